	.target	sm_90a

	.elftype	@"ET_EXEC"


//--------------------- .note.nv.tkinfo           --------------------------
	.section	.note.nv.tkinfo,"",@"SHT_NOTE"
	.sectionflags	@"SHF_NOTE_NV_TKINFO"
	.tkinfo
        /*0018*/ 	.word	0x00000002
        /*0030*/ 	.string	""
        /*0030*/ 	.string	"ptxas"
        /*0030*/ 	.string	"Cuda compilation tools, release 13.0, V13.0.88"
        /*0030*/ 	.string	"Build cuda_13.0.r13.0/compiler.36424714_0"
        /*0030*/ 	.string	"-arch sm_90a -m 64 "



//--------------------- .note.nv.cuinfo           --------------------------
	.section	.note.nv.cuinfo,"",@"SHT_NOTE"
	.sectionflags	@"SHF_NOTE_NV_CUINFO"
        /*0018*/ 	.short	0x0002
        /*001a*/ 	.short	0x005a
        /*001c*/ 	.short	0x0082
	.zero		2


//--------------------- .nv.info                  --------------------------
	.section	.nv.info,"",@"SHT_CUDA_INFO"
	.align	4


	//----- nvinfo : EIATTR_REGCOUNT
	.align		4
        /*0000*/ 	.byte	0x04, 0x2f
        /*0002*/ 	.short	(.L_27 - .L_26)
	.align		4
.L_26:
        /*0004*/ 	.word	index@(_ZN7cutlass13device_kernelIN5flash11enable_sm90INS1_16FlashAttnFwdSm90INS1_25CollectiveMainloopFwdSm90ILi2EN4cute5tupleIJNS5_1CILi1EEES8_S8_EEENS6_IJNS7_ILi128EEENS7_ILi160EEENS7_ILi192EEEEEELi128ENS_12float_e4m3_tEfNS_4arch4Sm90ELb1ELb0ELb0ELb1ELb1ELb1ELb0ELb1ELb1ELb1ELb1ELb0EEENS1_21CollectiveEpilogueFwdINS6_IJSA_SA_SB_EEES9_NS_10bfloat16_tESG_Li256ELb1ELb1ELb1ELb1EEENS1_36VarlenDynamicPersistentTileSchedulerILi128ELi160ELi256ELi128ELb1ELb1ELb1ELb1ELb1ELb1EEEEEEEEEvNT_6ParamsE)
        /*0008*/ 	.word	0x000000a8


	//----- nvinfo : EIATTR_FRAME_SIZE
	.align		4
.L_27:
        /*000c*/ 	.byte	0x04, 0x11
        /*000e*/ 	.short	(.L_29 - .L_28)
	.align		4
.L_28:
        /*0010*/ 	.word	index@(_ZN7cutlass13device_kernelIN5flash11enable_sm90INS1_16FlashAttnFwdSm90INS1_25CollectiveMainloopFwdSm90ILi2EN4cute5tupleIJNS5_1CILi1EEES8_S8_EEENS6_IJNS7_ILi128EEENS7_ILi160EEENS7_ILi192EEEEEELi128ENS_12float_e4m3_tEfNS_4arch4Sm90ELb1ELb0ELb0ELb1ELb1ELb1ELb0ELb1ELb1ELb1ELb1ELb0EEENS1_21CollectiveEpilogueFwdINS6_IJSA_SA_SB_EEES9_NS_10bfloat16_tESG_Li256ELb1ELb1ELb1ELb1EEENS1_36VarlenDynamicPersistentTileSchedulerILi128ELi160ELi256ELi128ELb1ELb1ELb1ELb1ELb1ELb1EEEEEEEEEvNT_6ParamsE)
        /*0014*/ 	.word	0x00000058


	//----- nvinfo : EIATTR_REGCOUNT
	.align		4
.L_29:
        /*0018*/ 	.byte	0x04, 0x2f
        /*001a*/ 	.short	(.L_31 - .L_30)
	.align		4
.L_30:
        /*001c*/ 	.word	index@(_ZN7cutlass13device_kernelIN5flash11enable_sm90INS1_16FlashAttnFwdSm90INS1_25CollectiveMainloopFwdSm90ILi2EN4cute5tupleIJNS5_1CILi1EEES8_S8_EEENS6_IJNS7_ILi128EEENS7_ILi160EEENS7_ILi192EEEEEELi128ENS_12float_e4m3_tEfNS_4arch4Sm90ELb1ELb0ELb0ELb1ELb1ELb0ELb0ELb1ELb1ELb1ELb1ELb0EEENS1_21CollectiveEpilogueFwdINS6_IJSA_SA_SB_EEES9_NS_10bfloat16_tESG_Li256ELb1ELb1ELb1ELb1EEENS1_36VarlenDynamicPersistentTileSchedulerILi128ELi160ELi256ELi128ELb1ELb1ELb1ELb1ELb1ELb1EEEEEEEEEvNT_6ParamsE)
        /*0020*/ 	.word	0x000000a8


	//----- nvinfo : EIATTR_FRAME_SIZE
	.align		4
.L_31:
        /*0024*/ 	.byte	0x04, 0x11
        /*0026*/ 	.short	(.L_33 - .L_32)
	.align		4
.L_32:
        /*0028*/ 	.word	index@(_ZN7cutlass13device_kernelIN5flash11enable_sm90INS1_16FlashAttnFwdSm90INS1_25CollectiveMainloopFwdSm90ILi2EN4cute5tupleIJNS5_1CILi1EEES8_S8_EEENS6_IJNS7_ILi128EEENS7_ILi160EEENS7_ILi192EEEEEELi128ENS_12float_e4m3_tEfNS_4arch4Sm90ELb1ELb0ELb0ELb1ELb1ELb0ELb0ELb1ELb1ELb1ELb1ELb0EEENS1_21CollectiveEpilogueFwdINS6_IJSA_SA_SB_EEES9_NS_10bfloat16_tESG_Li256ELb1ELb1ELb1ELb1EEENS1_36VarlenDynamicPersistentTileSchedulerILi128ELi160ELi256ELi128ELb1ELb1ELb1ELb1ELb1ELb1EEEEEEEEEvNT_6ParamsE)
        /*002c*/ 	.word	0x00000030


	//----- nvinfo : EIATTR_REGCOUNT
	.align		4
.L_33:
        /*0030*/ 	.byte	0x04, 0x2f
        /*0032*/ 	.short	(.L_35 - .L_34)
	.align		4
.L_34:
        /*0034*/ 	.word	index@(_ZN7cutlass13device_kernelIN5flash11enable_sm90INS1_16FlashAttnFwdSm90INS1_25CollectiveMainloopFwdSm90ILi2EN4cute5tupleIJNS5_1CILi1EEES8_S8_EEENS6_IJNS7_ILi128EEENS7_ILi160EEENS7_ILi192EEEEEELi128ENS_12float_e4m3_tEfNS_4arch4Sm90ELb1ELb0ELb0ELb0ELb1ELb0ELb0ELb1ELb1ELb1ELb1ELb0EEENS1_21CollectiveEpilogueFwdINS6_IJSA_SA_SB_EEES9_NS_10bfloat16_tESG_Li256ELb0ELb1ELb1ELb1EEENS1_19SingleTileSchedulerILb0ELb1ELb1ELi128EEEEEEEEEvNT_6ParamsE)
        /*0038*/ 	.word	0x000000a8


	//----- nvinfo : EIATTR_FRAME_SIZE
	.align		4
.L_35:
        /*003c*/ 	.byte	0x04, 0x11
        /*003e*/ 	.short	(.L_37 - .L_36)
	.align		4
.L_36:
        /*0040*/ 	.word	index@(_ZN7cutlass13device_kernelIN5flash11enable_sm90INS1_16FlashAttnFwdSm90INS1_25CollectiveMainloopFwdSm90ILi2EN4cute5tupleIJNS5_1CILi1EEES8_S8_EEENS6_IJNS7_ILi128EEENS7_ILi160EEENS7_ILi192EEEEEELi128ENS_12float_e4m3_tEfNS_4arch4Sm90ELb1ELb0ELb0ELb0ELb1ELb0ELb0ELb1ELb1ELb1ELb1ELb0EEENS1_21CollectiveEpilogueFwdINS6_IJSA_SA_SB_EEES9_NS_10bfloat16_tESG_Li256ELb0ELb1ELb1ELb1EEENS1_19SingleTileSchedulerILb0ELb1ELb1ELi128EEEEEEEEEvNT_6ParamsE)
        /*0044*/ 	.word	0x00000018


	//----- nvinfo : EIATTR_REGCOUNT
	.align		4
.L_37:
        /*0048*/ 	.byte	0x04, 0x2f
        /*004a*/ 	.short	(.L_39 - .L_38)
	.align		4
.L_38:
        /*004c*/ 	.word	index@(_ZN7cutlass13device_kernelIN5flash11enable_sm90INS1_16FlashAttnFwdSm90INS1_25CollectiveMainloopFwdSm90ILi2EN4cute5tupleIJNS5_1CILi1EEES8_S8_EEENS6_IJNS7_ILi128EEESA_NS7_ILi192EEEEEELi128ENS_12float_e4m3_tEfNS_4arch4Sm90ELb0ELb1ELb0ELb1ELb1ELb1ELb0ELb1ELb1ELb1ELb1ELb0EEENS1_21CollectiveEpilogueFwdINS6_IJSA_SA_SA_EEES9_NS_10bfloat16_tESF_Li256ELb1ELb1ELb1ELb1EEENS1_36VarlenDynamicPersistentTileSchedulerILi128ELi128ELi256ELi128ELb1ELb1ELb1ELb1ELb0ELb1EEEEEEEEEvNT_6ParamsE)
        /*0050*/ 	.word	0x000000a8


	//----- nvinfo : EIATTR_FRAME_SIZE
	.align		4
.L_39:
        /*0054*/ 	.byte	0x04, 0x11
        /*0056*/ 	.short	(.L_41 - .L_40)
	.align		4
.L_40:
        /*0058*/ 	.word	index@(_ZN7cutlass13device_kernelIN5flash11enable_sm90INS1_16FlashAttnFwdSm90INS1_25CollectiveMainloopFwdSm90ILi2EN4cute5tupleIJNS5_1CILi1EEES8_S8_EEENS6_IJNS7_ILi128EEESA_NS7_ILi192EEEEEELi128ENS_12float_e4m3_tEfNS_4arch4Sm90ELb0ELb1ELb0ELb1ELb1ELb1ELb0ELb1ELb1ELb1ELb1ELb0EEENS1_21CollectiveEpilogueFwdINS6_IJSA_SA_SA_EEES9_NS_10bfloat16_tESF_Li256ELb1ELb1ELb1ELb1EEENS1_36VarlenDynamicPersistentTileSchedulerILi128ELi128ELi256ELi128ELb1ELb1ELb1ELb1ELb0ELb1EEEEEEEEEvNT_6ParamsE)
        /*005c*/ 	.word	0x00000060


	//----- nvinfo : EIATTR_REGCOUNT
	.align		4
.L_41:
        /*0060*/ 	.byte	0x04, 0x2f
        /*0062*/ 	.short	(.L_43 - .L_42)
	.align		4
.L_42:
        /*0064*/ 	.word	index@(_ZN7cutlass13device_kernelIN5flash11enable_sm90INS1_16FlashAttnFwdSm90INS1_25CollectiveMainloopFwdSm90ILi2EN4cute5tupleIJNS5_1CILi1EEES8_S8_EEENS6_IJNS7_ILi128EEESA_NS7_ILi192EEEEEELi128ENS_12float_e4m3_tEfNS_4arch4Sm90ELb0ELb1ELb0ELb1ELb1ELb0ELb0ELb1ELb1ELb1ELb1ELb0EEENS1_21CollectiveEpilogueFwdINS6_IJSA_SA_SA_EEES9_NS_10bfloat16_tESF_Li256ELb1ELb1ELb1ELb1EEENS1_36VarlenDynamicPersistentTileSchedulerILi128ELi128ELi256ELi128ELb1ELb1ELb1ELb1ELb0ELb1EEEEEEEEEvNT_6ParamsE)
        /*0068*/ 	.word	0x000000a8


	//----- nvinfo : EIATTR_FRAME_SIZE
	.align		4
.L_43:
        /*006c*/ 	.byte	0x04, 0x11
        /*006e*/ 	.short	(.L_45 - .L_44)
	.align		4
.L_44:
        /*0070*/ 	.word	index@(_ZN7cutlass13device_kernelIN5flash11enable_sm90INS1_16FlashAttnFwdSm90INS1_25CollectiveMainloopFwdSm90ILi2EN4cute5tupleIJNS5_1CILi1EEES8_S8_EEENS6_IJNS7_ILi128EEESA_NS7_ILi192EEEEEELi128ENS_12float_e4m3_tEfNS_4arch4Sm90ELb0ELb1ELb0ELb1ELb1ELb0ELb0ELb1ELb1ELb1ELb1ELb0EEENS1_21CollectiveEpilogueFwdINS6_IJSA_SA_SA_EEES9_NS_10bfloat16_tESF_Li256ELb1ELb1ELb1ELb1EEENS1_36VarlenDynamicPersistentTileSchedulerILi128ELi128ELi256ELi128ELb1ELb1ELb1ELb1ELb0ELb1EEEEEEEEEvNT_6ParamsE)
        /*0074*/ 	.word	0x00000018


	//----- nvinfo : EIATTR_REGCOUNT
	.align		4
.L_45:
        /*0078*/ 	.byte	0x04, 0x2f
        /*007a*/ 	.short	(.L_47 - .L_46)
	.align		4
.L_46:
        /*007c*/ 	.word	index@(_ZN7cutlass13device_kernelIN5flash11enable_sm90INS1_16FlashAttnFwdSm90INS1_25CollectiveMainloopFwdSm90ILi2EN4cute5tupleIJNS5_1CILi1EEES8_S8_EEENS6_IJNS7_ILi128EEESA_NS7_ILi192EEEEEELi128ENS_12float_e4m3_tEfNS_4arch4Sm90ELb0ELb1ELb0ELb0ELb1ELb0ELb0ELb1ELb1ELb1ELb1ELb0EEENS1_21CollectiveEpilogueFwdINS6_IJSA_SA_SA_EEES9_NS_10bfloat16_tESF_Li256ELb0ELb1ELb1ELb1EEENS1_19SingleTileSchedulerILb0ELb1ELb1ELi128EEEEEEEEEvNT_6ParamsE)
        /*0080*/ 	.word	0x000000a8


	//----- nvinfo : EIATTR_FRAME_SIZE
	.align		4
.L_47:
        /*0084*/ 	.byte	0x04, 0x11
        /*0086*/ 	.short	(.L_49 - .L_48)
	.align		4
.L_48:
        /*0088*/ 	.word	index@(_ZN7cutlass13device_kernelIN5flash11enable_sm90INS1_16FlashAttnFwdSm90INS1_25CollectiveMainloopFwdSm90ILi2EN4cute5tupleIJNS5_1CILi1EEES8_S8_EEENS6_IJNS7_ILi128EEESA_NS7_ILi192EEEEEELi128ENS_12float_e4m3_tEfNS_4arch4Sm90ELb0ELb1ELb0ELb0ELb1ELb0ELb0ELb1ELb1ELb1ELb1ELb0EEENS1_21CollectiveEpilogueFwdINS6_IJSA_SA_SA_EEES9_NS_10bfloat16_tESF_Li256ELb0ELb1ELb1ELb1EEENS1_19SingleTileSchedulerILb0ELb1ELb1ELi128EEEEEEEEEvNT_6ParamsE)
        /*008c*/ 	.word	0x00000010


	//----- nvinfo : EIATTR_REGCOUNT
	.align		4
.L_49:
        /*0090*/ 	.byte	0x04, 0x2f
        /*0092*/ 	.short	(.L_51 - .L_50)
	.align		4
.L_50:
        /*0094*/ 	.word	index@(_ZN7cutlass13device_kernelIN5flash11enable_sm90INS1_16FlashAttnFwdSm90INS1_25CollectiveMainloopFwdSm90ILi2EN4cute5tupleIJNS5_1CILi1EEES8_S8_EEENS6_IJNS7_ILi128EEENS7_ILi160EEENS7_ILi192EEEEEELi128ENS_12float_e4m3_tEfNS_4arch4Sm90ELb0ELb0ELb0ELb1ELb1ELb1ELb0ELb1ELb1ELb1ELb1ELb0EEENS1_21CollectiveEpilogueFwdINS6_IJSA_SA_SB_EEES9_NS_10bfloat16_tESG_Li256ELb1ELb1ELb1ELb1EEENS1_36VarlenDynamicPersistentTileSchedulerILi128ELi160ELi256ELi128ELb1ELb1ELb1ELb0ELb1ELb1EEEEEEEEEvNT_6ParamsE)
        /*0098*/ 	.word	0x000000a8


	//----- nvinfo : EIATTR_FRAME_SIZE
	.align		4
.L_51:
        /*009c*/ 	.byte	0x04, 0x11
        /*009e*/ 	.short	(.L_53 - .L_52)
	.align		4
.L_52:
        /*00a0*/ 	.word	index@(_ZN7cutlass13device_kernelIN5flash11enable_sm90INS1_16FlashAttnFwdSm90INS1_25CollectiveMainloopFwdSm90ILi2EN4cute5tupleIJNS5_1CILi1EEES8_S8_EEENS6_IJNS7_ILi128EEENS7_ILi160EEENS7_ILi192EEEEEELi128ENS_12float_e4m3_tEfNS_4arch4Sm90ELb0ELb0ELb0ELb1ELb1ELb1ELb0ELb1ELb1ELb1ELb1ELb0EEENS1_21CollectiveEpilogueFwdINS6_IJSA_SA_SB_EEES9_NS_10bfloat16_tESG_Li256ELb1ELb1ELb1ELb1EEENS1_36VarlenDynamicPersistentTileSchedulerILi128ELi160ELi256ELi128ELb1ELb1ELb1ELb0ELb1ELb1EEEEEEEEEvNT_6ParamsE)
        /*00a4*/ 	.word	0x00000058


	//----- nvinfo : EIATTR_REGCOUNT
	.align		4
.L_53:
        /*00a8*/ 	.byte	0x04, 0x2f
        /*00aa*/ 	.short	(.L_55 - .L_54)
	.align		4
.L_54:
        /*00ac*/ 	.word	index@(_ZN7cutlass13device_kernelIN5flash11enable_sm90INS1_16FlashAttnFwdSm90INS1_25CollectiveMainloopFwdSm90ILi2EN4cute5tupleIJNS5_1CILi1EEES8_S8_EEENS6_IJNS7_ILi128EEENS7_ILi160EEENS7_ILi192EEEEEELi128ENS_12float_e4m3_tEfNS_4arch4Sm90ELb0ELb0ELb0ELb1ELb1ELb0ELb0ELb1ELb1ELb1ELb1ELb0EEENS1_21CollectiveEpilogueFwdINS6_IJSA_SA_SB_EEES9_NS_10bfloat16_tESG_Li256ELb1ELb1ELb1ELb1EEENS1_36VarlenDynamicPersistentTileSchedulerILi128ELi160ELi256ELi128ELb1ELb1ELb1ELb0ELb1ELb1EEEEEEEEEvNT_6ParamsE)
        /*00b0*/ 	.word	0x000000a8


	//----- nvinfo : EIATTR_FRAME_SIZE
	.align		4
.L_55:
        /*00b4*/ 	.byte	0x04, 0x11
        /*00b6*/ 	.short	(.L_57 - .L_56)
	.align		4
.L_56:
        /*00b8*/ 	.word	index@(_ZN7cutlass13device_kernelIN5flash11enable_sm90INS1_16FlashAttnFwdSm90INS1_25CollectiveMainloopFwdSm90ILi2EN4cute5tupleIJNS5_1CILi1EEES8_S8_EEENS6_IJNS7_ILi128EEENS7_ILi160EEENS7_ILi192EEEEEELi128ENS_12float_e4m3_tEfNS_4arch4Sm90ELb0ELb0ELb0ELb1ELb1ELb0ELb0ELb1ELb1ELb1ELb1ELb0EEENS1_21CollectiveEpilogueFwdINS6_IJSA_SA_SB_EEES9_NS_10bfloat16_tESG_Li256ELb1ELb1ELb1ELb1EEENS1_36VarlenDynamicPersistentTileSchedulerILi128ELi160ELi256ELi128ELb1ELb1ELb1ELb0ELb1ELb1EEEEEEEEEvNT_6ParamsE)
        /*00bc*/ 	.word	0x00000030


	//----- nvinfo : EIATTR_REGCOUNT
	.align		4
.L_57:
        /*00c0*/ 	.byte	0x04, 0x2f
        /*00c2*/ 	.short	(.L_59 - .L_58)
	.align		4
.L_58:
        /*00c4*/ 	.word	index@(_ZN7cutlass13device_kernelIN5flash11enable_sm90INS1_16FlashAttnFwdSm90INS1_25CollectiveMainloopFwdSm90ILi2EN4cute5tupleIJNS5_1CILi1EEES8_S8_EEENS6_IJNS7_ILi128EEENS7_ILi160EEENS7_ILi192EEEEEELi128ENS_12float_e4m3_tEfNS_4arch4Sm90ELb0ELb0ELb0ELb0ELb1ELb0ELb0ELb1ELb1ELb1ELb1ELb0EEENS1_21CollectiveEpilogueFwdINS6_IJSA_SA_SB_EEES9_NS_10bfloat16_tESG_Li256ELb0ELb1ELb1ELb1EEENS1_19SingleTileSchedulerILb0ELb1ELb1ELi128EEEEEEEEEvNT_6ParamsE)
        /*00c8*/ 	.word	0x000000a8


	//----- nvinfo : EIATTR_FRAME_SIZE
	.align		4
.L_59:
        /*00cc*/ 	.byte	0x04, 0x11
        /*00ce*/ 	.short	(.L_61 - .L_60)
	.align		4
.L_60:
        /*00d0*/ 	.word	index@(_ZN7cutlass13device_kernelIN5flash11enable_sm90INS1_16FlashAttnFwdSm90INS1_25CollectiveMainloopFwdSm90ILi2EN4cute5tupleIJNS5_1CILi1EEES8_S8_EEENS6_IJNS7_ILi128EEENS7_ILi160EEENS7_ILi192EEEEEELi128ENS_12float_e4m3_tEfNS_4arch4Sm90ELb0ELb0ELb0ELb0ELb1ELb0ELb0ELb1ELb1ELb1ELb1ELb0EEENS1_21CollectiveEpilogueFwdINS6_IJSA_SA_SB_EEES9_NS_10bfloat16_tESG_Li256ELb0ELb1ELb1ELb1EEENS1_19SingleTileSchedulerILb0ELb1ELb1ELi128EEEEEEEEEvNT_6ParamsE)
        /*00d4*/ 	.word	0x00000010


	//----- nvinfo : EIATTR_MIN_STACK_SIZE
	.align		4
.L_61:
        /*00d8*/ 	.byte	0x04, 0x12
        /*00da*/ 	.short	(.L_63 - .L_62)
	.align		4
.L_62:
        /*00dc*/ 	.word	index@(_ZN7cutlass13device_kernelIN5flash11enable_sm90INS1_16FlashAttnFwdSm90INS1_25CollectiveMainloopFwdSm90ILi2EN4cute5tupleIJNS5_1CILi1EEES8_S8_EEENS6_IJNS7_ILi128EEENS7_ILi160EEENS7_ILi192EEEEEELi128ENS_12float_e4m3_tEfNS_4arch4Sm90ELb0ELb0ELb0ELb0ELb1ELb0ELb0ELb1ELb1ELb1ELb1ELb0EEENS1_21CollectiveEpilogueFwdINS6_IJSA_SA_SB_EEES9_NS_10bfloat16_tESG_Li256ELb0ELb1ELb1ELb1EEENS1_19SingleTileSchedulerILb0ELb1ELb1ELi128EEEEEEEEEvNT_6ParamsE)
        /*00e0*/ 	.word	0x00000010


	//----- nvinfo : EIATTR_MIN_STACK_SIZE
	.align		4
.L_63:
        /*00e4*/ 	.byte	0x04, 0x12
        /*00e6*/ 	.short	(.L_65 - .L_64)
	.align		4
.L_64:
        /*00e8*/ 	.word	index@(_ZN7cutlass13device_kernelIN5flash11enable_sm90INS1_16FlashAttnFwdSm90INS1_25CollectiveMainloopFwdSm90ILi2EN4cute5tupleIJNS5_1CILi1EEES8_S8_EEENS6_IJNS7_ILi128EEENS7_ILi160EEENS7_ILi192EEEEEELi128ENS_12float_e4m3_tEfNS_4arch4Sm90ELb0ELb0ELb0ELb1ELb1ELb0ELb0ELb1ELb1ELb1ELb1ELb0EEENS1_21CollectiveEpilogueFwdINS6_IJSA_SA_SB_EEES9_NS_10bfloat16_tESG_Li256ELb1ELb1ELb1ELb1EEENS1_36VarlenDynamicPersistentTileSchedulerILi128ELi160ELi256ELi128ELb1ELb1ELb1ELb0ELb1ELb1EEEEEEEEEvNT_6ParamsE)
        /*00ec*/ 	.word	0x00000030


	//----- nvinfo : EIATTR_MIN_STACK_SIZE
	.align		4
.L_65:
        /*00f0*/ 	.byte	0x04, 0x12
        /*00f2*/ 	.short	(.L_67 - .L_66)
	.align		4
.L_66:
        /*00f4*/ 	.word	index@(_ZN7cutlass13device_kernelIN5flash11enable_sm90INS1_16FlashAttnFwdSm90INS1_25CollectiveMainloopFwdSm90ILi2EN4cute5tupleIJNS5_1CILi1EEES8_S8_EEENS6_IJNS7_ILi128EEENS7_ILi160EEENS7_ILi192EEEEEELi128ENS_12float_e4m3_tEfNS_4arch4Sm90ELb0ELb0ELb0ELb1ELb1ELb1ELb0ELb1ELb1ELb1ELb1ELb0EEENS1_21CollectiveEpilogueFwdINS6_IJSA_SA_SB_EEES9_NS_10bfloat16_tESG_Li256ELb1ELb1ELb1ELb1EEENS1_36VarlenDynamicPersistentTileSchedulerILi128ELi160ELi256ELi128ELb1ELb1ELb1ELb0ELb1ELb1EEEEEEEEEvNT_6ParamsE)
        /*00f8*/ 	.word	0x00000058


	//----- nvinfo : EIATTR_MIN_STACK_SIZE
	.align		4
.L_67:
        /*00fc*/ 	.byte	0x04, 0x12
        /*00fe*/ 	.short	(.L_69 - .L_68)
	.align		4
.L_68:
        /*0100*/ 	.word	index@(_ZN7cutlass13device_kernelIN5flash11enable_sm90INS1_16FlashAttnFwdSm90INS1_25CollectiveMainloopFwdSm90ILi2EN4cute5tupleIJNS5_1CILi1EEES8_S8_EEENS6_IJNS7_ILi128EEESA_NS7_ILi192EEEEEELi128ENS_12float_e4m3_tEfNS_4arch4Sm90ELb0ELb1ELb0ELb0ELb1ELb0ELb0ELb1ELb1ELb1ELb1ELb0EEENS1_21CollectiveEpilogueFwdINS6_IJSA_SA_SA_EEES9_NS_10bfloat16_tESF_Li256ELb0ELb1ELb1ELb1EEENS1_19SingleTileSchedulerILb0ELb1ELb1ELi128EEEEEEEEEvNT_6ParamsE)
        /*0104*/ 	.word	0x00000010


	//----- nvinfo : EIATTR_MIN_STACK_SIZE
	.align		4
.L_69:
        /*0108*/ 	.byte	0x04, 0x12
        /*010a*/ 	.short	(.L_71 - .L_70)
	.align		4
.L_70:
        /*010c*/ 	.word	index@(_ZN7cutlass13device_kernelIN5flash11enable_sm90INS1_16FlashAttnFwdSm90INS1_25CollectiveMainloopFwdSm90ILi2EN4cute5tupleIJNS5_1CILi1EEES8_S8_EEENS6_IJNS7_ILi128EEESA_NS7_ILi192EEEEEELi128ENS_12float_e4m3_tEfNS_4arch4Sm90ELb0ELb1ELb0ELb1ELb1ELb0ELb0ELb1ELb1ELb1ELb1ELb0EEENS1_21CollectiveEpilogueFwdINS6_IJSA_SA_SA_EEES9_NS_10bfloat16_tESF_Li256ELb1ELb1ELb1ELb1EEENS1_36VarlenDynamicPersistentTileSchedulerILi128ELi128ELi256ELi128ELb1ELb1ELb1ELb1ELb0ELb1EEEEEEEEEvNT_6ParamsE)
        /*0110*/ 	.word	0x00000018


	//----- nvinfo : EIATTR_MIN_STACK_SIZE
	.align		4
.L_71:
        /*0114*/ 	.byte	0x04, 0x12
        /*0116*/ 	.short	(.L_73 - .L_72)
	.align		4
.L_72:
        /*0118*/ 	.word	index@(_ZN7cutlass13device_kernelIN5flash11enable_sm90INS1_16FlashAttnFwdSm90INS1_25CollectiveMainloopFwdSm90ILi2EN4cute5tupleIJNS5_1CILi1EEES8_S8_EEENS6_IJNS7_ILi128EEESA_NS7_ILi192EEEEEELi128ENS_12float_e4m3_tEfNS_4arch4Sm90ELb0ELb1ELb0ELb1ELb1ELb1ELb0ELb1ELb1ELb1ELb1ELb0EEENS1_21CollectiveEpilogueFwdINS6_IJSA_SA_SA_EEES9_NS_10bfloat16_tESF_Li256ELb1ELb1ELb1ELb1EEENS1_36VarlenDynamicPersistentTileSchedulerILi128ELi128ELi256ELi128ELb1ELb1ELb1ELb1ELb0ELb1EEEEEEEEEvNT_6ParamsE)
        /*011c*/ 	.word	0x00000060


	//----- nvinfo : EIATTR_MIN_STACK_SIZE
	.align		4
.L_73:
        /*0120*/ 	.byte	0x04, 0x12
        /*0122*/ 	.short	(.L_75 - .L_74)
	.align		4
.L_74:
        /*0124*/ 	.word	index@(_ZN7cutlass13device_kernelIN5flash11enable_sm90INS1_16FlashAttnFwdSm90INS1_25CollectiveMainloopFwdSm90ILi2EN4cute5tupleIJNS5_1CILi1EEES8_S8_EEENS6_IJNS7_ILi128EEENS7_ILi160EEENS7_ILi192EEEEEELi128ENS_12float_e4m3_tEfNS_4arch4Sm90ELb1ELb0ELb0ELb0ELb1ELb0ELb0ELb1ELb1ELb1ELb1ELb0EEENS1_21CollectiveEpilogueFwdINS6_IJSA_SA_SB_EEES9_NS_10bfloat16_tESG_Li256ELb0ELb1ELb1ELb1EEENS1_19SingleTileSchedulerILb0ELb1ELb1ELi128EEEEEEEEEvNT_6ParamsE)
        /*0128*/ 	.word	0x00000018


	//----- nvinfo : EIATTR_MIN_STACK_SIZE
	.align		4
.L_75:
        /*012c*/ 	.byte	0x04, 0x12
        /*012e*/ 	.short	(.L_77 - .L_76)
	.align		4
.L_76:
        /*0130*/ 	.word	index@(_ZN7cutlass13device_kernelIN5flash11enable_sm90INS1_16FlashAttnFwdSm90INS1_25CollectiveMainloopFwdSm90ILi2EN4cute5tupleIJNS5_1CILi1EEES8_S8_EEENS6_IJNS7_ILi128EEENS7_ILi160EEENS7_ILi192EEEEEELi128ENS_12float_e4m3_tEfNS_4arch4Sm90ELb1ELb0ELb0ELb1ELb1ELb0ELb0ELb1ELb1ELb1ELb1ELb0EEENS1_21CollectiveEpilogueFwdINS6_IJSA_SA_SB_EEES9_NS_10bfloat16_tESG_Li256ELb1ELb1ELb1ELb1EEENS1_36VarlenDynamicPersistentTileSchedulerILi128ELi160ELi256ELi128ELb1ELb1ELb1ELb1ELb1ELb1EEEEEEEEEvNT_6ParamsE)
        /*0134*/ 	.word	0x00000030


	//----- nvinfo : EIATTR_MIN_STACK_SIZE
	.align		4
.L_77:
        /*0138*/ 	.byte	0x04, 0x12
        /*013a*/ 	.short	(.L_79 - .L_78)
	.align		4
.L_78:
        /*013c*/ 	.word	index@(_ZN7cutlass13device_kernelIN5flash11enable_sm90INS1_16FlashAttnFwdSm90INS1_25CollectiveMainloopFwdSm90ILi2EN4cute5tupleIJNS5_1CILi1EEES8_S8_EEENS6_IJNS7_ILi128EEENS7_ILi160EEENS7_ILi192EEEEEELi128ENS_12float_e4m3_tEfNS_4arch4Sm90ELb1ELb0ELb0ELb1ELb1ELb1ELb0ELb1ELb1ELb1ELb1ELb0EEENS1_21CollectiveEpilogueFwdINS6_IJSA_SA_SB_EEES9_NS_10bfloat16_tESG_Li256ELb1ELb1ELb1ELb1EEENS1_36VarlenDynamicPersistentTileSchedulerILi128ELi160ELi256ELi128ELb1ELb1ELb1ELb1ELb1ELb1EEEEEEEEEvNT_6ParamsE)
        /*0140*/ 	.word	0x00000058
.L_79:


//--------------------- .nv.compat                --------------------------
	.section	.nv.compat,"",@"SHT_CUDA_COMPAT_INFO"
	.align	4
        /*0000*/ 	.byte	0x02, 0x09, 0x01, 0x00, 0x02, 0x02, 0x04, 0x00, 0x02, 0x05, 0x05, 0x00, 0x03, 0x07, 0x01, 0x01
        /*0010*/ 	.byte	0x02, 0x03, 0x01, 0x00, 0x02, 0x06, 0x01, 0x00, 0x04, 0x0b, 0x08, 0x00, 0x00, 0x00, 0x00, 0x00
        /*0020*/ 	.byte	0x00, 0x00, 0x00, 0x00


//--------------------- .nv.info._ZN7cutlass13device_kernelIN5flash11enable_sm90INS1_16FlashAttnFwdSm90INS1_25CollectiveMainloopFwdSm90ILi2EN4cute5tupleIJNS5_1CILi1EEES8_S8_EEENS6_IJNS7_ILi128EEENS7_ILi160EEENS7_ILi192EEEEEELi128ENS_12float_e4m3_tEfNS_4arch4Sm90ELb0ELb0ELb0ELb0ELb1ELb0ELb0ELb1ELb1ELb1ELb1ELb0EEENS1_21CollectiveEpilogueFwdINS6_IJSA_SA_SB_EEES9_NS_10bfloat16_tESG_Li256ELb0ELb1ELb1ELb1EEENS1_19SingleTileSchedulerILb0ELb1ELb1ELi128EEEEEEEEEvNT_6ParamsE --------------------------
	.section	.nv.info._ZN7cutlass13device_kernelIN5flash11enable_sm90INS1_16FlashAttnFwdSm90INS1_25CollectiveMainloopFwdSm90ILi2EN4cute5tupleIJNS5_1CILi1EEES8_S8_EEENS6_IJNS7_ILi128EEENS7_ILi160EEENS7_ILi192EEEEEELi128ENS_12float_e4m3_tEfNS_4arch4Sm90ELb0ELb0ELb0ELb0ELb1ELb0ELb0ELb1ELb1ELb1ELb1ELb0EEENS1_21CollectiveEpilogueFwdINS6_IJSA_SA_SB_EEES9_NS_10bfloat16_tESG_Li256ELb0ELb1ELb1ELb1EEENS1_19SingleTileSchedulerILb0ELb1ELb1ELi128EEEEEEEEEvNT_6ParamsE,"",@"SHT_CUDA_INFO"
	.sectionflags	@""
	.align	4


	//----- nvinfo : EIATTR_CUDA_API_VERSION
	.align		4
        /*0000*/ 	.byte	0x04, 0x37
        /*0002*/ 	.short	(.L_81 - .L_80)
.L_80:
        /*0004*/ 	.word	0x00000082


	//----- nvinfo : EIATTR_KPARAM_INFO
	.align		4
.L_81:
        /*0008*/ 	.byte	0x04, 0x17
        /*000a*/ 	.short	(.L_83 - .L_82)
.L_82:
        /*000c*/ 	.word	0x00000000
        /*0010*/ 	.short	0x0000
        /*0012*/ 	.short	0x0070
        /*0014*/ 	.byte	0x00, 0xf0, 0x01, 0x28


	//----- nvinfo : EIATTR_SPARSE_MMA_MASK
	.align		4
.L_83:
        /*0018*/ 	.byte	0x03, 0x50
        /*001a*/ 	.short	0x0000


	//----- nvinfo : EIATTR_MAXREG_COUNT
	.align		4
        /*001c*/ 	.byte	0x03, 0x1b
        /*001e*/ 	.short	0x00a8


	//----- nvinfo : EIATTR_NUM_BARRIERS
	.align		4
        /*0020*/ 	.byte	0x02, 0x4c
        /*0022*/ 	.byte	0x10
	.zero		1


	//----- nvinfo : EIATTR_EXTERNS
	.align		4
        /*0024*/ 	.byte	0x04, 0x0f
        /*0026*/ 	.short	(.L_85 - .L_84)


	//   ....[0]....
	.align		4
.L_84:
        /*0028*/ 	.word	index@(__assertfail)


	//----- nvinfo : EIATTR_ANNOTATIONS
	.align		4
.L_85:
        /*002c*/ 	.byte	0x04, 0x55
        /*002e*/ 	.short	(.L_87 - .L_86)


	//   ....[0]....
.L_86:
        /*0030*/ 	.word	0x00000001
        /*0034*/ 	.byte	0xd0, 0xb5, 0x00, 0x00, 0x01, 0x00, 0x00, 0x00, 0x60, 0xb8, 0x00, 0x00, 0x01, 0x00, 0x00, 0x00
        /*0044*/ 	.byte	0x10, 0xba, 0x00, 0x00, 0x01, 0x00, 0x00, 0x00, 0x80, 0xba, 0x00, 0x00, 0x01, 0x00, 0x00, 0x00
        /*0054*/ 	.byte	0x30, 0xd3, 0x00, 0x00, 0x01, 0x00, 0x00, 0x00, 0xb0, 0xe2, 0x00, 0x00, 0x01, 0x00, 0x00, 0x00
        /*0064*/ 	.byte	0xc0, 0xe2, 0x00, 0x00, 0x01, 0x00, 0x00, 0x00, 0xd0, 0xe2, 0x00, 0x00, 0x01, 0x00, 0x00, 0x00
        /*0074*/ 	.byte	0xa0, 0xe9, 0x00, 0x00, 0x01, 0x00, 0x00, 0x00, 0xb0, 0xe9, 0x00, 0x00, 0x01, 0x00, 0x00, 0x00
        /*0084*/ 	.byte	0x30, 0xea, 0x00, 0x00


	//----- nvinfo : EIATTR_MERCURY_ISA_VERSION
	.align		4
.L_87:
        /*0088*/ 	.byte	0x03, 0x5f
        /*008a*/ 	.short	0x0101


	//----- nvinfo : EIATTR_INT_WARP_WIDE_INSTR_OFFSETS
	.align		4
        /*008c*/ 	.byte	0x04, 0x31
        /*008e*/ 	.short	(.L_89 - .L_88)


	//   ....[0]....
.L_88:
        /*0090*/ 	.word	0x000000c0


	//   ....[1]....
        /*0094*/ 	.word	0x000000d0


	//   ....[2]....
        /*0098*/ 	.word	0x00000170


	//----- nvinfo : EIATTR_COOP_GROUP_MASK_REGIDS
	.align		4
.L_89:
        /*009c*/ 	.byte	0x04, 0x29
        /*009e*/ 	.short	(.L_91 - .L_90)


	//   ....[0]....
.L_90:
        /*00a0*/ 	.word	0xffffffff


	//   ....[1]....
        /*00a4*/ 	.word	0xffffffff


	//   ....[2]....
        /*00a8*/ 	.word	0xffffffff


	//   ....[3]....
        /*00ac*/ 	.word	0xffffffff


	//   ....[4]....
        /*00b0*/ 	.word	0xffffffff


	//   ....[5]....
        /*00b4*/ 	.word	0xffffffff


	//   ....[6]....
        /*00b8*/ 	.word	0xffffffff


	//   ....[7]....
        /*00bc*/ 	.word	0xffffffff


	//   ....[8]....
        /*00c0*/ 	.word	0xffffffff


	//   ....[9]....
        /*00c4*/ 	.word	0xffffffff


	//   ....[10]....
        /*00c8*/ 	.word	0xffffffff


	//   ....[11]....
        /*00cc*/ 	.word	0xffffffff


	//   ....[12]....
        /*00d0*/ 	.word	0xffffffff


	//   ....[13]....
        /*00d4*/ 	.word	0xffffffff


	//   ....[14]....
        /*00d8*/ 	.word	0xffffffff


	//   ....[15]....
        /*00dc*/ 	.word	0xffffffff


	//   ....[16]....
        /*00e0*/ 	.word	0xffffffff


	//   ....[17]....
        /*00e4*/ 	.word	0xffffffff


	//   ....[18]....
        /*00e8*/ 	.word	0xffffffff


	//   ....[19]....
        /*00ec*/ 	.word	0xffffffff


	//   ....[20]....
        /*00f0*/ 	.word	0xffffffff


	//   ....[21]....
        /*00f4*/ 	.word	0xffffffff


	//   ....[22]....
        /*00f8*/ 	.word	0xffffffff


	//   ....[23]....
        /*00fc*/ 	.word	0xffffffff


	//   ....[24]....
        /*0100*/ 	.word	0xffffffff


	//   ....[25]....
        /*0104*/ 	.word	0xffffffff


	//   ....[26]....
        /*0108*/ 	.word	0xffffffff


	//   ....[27]....
        /*010c*/ 	.word	0xffffffff


	//   ....[28]....
        /*0110*/ 	.word	0xffffffff


	//   ....[29]....
        /*0114*/ 	.word	0xffffffff


	//   ....[30]....
        /*0118*/ 	.word	0xffffffff


	//   ....[31]....
        /*011c*/ 	.word	0xffffffff


	//   ....[32]....
        /*0120*/ 	.word	0xffffffff


	//   ....[33]....
        /*0124*/ 	.word	0xffffffff


	//   ....[34]....
        /*0128*/ 	.word	0xffffffff


	//   ....[35]....
        /*012c*/ 	.word	0xffffffff


	//   ....[36]....
        /*0130*/ 	.word	0xffffffff


	//   ....[37]....
        /*0134*/ 	.word	0xffffffff


	//   ....[38]....
        /*0138*/ 	.word	0xffffffff


	//   ....[39]....
        /*013c*/ 	.word	0xffffffff


	//   ....[40]....
        /*0140*/ 	.word	0xffffffff


	//   ....[41]....
        /*0144*/ 	.word	0xffffffff


	//   ....[42]....
        /*0148*/ 	.word	0xffffffff


	//   ....[43]....
        /*014c*/ 	.word	0xffffffff


	//   ....[44]....
        /*0150*/ 	.word	0xffffffff


	//   ....[45]....
        /*0154*/ 	.word	0xffffffff


	//   ....[46]....
        /*0158*/ 	.word	0xffffffff


	//   ....[47]....
        /*015c*/ 	.word	0xffffffff


	//   ....[48]....
        /*0160*/ 	.word	0xffffffff


	//   ....[49]....
        /*0164*/ 	.word	0xffffffff


	//   ....[50]....
        /*0168*/ 	.word	0xffffffff


	//   ....[51]....
        /*016c*/ 	.word	0xffffffff


	//   ....[52]....
        /*0170*/ 	.word	0xffffffff


	//   ....[53]....
        /*0174*/ 	.word	0xffffffff


	//   ....[54]....
        /*0178*/ 	.word	0xffffffff


	//   ....[55]....
        /*017c*/ 	.word	0xffffffff


	//   ....[56]....
        /*0180*/ 	.word	0xffffffff


	//   ....[57]....
        /*0184*/ 	.word	0xffffffff


	//   ....[58]....
        /*0188*/ 	.word	0xffffffff


	//   ....[59]....
        /*018c*/ 	.word	0xffffffff


	//   ....[60]....
        /*0190*/ 	.word	0xffffffff


	//   ....[61]....
        /*0194*/ 	.word	0xffffffff


	//   ....[62]....
        /*0198*/ 	.word	0xffffffff


	//   ....[63]....
        /*019c*/ 	.word	0xffffffff


	//   ....[64]....
        /*01a0*/ 	.word	0xffffffff


	//   ....[65]....
        /*01a4*/ 	.word	0xffffffff


	//   ....[66]....
        /*01a8*/ 	.word	0xffffffff


	//   ....[67]....
        /*01ac*/ 	.word	0xffffffff


	//   ....[68]....
        /*01b0*/ 	.word	0xffffffff


	//   ....[69]....
        /*01b4*/ 	.word	0xffffffff


	//   ....[70]....
        /*01b8*/ 	.word	0xffffffff


	//   ....[71]....
        /*01bc*/ 	.word	0xffffffff


	//   ....[72]....
        /*01c0*/ 	.word	0xffffffff


	//   ....[73]....
        /*01c4*/ 	.word	0xffffffff


	//   ....[74]....
        /*01c8*/ 	.word	0xffffffff


	//   ....[75]....
        /*01cc*/ 	.word	0xffffffff


	//   ....[76]....
        /*01d0*/ 	.word	0xffffffff


	//   ....[77]....
        /*01d4*/ 	.word	0xffffffff


	//   ....[78]....
        /*01d8*/ 	.word	0xffffffff


	//   ....[79]....
        /*01dc*/ 	.word	0xffffffff


	//   ....[80]....
        /*01e0*/ 	.word	0xffffffff


	//   ....[81]....
        /*01e4*/ 	.word	0xffffffff


	//   ....[82]....
        /*01e8*/ 	.word	0xffffffff


	//   ....[83]....
        /*01ec*/ 	.word	0xffffffff


	//   ....[84]....
        /*01f0*/ 	.word	0xffffffff


	//   ....[85]....
        /*01f4*/ 	.word	0xffffffff


	//   ....[86]....
        /*01f8*/ 	.word	0xffffffff


	//   ....[87]....
        /*01fc*/ 	.word	0xffffffff


	//   ....[88]....
        /*0200*/ 	.word	0xffffffff


	//   ....[89]....
        /*0204*/ 	.word	0xffffffff


	//   ....[90]....
        /*0208*/ 	.word	0xffffffff


	//   ....[91]....
        /*020c*/ 	.word	0xffffffff


	//   ....[92]....
        /*0210*/ 	.word	0xffffffff


	//   ....[93]....
        /*0214*/ 	.word	0xffffffff


	//   ....[94]....
        /*0218*/ 	.word	0xffffffff


	//   ....[95]....
        /*021c*/ 	.word	0xffffffff


	//   ....[96]....
        /*0220*/ 	.word	0xffffffff


	//   ....[97]....
        /*0224*/ 	.word	0xffffffff


	//   ....[98]....
        /*0228*/ 	.word	0xffffffff


	//   ....[99]....
        /*022c*/ 	.word	0xffffffff


	//   ....[100]....
        /*0230*/ 	.word	0xffffffff


	//   ....[101]....
        /*0234*/ 	.word	0xffffffff


	//   ....[102]....
        /*0238*/ 	.word	0xffffffff


	//   ....[103]....
        /*023c*/ 	.word	0xffffffff


	//   ....[104]....
        /*0240*/ 	.word	0xffffffff


	//   ....[105]....
        /*0244*/ 	.word	0xffffffff


	//   ....[106]....
        /*0248*/ 	.word	0xffffffff


	//   ....[107]....
        /*024c*/ 	.word	0xffffffff


	//   ....[108]....
        /*0250*/ 	.word	0xffffffff


	//   ....[109]....
        /*0254*/ 	.word	0xffffffff


	//   ....[110]....
        /*0258*/ 	.word	0xffffffff


	//   ....[111]....
        /*025c*/ 	.word	0xffffffff


	//   ....[112]....
        /*0260*/ 	.word	0xffffffff


	//   ....[113]....
        /*0264*/ 	.word	0xffffffff


	//   ....[114]....
        /*0268*/ 	.word	0xffffffff


	//   ....[115]....
        /*026c*/ 	.word	0xffffffff


	//   ....[116]....
        /*0270*/ 	.word	0xffffffff


	//   ....[117]....
        /*0274*/ 	.word	0xffffffff


	//   ....[118]....
        /*0278*/ 	.word	0xffffffff


	//   ....[119]....
        /*027c*/ 	.word	0xffffffff


	//   ....[120]....
        /*0280*/ 	.word	0xffffffff


	//   ....[121]....
        /*0284*/ 	.word	0xffffffff


	//   ....[122]....
        /*0288*/ 	.word	0xffffffff


	//   ....[123]....
        /*028c*/ 	.word	0xffffffff


	//   ....[124]....
        /*0290*/ 	.word	0xffffffff


	//   ....[125]....
        /*0294*/ 	.word	0xffffffff


	//   ....[126]....
        /*0298*/ 	.word	0xffffffff


	//   ....[127]....
        /*029c*/ 	.word	0xffffffff


	//   ....[128]....
        /*02a0*/ 	.word	0xffffffff


	//   ....[129]....
        /*02a4*/ 	.word	0xffffffff


	//   ....[130]....
        /*02a8*/ 	.word	0xffffffff


	//   ....[131]....
        /*02ac*/ 	.word	0xffffffff


	//   ....[132]....
        /*02b0*/ 	.word	0xffffffff


	//   ....[133]....
        /*02b4*/ 	.word	0xffffffff


	//   ....[134]....
        /*02b8*/ 	.word	0xffffffff


	//   ....[135]....
        /*02bc*/ 	.word	0xffffffff


	//   ....[136]....
        /*02c0*/ 	.word	0xffffffff


	//   ....[137]....
        /*02c4*/ 	.word	0xffffffff


	//   ....[138]....
        /*02c8*/ 	.word	0xffffffff


	//   ....[139]....
        /*02cc*/ 	.word	0xffffffff


	//   ....[140]....
        /*02d0*/ 	.word	0xffffffff


	//   ....[141]....
        /*02d4*/ 	.word	0x0500000f


	//   ....[142]....
        /*02d8*/ 	.word	0x0500000f


	//   ....[143]....
        /*02dc*/ 	.word	0x0500000f


	//   ....[144]....
        /*02e0*/ 	.word	0x0500000f


	//   ....[145]....
        /*02e4*/ 	.word	0x0500000f


	//   ....[146]....
        /*02e8*/ 	.word	0x0500000f


	//   ....[147]....
        /*02ec*/ 	.word	0x0500000f


	//   ....[148]....
        /*02f0*/ 	.word	0x0500000f


	//   ....[149]....
        /*02f4*/ 	.word	0x0500000f


	//   ....[150]....
        /*02f8*/ 	.word	0x0500000f


	//   ....[151]....
        /*02fc*/ 	.word	0x0500000f


	//   ....[152]....
        /*0300*/ 	.word	0x0500000f


	//   ....[153]....
        /*0304*/ 	.word	0x0500000f


	//   ....[154]....
        /*0308*/ 	.word	0x0500000f


	//   ....[155]....
        /*030c*/ 	.word	0x0500000f


	//   ....[156]....
        /*0310*/ 	.word	0x0500000f


	//   ....[157]....
        /*0314*/ 	.word	0x0500000f


	//   ....[158]....
        /*0318*/ 	.word	0x0500000f


	//   ....[159]....
        /*031c*/ 	.word	0x0500000f


	//   ....[160]....
        /*0320*/ 	.word	0x0500000f


	//   ....[161]....
        /*0324*/ 	.word	0x0500000f


	//   ....[162]....
        /*0328*/ 	.word	0x0500000f


	//   ....[163]....
        /*032c*/ 	.word	0x0500000f


	//   ....[164]....
        /*0330*/ 	.word	0x0500000f


	//   ....[165]....
        /*0334*/ 	.word	0x0500000f


	//   ....[166]....
        /*0338*/ 	.word	0x0500000f


	//   ....[167]....
        /*033c*/ 	.word	0x0500000f


	//   ....[168]....
        /*0340*/ 	.word	0x0500000f


	//   ....[169]....
        /*0344*/ 	.word	0x0500000f


	//   ....[170]....
        /*0348*/ 	.word	0x0500000f


	//   ....[171]....
        /*034c*/ 	.word	0x0500000f


	//   ....[172]....
        /*0350*/ 	.word	0x0500000f


	//   ....[173]....
        /*0354*/ 	.word	0x0500000f


	//   ....[174]....
        /*0358*/ 	.word	0x0500000f


	//   ....[175]....
        /*035c*/ 	.word	0x0500000f


	//   ....[176]....
        /*0360*/ 	.word	0x0500000f


	//   ....[177]....
        /*0364*/ 	.word	0x0500000f


	//   ....[178]....
        /*0368*/ 	.word	0x0500000f


	//   ....[179]....
        /*036c*/ 	.word	0x0500000f


	//   ....[180]....
        /*0370*/ 	.word	0x0500000f


	//   ....[181]....
        /*0374*/ 	.word	0x0500000f


	//   ....[182]....
        /*0378*/ 	.word	0x0500000f


	//   ....[183]....
        /*037c*/ 	.word	0x0500000f


	//   ....[184]....
        /*0380*/ 	.word	0x0500000f


	//   ....[185]....
        /*0384*/ 	.word	0x0500000f


	//   ....[186]....
        /*0388*/ 	.word	0x0500000f


	//   ....[187]....
        /*038c*/ 	.word	0x0500000f


	//   ....[188]....
        /*0390*/ 	.word	0x0500000f


	//   ....[189]....
        /*0394*/ 	.word	0x0500000f


	//----- nvinfo : EIATTR_COOP_GROUP_INSTR_OFFSETS
	.align		4
.L_91:
        /*0398*/ 	.byte	0x04, 0x28
        /*039a*/ 	.short	(.L_93 - .L_92)


	//   ....[0]....
.L_92:
        /*039c*/ 	.word	0x00000070


	//   ....[1]....
        /*03a0*/ 	.word	0x000000b0


	//   ....[2]....
        /*03a4*/ 	.word	0x000002d0


	//   ....[3]....
        /*03a8*/ 	.word	0x00000430


	//   ....[4]....
        /*03ac*/ 	.word	0x00000550


	//   ....[5]....
        /*03b0*/ 	.word	0x000006b0


	//   ....[6]....
        /*03b4*/ 	.word	0x000013c0


	//   ....[7]....
        /*03b8*/ 	.word	0x00002ef0


	//   ....[8]....
        /*03bc*/ 	.word	0x00002ff0


	//   ....[9]....
        /*03c0*/ 	.word	0x00003490


	//   ....[10]....
        /*03c4*/ 	.word	0x00003540


	//   ....[11]....
        /*03c8*/ 	.word	0x00005ff0


	//   ....[12]....
        /*03cc*/ 	.word	0x00006000


	//   ....[13]....
        /*03d0*/ 	.word	0x00006060


	//   ....[14]....
        /*03d4*/ 	.word	0x00006080


	//   ....[15]....
        /*03d8*/ 	.word	0x00007b60


	//   ....[16]....
        /*03dc*/ 	.word	0x00007b70


	//   ....[17]....
        /*03e0*/ 	.word	0x00007bf0


	//   ....[18]....
        /*03e4*/ 	.word	0x00007c00


	//   ....[19]....
        /*03e8*/ 	.word	0x00008ab0


	//   ....[20]....
        /*03ec*/ 	.word	0x00008ac0


	//   ....[21]....
        /*03f0*/ 	.word	0x00008ad0


	//   ....[22]....
        /*03f4*/ 	.word	0x00008af0


	//   ....[23]....
        /*03f8*/ 	.word	0x00008b00


	//   ....[24]....
        /*03fc*/ 	.word	0x00008b10


	//   ....[25]....
        /*0400*/ 	.word	0x00008b20


	//   ....[26]....
        /*0404*/ 	.word	0x00008b40


	//   ....[27]....
        /*0408*/ 	.word	0x00008b50


	//   ....[28]....
        /*040c*/ 	.word	0x00008b60


	//   ....[29]....
        /*0410*/ 	.word	0x00008b70


	//   ....[30]....
        /*0414*/ 	.word	0x00008b80


	//   ....[31]....
        /*0418*/ 	.word	0x00008b90


	//   ....[32]....
        /*041c*/ 	.word	0x00008bb0


	//   ....[33]....
        /*0420*/ 	.word	0x00008bc0


	//   ....[34]....
        /*0424*/ 	.word	0x00008bd0


	//   ....[35]....
        /*0428*/ 	.word	0x00008be0


	//   ....[36]....
        /*042c*/ 	.word	0x00008bf0


	//   ....[37]....
        /*0430*/ 	.word	0x00008c00


	//   ....[38]....
        /*0434*/ 	.word	0x00008c10


	//   ....[39]....
        /*0438*/ 	.word	0x00008c20


	//   ....[40]....
        /*043c*/ 	.word	0x00008c30


	//   ....[41]....
        /*0440*/ 	.word	0x00008c40


	//   ....[42]....
        /*0444*/ 	.word	0x00008c50


	//   ....[43]....
        /*0448*/ 	.word	0x00008c60


	//   ....[44]....
        /*044c*/ 	.word	0x00008c70


	//   ....[45]....
        /*0450*/ 	.word	0x00008c80


	//   ....[46]....
        /*0454*/ 	.word	0x00008ca0


	//   ....[47]....
        /*0458*/ 	.word	0x00008cb0


	//   ....[48]....
        /*045c*/ 	.word	0x00008cc0


	//   ....[49]....
        /*0460*/ 	.word	0x00008cd0


	//   ....[50]....
        /*0464*/ 	.word	0x00008ce0


	//   ....[51]....
        /*0468*/ 	.word	0x00008cf0


	//   ....[52]....
        /*046c*/ 	.word	0x00008d00


	//   ....[53]....
        /*0470*/ 	.word	0x00008d10


	//   ....[54]....
        /*0474*/ 	.word	0x00008d20


	//   ....[55]....
        /*0478*/ 	.word	0x00008d30


	//   ....[56]....
        /*047c*/ 	.word	0x00008d50


	//   ....[57]....
        /*0480*/ 	.word	0x00008d60


	//   ....[58]....
        /*0484*/ 	.word	0x00008d70


	//   ....[59]....
        /*0488*/ 	.word	0x00008d80


	//   ....[60]....
        /*048c*/ 	.word	0x00008d90


	//   ....[61]....
        /*0490*/ 	.word	0x00008da0


	//   ....[62]....
        /*0494*/ 	.word	0x00008db0


	//   ....[63]....
        /*0498*/ 	.word	0x00008dc0


	//   ....[64]....
        /*049c*/ 	.word	0x00008dd0


	//   ....[65]....
        /*04a0*/ 	.word	0x00008de0


	//   ....[66]....
        /*04a4*/ 	.word	0x00008df0


	//   ....[67]....
        /*04a8*/ 	.word	0x00008e00


	//   ....[68]....
        /*04ac*/ 	.word	0x00008e10


	//   ....[69]....
        /*04b0*/ 	.word	0x00008e40


	//   ....[70]....
        /*04b4*/ 	.word	0x00008e70


	//   ....[71]....
        /*04b8*/ 	.word	0x00008ea0


	//   ....[72]....
        /*04bc*/ 	.word	0x00008ed0


	//   ....[73]....
        /*04c0*/ 	.word	0x00008f10


	//   ....[74]....
        /*04c4*/ 	.word	0x00008f40


	//   ....[75]....
        /*04c8*/ 	.word	0x00008f70


	//   ....[76]....
        /*04cc*/ 	.word	0x00008fa0


	//   ....[77]....
        /*04d0*/ 	.word	0x00008fd0


	//   ....[78]....
        /*04d4*/ 	.word	0x00008fe0


	//   ....[79]....
        /*04d8*/ 	.word	0x00009000


	//   ....[80]....
        /*04dc*/ 	.word	0x00009010


	//   ....[81]....
        /*04e0*/ 	.word	0x00009020


	//   ....[82]....
        /*04e4*/ 	.word	0x00009030


	//   ....[83]....
        /*04e8*/ 	.word	0x00009490


	//   ....[84]....
        /*04ec*/ 	.word	0x000094d0


	//   ....[85]....
        /*04f0*/ 	.word	0x00009510


	//   ....[86]....
        /*04f4*/ 	.word	0x00009550


	//   ....[87]....
        /*04f8*/ 	.word	0x00009580


	//   ....[88]....
        /*04fc*/ 	.word	0x000095c0


	//   ....[89]....
        /*0500*/ 	.word	0x00009c80


	//   ....[90]....
        /*0504*/ 	.word	0x00009cb0


	//   ....[91]....
        /*0508*/ 	.word	0x0000a800


	//   ....[92]....
        /*050c*/ 	.word	0x0000be10


	//   ....[93]....
        /*0510*/ 	.word	0x0000be50


	//   ....[94]....
        /*0514*/ 	.word	0x0000be90


	//   ....[95]....
        /*0518*/ 	.word	0x0000bf20


	//   ....[96]....
        /*051c*/ 	.word	0x0000bf30


	//   ....[97]....
        /*0520*/ 	.word	0x0000bfa0


	//   ....[98]....
        /*0524*/ 	.word	0x0000bfb0


	//   ....[99]....
        /*0528*/ 	.word	0x0000bfc0


	//   ....[100]....
        /*052c*/ 	.word	0x0000c030


	//   ....[101]....
        /*0530*/ 	.word	0x0000c0b0


	//   ....[102]....
        /*0534*/ 	.word	0x0000c540


	//   ....[103]....
        /*0538*/ 	.word	0x0000c580


	//   ....[104]....
        /*053c*/ 	.word	0x0000c5b0


	//   ....[105]....
        /*0540*/ 	.word	0x0000c5c0


	//   ....[106]....
        /*0544*/ 	.word	0x0000c610


	//   ....[107]....
        /*0548*/ 	.word	0x0000c690


	//   ....[108]....
        /*054c*/ 	.word	0x0000c6b0


	//   ....[109]....
        /*0550*/ 	.word	0x0000c730


	//   ....[110]....
        /*0554*/ 	.word	0x0000c750


	//   ....[111]....
        /*0558*/ 	.word	0x0000c7e0


	//   ....[112]....
        /*055c*/ 	.word	0x0000ce10


	//   ....[113]....
        /*0560*/ 	.word	0x0000ce40


	//   ....[114]....
        /*0564*/ 	.word	0x0000ce70


	//   ....[115]....
        /*0568*/ 	.word	0x0000ced0


	//   ....[116]....
        /*056c*/ 	.word	0x0000cf60


	//   ....[117]....
        /*0570*/ 	.word	0x0000cf80


	//   ....[118]....
        /*0574*/ 	.word	0x0000d020


	//   ....[119]....
        /*0578*/ 	.word	0x0000d040


	//   ....[120]....
        /*057c*/ 	.word	0x0000d8f0


	//   ....[121]....
        /*0580*/ 	.word	0x0000d910


	//   ....[122]....
        /*0584*/ 	.word	0x0000d930


	//   ....[123]....
        /*0588*/ 	.word	0x0000d940


	//   ....[124]....
        /*058c*/ 	.word	0x0000d990


	//   ....[125]....
        /*0590*/ 	.word	0x0000d9a0


	//   ....[126]....
        /*0594*/ 	.word	0x0000d9f0


	//   ....[127]....
        /*0598*/ 	.word	0x0000da00


	//   ....[128]....
        /*059c*/ 	.word	0x0000da10


	//   ....[129]....
        /*05a0*/ 	.word	0x0000da60


	//   ....[130]....
        /*05a4*/ 	.word	0x0000de60


	//   ....[131]....
        /*05a8*/ 	.word	0x0000de80


	//   ....[132]....
        /*05ac*/ 	.word	0x0000de90


	//   ....[133]....
        /*05b0*/ 	.word	0x0000deb0


	//   ....[134]....
        /*05b4*/ 	.word	0x0000ded0


	//   ....[135]....
        /*05b8*/ 	.word	0x0000df20


	//   ....[136]....
        /*05bc*/ 	.word	0x0000df40


	//   ....[137]....
        /*05c0*/ 	.word	0x0000df50


	//   ....[138]....
        /*05c4*/ 	.word	0x0000dfa0


	//   ....[139]....
        /*05c8*/ 	.word	0x0000e000


	//   ....[140]....
        /*05cc*/ 	.word	0x0000f050


	//   ....[141]....
        /*05d0*/ 	.word	0x0000f550


	//   ....[142]....
        /*05d4*/ 	.word	0x0000f660


	//   ....[143]....
        /*05d8*/ 	.word	0x0000f730


	//   ....[144]....
        /*05dc*/ 	.word	0x0000f7c0


	//   ....[145]....
        /*05e0*/ 	.word	0x0000f8a0


	//   ....[146]....
        /*05e4*/ 	.word	0x0000f900


	//   ....[147]....
        /*05e8*/ 	.word	0x0000f9e0


	//   ....[148]....
        /*05ec*/ 	.word	0x0000fa40


	//   ....[149]....
        /*05f0*/ 	.word	0x0000fb10


	//   ....[150]....
        /*05f4*/ 	.word	0x0000fbb0


	//   ....[151]....
        /*05f8*/ 	.word	0x0000fca0


	//   ....[152]....
        /*05fc*/ 	.word	0x0000fe00


	//   ....[153]....
        /*0600*/ 	.word	0x0000fec0


	//   ....[154]....
        /*0604*/ 	.word	0x0000ffc0


	//   ....[155]....
        /*0608*/ 	.word	0x00010060


	//   ....[156]....
        /*060c*/ 	.word	0x00010150


	//   ....[157]....
        /*0610*/ 	.word	0x00010210


	//   ....[158]....
        /*0614*/ 	.word	0x00010280


	//   ....[159]....
        /*0618*/ 	.word	0x00010350


	//   ....[160]....
        /*061c*/ 	.word	0x000103c0


	//   ....[161]....
        /*0620*/ 	.word	0x000104a0


	//   ....[162]....
        /*0624*/ 	.word	0x00010530


	//   ....[163]....
        /*0628*/ 	.word	0x00010590


	//   ....[164]....
        /*062c*/ 	.word	0x00010650


	//   ....[165]....
        /*0630*/ 	.word	0x00010710


	//   ....[166]....
        /*0634*/ 	.word	0x00010790


	//   ....[167]....
        /*0638*/ 	.word	0x00010880


	//   ....[168]....
        /*063c*/ 	.word	0x00010900


	//   ....[169]....
        /*0640*/ 	.word	0x000109d0


	//   ....[170]....
        /*0644*/ 	.word	0x00010b10


	//   ....[171]....
        /*0648*/ 	.word	0x00010bb0


	//   ....[172]....
        /*064c*/ 	.word	0x00010c20


	//   ....[173]....
        /*0650*/ 	.word	0x00010ce0


	//   ....[174]....
        /*0654*/ 	.word	0x00010d40


	//   ....[175]....
        /*0658*/ 	.word	0x00010e00


	//   ....[176]....
        /*065c*/ 	.word	0x00010e60


	//   ....[177]....
        /*0660*/ 	.word	0x00010f20


	//   ....[178]....
        /*0664*/ 	.word	0x00010f80


	//   ....[179]....
        /*0668*/ 	.word	0x00011040


	//   ....[180]....
        /*066c*/ 	.word	0x00011120


	//   ....[181]....
        /*0670*/ 	.word	0x000111c0


	//   ....[182]....
        /*0674*/ 	.word	0x00011220


	//   ....[183]....
        /*0678*/ 	.word	0x000112e0


	//   ....[184]....
        /*067c*/ 	.word	0x00011340


	//   ....[185]....
        /*0680*/ 	.word	0x00011400


	//   ....[186]....
        /*0684*/ 	.word	0x00011460


	//   ....[187]....
        /*0688*/ 	.word	0x00011520


	//   ....[188]....
        /*068c*/ 	.word	0x00011580


	//   ....[189]....
        /*0690*/ 	.word	0x00011640


	//----- nvinfo : EIATTR_REG_RECONFIG
	.align		4
.L_93:
        /*0694*/ 	.byte	0x01, 0x54
	.zero		2


	//----- nvinfo : EIATTR_SYSCALL_OFFSETS
	.align		4
        /*0698*/ 	.byte	0x04, 0x46
        /*069a*/ 	.short	(.L_95 - .L_94)


	//   ....[0]....
.L_94:
        /*069c*/ 	.word	0x00001580


	//   ....[1]....
        /*06a0*/ 	.word	0x0000af50


	//   ....[2]....
        /*06a4*/ 	.word	0x0000b090


	//   ....[3]....
        /*06a8*/ 	.word	0x0000b1d0


	//   ....[4]....
        /*06ac*/ 	.word	0x0000b2f0


	//   ....[5]....
        /*06b0*/ 	.word	0x0000cb90


	//----- nvinfo : EIATTR_MBARRIER_INSTR_OFFSETS
	.align		4
.L_95:
        /*06b4*/ 	.byte	0x04, 0x39
        /*06b6*/ 	.short	(.L_97 - .L_96)


	//   ....[0]....
.L_96:
        /*06b8*/ 	.word	0x00000180
        /*06bc*/ 	.word	0x000000ff
        /*06c0*/ 	.word	0x00029800
        /*06c4*/ 	.short	0x0100
        /*06c6*/ 	.byte	0x08
	.zero		1


	//   ....[1]....
        /*06c8*/ 	.word	0x00000190
        /*06cc*/ 	.word	0x000000ff
        /*06d0*/ 	.word	0x00029820
        /*06d4*/ 	.short	0x0100
        /*06d6*/ 	.byte	0x08
	.zero		1


	//   ....[2]....
        /*06d8*/ 	.word	0x00000280
        /*06dc*/ 	.word	0x000000ff
        /*06e0*/ 	.word	0x00029830
        /*06e4*/ 	.short	0x0100
        /*06e6*/ 	.byte	0x08
	.zero		1


	//   ....[3]....
        /*06e8*/ 	.word	0x00000290
        /*06ec*/ 	.word	0x000000ff
        /*06f0*/ 	.word	0x00029840
        /*06f4*/ 	.short	0x0100
        /*06f6*/ 	.byte	0x08
	.zero		1


	//   ....[4]....
        /*06f8*/ 	.word	0x000002a0
        /*06fc*/ 	.word	0x000000ff
        /*0700*/ 	.word	0x00029838
        /*0704*/ 	.short	0x0100
        /*0706*/ 	.byte	0x08
	.zero		1


	//   ....[5]....
        /*0708*/ 	.word	0x000002b0
        /*070c*/ 	.word	0x000000ff
        /*0710*/ 	.word	0x00029848
        /*0714*/ 	.short	0x0100
        /*0716*/ 	.byte	0x08
	.zero		1


	//   ....[6]....
        /*0718*/ 	.word	0x000003e0
        /*071c*/ 	.word	0x000000ff
        /*0720*/ 	.word	0x00029850
        /*0724*/ 	.short	0x0100
        /*0726*/ 	.byte	0x08
	.zero		1


	//   ....[7]....
        /*0728*/ 	.word	0x000003f0
        /*072c*/ 	.word	0x000000ff
        /*0730*/ 	.word	0x00029860
        /*0734*/ 	.short	0x0100
        /*0736*/ 	.byte	0x08
	.zero		1


	//   ....[8]....
        /*0738*/ 	.word	0x00000400
        /*073c*/ 	.word	0x000000ff
        /*0740*/ 	.word	0x00029858
        /*0744*/ 	.short	0x0100
        /*0746*/ 	.byte	0x08
	.zero		1


	//   ....[9]....
        /*0748*/ 	.word	0x00000410
        /*074c*/ 	.word	0x000000ff
        /*0750*/ 	.word	0x00029868
        /*0754*/ 	.short	0x0100
        /*0756*/ 	.byte	0x08
	.zero		1


	//   ....[10]....
        /*0758*/ 	.word	0x00000500
        /*075c*/ 	.word	0x000000ff
        /*0760*/ 	.word	0x00029870
        /*0764*/ 	.short	0x0100
        /*0766*/ 	.byte	0x06
	.zero		1


	//   ....[11]....
        /*0768*/ 	.word	0x00000510
        /*076c*/ 	.word	0x000000ff
        /*0770*/ 	.word	0x00029880
        /*0774*/ 	.short	0x0100
        /*0776*/ 	.byte	0x06
	.zero		1


	//   ....[12]....
        /*0778*/ 	.word	0x00000520
        /*077c*/ 	.word	0x000000ff
        /*0780*/ 	.word	0x00029878
        /*0784*/ 	.short	0x0100
        /*0786*/ 	.byte	0x06
	.zero		1


	//   ....[13]....
        /*0788*/ 	.word	0x00000530
        /*078c*/ 	.word	0x000000ff
        /*0790*/ 	.word	0x00029888
        /*0794*/ 	.short	0x0100
        /*0796*/ 	.byte	0x06
	.zero		1


	//   ....[14]....
        /*0798*/ 	.word	0x00000660
        /*079c*/ 	.word	0x000000ff
        /*07a0*/ 	.word	0x00029890
        /*07a4*/ 	.short	0x0100
        /*07a6*/ 	.byte	0x08
	.zero		1


	//   ....[15]....
        /*07a8*/ 	.word	0x00000670
        /*07ac*/ 	.word	0x000000ff
        /*07b0*/ 	.word	0x000298a0
        /*07b4*/ 	.short	0x0100
        /*07b6*/ 	.byte	0x08
	.zero		1


	//   ....[16]....
        /*07b8*/ 	.word	0x00000680
        /*07bc*/ 	.word	0x000000ff
        /*07c0*/ 	.word	0x00029898
        /*07c4*/ 	.short	0x0100
        /*07c6*/ 	.byte	0x08
	.zero		1


	//   ....[17]....
        /*07c8*/ 	.word	0x00000690
        /*07cc*/ 	.word	0x000000ff
        /*07d0*/ 	.word	0x000298a8
        /*07d4*/ 	.short	0x0100
        /*07d6*/ 	.byte	0x08
	.zero		1


	//   ....[18]....
        /*07d8*/ 	.word	0x000007d0
        /*07dc*/ 	.word	0x000000ff
        /*07e0*/ 	.word	0x000298b0
        /*07e4*/ 	.short	0x0100
        /*07e6*/ 	.byte	0x08
	.zero		1


	//   ....[19]....
        /*07e8*/ 	.word	0x000007e0
        /*07ec*/ 	.word	0x000000ff
        /*07f0*/ 	.word	0x000298c0
        /*07f4*/ 	.short	0x0100
        /*07f6*/ 	.byte	0x08
	.zero		1


	//   ....[20]....
        /*07f8*/ 	.word	0x000007f0
        /*07fc*/ 	.word	0x000000ff
        /*0800*/ 	.word	0x000298b8
        /*0804*/ 	.short	0x0100
        /*0806*/ 	.byte	0x08
	.zero		1


	//   ....[21]....
        /*0808*/ 	.word	0x00000800
        /*080c*/ 	.word	0x000000ff
        /*0810*/ 	.word	0x000298c8
        /*0814*/ 	.short	0x0100
        /*0816*/ 	.byte	0x08
	.zero		1


	//   ....[22]....
        /*0818*/ 	.word	0x000015a0
        /*081c*/ 	.word	0x000000ff
        /*0820*/ 	.word	0x00029800
        /*0824*/ 	.short	0x010a
        /*0826*/ 	.byte	0x24
	.zero		1


	//   ....[23]....
        /*0828*/ 	.word	0x00001610
        /*082c*/ 	.word	0x000000ff
        /*0830*/ 	.word	0x00029830
        /*0834*/ 	.short	0x010a
        /*0836*/ 	.byte	0x24
	.zero		1


	//   ....[24]....
        /*0838*/ 	.word	0x00001670
        /*083c*/ 	.word	0x000000ff
        /*0840*/ 	.word	0x00029830
        /*0844*/ 	.short	0x010a
        /*0846*/ 	.byte	0x24
	.zero		1


	//   ....[25]....
        /*0848*/ 	.word	0x00002420
        /*084c*/ 	.word	0x000000ff
        /*0850*/ 	.word	0x00000000
        /*0854*/ 	.short	0x0101
        /*0856*/ 	.byte	0x04
	.zero		1


	//   ....[26]....
        /*0858*/ 	.word	0x00004b40
        /*085c*/ 	.word	0x000000ff
        /*0860*/ 	.word	0x00029830
        /*0864*/ 	.short	0x010a
        /*0866*/ 	.byte	0x04
	.zero		1


	//   ....[27]....
        /*0868*/ 	.word	0x00004b80
        /*086c*/ 	.word	0x000000ff
        /*0870*/ 	.word	0x00029830
        /*0874*/ 	.short	0x010a
        /*0876*/ 	.byte	0x04
	.zero		1


	//   ....[28]....
        /*0878*/ 	.word	0x00005850
        /*087c*/ 	.word	0x000000ff
        /*0880*/ 	.word	0x00029850
        /*0884*/ 	.short	0x010a
        /*0886*/ 	.byte	0x04
	.zero		1


	//   ....[29]....
        /*0888*/ 	.word	0x00005890
        /*088c*/ 	.word	0x000000ff
        /*0890*/ 	.word	0x00029850
        /*0894*/ 	.short	0x010a
        /*0896*/ 	.byte	0x04
	.zero		1


	//   ....[30]....
        /*0898*/ 	.word	0x00006070
        /*089c*/ 	.word	0x000000ff
        /*08a0*/ 	.word	0x00000000
        /*08a4*/ 	.short	0x0101
        /*08a6*/ 	.byte	0x04
	.zero		1


	//   ....[31]....
        /*08a8*/ 	.word	0x000071a0
        /*08ac*/ 	.word	0x000000ff
        /*08b0*/ 	.word	0x00000000
        /*08b4*/ 	.short	0x0101
        /*08b6*/ 	.byte	0x04
	.zero		1


	//   ....[32]....
        /*08b8*/ 	.word	0x00007810
        /*08bc*/ 	.word	0x000000ff
        /*08c0*/ 	.word	0x00029850
        /*08c4*/ 	.short	0x010a
        /*08c6*/ 	.byte	0x09
	.zero		1


	//   ....[33]....
        /*08c8*/ 	.word	0x00007850
        /*08cc*/ 	.word	0x000000ff
        /*08d0*/ 	.word	0x00029850
        /*08d4*/ 	.short	0x010a
        /*08d6*/ 	.byte	0x09
	.zero		1


	//   ....[34]....
        /*08d8*/ 	.word	0x00007ee0
        /*08dc*/ 	.word	0x000000ff
        /*08e0*/ 	.word	0x00000000
        /*08e4*/ 	.short	0x0101
        /*08e6*/ 	.byte	0x04
	.zero		1


	//   ....[35]....
        /*08e8*/ 	.word	0x000095b0
        /*08ec*/ 	.word	0x000000ff
        /*08f0*/ 	.word	0x00000000
        /*08f4*/ 	.short	0x0101
        /*08f6*/ 	.byte	0x04
	.zero		1


	//   ....[36]....
        /*08f8*/ 	.word	0x0000bae0
        /*08fc*/ 	.word	0x000000ff
        /*0900*/ 	.word	0x00029880
        /*0904*/ 	.short	0x010a
        /*0906*/ 	.byte	0x29
	.zero		1


	//   ....[37]....
        /*0908*/ 	.word	0x0000c170
        /*090c*/ 	.word	0x000000ff
        /*0910*/ 	.word	0x00029870
        /*0914*/ 	.short	0x0107
        /*0916*/ 	.byte	0x29
	.zero		1


	//   ....[38]....
        /*0918*/ 	.word	0x0000c200
        /*091c*/ 	.word	0x000000ff
        /*0920*/ 	.word	0x00029870
        /*0924*/ 	.short	0x0101
        /*0926*/ 	.byte	0x29
	.zero		1


	//   ....[39]....
        /*0928*/ 	.word	0x0000c250
        /*092c*/ 	.word	0x000000ff
        /*0930*/ 	.word	0x00029840
        /*0934*/ 	.short	0x010a
        /*0936*/ 	.byte	0x29
	.zero		1


	//   ....[40]....
        /*0938*/ 	.word	0x0000c920
        /*093c*/ 	.word	0x000000ff
        /*0940*/ 	.word	0x00029830
        /*0944*/ 	.short	0x0107
        /*0946*/ 	.byte	0x29
	.zero		1


	//   ....[41]....
        /*0948*/ 	.word	0x0000c9b0
        /*094c*/ 	.word	0x000000ff
        /*0950*/ 	.word	0x00029830
        /*0954*/ 	.short	0x0101
        /*0956*/ 	.byte	0x29
	.zero		1


	//   ....[42]....
        /*0958*/ 	.word	0x0000d160
        /*095c*/ 	.word	0x000000ff
        /*0960*/ 	.word	0x00029800
        /*0964*/ 	.short	0x0107
        /*0966*/ 	.byte	0x29
	.zero		1


	//   ....[43]....
        /*0968*/ 	.word	0x0000d1c0
        /*096c*/ 	.word	0x000000ff
        /*0970*/ 	.word	0x00029800
        /*0974*/ 	.short	0x0101
        /*0976*/ 	.byte	0x29
	.zero		1


	//   ....[44]....
        /*0978*/ 	.word	0x0000d1d0
        /*097c*/ 	.word	0x000000ff
        /*0980*/ 	.word	0x00029820
        /*0984*/ 	.short	0x010a
        /*0986*/ 	.byte	0x29
	.zero		1


	//   ....[45]....
        /*0988*/ 	.word	0x0000d620
        /*098c*/ 	.word	0x0000000a
        /*0990*/ 	.word	0x00029880
        /*0994*/ 	.short	0x010a
        /*0996*/ 	.byte	0x3f
	.zero		1


	//   ....[46]....
        /*0998*/ 	.word	0x0000db30
        /*099c*/ 	.word	0x0000000a
        /*09a0*/ 	.word	0x00029870
        /*09a4*/ 	.short	0x0107
        /*09a6*/ 	.byte	0x3f
	.zero		1


	//   ....[47]....
        /*09a8*/ 	.word	0x0000dbc0
        /*09ac*/ 	.word	0x0000000a
        /*09b0*/ 	.word	0x00029870
        /*09b4*/ 	.short	0x0101
        /*09b6*/ 	.byte	0x3f
	.zero		1


	//   ....[48]....
        /*09b8*/ 	.word	0x0000dbf0
        /*09bc*/ 	.word	0x0000000a
        /*09c0*/ 	.word	0x00029840
        /*09c4*/ 	.short	0x010a
        /*09c6*/ 	.byte	0x3f
	.zero		1


	//   ....[49]....
        /*09c8*/ 	.word	0x0000e0e0
        /*09cc*/ 	.word	0x0000000a
        /*09d0*/ 	.word	0x00029830
        /*09d4*/ 	.short	0x0107
        /*09d6*/ 	.byte	0x3f
	.zero		1


	//   ....[50]....
        /*09d8*/ 	.word	0x0000e180
        /*09dc*/ 	.word	0x0000000a
        /*09e0*/ 	.word	0x00029830
        /*09e4*/ 	.short	0x0101
        /*09e6*/ 	.byte	0x3f
	.zero		1


	//   ....[51]....
        /*09e8*/ 	.word	0x0000e200
        /*09ec*/ 	.word	0x00000013
        /*09f0*/ 	.word	0x00029870
        /*09f4*/ 	.short	0x010a
        /*09f6*/ 	.byte	0x3f
	.zero		1


	//   ....[52]....
        /*09f8*/ 	.word	0x0000e290
        /*09fc*/ 	.word	0x00000013
        /*0a00*/ 	.word	0x00029860
        /*0a04*/ 	.short	0x010a
        /*0a06*/ 	.byte	0x3f
	.zero		1


	//   ....[53]....
        /*0a08*/ 	.word	0x0000e7b0
        /*0a0c*/ 	.word	0x00000013
        /*0a10*/ 	.word	0x00029850
        /*0a14*/ 	.short	0x0101
        /*0a16*/ 	.byte	0x3f
	.zero		1


	//   ....[54]....
        /*0a18*/ 	.word	0x0000e850
        /*0a1c*/ 	.word	0x00000013
        /*0a20*/ 	.word	0x00000000
        /*0a24*/ 	.short	0x0101
        /*0a26*/ 	.byte	0x3f
	.zero		1


	//   ....[55]....
        /*0a28*/ 	.word	0x0000e920
        /*0a2c*/ 	.word	0x00000010
        /*0a30*/ 	.word	0x00029870
        /*0a34*/ 	.short	0x010a
        /*0a36*/ 	.byte	0x3f
	.zero		1


	//   ....[56]....
        /*0a38*/ 	.word	0x0000e9e0
        /*0a3c*/ 	.word	0x00000010
        /*0a40*/ 	.word	0x00029860
        /*0a44*/ 	.short	0x010a
        /*0a46*/ 	.byte	0x3f
	.zero		1


	//   ....[57]....
        /*0a48*/ 	.word	0x0000eee0
        /*0a4c*/ 	.word	0x00000010
        /*0a50*/ 	.word	0x00029850
        /*0a54*/ 	.short	0x0101
        /*0a56*/ 	.byte	0x3f
	.zero		1


	//   ....[58]....
        /*0a58*/ 	.word	0x0000efa0
        /*0a5c*/ 	.word	0x00000010
        /*0a60*/ 	.word	0x00000000
        /*0a64*/ 	.short	0x0101
        /*0a66*/ 	.byte	0x3f
	.zero		1


	//   ....[59]....
        /*0a68*/ 	.word	0x0000f000
        /*0a6c*/ 	.word	0x00000006
        /*0a70*/ 	.word	0x00029820
        /*0a74*/ 	.short	0x010a
        /*0a76*/ 	.byte	0x3f
	.zero		1


	//   ....[60]....
        /*0a78*/ 	.word	0x0000f120
        /*0a7c*/ 	.word	0x00000005
        /*0a80*/ 	.word	0x00029840
        /*0a84*/ 	.short	0x010a
        /*0a86*/ 	.byte	0x3f
	.zero		1


	//   ....[61]....
        /*0a88*/ 	.word	0x0000f1c0
        /*0a8c*/ 	.word	0x00000003
        /*0a90*/ 	.word	0x00029840
        /*0a94*/ 	.short	0x010a
        /*0a96*/ 	.byte	0x3f
	.zero		1


	//   ....[62]....
        /*0a98*/ 	.word	0x0000f200
        /*0a9c*/ 	.word	0x00000005
        /*0aa0*/ 	.word	0x00029860
        /*0aa4*/ 	.short	0x010a
        /*0aa6*/ 	.byte	0x3f
	.zero		1


	//   ....[63]....
        /*0aa8*/ 	.word	0x0000f240
        /*0aac*/ 	.word	0x00000003
        /*0ab0*/ 	.word	0x00029860
        /*0ab4*/ 	.short	0x010a
        /*0ab6*/ 	.byte	0x3f
	.zero		1


	//   ....[64]....
        /*0ab8*/ 	.word	0x0000f280
        /*0abc*/ 	.word	0x00000005
        /*0ac0*/ 	.word	0x00029880
        /*0ac4*/ 	.short	0x010a
        /*0ac6*/ 	.byte	0x3f
	.zero		1


	//   ....[65]....
        /*0ac8*/ 	.word	0x0000f2c0
        /*0acc*/ 	.word	0x00000003
        /*0ad0*/ 	.word	0x00029880
        /*0ad4*/ 	.short	0x010a
        /*0ad6*/ 	.byte	0x3f
	.zero		1


	//   ....[66]....
        /*0ad8*/ 	.word	0x0000f330
        /*0adc*/ 	.word	0x00000003
        /*0ae0*/ 	.word	0x00029800
        /*0ae4*/ 	.short	0x010a
        /*0ae6*/ 	.byte	0x3f
	.zero		1


	//   ....[67]....
        /*0ae8*/ 	.word	0x0000f390
        /*0aec*/ 	.word	0x00000005
        /*0af0*/ 	.word	0x00029830
        /*0af4*/ 	.short	0x010a
        /*0af6*/ 	.byte	0x3f
	.zero		1


	//   ....[68]....
        /*0af8*/ 	.word	0x0000f3f0
        /*0afc*/ 	.word	0x00000003
        /*0b00*/ 	.word	0x00029830
        /*0b04*/ 	.short	0x010a
        /*0b06*/ 	.byte	0x3f
	.zero		1


	//   ....[69]....
        /*0b08*/ 	.word	0x0000f450
        /*0b0c*/ 	.word	0x0000000d
        /*0b10*/ 	.word	0x00029850
        /*0b14*/ 	.short	0x010a
        /*0b16*/ 	.byte	0x3f
	.zero		1


	//   ....[70]....
        /*0b18*/ 	.word	0x0000f4b0
        /*0b1c*/ 	.word	0x00000005
        /*0b20*/ 	.word	0x00029850
        /*0b24*/ 	.short	0x010a
        /*0b26*/ 	.byte	0x3f
	.zero		1


	//   ....[71]....
        /*0b28*/ 	.word	0x0000f5b0
        /*0b2c*/ 	.word	0x00000002
        /*0b30*/ 	.word	0x00029880
        /*0b34*/ 	.short	0x010a
        /*0b36*/ 	.byte	0x3f
	.zero		1


	//   ....[72]....
        /*0b38*/ 	.word	0x0000fd50
        /*0b3c*/ 	.word	0x00000002
        /*0b40*/ 	.word	0x00029840
        /*0b44*/ 	.short	0x010a
        /*0b46*/ 	.byte	0x3f
	.zero		1


	//   ....[73]....
        /*0b48*/ 	.word	0x00010a10
        /*0b4c*/ 	.word	0x00000003
        /*0b50*/ 	.word	0x00029820
        /*0b54*/ 	.short	0x010a
        /*0b56*/ 	.byte	0x3f
	.zero		1


	//   ....[74]....
        /*0b58*/ 	.word	0x00010a60
        /*0b5c*/ 	.word	0x0000000a
        /*0b60*/ 	.word	0x00029880
        /*0b64*/ 	.short	0x010a
        /*0b66*/ 	.byte	0x3f
	.zero		1


	//   ....[75]....
        /*0b68*/ 	.word	0x00011070
        /*0b6c*/ 	.word	0x0000000a
        /*0b70*/ 	.word	0x00029840
        /*0b74*/ 	.short	0x010a
        /*0b76*/ 	.byte	0x3f
	.zero		1


	//   ....[76]....
        /*0b78*/ 	.word	0x00011670
        /*0b7c*/ 	.word	0x00000013
        /*0b80*/ 	.word	0x00029870
        /*0b84*/ 	.short	0x010a
        /*0b86*/ 	.byte	0x3f
	.zero		1


	//   ....[77]....
        /*0b88*/ 	.word	0x000116c0
        /*0b8c*/ 	.word	0x00000013
        /*0b90*/ 	.word	0x00029860
        /*0b94*/ 	.short	0x010a
        /*0b96*/ 	.byte	0x3f
	.zero		1


	//   ....[78]....
        /*0b98*/ 	.word	0x00011710
        /*0b9c*/ 	.word	0x00000010
        /*0ba0*/ 	.word	0x00029870
        /*0ba4*/ 	.short	0x010a
        /*0ba6*/ 	.byte	0x3f
	.zero		1


	//   ....[79]....
        /*0ba8*/ 	.word	0x00011760
        /*0bac*/ 	.word	0x00000010
        /*0bb0*/ 	.word	0x00029860
        /*0bb4*/ 	.short	0x010a
        /*0bb6*/ 	.byte	0x3f
	.zero		1


	//   ....[80]....
        /*0bb8*/ 	.word	0x000117b0
        /*0bbc*/ 	.word	0x00000006
        /*0bc0*/ 	.word	0x00029820
        /*0bc4*/ 	.short	0x010a
        /*0bc6*/ 	.byte	0x3f
	.zero		1


	//   ....[81]....
        /*0bc8*/ 	.word	0x00011800
        /*0bcc*/ 	.word	0x00000005
        /*0bd0*/ 	.word	0x00029840
        /*0bd4*/ 	.short	0x010a
        /*0bd6*/ 	.byte	0x3f
	.zero		1


	//   ....[82]....
        /*0bd8*/ 	.word	0x00011850
        /*0bdc*/ 	.word	0x00000003
        /*0be0*/ 	.word	0x00029840
        /*0be4*/ 	.short	0x010a
        /*0be6*/ 	.byte	0x3f
	.zero		1


	//   ....[83]....
        /*0be8*/ 	.word	0x000118a0
        /*0bec*/ 	.word	0x00000005
        /*0bf0*/ 	.word	0x00029860
        /*0bf4*/ 	.short	0x010a
        /*0bf6*/ 	.byte	0x3f
	.zero		1


	//   ....[84]....
        /*0bf8*/ 	.word	0x000118f0
        /*0bfc*/ 	.word	0x00000003
        /*0c00*/ 	.word	0x00029860
        /*0c04*/ 	.short	0x010a
        /*0c06*/ 	.byte	0x3f
	.zero		1


	//   ....[85]....
        /*0c08*/ 	.word	0x00011940
        /*0c0c*/ 	.word	0x00000005
        /*0c10*/ 	.word	0x00029880
        /*0c14*/ 	.short	0x010a
        /*0c16*/ 	.byte	0x3f
	.zero		1


	//----- nvinfo : EIATTR_NUM_MBARRIERS
	.align		4
.L_97:
        /*0c18*/ 	.byte	0x03, 0x38
        /*0c1a*/ 	.short	0x0016


	//----- nvinfo : EIATTR_EXIT_INSTR_OFFSETS
	.align		4
        /*0c1c*/ 	.byte	0x04, 0x1c
        /*0c1e*/ 	.short	(.L_99 - .L_98)


	//   ....[0]....
.L_98:
        /*0c20*/ 	.word	0x0000f310


	//----- nvinfo : EIATTR_MAX_THREADS
	.align		4
.L_99:
        /*0c24*/ 	.byte	0x04, 0x05
        /*0c26*/ 	.short	(.L_101 - .L_100)
.L_100:
        /*0c28*/ 	.word	0x00000180
        /*0c2c*/ 	.word	0x00000001
        /*0c30*/ 	.word	0x00000001


	//----- nvinfo : EIATTR_CRS_STACK_SIZE
	.align		4
.L_101:
        /*0c34*/ 	.byte	0x04, 0x1e
        /*0c36*/ 	.short	(.L_103 - .L_102)
.L_102:
        /*0c38*/ 	.word	0x00000000


	//----- nvinfo : EIATTR_CBANK_PARAM_SIZE
	.align		4
.L_103:
        /*0c3c*/ 	.byte	0x03, 0x19
        /*0c3e*/ 	.short	0x0a70


	//----- nvinfo : EIATTR_PARAM_CBANK
	.align		4
        /*0c40*/ 	.byte	0x04, 0x0a
        /*0c42*/ 	.short	(.L_105 - .L_104)
	.align		4
.L_104:
        /*0c44*/ 	.word	index@(.nv.constant0._ZN7cutlass13device_kernelIN5flash11enable_sm90INS1_16FlashAttnFwdSm90INS1_25CollectiveMainloopFwdSm90ILi2EN4cute5tupleIJNS5_1CILi1EEES8_S8_EEENS6_IJNS7_ILi128EEENS7_ILi160EEENS7_ILi192EEEEEELi128ENS_12float_e4m3_tEfNS_4arch4Sm90ELb0ELb0ELb0ELb0ELb1ELb0ELb0ELb1ELb1ELb1ELb1ELb0EEENS1_21CollectiveEpilogueFwdINS6_IJSA_SA_SB_EEES9_NS_10bfloat16_tESG_Li256ELb0ELb1ELb1ELb1EEENS1_19SingleTileSchedulerILb0ELb1ELb1ELi128EEEEEEEEEvNT_6ParamsE)
        /*0c48*/ 	.short	0x0210
        /*0c4a*/ 	.short	0x0a70


	//----- nvinfo : EIATTR_SW_WAR
	.align		4
.L_105:
        /*0c4c*/ 	.byte	0x04, 0x36
        /*0c4e*/ 	.short	(.L_107 - .L_106)
.L_106:
        /*0c50*/ 	.word	0x00000008
.L_107:


//--------------------- .nv.info._ZN7cutlass13device_kernelIN5flash11enable_sm90INS1_16FlashAttnFwdSm90INS1_25CollectiveMainloopFwdSm90ILi2EN4cute5tupleIJNS5_1CILi1EEES8_S8_EEENS6_IJNS7_ILi128EEENS7_ILi160EEENS7_ILi192EEEEEELi128ENS_12float_e4m3_tEfNS_4arch4Sm90ELb0ELb0ELb0ELb1ELb1ELb0ELb0ELb1ELb1ELb1ELb1ELb0EEENS1_21CollectiveEpilogueFwdINS6_IJSA_SA_SB_EEES9_NS_10bfloat16_tESG_Li256ELb1ELb1ELb1ELb1EEENS1_36VarlenDynamicPersistentTileSchedulerILi128ELi160ELi256ELi128ELb1ELb1ELb1ELb0ELb1ELb1EEEEEEEEEvNT_6ParamsE --------------------------
	.section	.nv.info._ZN7cutlass13device_kernelIN5flash11enable_sm90INS1_16FlashAttnFwdSm90INS1_25CollectiveMainloopFwdSm90ILi2EN4cute5tupleIJNS5_1CILi1EEES8_S8_EEENS6_IJNS7_ILi128EEENS7_ILi160EEENS7_ILi192EEEEEELi128ENS_12float_e4m3_tEfNS_4arch4Sm90ELb0ELb0ELb0ELb1ELb1ELb0ELb0ELb1ELb1ELb1ELb1ELb0EEENS1_21CollectiveEpilogueFwdINS6_IJSA_SA_SB_EEES9_NS_10bfloat16_tESG_Li256ELb1ELb1ELb1ELb1EEENS1_36VarlenDynamicPersistentTileSchedulerILi128ELi160ELi256ELi128ELb1ELb1ELb1ELb0ELb1ELb1EEEEEEEEEvNT_6ParamsE,"",@"SHT_CUDA_INFO"
	.sectionflags	@""
	.align	4


	//----- nvinfo : EIATTR_CUDA_API_VERSION
	.align		4
        /*0000*/ 	.byte	0x04, 0x37
        /*0002*/ 	.short	(.L_109 - .L_108)
.L_108:
        /*0004*/ 	.word	0x00000082


	//----- nvinfo : EIATTR_KPARAM_INFO
	.align		4
.L_109:
        /*0008*/ 	.byte	0x04, 0x17
        /*000a*/ 	.short	(.L_111 - .L_110)
.L_110:
        /*000c*/ 	.word	0x00000000
        /*0010*/ 	.short	0x0000
        /*0012*/ 	.short	0x0070
        /*0014*/ 	.byte	0x00, 0xf0, 0x01, 0x2a


	//----- nvinfo : EIATTR_SPARSE_MMA_MASK
	.align		4
.L_111:
        /*0018*/ 	.byte	0x03, 0x50
        /*001a*/ 	.short	0x0000


	//----- nvinfo : EIATTR_MAXREG_COUNT
	.align		4
        /*001c*/ 	.byte	0x03, 0x1b
        /*001e*/ 	.short	0x00a8


	//----- nvinfo : EIATTR_NUM_BARRIERS
	.align		4
        /*0020*/ 	.byte	0x02, 0x4c
        /*0022*/ 	.byte	0x10
	.zero		1


	//----- nvinfo : EIATTR_EXTERNS
	.align		4
        /*0024*/ 	.byte	0x04, 0x0f
        /*0026*/ 	.short	(.L_113 - .L_112)


	//   ....[0]....
	.align		4
.L_112:
        /*0028*/ 	.word	index@(__assertfail)


	//----- nvinfo : EIATTR_ANNOTATIONS
	.align		4
.L_113:
        /*002c*/ 	.byte	0x04, 0x55
        /*002e*/ 	.short	(.L_115 - .L_114)


	//   ....[0]....
.L_114:
        /*0030*/ 	.word	0x00000001
        /*0034*/ 	.byte	0xf0, 0xc4, 0x00, 0x00, 0x01, 0x00, 0x00, 0x00, 0x10, 0xc5, 0x00, 0x00, 0x01, 0x00, 0x00, 0x00
        /* <DEDUP_REMOVED lines=26> */
        /*01e4*/ 	.byte	0xc0, 0x2d, 0x01, 0x00


	//----- nvinfo : EIATTR_MERCURY_ISA_VERSION
	.align		4
.L_115:
        /*01e8*/ 	.byte	0x03, 0x5f
        /*01ea*/ 	.short	0x0101


	//----- nvinfo : EIATTR_UNUSED_LOAD_BYTE_OFFSET
	.align		4
        /*01ec*/ 	.byte	0x04, 0x44
        /*01ee*/ 	.short	(.L_117 - .L_116)


	//   ....[0]....
.L_116:
        /*01f0*/ 	.word	0x00000980
        /*01f4*/ 	.word	0x0000fff0


	//   ....[1]....
        /*01f8*/ 	.word	0x00008910
        /*01fc*/ 	.word	0x0000fff0


	//----- nvinfo : EIATTR_INT_WARP_WIDE_INSTR_OFFSETS
	.align		4
.L_117:
        /*0200*/ 	.byte	0x04, 0x31
        /*0202*/ 	.short	(.L_119 - .L_118)


	//   ....[0]....
.L_118:
        /*0204*/ 	.word	0x000000c0


	//   ....[1]....
        /*0208*/ 	.word	0x000000d0


	//   ....[2]....
        /*020c*/ 	.word	0x00000170


	//   ....[3]....
        /*0210*/ 	.word	0x0000dcb0


	//   ....[4]....
        /*0214*/ 	.word	0x0000dd40


	//   ....[5]....
        /*0218*/ 	.word	0x00011960


	//   ....[6]....
        /*021c*/ 	.word	0x000119f0


	//----- nvinfo : EIATTR_COOP_GROUP_MASK_REGIDS
	.align		4
.L_119:
        /*0220*/ 	.byte	0x04, 0x29
        /*0222*/ 	.short	(.L_121 - .L_120)


	//   ....[0]....
.L_120:
        /*0224*/ 	.word	0xffffffff


	//   ....[1]....
        /*0228*/ 	.word	0xffffffff


	//   ....[2]....
        /*022c*/ 	.word	0xffffffff


	//   ....[3]....
        /*0230*/ 	.word	0xffffffff


	//   ....[4]....
        /*0234*/ 	.word	0xffffffff


	//   ....[5]....
        /*0238*/ 	.word	0xffffffff


	//   ....[6]....
        /*023c*/ 	.word	0xffffffff


	//   ....[7]....
        /*0240*/ 	.word	0xffffffff


	//   ....[8]....
        /*0244*/ 	.word	0xffffffff


	//   ....[9]....
        /*0248*/ 	.word	0xffffffff


	//   ....[10]....
        /*024c*/ 	.word	0xffffffff


	//   ....[11]....
        /*0250*/ 	.word	0xffffffff


	//   ....[12]....
        /*0254*/ 	.word	0xffffffff


	//   ....[13]....
        /*0258*/ 	.word	0xffffffff


	//   ....[14]....
        /*025c*/ 	.word	0xffffffff


	//   ....[15]....
        /*0260*/ 	.word	0xffffffff


	//   ....[16]....
        /*0264*/ 	.word	0xffffffff


	//   ....[17]....
        /*0268*/ 	.word	0xffffffff


	//   ....[18]....
        /*026c*/ 	.word	0xffffffff


	//   ....[19]....
        /*0270*/ 	.word	0xffffffff


	//   ....[20]....
        /*0274*/ 	.word	0xffffffff


	//   ....[21]....
        /*0278*/ 	.word	0xffffffff


	//   ....[22]....
        /*027c*/ 	.word	0xffffffff


	//   ....[23]....
        /*0280*/ 	.word	0xffffffff


	//   ....[24]....
        /*0284*/ 	.word	0xffffffff


	//   ....[25]....
        /*0288*/ 	.word	0xffffffff


	//   ....[26]....
        /*028c*/ 	.word	0xffffffff


	//   ....[27]....
        /*0290*/ 	.word	0xffffffff


	//   ....[28]....
        /*0294*/ 	.word	0xffffffff


	//   ....[29]....
        /*0298*/ 	.word	0xffffffff


	//   ....[30]....
        /*029c*/ 	.word	0xffffffff


	//   ....[31]....
        /*02a0*/ 	.word	0xffffffff


	//   ....[32]....
        /*02a4*/ 	.word	0xffffffff


	//   ....[33]....
        /*02a8*/ 	.word	0xffffffff


	//   ....[34]....
        /*02ac*/ 	.word	0xffffffff


	//   ....[35]....
        /*02b0*/ 	.word	0xffffffff


	//   ....[36]....
        /*02b4*/ 	.word	0xffffffff


	//   ....[37]....
        /*02b8*/ 	.word	0xffffffff


	//   ....[38]....
        /*02bc*/ 	.word	0xffffffff


	//   ....[39]....
        /*02c0*/ 	.word	0xffffffff


	//   ....[40]....
        /*02c4*/ 	.word	0xffffffff


	//   ....[41]....
        /*02c8*/ 	.word	0xffffffff


	//   ....[42]....
        /*02cc*/ 	.word	0xffffffff


	//   ....[43]....
        /*02d0*/ 	.word	0xffffffff


	//   ....[44]....
        /*02d4*/ 	.word	0xffffffff


	//   ....[45]....
        /*02d8*/ 	.word	0xffffffff


	//   ....[46]....
        /*02dc*/ 	.word	0xffffffff


	//   ....[47]....
        /*02e0*/ 	.word	0xffffffff


	//   ....[48]....
        /*02e4*/ 	.word	0xffffffff


	//   ....[49]....
        /*02e8*/ 	.word	0xffffffff


	//   ....[50]....
        /*02ec*/ 	.word	0xffffffff


	//   ....[51]....
        /*02f0*/ 	.word	0xffffffff


	//   ....[52]....
        /*02f4*/ 	.word	0xffffffff


	//   ....[53]....
        /*02f8*/ 	.word	0xffffffff


	//   ....[54]....
        /*02fc*/ 	.word	0xffffffff


	//   ....[55]....
        /*0300*/ 	.word	0xffffffff


	//   ....[56]....
        /*0304*/ 	.word	0xffffffff


	//   ....[57]....
        /*0308*/ 	.word	0xffffffff


	//   ....[58]....
        /*030c*/ 	.word	0xffffffff


	//   ....[59]....
        /*0310*/ 	.word	0xffffffff


	//   ....[60]....
        /*0314*/ 	.word	0xffffffff


	//   ....[61]....
        /*0318*/ 	.word	0xffffffff


	//   ....[62]....
        /*031c*/ 	.word	0xffffffff


	//   ....[63]....
        /*0320*/ 	.word	0xffffffff


	//   ....[64]....
        /*0324*/ 	.word	0xffffffff


	//   ....[65]....
        /*0328*/ 	.word	0xffffffff


	//   ....[66]....
        /*032c*/ 	.word	0xffffffff


	//   ....[67]....
        /*0330*/ 	.word	0xffffffff


	//   ....[68]....
        /*0334*/ 	.word	0xffffffff


	//   ....[69]....
        /*0338*/ 	.word	0xffffffff


	//   ....[70]....
        /*033c*/ 	.word	0xffffffff


	//   ....[71]....
        /*0340*/ 	.word	0xffffffff


	//   ....[72]....
        /*0344*/ 	.word	0xffffffff


	//   ....[73]....
        /*0348*/ 	.word	0xffffffff


	//   ....[74]....
        /*034c*/ 	.word	0xffffffff


	//   ....[75]....
        /*0350*/ 	.word	0xffffffff


	//   ....[76]....
        /*0354*/ 	.word	0xffffffff


	//   ....[77]....
        /*0358*/ 	.word	0xffffffff


	//   ....[78]....
        /*035c*/ 	.word	0xffffffff


	//   ....[79]....
        /*0360*/ 	.word	0xffffffff


	//   ....[80]....
        /*0364*/ 	.word	0xffffffff


	//   ....[81]....
        /*0368*/ 	.word	0xffffffff


	//   ....[82]....
        /*036c*/ 	.word	0xffffffff


	//   ....[83]....
        /*0370*/ 	.word	0xffffffff


	//   ....[84]....
        /*0374*/ 	.word	0xffffffff


	//   ....[85]....
        /*0378*/ 	.word	0xffffffff


	//   ....[86]....
        /*037c*/ 	.word	0xffffffff


	//   ....[87]....
        /*0380*/ 	.word	0xffffffff


	//   ....[88]....
        /*0384*/ 	.word	0xffffffff


	//   ....[89]....
        /*0388*/ 	.word	0xffffffff


	//   ....[90]....
        /*038c*/ 	.word	0xffffffff


	//   ....[91]....
        /*0390*/ 	.word	0xffffffff


	//   ....[92]....
        /*0394*/ 	.word	0xffffffff


	//   ....[93]....
        /*0398*/ 	.word	0xffffffff


	//   ....[94]....
        /*039c*/ 	.word	0xffffffff


	//   ....[95]....
        /*03a0*/ 	.word	0xffffffff


	//   ....[96]....
        /*03a4*/ 	.word	0xffffffff


	//   ....[97]....
        /*03a8*/ 	.word	0xffffffff


	//   ....[98]....
        /*03ac*/ 	.word	0xffffffff


	//   ....[99]....
        /*03b0*/ 	.word	0xffffffff


	//   ....[100]....
        /*03b4*/ 	.word	0xffffffff


	//   ....[101]....
        /*03b8*/ 	.word	0xffffffff


	//   ....[102]....
        /*03bc*/ 	.word	0xffffffff


	//   ....[103]....
        /*03c0*/ 	.word	0xffffffff


	//   ....[104]....
        /*03c4*/ 	.word	0xffffffff


	//   ....[105]....
        /*03c8*/ 	.word	0xffffffff


	//   ....[106]....
        /*03cc*/ 	.word	0xffffffff


	//   ....[107]....
        /*03d0*/ 	.word	0xffffffff


	//   ....[108]....
        /*03d4*/ 	.word	0xffffffff


	//   ....[109]....
        /*03d8*/ 	.word	0xffffffff


	//   ....[110]....
        /*03dc*/ 	.word	0xffffffff


	//   ....[111]....
        /*03e0*/ 	.word	0xffffffff


	//   ....[112]....
        /*03e4*/ 	.word	0xffffffff


	//   ....[113]....
        /*03e8*/ 	.word	0xffffffff


	//   ....[114]....
        /*03ec*/ 	.word	0xffffffff


	//   ....[115]....
        /*03f0*/ 	.word	0xffffffff


	//   ....[116]....
        /*03f4*/ 	.word	0xffffffff


	//   ....[117]....
        /*03f8*/ 	.word	0xffffffff


	//   ....[118]....
        /*03fc*/ 	.word	0xffffffff


	//   ....[119]....
        /*0400*/ 	.word	0xffffffff


	//   ....[120]....
        /*0404*/ 	.word	0xffffffff


	//   ....[121]....
        /*0408*/ 	.word	0xffffffff


	//   ....[122]....
        /*040c*/ 	.word	0xffffffff


	//   ....[123]....
        /*0410*/ 	.word	0xffffffff


	//   ....[124]....
        /*0414*/ 	.word	0xffffffff


	//   ....[125]....
        /*0418*/ 	.word	0xffffffff


	//   ....[126]....
        /*041c*/ 	.word	0xffffffff


	//   ....[127]....
        /*0420*/ 	.word	0xffffffff


	//   ....[128]....
        /*0424*/ 	.word	0xffffffff


	//   ....[129]....
        /*0428*/ 	.word	0xffffffff


	//   ....[130]....
        /*042c*/ 	.word	0xffffffff


	//   ....[131]....
        /*0430*/ 	.word	0xffffffff


	//   ....[132]....
        /*0434*/ 	.word	0xffffffff


	//   ....[133]....
        /*0438*/ 	.word	0xffffffff


	//   ....[134]....
        /*043c*/ 	.word	0xffffffff


	//   ....[135]....
        /*0440*/ 	.word	0xffffffff


	//   ....[136]....
        /*0444*/ 	.word	0xffffffff


	//   ....[137]....
        /*0448*/ 	.word	0xffffffff


	//   ....[138]....
        /*044c*/ 	.word	0xffffffff


	//   ....[139]....
        /*0450*/ 	.word	0xffffffff


	//   ....[140]....
        /*0454*/ 	.word	0xffffffff


	//   ....[141]....
        /*0458*/ 	.word	0xffffffff


	//   ....[142]....
        /*045c*/ 	.word	0xffffffff


	//   ....[143]....
        /*0460*/ 	.word	0xffffffff


	//   ....[144]....
        /*0464*/ 	.word	0xffffffff


	//   ....[145]....
        /*0468*/ 	.word	0xffffffff


	//   ....[146]....
        /*046c*/ 	.word	0xffffffff


	//   ....[147]....
        /*0470*/ 	.word	0xffffffff


	//   ....[148]....
        /*0474*/ 	.word	0xffffffff


	//   ....[149]....
        /*0478*/ 	.word	0xffffffff


	//   ....[150]....
        /*047c*/ 	.word	0xffffffff


	//   ....[151]....
        /*0480*/ 	.word	0xffffffff


	//   ....[152]....
        /*0484*/ 	.word	0xffffffff


	//   ....[153]....
        /*0488*/ 	.word	0xffffffff


	//   ....[154]....
        /*048c*/ 	.word	0xffffffff


	//   ....[155]....
        /*0490*/ 	.word	0xffffffff


	//   ....[156]....
        /*0494*/ 	.word	0xffffffff


	//   ....[157]....
        /*0498*/ 	.word	0xffffffff


	//   ....[158]....
        /*049c*/ 	.word	0xffffffff


	//   ....[159]....
        /*04a0*/ 	.word	0xffffffff


	//   ....[160]....
        /*04a4*/ 	.word	0xffffffff


	//   ....[161]....
        /*04a8*/ 	.word	0xffffffff


	//   ....[162]....
        /*04ac*/ 	.word	0xffffffff


	//   ....[163]....
        /*04b0*/ 	.word	0xffffffff


	//   ....[164]....
        /*04b4*/ 	.word	0xffffffff


	//   ....[165]....
        /*04b8*/ 	.word	0xffffffff


	//   ....[166]....
        /*04bc*/ 	.word	0xffffffff


	//   ....[167]....
        /*04c0*/ 	.word	0xffffffff


	//   ....[168]....
        /*04c4*/ 	.word	0xffffffff


	//   ....[169]....
        /*04c8*/ 	.word	0xffffffff


	//   ....[170]....
        /*04cc*/ 	.word	0xffffffff


	//   ....[171]....
        /*04d0*/ 	.word	0xffffffff


	//   ....[172]....
        /*04d4*/ 	.word	0xffffffff


	//   ....[173]....
        /*04d8*/ 	.word	0xffffffff


	//   ....[174]....
        /*04dc*/ 	.word	0xffffffff


	//   ....[175]....
        /*04e0*/ 	.word	0xffffffff


	//   ....[176]....
        /*04e4*/ 	.word	0xffffffff


	//   ....[177]....
        /*04e8*/ 	.word	0xffffffff


	//   ....[178]....
        /*04ec*/ 	.word	0xffffffff


	//   ....[179]....
        /*04f0*/ 	.word	0xffffffff


	//   ....[180]....
        /*04f4*/ 	.word	0xffffffff


	//   ....[181]....
        /*04f8*/ 	.word	0xffffffff


	//   ....[182]....
        /*04fc*/ 	.word	0xffffffff


	//   ....[183]....
        /*0500*/ 	.word	0xffffffff


	//   ....[184]....
        /*0504*/ 	.word	0xffffffff


	//   ....[185]....
        /*0508*/ 	.word	0xffffffff


	//   ....[186]....
        /*050c*/ 	.word	0xffffffff


	//   ....[187]....
        /*0510*/ 	.word	0xffffffff


	//   ....[188]....
        /*0514*/ 	.word	0xffffffff


	//   ....[189]....
        /*0518*/ 	.word	0xffffffff


	//   ....[190]....
        /*051c*/ 	.word	0xffffffff


	//   ....[191]....
        /*0520*/ 	.word	0x0500000f


	//   ....[192]....
        /*0524*/ 	.word	0x0500000f


	//   ....[193]....
        /*0528*/ 	.word	0x0500000f


	//   ....[194]....
        /*052c*/ 	.word	0x0500000f


	//   ....[195]....
        /*0530*/ 	.word	0x0500000f


	//   ....[196]....
        /*0534*/ 	.word	0x0500000f


	//   ....[197]....
        /*0538*/ 	.word	0x0500000f


	//   ....[198]....
        /*053c*/ 	.word	0x0500000f


	//   ....[199]....
        /*0540*/ 	.word	0x0500000f


	//   ....[200]....
        /*0544*/ 	.word	0x0500000f


	//   ....[201]....
        /*0548*/ 	.word	0x0500000f


	//   ....[202]....
        /*054c*/ 	.word	0x0500000f


	//   ....[203]....
        /*0550*/ 	.word	0x0500000f


	//   ....[204]....
        /*0554*/ 	.word	0x0500000f


	//   ....[205]....
        /*0558*/ 	.word	0x0500000f


	//   ....[206]....
        /*055c*/ 	.word	0x0500000f


	//   ....[207]....
        /*0560*/ 	.word	0x0500000f


	//   ....[208]....
        /*0564*/ 	.word	0x0500000f


	//   ....[209]....
        /*0568*/ 	.word	0x0500000f


	//   ....[210]....
        /*056c*/ 	.word	0x0500000f


	//   ....[211]....
        /*0570*/ 	.word	0x0500000f


	//   ....[212]....
        /*0574*/ 	.word	0x0500000f


	//   ....[213]....
        /*0578*/ 	.word	0x0500000f


	//   ....[214]....
        /*057c*/ 	.word	0x0500000f


	//   ....[215]....
        /*0580*/ 	.word	0x0500000f


	//   ....[216]....
        /*0584*/ 	.word	0x0500000f


	//   ....[217]....
        /*0588*/ 	.word	0x0500000f


	//   ....[218]....
        /*058c*/ 	.word	0x0500000f


	//   ....[219]....
        /*0590*/ 	.word	0x0500000f


	//   ....[220]....
        /*0594*/ 	.word	0x0500000f


	//   ....[221]....
        /*0598*/ 	.word	0x0500000f


	//   ....[222]....
        /*059c*/ 	.word	0x0500000f


	//   ....[223]....
        /*05a0*/ 	.word	0x0500000f


	//   ....[224]....
        /*05a4*/ 	.word	0x0500000f


	//   ....[225]....
        /*05a8*/ 	.word	0x0500000f


	//   ....[226]....
        /*05ac*/ 	.word	0x0500000f


	//   ....[227]....
        /*05b0*/ 	.word	0x0500000f


	//   ....[228]....
        /*05b4*/ 	.word	0x0500000f


	//   ....[229]....
        /*05b8*/ 	.word	0x0500000f


	//   ....[230]....
        /*05bc*/ 	.word	0x0500000f


	//   ....[231]....
        /*05c0*/ 	.word	0x0500000f


	//   ....[232]....
        /*05c4*/ 	.word	0x0500000f


	//   ....[233]....
        /*05c8*/ 	.word	0x0500000f


	//   ....[234]....
        /*05cc*/ 	.word	0x0500000f


	//   ....[235]....
        /*05d0*/ 	.word	0x0500000f


	//   ....[236]....
        /*05d4*/ 	.word	0x0500000f


	//   ....[237]....
        /*05d8*/ 	.word	0x0500000f


	//   ....[238]....
        /*05dc*/ 	.word	0x0500000f


	//   ....[239]....
        /*05e0*/ 	.word	0x0500000f


	//   ....[240]....
        /*05e4*/ 	.word	0x0500000f


	//----- nvinfo : EIATTR_COOP_GROUP_INSTR_OFFSETS
	.align		4
.L_121:
        /*05e8*/ 	.byte	0x04, 0x28
        /*05ea*/ 	.short	(.L_123 - .L_122)


	//   ....[0]....
.L_122:
        /*05ec*/ 	.word	0x00000080


	//   ....[1]....
        /*05f0*/ 	.word	0x00000090


	//   ....[2]....
        /*05f4*/ 	.word	0x000002d0


	//   ....[3]....
        /*05f8*/ 	.word	0x00000430


	//   ....[4]....
        /*05fc*/ 	.word	0x00000550


	//   ....[5]....
        /*0600*/ 	.word	0x000006b0


	//   ....[6]....
        /*0604*/ 	.word	0x00001a40


	//   ....[7]....
        /*0608*/ 	.word	0x00003490


	//   ....[8]....
        /*060c*/ 	.word	0x00003590


	//   ....[9]....
        /*0610*/ 	.word	0x00003c50


	//   ....[10]....
        /*0614*/ 	.word	0x00003d10


	//   ....[11]....
        /*0618*/ 	.word	0x000066a0


	//   ....[12]....
        /*061c*/ 	.word	0x000066b0


	//   ....[13]....
        /*0620*/ 	.word	0x000066e0


	//   ....[14]....
        /*0624*/ 	.word	0x000066f0


	//   ....[15]....
        /*0628*/ 	.word	0x00008150


	//   ....[16]....
        /*062c*/ 	.word	0x00008160


	//   ....[17]....
        /*0630*/ 	.word	0x000081e0


	//   ....[18]....
        /*0634*/ 	.word	0x000081f0


	//   ....[19]....
        /*0638*/ 	.word	0x00009180


	//   ....[20]....
        /*063c*/ 	.word	0x00009190


	//   ....[21]....
        /*0640*/ 	.word	0x000091a0


	//   ....[22]....
        /*0644*/ 	.word	0x000091b0


	//   ....[23]....
        /*0648*/ 	.word	0x000091c0


	//   ....[24]....
        /*064c*/ 	.word	0x000091d0


	//   ....[25]....
        /*0650*/ 	.word	0x000091e0


	//   ....[26]....
        /*0654*/ 	.word	0x000091f0


	//   ....[27]....
        /*0658*/ 	.word	0x00009200


	//   ....[28]....
        /*065c*/ 	.word	0x00009210


	//   ....[29]....
        /*0660*/ 	.word	0x00009220


	//   ....[30]....
        /*0664*/ 	.word	0x00009230


	//   ....[31]....
        /*0668*/ 	.word	0x00009240


	//   ....[32]....
        /*066c*/ 	.word	0x00009250


	//   ....[33]....
        /*0670*/ 	.word	0x00009260


	//   ....[34]....
        /*0674*/ 	.word	0x00009270


	//   ....[35]....
        /*0678*/ 	.word	0x00009280


	//   ....[36]....
        /*067c*/ 	.word	0x00009290


	//   ....[37]....
        /*0680*/ 	.word	0x000092a0


	//   ....[38]....
        /*0684*/ 	.word	0x000092b0


	//   ....[39]....
        /*0688*/ 	.word	0x000092c0


	//   ....[40]....
        /*068c*/ 	.word	0x000092d0


	//   ....[41]....
        /*0690*/ 	.word	0x000092e0


	//   ....[42]....
        /*0694*/ 	.word	0x000092f0


	//   ....[43]....
        /*0698*/ 	.word	0x00009300


	//   ....[44]....
        /*069c*/ 	.word	0x00009310


	//   ....[45]....
        /*06a0*/ 	.word	0x00009320


	//   ....[46]....
        /*06a4*/ 	.word	0x00009330


	//   ....[47]....
        /*06a8*/ 	.word	0x00009340


	//   ....[48]....
        /*06ac*/ 	.word	0x00009350


	//   ....[49]....
        /*06b0*/ 	.word	0x00009360


	//   ....[50]....
        /*06b4*/ 	.word	0x00009370


	//   ....[51]....
        /*06b8*/ 	.word	0x00009380


	//   ....[52]....
        /*06bc*/ 	.word	0x00009390


	//   ....[53]....
        /*06c0*/ 	.word	0x000093a0


	//   ....[54]....
        /*06c4*/ 	.word	0x000093b0


	//   ....[55]....
        /*06c8*/ 	.word	0x000093c0


	//   ....[56]....
        /*06cc*/ 	.word	0x000093d0


	//   ....[57]....
        /*06d0*/ 	.word	0x000093e0


	//   ....[58]....
        /*06d4*/ 	.word	0x00009410


	//   ....[59]....
        /*06d8*/ 	.word	0x00009420


	//   ....[60]....
        /*06dc*/ 	.word	0x00009430


	//   ....[61]....
        /*06e0*/ 	.word	0x00009440


	//   ....[62]....
        /*06e4*/ 	.word	0x00009450


	//   ....[63]....
        /*06e8*/ 	.word	0x00009470


	//   ....[64]....
        /*06ec*/ 	.word	0x00009480


	//   ....[65]....
        /*06f0*/ 	.word	0x00009490


	//   ....[66]....
        /*06f4*/ 	.word	0x000094a0


	//   ....[67]....
        /*06f8*/ 	.word	0x000094b0


	//   ....[68]....
        /*06fc*/ 	.word	0x000094c0


	//   ....[69]....
        /*0700*/ 	.word	0x000094d0


	//   ....[70]....
        /*0704*/ 	.word	0x00009500


	//   ....[71]....
        /*0708*/ 	.word	0x00009520


	//   ....[72]....
        /*070c*/ 	.word	0x00009550


	//   ....[73]....
        /*0710*/ 	.word	0x00009580


	//   ....[74]....
        /*0714*/ 	.word	0x000095b0


	//   ....[75]....
        /*0718*/ 	.word	0x000095e0


	//   ....[76]....
        /*071c*/ 	.word	0x00009610


	//   ....[77]....
        /*0720*/ 	.word	0x00009640


	//   ....[78]....
        /*0724*/ 	.word	0x00009660


	//   ....[79]....
        /*0728*/ 	.word	0x00009690


	//   ....[80]....
        /*072c*/ 	.word	0x000096c0


	//   ....[81]....
        /*0730*/ 	.word	0x000096f0


	//   ....[82]....
        /*0734*/ 	.word	0x00009720


	//   ....[83]....
        /*0738*/ 	.word	0x0000a0d0


	//   ....[84]....
        /*073c*/ 	.word	0x0000a110


	//   ....[85]....
        /*0740*/ 	.word	0x0000a140


	//   ....[86]....
        /*0744*/ 	.word	0x0000a160


	//   ....[87]....
        /*0748*/ 	.word	0x0000a860


	//   ....[88]....
        /*074c*/ 	.word	0x0000a880


	//   ....[89]....
        /*0750*/ 	.word	0x0000a950


	//   ....[90]....
        /*0754*/ 	.word	0x0000a970


	//   ....[91]....
        /*0758*/ 	.word	0x0000aa30


	//   ....[92]....
        /*075c*/ 	.word	0x0000aa50


	//   ....[93]....
        /*0760*/ 	.word	0x0000ab20


	//   ....[94]....
        /*0764*/ 	.word	0x0000ab40


	//   ....[95]....
        /*0768*/ 	.word	0x0000af00


	//   ....[96]....
        /*076c*/ 	.word	0x0000af10


	//   ....[97]....
        /*0770*/ 	.word	0x0000b340


	//   ....[98]....
        /*0774*/ 	.word	0x0000b350


	//   ....[99]....
        /*0778*/ 	.word	0x0000c050


	//   ....[100]....
        /*077c*/ 	.word	0x0000c080


	//   ....[101]....
        /*0780*/ 	.word	0x0000c150


	//   ....[102]....
        /*0784*/ 	.word	0x0000c170


	//   ....[103]....
        /*0788*/ 	.word	0x0000c230


	//   ....[104]....
        /*078c*/ 	.word	0x0000c250


	//   ....[105]....
        /*0790*/ 	.word	0x0000c320


	//   ....[106]....
        /*0794*/ 	.word	0x0000c340


	//   ....[107]....
        /*0798*/ 	.word	0x0000c480


	//   ....[108]....
        /*079c*/ 	.word	0x0000c6a0


	//   ....[109]....
        /*07a0*/ 	.word	0x0000c6d0


	//   ....[110]....
        /*07a4*/ 	.word	0x0000c700


	//   ....[111]....
        /*07a8*/ 	.word	0x0000c730


	//   ....[112]....
        /*07ac*/ 	.word	0x0000c760


	//   ....[113]....
        /*07b0*/ 	.word	0x0000c7a0


	//   ....[114]....
        /*07b4*/ 	.word	0x0000c920


	//   ....[115]....
        /*07b8*/ 	.word	0x0000c950


	//   ....[116]....
        /*07bc*/ 	.word	0x0000c980


	//   ....[117]....
        /*07c0*/ 	.word	0x0000c9b0


	//   ....[118]....
        /*07c4*/ 	.word	0x0000c9e0


	//   ....[119]....
        /*07c8*/ 	.word	0x0000ca10


	//   ....[120]....
        /*07cc*/ 	.word	0x0000caa0


	//   ....[121]....
        /*07d0*/ 	.word	0x0000caf0


	//   ....[122]....
        /*07d4*/ 	.word	0x0000cb00


	//   ....[123]....
        /*07d8*/ 	.word	0x0000cba0


	//   ....[124]....
        /*07dc*/ 	.word	0x0000ec60


	//   ....[125]....
        /*07e0*/ 	.word	0x0000ec90


	//   ....[126]....
        /*07e4*/ 	.word	0x0000ecc0


	//   ....[127]....
        /*07e8*/ 	.word	0x0000ece0


	//   ....[128]....
        /*07ec*/ 	.word	0x0000ed70


	//   ....[129]....
        /*07f0*/ 	.word	0x0000edb0


	//   ....[130]....
        /*07f4*/ 	.word	0x0000edf0


	//   ....[131]....
        /*07f8*/ 	.word	0x0000ee00


	//   ....[132]....
        /*07fc*/ 	.word	0x0000eee0


	//   ....[133]....
        /*0800*/ 	.word	0x0000ef00


	//   ....[134]....
        /*0804*/ 	.word	0x0000f2f0


	//   ....[135]....
        /*0808*/ 	.word	0x0000f330


	//   ....[136]....
        /*080c*/ 	.word	0x0000f350


	//   ....[137]....
        /*0810*/ 	.word	0x0000f360


	//   ....[138]....
        /*0814*/ 	.word	0x0000f410


	//   ....[139]....
        /*0818*/ 	.word	0x0000f430


	//   ....[140]....
        /*081c*/ 	.word	0x0000f4c0


	//   ....[141]....
        /*0820*/ 	.word	0x0000f4e0


	//   ....[142]....
        /*0824*/ 	.word	0x0000f4f0


	//   ....[143]....
        /*0828*/ 	.word	0x0000f580


	//   ....[144]....
        /*082c*/ 	.word	0x0000fd40


	//   ....[145]....
        /*0830*/ 	.word	0x0000fd70


	//   ....[146]....
        /*0834*/ 	.word	0x0000fda0


	//   ....[147]....
        /*0838*/ 	.word	0x0000fe20


	//   ....[148]....
        /*083c*/ 	.word	0x0000fe40


	//   ....[149]....
        /*0840*/ 	.word	0x0000fed0


	//   ....[150]....
        /*0844*/ 	.word	0x0000fef0


	//   ....[151]....
        /*0848*/ 	.word	0x0000ff00


	//   ....[152]....
        /*084c*/ 	.word	0x00010910


	//   ....[153]....
        /*0850*/ 	.word	0x00010930


	//   ....[154]....
        /*0854*/ 	.word	0x00010950


	//   ....[155]....
        /*0858*/ 	.word	0x000109a0


	//   ....[156]....
        /*085c*/ 	.word	0x000109b0


	//   ....[157]....
        /*0860*/ 	.word	0x00010a00


	//   ....[158]....
        /*0864*/ 	.word	0x00010a10


	//   ....[159]....
        /*0868*/ 	.word	0x00010a20


	//   ....[160]....
        /*086c*/ 	.word	0x00010a70


	//   ....[161]....
        /*0870*/ 	.word	0x00010ac0


	//   ....[162]....
        /*0874*/ 	.word	0x00010ec0


	//   ....[163]....
        /*0878*/ 	.word	0x00010ee0


	//   ....[164]....
        /*087c*/ 	.word	0x00010ef0


	//   ....[165]....
        /*0880*/ 	.word	0x00010f00


	//   ....[166]....
        /*0884*/ 	.word	0x00010f60


	//   ....[167]....
        /*0888*/ 	.word	0x00010f70


	//   ....[168]....
        /*088c*/ 	.word	0x00010fd0


	//   ....[169]....
        /*0890*/ 	.word	0x00011000


	//   ....[170]....
        /*0894*/ 	.word	0x00011040


	//   ....[171]....
        /*0898*/ 	.word	0x000110a0


	//   ....[172]....
        /*089c*/ 	.word	0x00012330


	//   ....[173]....
        /*08a0*/ 	.word	0x00012380


	//   ....[174]....
        /*08a4*/ 	.word	0x000123b0


	//   ....[175]....
        /*08a8*/ 	.word	0x000123e0


	//   ....[176]....
        /*08ac*/ 	.word	0x00012410


	//   ....[177]....
        /*08b0*/ 	.word	0x00012420


	//   ....[178]....
        /*08b4*/ 	.word	0x00012450


	//   ....[179]....
        /*08b8*/ 	.word	0x000124a0


	//   ....[180]....
        /*08bc*/ 	.word	0x00012600


	//   ....[181]....
        /*08c0*/ 	.word	0x00012630


	//   ....[182]....
        /*08c4*/ 	.word	0x00012660


	//   ....[183]....
        /*08c8*/ 	.word	0x00012690


	//   ....[184]....
        /*08cc*/ 	.word	0x000126c0


	//   ....[185]....
        /*08d0*/ 	.word	0x00012700


	//   ....[186]....
        /*08d4*/ 	.word	0x00012780


	//   ....[187]....
        /*08d8*/ 	.word	0x000127d0


	//   ....[188]....
        /*08dc*/ 	.word	0x000127e0


	//   ....[189]....
        /*08e0*/ 	.word	0x00012870


	//   ....[190]....
        /*08e4*/ 	.word	0x00012ee0


	//   ....[191]....
        /*08e8*/ 	.word	0x00013430


	//   ....[192]....
        /*08ec*/ 	.word	0x00013510


	//   ....[193]....
        /*08f0*/ 	.word	0x000135e0


	//   ....[194]....
        /*08f4*/ 	.word	0x00013670


	//   ....[195]....
        /*08f8*/ 	.word	0x00013740


	//   ....[196]....
        /*08fc*/ 	.word	0x000137d0


	//   ....[197]....
        /*0900*/ 	.word	0x00013880


	//   ....[198]....
        /*0904*/ 	.word	0x00013910


	//   ....[199]....
        /*0908*/ 	.word	0x000139c0


	//   ....[200]....
        /*090c*/ 	.word	0x00013a20


	//   ....[201]....
        /*0910*/ 	.word	0x00013b20


	//   ....[202]....
        /*0914*/ 	.word	0x00013c20


	//   ....[203]....
        /*0918*/ 	.word	0x00013cd0


	//   ....[204]....
        /*091c*/ 	.word	0x00013e00


	//   ....[205]....
        /*0920*/ 	.word	0x00013eb0


	//   ....[206]....
        /*0924*/ 	.word	0x00013fb0


	//   ....[207]....
        /*0928*/ 	.word	0x00014070


	//   ....[208]....
        /*092c*/ 	.word	0x000140d0


	//   ....[209]....
        /*0930*/ 	.word	0x00014170


	//   ....[210]....
        /*0934*/ 	.word	0x00014230


	//   ....[211]....
        /*0938*/ 	.word	0x00014300


	//   ....[212]....
        /*093c*/ 	.word	0x000143a0


	//   ....[213]....
        /*0940*/ 	.word	0x00014410


	//   ....[214]....
        /*0944*/ 	.word	0x00014470


	//   ....[215]....
        /*0948*/ 	.word	0x00014560


	//   ....[216]....
        /*094c*/ 	.word	0x000145c0


	//   ....[217]....
        /*0950*/ 	.word	0x000146c0


	//   ....[218]....
        /*0954*/ 	.word	0x00014720


	//   ....[219]....
        /*0958*/ 	.word	0x00014800


	//   ....[220]....
        /*095c*/ 	.word	0x00014930


	//   ....[221]....
        /*0960*/ 	.word	0x000149e0


	//   ....[222]....
        /*0964*/ 	.word	0x00014a40


	//   ....[223]....
        /*0968*/ 	.word	0x00014b00


	//   ....[224]....
        /*096c*/ 	.word	0x00014b60


	//   ....[225]....
        /*0970*/ 	.word	0x00014c20


	//   ....[226]....
        /*0974*/ 	.word	0x00014c80


	//   ....[227]....
        /*0978*/ 	.word	0x00014d40


	//   ....[228]....
        /*097c*/ 	.word	0x00014da0


	//   ....[229]....
        /*0980*/ 	.word	0x00014e60


	//   ....[230]....
        /*0984*/ 	.word	0x00014f50


	//   ....[231]....
        /*0988*/ 	.word	0x00014ff0


	//   ....[232]....
        /*098c*/ 	.word	0x00015050


	//   ....[233]....
        /*0990*/ 	.word	0x00015120


	//   ....[234]....
        /*0994*/ 	.word	0x00015180


	//   ....[235]....
        /*0998*/ 	.word	0x00015250


	//   ....[236]....
        /*099c*/ 	.word	0x000152b0


	//   ....[237]....
        /*09a0*/ 	.word	0x00015380


	//   ....[238]....
        /*09a4*/ 	.word	0x000153e0


	//   ....[239]....
        /*09a8*/ 	.word	0x000154b0


	//   ....[240]....
        /*09ac*/ 	.word	0x00015710


	//----- nvinfo : EIATTR_REG_RECONFIG
	.align		4
.L_123:
        /*09b0*/ 	.byte	0x01, 0x54
	.zero		2


	//----- nvinfo : EIATTR_SYSCALL_OFFSETS
	.align		4
        /*09b4*/ 	.byte	0x04, 0x46
        /*09b6*/ 	.short	(.L_125 - .L_124)


	//   ....[0]....
.L_124:
        /*09b8*/ 	.word	0x00001c20


	//   ....[1]....
        /*09bc*/ 	.word	0x0000deb0


	//   ....[2]....
        /*09c0*/ 	.word	0x0000e020


	//   ....[3]....
        /*09c4*/ 	.word	0x0000e170


	//   ....[4]....
        /*09c8*/ 	.word	0x0000e2b0


	//   ....[5]....
        /*09cc*/ 	.word	0x0000f9a0


	//----- nvinfo : EIATTR_MBARRIER_INSTR_OFFSETS
	.align		4
.L_125:
        /*09d0*/ 	.byte	0x04, 0x39
        /*09d2*/ 	.short	(.L_127 - .L_126)


	//   ....[0]....
.L_126:
        /*09d4*/ 	.word	0x00000180
        /*09d8*/ 	.word	0x000000ff
        /*09dc*/ 	.word	0x00029800
        /*09e0*/ 	.short	0x0100
        /*09e2*/ 	.byte	0x08
	.zero		1


	//   ....[1]....
        /*09e4*/ 	.word	0x00000190
        /*09e8*/ 	.word	0x000000ff
        /*09ec*/ 	.word	0x00029820
        /*09f0*/ 	.short	0x0100
        /*09f2*/ 	.byte	0x08
	.zero		1


	//   ....[2]....
        /*09f4*/ 	.word	0x00000280
        /*09f8*/ 	.word	0x000000ff
        /*09fc*/ 	.word	0x00029830
        /*0a00*/ 	.short	0x0100
        /*0a02*/ 	.byte	0x08
	.zero		1


	//   ....[3]....
        /*0a04*/ 	.word	0x00000290
        /*0a08*/ 	.word	0x000000ff
        /*0a0c*/ 	.word	0x00029840
        /*0a10*/ 	.short	0x0100
        /*0a12*/ 	.byte	0x08
	.zero		1


	//   ....[4]....
        /*0a14*/ 	.word	0x000002a0
        /*0a18*/ 	.word	0x000000ff
        /*0a1c*/ 	.word	0x00029838
        /*0a20*/ 	.short	0x0100
        /*0a22*/ 	.byte	0x08
	.zero		1


	//   ....[5]....
        /*0a24*/ 	.word	0x000002b0
        /*0a28*/ 	.word	0x000000ff
        /*0a2c*/ 	.word	0x00029848
        /*0a30*/ 	.short	0x0100
        /*0a32*/ 	.byte	0x08
	.zero		1


	//   ....[6]....
        /*0a34*/ 	.word	0x000003e0
        /*0a38*/ 	.word	0x000000ff
        /*0a3c*/ 	.word	0x00029850
        /*0a40*/ 	.short	0x0100
        /*0a42*/ 	.byte	0x08
	.zero		1


	//   ....[7]....
        /*0a44*/ 	.word	0x000003f0
        /*0a48*/ 	.word	0x000000ff
        /*0a4c*/ 	.word	0x00029860
        /*0a50*/ 	.short	0x0100
        /*0a52*/ 	.byte	0x08
	.zero		1


	//   ....[8]....
        /*0a54*/ 	.word	0x00000400
        /*0a58*/ 	.word	0x000000ff
        /*0a5c*/ 	.word	0x00029858
        /*0a60*/ 	.short	0x0100
        /*0a62*/ 	.byte	0x08
	.zero		1


	//   ....[9]....
        /*0a64*/ 	.word	0x00000410
        /*0a68*/ 	.word	0x000000ff
        /*0a6c*/ 	.word	0x00029868
        /*0a70*/ 	.short	0x0100
        /*0a72*/ 	.byte	0x08
	.zero		1


	//   ....[10]....
        /*0a74*/ 	.word	0x00000500
        /*0a78*/ 	.word	0x000000ff
        /*0a7c*/ 	.word	0x00029870
        /*0a80*/ 	.short	0x0100
        /*0a82*/ 	.byte	0x06
	.zero		1


	//   ....[11]....
        /*0a84*/ 	.word	0x00000510
        /*0a88*/ 	.word	0x000000ff
        /*0a8c*/ 	.word	0x00029880
        /*0a90*/ 	.short	0x0100
        /*0a92*/ 	.byte	0x06
	.zero		1


	//   ....[12]....
        /*0a94*/ 	.word	0x00000520
        /*0a98*/ 	.word	0x000000ff
        /*0a9c*/ 	.word	0x00029878
        /*0aa0*/ 	.short	0x0100
        /*0aa2*/ 	.byte	0x06
	.zero		1


	//   ....[13]....
        /*0aa4*/ 	.word	0x00000530
        /*0aa8*/ 	.word	0x000000ff
        /*0aac*/ 	.word	0x00029888
        /*0ab0*/ 	.short	0x0100
        /*0ab2*/ 	.byte	0x06
	.zero		1


	//   ....[14]....
        /*0ab4*/ 	.word	0x00000660
        /*0ab8*/ 	.word	0x000000ff
        /*0abc*/ 	.word	0x00029890
        /*0ac0*/ 	.short	0x0100
        /*0ac2*/ 	.byte	0x08
	.zero		1


	//   ....[15]....
        /*0ac4*/ 	.word	0x00000670
        /*0ac8*/ 	.word	0x000000ff
        /*0acc*/ 	.word	0x000298a0
        /*0ad0*/ 	.short	0x0100
        /*0ad2*/ 	.byte	0x08
	.zero		1


	//   ....[16]....
        /*0ad4*/ 	.word	0x00000680
        /*0ad8*/ 	.word	0x000000ff
        /*0adc*/ 	.word	0x00029898
        /*0ae0*/ 	.short	0x0100
        /*0ae2*/ 	.byte	0x08
	.zero		1


	//   ....[17]....
        /*0ae4*/ 	.word	0x00000690
        /*0ae8*/ 	.word	0x000000ff
        /*0aec*/ 	.word	0x000298a8
        /*0af0*/ 	.short	0x0100
        /*0af2*/ 	.byte	0x08
	.zero		1


	//   ....[18]....
        /*0af4*/ 	.word	0x000007e0
        /*0af8*/ 	.word	0x000000ff
        /*0afc*/ 	.word	0x000298b0
        /*0b00*/ 	.short	0x0100
        /*0b02*/ 	.byte	0x08
	.zero		1


	//   ....[19]....
        /*0b04*/ 	.word	0x000007f0
        /*0b08*/ 	.word	0x000000ff
        /*0b0c*/ 	.word	0x000298c0
        /*0b10*/ 	.short	0x0100
        /*0b12*/ 	.byte	0x08
	.zero		1


	//   ....[20]....
        /*0b14*/ 	.word	0x00000800
        /*0b18*/ 	.word	0x000000ff
        /*0b1c*/ 	.word	0x000298b8
        /*0b20*/ 	.short	0x0100
        /*0b22*/ 	.byte	0x08
	.zero		1


	//   ....[21]....
        /*0b24*/ 	.word	0x00000810
        /*0b28*/ 	.word	0x000000ff
        /*0b2c*/ 	.word	0x000298c8
        /*0b30*/ 	.short	0x0100
        /*0b32*/ 	.byte	0x08
	.zero		1


	//   ....[22]....
        /*0b34*/ 	.word	0x00001ca0
        /*0b38*/ 	.word	0x000000ff
        /*0b3c*/ 	.word	0x00029800
        /*0b40*/ 	.short	0x010a
        /*0b42*/ 	.byte	0x32
	.zero		1


	//   ....[23]....
        /*0b44*/ 	.word	0x00001d20
        /*0b48*/ 	.word	0x00000004
        /*0b4c*/ 	.word	0x00029830
        /*0b50*/ 	.short	0x010a
        /*0b52*/ 	.byte	0x3f
	.zero		1


	//   ....[24]....
        /*0b54*/ 	.word	0x00001d70
        /*0b58*/ 	.word	0x00000004
        /*0b5c*/ 	.word	0x00029830
        /*0b60*/ 	.short	0x010a
        /*0b62*/ 	.byte	0x3f
	.zero		1


	//   ....[25]....
        /*0b64*/ 	.word	0x00002b70
        /*0b68*/ 	.word	0x000000ff
        /*0b6c*/ 	.word	0x00000000
        /*0b70*/ 	.short	0x0101
        /*0b72*/ 	.byte	0x06
	.zero		1


	//   ....[26]....
        /*0b74*/ 	.word	0x000051d0
        /*0b78*/ 	.word	0x000000ff
        /*0b7c*/ 	.word	0x00029830
        /*0b80*/ 	.short	0x010a
        /*0b82*/ 	.byte	0x06
	.zero		1


	//   ....[27]....
        /*0b84*/ 	.word	0x00005210
        /*0b88*/ 	.word	0x000000ff
        /*0b8c*/ 	.word	0x00029830
        /*0b90*/ 	.short	0x010a
        /*0b92*/ 	.byte	0x06
	.zero		1


	//   ....[28]....
        /*0b94*/ 	.word	0x00005e80
        /*0b98*/ 	.word	0x000000ff
        /*0b9c*/ 	.word	0x00029850
        /*0ba0*/ 	.short	0x010a
        /*0ba2*/ 	.byte	0x06
	.zero		1


	//   ....[29]....
        /*0ba4*/ 	.word	0x00005ec0
        /*0ba8*/ 	.word	0x000000ff
        /*0bac*/ 	.word	0x00029850
        /*0bb0*/ 	.short	0x010a
        /*0bb2*/ 	.byte	0x06
	.zero		1


	//   ....[30]....
        /*0bb4*/ 	.word	0x00006240
        /*0bb8*/ 	.word	0x000000ff
        /*0bbc*/ 	.word	0x00000000
        /*0bc0*/ 	.short	0x0101
        /*0bc2*/ 	.byte	0x06
	.zero		1


	//   ....[31]....
        /*0bc4*/ 	.word	0x00007810
        /*0bc8*/ 	.word	0x000000ff
        /*0bcc*/ 	.word	0x00000000
        /*0bd0*/ 	.short	0x0101
        /*0bd2*/ 	.byte	0x06
	.zero		1


	//   ....[32]....
        /*0bd4*/ 	.word	0x00007ea0
        /*0bd8*/ 	.word	0x000000ff
        /*0bdc*/ 	.word	0x00029850
        /*0be0*/ 	.short	0x010a
        /*0be2*/ 	.byte	0x05
	.zero		1


	//   ....[33]....
        /*0be4*/ 	.word	0x00007ee0
        /*0be8*/ 	.word	0x000000ff
        /*0bec*/ 	.word	0x00029850
        /*0bf0*/ 	.short	0x010a
        /*0bf2*/ 	.byte	0x05
	.zero		1


	//   ....[34]....
        /*0bf4*/ 	.word	0x00008510
        /*0bf8*/ 	.word	0x000000ff
        /*0bfc*/ 	.word	0x00000000
        /*0c00*/ 	.short	0x0101
        /*0c02*/ 	.byte	0x04
	.zero		1


	//   ....[35]....
        /*0c04*/ 	.word	0x0000a850
        /*0c08*/ 	.word	0x00000000
        /*0c0c*/ 	.word	0x00000000
        /*0c10*/ 	.short	0x0101
        /*0c12*/ 	.byte	0x3f
	.zero		1


	//   ....[36]....
        /*0c14*/ 	.word	0x0000aef0
        /*0c18*/ 	.word	0x00000006
        /*0c1c*/ 	.word	0x00000000
        /*0c20*/ 	.short	0x0101
        /*0c22*/ 	.byte	0x3f
	.zero		1


	//   ....[37]....
        /*0c24*/ 	.word	0x0000e980
        /*0c28*/ 	.word	0x00000000
        /*0c2c*/ 	.word	0x00029880
        /*0c30*/ 	.short	0x010a
        /*0c32*/ 	.byte	0x3f
	.zero		1


	//   ....[38]....
        /*0c34*/ 	.word	0x0000efc0
        /*0c38*/ 	.word	0x00000000
        /*0c3c*/ 	.word	0x00029870
        /*0c40*/ 	.short	0x0107
        /*0c42*/ 	.byte	0x3f
	.zero		1


	//   ....[39]....
        /*0c44*/ 	.word	0x0000f080
        /*0c48*/ 	.word	0x00000000
        /*0c4c*/ 	.word	0x00029870
        /*0c50*/ 	.short	0x0101
        /*0c52*/ 	.byte	0x3f
	.zero		1


	//   ....[40]....
        /*0c54*/ 	.word	0x0000f0b0
        /*0c58*/ 	.word	0x00000000
        /*0c5c*/ 	.word	0x00029840
        /*0c60*/ 	.short	0x010a
        /*0c62*/ 	.byte	0x3f
	.zero		1


	//   ....[41]....
        /*0c64*/ 	.word	0x0000f6e0
        /*0c68*/ 	.word	0x00000000
        /*0c6c*/ 	.word	0x00029830
        /*0c70*/ 	.short	0x0107
        /*0c72*/ 	.byte	0x3f
	.zero		1


	//   ....[42]....
        /*0c74*/ 	.word	0x0000f7b0
        /*0c78*/ 	.word	0x00000000
        /*0c7c*/ 	.word	0x00029830
        /*0c80*/ 	.short	0x0101
        /*0c82*/ 	.byte	0x3f
	.zero		1


	//   ....[43]....
        /*0c84*/ 	.word	0x00010040
        /*0c88*/ 	.word	0x00000010
        /*0c8c*/ 	.word	0x00029800
        /*0c90*/ 	.short	0x0107
        /*0c92*/ 	.byte	0x3f
	.zero		1


	//   ....[44]....
        /*0c94*/ 	.word	0x00010140
        /*0c98*/ 	.word	0x00000010
        /*0c9c*/ 	.word	0x00029800
        /*0ca0*/ 	.short	0x0101
        /*0ca2*/ 	.byte	0x3f
	.zero		1


	//   ....[45]....
        /*0ca4*/ 	.word	0x00010160
        /*0ca8*/ 	.word	0x00000010
        /*0cac*/ 	.word	0x00029820
        /*0cb0*/ 	.short	0x010a
        /*0cb2*/ 	.byte	0x3f
	.zero		1


	//   ....[46]....
        /*0cb4*/ 	.word	0x00010670
        /*0cb8*/ 	.word	0x00000000
        /*0cbc*/ 	.word	0x00029880
        /*0cc0*/ 	.short	0x010a
        /*0cc2*/ 	.byte	0x3f
	.zero		1


	//   ....[47]....
        /*0cc4*/ 	.word	0x00010b50
        /*0cc8*/ 	.word	0x00000000
        /*0ccc*/ 	.word	0x00029870
        /*0cd0*/ 	.short	0x0107
        /*0cd2*/ 	.byte	0x3f
	.zero		1


	//   ....[48]....
        /*0cd4*/ 	.word	0x00010c10
        /*0cd8*/ 	.word	0x00000000
        /*0cdc*/ 	.word	0x00029870
        /*0ce0*/ 	.short	0x0101
        /*0ce2*/ 	.byte	0x3f
	.zero		1


	//   ....[49]....
        /*0ce4*/ 	.word	0x00010c40
        /*0ce8*/ 	.word	0x00000000
        /*0cec*/ 	.word	0x00029840
        /*0cf0*/ 	.short	0x010a
        /*0cf2*/ 	.byte	0x3f
	.zero		1


	//   ....[50]....
        /*0cf4*/ 	.word	0x00011140
        /*0cf8*/ 	.word	0x00000000
        /*0cfc*/ 	.word	0x00029830
        /*0d00*/ 	.short	0x0107
        /*0d02*/ 	.byte	0x3f
	.zero		1


	//   ....[51]....
        /*0d04*/ 	.word	0x00011200
        /*0d08*/ 	.word	0x00000000
        /*0d0c*/ 	.word	0x00029830
        /*0d10*/ 	.short	0x0101
        /*0d12*/ 	.byte	0x3f
	.zero		1


	//   ....[52]....
        /*0d14*/ 	.word	0x00011290
        /*0d18*/ 	.word	0x00000000
        /*0d1c*/ 	.word	0x00029870
        /*0d20*/ 	.short	0x010a
        /*0d22*/ 	.byte	0x3f
	.zero		1


	//   ....[53]....
        /*0d24*/ 	.word	0x00011320
        /*0d28*/ 	.word	0x00000000
        /*0d2c*/ 	.word	0x00029860
        /*0d30*/ 	.short	0x010a
        /*0d32*/ 	.byte	0x3f
	.zero		1


	//   ....[54]....
        /*0d34*/ 	.word	0x00011830
        /*0d38*/ 	.word	0x00000000
        /*0d3c*/ 	.word	0x00029850
        /*0d40*/ 	.short	0x0101
        /*0d42*/ 	.byte	0x3f
	.zero		1


	//   ....[55]....
        /*0d44*/ 	.word	0x000118c0
        /*0d48*/ 	.word	0x00000000
        /*0d4c*/ 	.word	0x00000000
        /*0d50*/ 	.short	0x0101
        /*0d52*/ 	.byte	0x3f
	.zero		1


	//   ....[56]....
        /*0d54*/ 	.word	0x00011a90
        /*0d58*/ 	.word	0x00000012
        /*0d5c*/ 	.word	0x00029870
        /*0d60*/ 	.short	0x010a
        /*0d62*/ 	.byte	0x3f
	.zero		1


	//   ....[57]....
        /*0d64*/ 	.word	0x00011b10
        /*0d68*/ 	.word	0x00000012
        /*0d6c*/ 	.word	0x00029860
        /*0d70*/ 	.short	0x010a
        /*0d72*/ 	.byte	0x3f
	.zero		1


	//   ....[58]....
        /*0d74*/ 	.word	0x00012030
        /*0d78*/ 	.word	0x00000012
        /*0d7c*/ 	.word	0x00029850
        /*0d80*/ 	.short	0x0101
        /*0d82*/ 	.byte	0x3f
	.zero		1


	//   ....[59]....
        /*0d84*/ 	.word	0x000120f0
        /*0d88*/ 	.word	0x00000012
        /*0d8c*/ 	.word	0x00000000
        /*0d90*/ 	.short	0x0101
        /*0d92*/ 	.byte	0x3f
	.zero		1


	//   ....[60]....
        /*0d94*/ 	.word	0x00012e60
        /*0d98*/ 	.word	0x00000004
        /*0d9c*/ 	.word	0x00029820
        /*0da0*/ 	.short	0x010a
        /*0da2*/ 	.byte	0x3f
	.zero		1


	//   ....[61]....
        /*0da4*/ 	.word	0x00012fe0
        /*0da8*/ 	.word	0x00000005
        /*0dac*/ 	.word	0x00029840
        /*0db0*/ 	.short	0x010a
        /*0db2*/ 	.byte	0x3f
	.zero		1


	//   ....[62]....
        /*0db4*/ 	.word	0x00013080
        /*0db8*/ 	.word	0x00000013
        /*0dbc*/ 	.word	0x00029840
        /*0dc0*/ 	.short	0x010a
        /*0dc2*/ 	.byte	0x3f
	.zero		1


	//   ....[63]....
        /*0dc4*/ 	.word	0x000130c0
        /*0dc8*/ 	.word	0x00000005
        /*0dcc*/ 	.word	0x00029860
        /*0dd0*/ 	.short	0x010a
        /*0dd2*/ 	.byte	0x3f
	.zero		1


	//   ....[64]....
        /*0dd4*/ 	.word	0x00013100
        /*0dd8*/ 	.word	0x00000013
        /*0ddc*/ 	.word	0x00029860
        /*0de0*/ 	.short	0x010a
        /*0de2*/ 	.byte	0x3f
	.zero		1


	//   ....[65]....
        /*0de4*/ 	.word	0x00013140
        /*0de8*/ 	.word	0x00000005
        /*0dec*/ 	.word	0x00029880
        /*0df0*/ 	.short	0x010a
        /*0df2*/ 	.byte	0x3f
	.zero		1


	//   ....[66]....
        /*0df4*/ 	.word	0x00013180
        /*0df8*/ 	.word	0x00000013
        /*0dfc*/ 	.word	0x00029880
        /*0e00*/ 	.short	0x010a
        /*0e02*/ 	.byte	0x3f
	.zero		1


	//   ....[67]....
        /*0e04*/ 	.word	0x000131f0
        /*0e08*/ 	.word	0x00000003
        /*0e0c*/ 	.word	0x00029800
        /*0e10*/ 	.short	0x010a
        /*0e12*/ 	.byte	0x3f
	.zero		1


	//   ....[68]....
        /*0e14*/ 	.word	0x00013240
        /*0e18*/ 	.word	0x00000004
        /*0e1c*/ 	.word	0x00029830
        /*0e20*/ 	.short	0x010a
        /*0e22*/ 	.byte	0x3f
	.zero		1


	//   ....[69]....
        /*0e24*/ 	.word	0x000132a0
        /*0e28*/ 	.word	0x00000003
        /*0e2c*/ 	.word	0x00029830
        /*0e30*/ 	.short	0x010a
        /*0e32*/ 	.byte	0x3f
	.zero		1


	//   ....[70]....
        /*0e34*/ 	.word	0x00013300
        /*0e38*/ 	.word	0x00000003
        /*0e3c*/ 	.word	0x00029850
        /*0e40*/ 	.short	0x010a
        /*0e42*/ 	.byte	0x3f
	.zero		1


	//   ....[71]....
        /*0e44*/ 	.word	0x00013360
        /*0e48*/ 	.word	0x00000007
        /*0e4c*/ 	.word	0x00029850
        /*0e50*/ 	.short	0x010a
        /*0e52*/ 	.byte	0x3f
	.zero		1


	//   ....[72]....
        /*0e54*/ 	.word	0x00013460
        /*0e58*/ 	.word	0x00000000
        /*0e5c*/ 	.word	0x00029880
        /*0e60*/ 	.short	0x010a
        /*0e62*/ 	.byte	0x3f
	.zero		1


	//   ....[73]....
        /*0e64*/ 	.word	0x00013b70
        /*0e68*/ 	.word	0x00000000
        /*0e6c*/ 	.word	0x00029840
        /*0e70*/ 	.short	0x010a
        /*0e72*/ 	.byte	0x3f
	.zero		1


	//   ....[74]....
        /*0e74*/ 	.word	0x00014830
        /*0e78*/ 	.word	0x00000010
        /*0e7c*/ 	.word	0x00029820
        /*0e80*/ 	.short	0x010a
        /*0e82*/ 	.byte	0x3f
	.zero		1


	//   ....[75]....
        /*0e84*/ 	.word	0x00014880
        /*0e88*/ 	.word	0x00000000
        /*0e8c*/ 	.word	0x00029880
        /*0e90*/ 	.short	0x010a
        /*0e92*/ 	.byte	0x3f
	.zero		1


	//   ....[76]....
        /*0e94*/ 	.word	0x00014ea0
        /*0e98*/ 	.word	0x00000000
        /*0e9c*/ 	.word	0x00029840
        /*0ea0*/ 	.short	0x010a
        /*0ea2*/ 	.byte	0x3f
	.zero		1


	//   ....[77]....
        /*0ea4*/ 	.word	0x000154f0
        /*0ea8*/ 	.word	0x00000000
        /*0eac*/ 	.word	0x00029870
        /*0eb0*/ 	.short	0x010a
        /*0eb2*/ 	.byte	0x3f
	.zero		1


	//   ....[78]....
        /*0eb4*/ 	.word	0x00015540
        /*0eb8*/ 	.word	0x00000000
        /*0ebc*/ 	.word	0x00029860
        /*0ec0*/ 	.short	0x010a
        /*0ec2*/ 	.byte	0x3f
	.zero		1


	//   ....[79]....
        /*0ec4*/ 	.word	0x00015590
        /*0ec8*/ 	.word	0x00000012
        /*0ecc*/ 	.word	0x00029870
        /*0ed0*/ 	.short	0x010a
        /*0ed2*/ 	.byte	0x3f
	.zero		1


	//   ....[80]....
        /*0ed4*/ 	.word	0x000155e0
        /*0ed8*/ 	.word	0x00000012
        /*0edc*/ 	.word	0x00029860
        /*0ee0*/ 	.short	0x010a
        /*0ee2*/ 	.byte	0x3f
	.zero		1


	//   ....[81]....
        /*0ee4*/ 	.word	0x00015630
        /*0ee8*/ 	.word	0x00000004
        /*0eec*/ 	.word	0x00029820
        /*0ef0*/ 	.short	0x010a
        /*0ef2*/ 	.byte	0x3f
	.zero		1


	//   ....[82]....
        /*0ef4*/ 	.word	0x000157d0
        /*0ef8*/ 	.word	0x00000005
        /*0efc*/ 	.word	0x00029840
        /*0f00*/ 	.short	0x010a
        /*0f02*/ 	.byte	0x3f
	.zero		1


	//   ....[83]....
        /*0f04*/ 	.word	0x00015820
        /*0f08*/ 	.word	0x00000013
        /*0f0c*/ 	.word	0x00029840
        /*0f10*/ 	.short	0x010a
        /*0f12*/ 	.byte	0x3f
	.zero		1


	//   ....[84]....
        /*0f14*/ 	.word	0x00015870
        /*0f18*/ 	.word	0x00000005
        /*0f1c*/ 	.word	0x00029860
        /*0f20*/ 	.short	0x010a
        /*0f22*/ 	.byte	0x3f
	.zero		1


	//   ....[85]....
        /*0f24*/ 	.word	0x000158c0
        /*0f28*/ 	.word	0x00000013
        /*0f2c*/ 	.word	0x00029860
        /*0f30*/ 	.short	0x010a
        /*0f32*/ 	.byte	0x3f
	.zero		1


	//   ....[86]....
        /*0f34*/ 	.word	0x00015910
        /*0f38*/ 	.word	0x00000005
        /*0f3c*/ 	.word	0x00029880
        /*0f40*/ 	.short	0x010a
        /*0f42*/ 	.byte	0x3f
	.zero		1


	//----- nvinfo : EIATTR_NUM_MBARRIERS
	.align		4
.L_127:
        /*0f44*/ 	.byte	0x03, 0x38
        /*0f46*/ 	.short	0x0016


	//----- nvinfo : EIATTR_EXIT_INSTR_OFFSETS
	.align		4
        /*0f48*/ 	.byte	0x04, 0x1c
        /*0f4a*/ 	.short	(.L_129 - .L_128)


	//   ....[0]....
.L_128:
        /*0f4c*/ 	.word	0x000009c0


	//   ....[1]....
        /*0f50*/ 	.word	0x0000c430


	//   ....[2]....
        /*0f54*/ 	.word	0x000131d0


	//----- nvinfo : EIATTR_MAX_THREADS
	.align		4
.L_129:
        /*0f58*/ 	.byte	0x04, 0x05
        /*0f5a*/ 	.short	(.L_131 - .L_130)
.L_130:
        /*0f5c*/ 	.word	0x00000180
        /*0f60*/ 	.word	0x00000001
        /*0f64*/ 	.word	0x00000001


	//----- nvinfo : EIATTR_CRS_STACK_SIZE
	.align		4
.L_131:
        /*0f68*/ 	.byte	0x04, 0x1e
        /*0f6a*/ 	.short	(.L_133 - .L_132)
.L_132:
        /*0f6c*/ 	.word	0x00000000


	//----- nvinfo : EIATTR_CBANK_PARAM_SIZE
	.align		4
.L_133:
        /*0f70*/ 	.byte	0x03, 0x19
        /*0f72*/ 	.short	0x0af0


	//----- nvinfo : EIATTR_PARAM_CBANK
	.align		4
        /*0f74*/ 	.byte	0x04, 0x0a
        /*0f76*/ 	.short	(.L_135 - .L_134)
	.align		4
.L_134:
        /*0f78*/ 	.word	index@(.nv.constant0._ZN7cutlass13device_kernelIN5flash11enable_sm90INS1_16FlashAttnFwdSm90INS1_25CollectiveMainloopFwdSm90ILi2EN4cute5tupleIJNS5_1CILi1EEES8_S8_EEENS6_IJNS7_ILi128EEENS7_ILi160EEENS7_ILi192EEEEEELi128ENS_12float_e4m3_tEfNS_4arch4Sm90ELb0ELb0ELb0ELb1ELb1ELb0ELb0ELb1ELb1ELb1ELb1ELb0EEENS1_21CollectiveEpilogueFwdINS6_IJSA_SA_SB_EEES9_NS_10bfloat16_tESG_Li256ELb1ELb1ELb1ELb1EEENS1_36VarlenDynamicPersistentTileSchedulerILi128ELi160ELi256ELi128ELb1ELb1ELb1ELb0ELb1ELb1EEEEEEEEEvNT_6ParamsE)
        /*0f7c*/ 	.short	0x0210
        /*0f7e*/ 	.short	0x0af0


	//----- nvinfo : EIATTR_SW_WAR
	.align		4
.L_135:
        /*0f80*/ 	.byte	0x04, 0x36
        /*0f82*/ 	.short	(.L_137 - .L_136)
.L_136:
        /*0f84*/ 	.word	0x00000008
.L_137:


//--------------------- .nv.info._ZN7cutlass13device_kernelIN5flash11enable_sm90INS1_16FlashAttnFwdSm90INS1_25CollectiveMainloopFwdSm90ILi2EN4cute5tupleIJNS5_1CILi1EEES8_S8_EEENS6_IJNS7_ILi128EEENS7_ILi160EEENS7_ILi192EEEEEELi128ENS_12float_e4m3_tEfNS_4arch4Sm90ELb0ELb0ELb0ELb1ELb1ELb1ELb0ELb1ELb1ELb1ELb1ELb0EEENS1_21CollectiveEpilogueFwdINS6_IJSA_SA_SB_EEES9_NS_10bfloat16_tESG_Li256ELb1ELb1ELb1ELb1EEENS1_36VarlenDynamicPersistentTileSchedulerILi128ELi160ELi256ELi128ELb1ELb1ELb1ELb0ELb1ELb1EEEEEEEEEvNT_6ParamsE --------------------------
	.section	.nv.info._ZN7cutlass13device_kernelIN5flash11enable_sm90INS1_16FlashAttnFwdSm90INS1_25CollectiveMainloopFwdSm90ILi2EN4cute5tupleIJNS5_1CILi1EEES8_S8_EEENS6_IJNS7_ILi128EEENS7_ILi160EEENS7_ILi192EEEEEELi128ENS_12float_e4m3_tEfNS_4arch4Sm90ELb0ELb0ELb0ELb1ELb1ELb1ELb0ELb1ELb1ELb1ELb1ELb0EEENS1_21CollectiveEpilogueFwdINS6_IJSA_SA_SB_EEES9_NS_10bfloat16_tESG_Li256ELb1ELb1ELb1ELb1EEENS1_36VarlenDynamicPersistentTileSchedulerILi128ELi160ELi256ELi128ELb1ELb1ELb1ELb0ELb1ELb1EEEEEEEEEvNT_6ParamsE,"",@"SHT_CUDA_INFO"
	.sectionflags	@""
	.align	4


	//----- nvinfo : EIATTR_CUDA_API_VERSION
	.align		4
        /*0000*/ 	.byte	0x04, 0x37
        /*0002*/ 	.short	(.L_139 - .L_138)
.L_138:
        /*0004*/ 	.word	0x00000082


	//----- nvinfo : EIATTR_KPARAM_INFO
	.align		4
.L_139:
        /*0008*/ 	.byte	0x04, 0x17
        /*000a*/ 	.short	(.L_141 - .L_140)
.L_140:
        /*000c*/ 	.word	0x00000000
        /*0010*/ 	.short	0x0000
        /*0012*/ 	.short	0x0070
        /*0014*/ 	.byte	0x00, 0xf0, 0x01, 0x2a


	//----- nvinfo : EIATTR_SPARSE_MMA_MASK
	.align		4
.L_141:
        /*0018*/ 	.byte	0x03, 0x50
        /*001a*/ 	.short	0x0000


	//----- nvinfo : EIATTR_MAXREG_COUNT
	.align		4
        /*001c*/ 	.byte	0x03, 0x1b
        /*001e*/ 	.short	0x00a8


	//----- nvinfo : EIATTR_NUM_BARRIERS
	.align		4
        /*0020*/ 	.byte	0x02, 0x4c
        /*0022*/ 	.byte	0x10
	.zero		1


	//----- nvinfo : EIATTR_EXTERNS
	.align		4
        /*0024*/ 	.byte	0x04, 0x0f
        /*0026*/ 	.short	(.L_143 - .L_142)


	//   ....[0]....
	.align		4
.L_142:
        /*0028*/ 	.word	index@(__assertfail)


	//----- nvinfo : EIATTR_ANNOTATIONS
	.align		4
.L_143:
        /*002c*/ 	.byte	0x04, 0x55
        /*002e*/ 	.short	(.L_145 - .L_144)


	//   ....[0]....
.L_144:
        /* <DEDUP_REMOVED lines=45> */
        /*02f4*/ 	.byte	0x70, 0xf8, 0x02, 0x00, 0x01, 0x00, 0x00, 0x00, 0x90, 0xf8, 0x02, 0x00


	//----- nvinfo : EIATTR_MERCURY_ISA_VERSION
	.align		4
.L_145:
        /*0300*/ 	.byte	0x03, 0x5f
        /*0302*/ 	.short	0x0101


	//----- nvinfo : EIATTR_UNUSED_LOAD_BYTE_OFFSET
	.align		4
        /*0304*/ 	.byte	0x04, 0x44
        /*0306*/ 	.short	(.L_147 - .L_146)


	//   ....[0]....
.L_146:
        /*0308*/ 	.word	0x00000a90
        /*030c*/ 	.word	0x0000fff0


	//   ....[1]....
        /*0310*/ 	.word	0x0001f0e0
        /*0314*/ 	.word	0x0000fff0


	//----- nvinfo : EIATTR_INT_WARP_WIDE_INSTR_OFFSETS
	.align		4
.L_147:
        /*0318*/ 	.byte	0x04, 0x31
        /*031a*/ 	.short	(.L_149 - .L_148)


	//   ....[0]....
.L_148:
        /*031c*/ 	.word	0x00000130


	//   ....[1]....
        /*0320*/ 	.word	0x00000170


	//   ....[2]....
        /*0324*/ 	.word	0x000001e0


	//   ....[3]....
        /*0328*/ 	.word	0x00025e50


	//   ....[4]....
        /*032c*/ 	.word	0x00025ee0


	//   ....[5]....
        /*0330*/ 	.word	0x00029dc0


	//   ....[6]....
        /*0334*/ 	.word	0x00029e50


	//----- nvinfo : EIATTR_COOP_GROUP_MASK_REGIDS
	.align		4
.L_149:
        /*0338*/ 	.byte	0x04, 0x29
        /*033a*/ 	.short	(.L_151 - .L_150)


	//   ....[0]....
.L_150:
        /*033c*/ 	.word	0xffffffff


	//   ....[1]....
        /*0340*/ 	.word	0xffffffff


	//   ....[2]....
        /*0344*/ 	.word	0xffffffff


	//   ....[3]....
        /*0348*/ 	.word	0xffffffff


	//   ....[4]....
        /*034c*/ 	.word	0xffffffff


	//   ....[5]....
        /*0350*/ 	.word	0xffffffff


	//   ....[6]....
        /*0354*/ 	.word	0xffffffff


	//   ....[7]....
        /*0358*/ 	.word	0xffffffff


	//   ....[8]....
        /*035c*/ 	.word	0xffffffff


	//   ....[9]....
        /*0360*/ 	.word	0xffffffff


	//   ....[10]....
        /*0364*/ 	.word	0xffffffff


	//   ....[11]....
        /*0368*/ 	.word	0xffffffff


	//   ....[12]....
        /*036c*/ 	.word	0xffffffff


	//   ....[13]....
        /*0370*/ 	.word	0xffffffff


	//   ....[14]....
        /*0374*/ 	.word	0xffffffff


	//   ....[15]....
        /*0378*/ 	.word	0xffffffff


	//   ....[16]....
        /*037c*/ 	.word	0xffffffff


	//   ....[17]....
        /*0380*/ 	.word	0xffffffff


	//   ....[18]....
        /*0384*/ 	.word	0xffffffff


	//   ....[19]....
        /*0388*/ 	.word	0xffffffff


	//   ....[20]....
        /*038c*/ 	.word	0xffffffff


	//   ....[21]....
        /*0390*/ 	.word	0xffffffff


	//   ....[22]....
        /*0394*/ 	.word	0xffffffff


	//   ....[23]....
        /*0398*/ 	.word	0xffffffff


	//   ....[24]....
        /*039c*/ 	.word	0xffffffff


	//   ....[25]....
        /*03a0*/ 	.word	0xffffffff


	//   ....[26]....
        /*03a4*/ 	.word	0xffffffff


	//   ....[27]....
        /*03a8*/ 	.word	0xffffffff


	//   ....[28]....
        /*03ac*/ 	.word	0xffffffff


	//   ....[29]....
        /*03b0*/ 	.word	0xffffffff


	//   ....[30]....
        /*03b4*/ 	.word	0xffffffff


	//   ....[31]....
        /*03b8*/ 	.word	0xffffffff


	//   ....[32]....
        /*03bc*/ 	.word	0xffffffff


	//   ....[33]....
        /*03c0*/ 	.word	0xffffffff


	//   ....[34]....
        /*03c4*/ 	.word	0xffffffff


	//   ....[35]....
        /*03c8*/ 	.word	0xffffffff


	//   ....[36]....
        /*03cc*/ 	.word	0xffffffff


	//   ....[37]....
        /*03d0*/ 	.word	0xffffffff


	//   ....[38]....
        /*03d4*/ 	.word	0xffffffff


	//   ....[39]....
        /*03d8*/ 	.word	0xffffffff


	//   ....[40]....
        /*03dc*/ 	.word	0xffffffff


	//   ....[41]....
        /*03e0*/ 	.word	0xffffffff


	//   ....[42]....
        /*03e4*/ 	.word	0xffffffff


	//   ....[43]....
        /*03e8*/ 	.word	0xffffffff


	//   ....[44]....
        /*03ec*/ 	.word	0xffffffff


	//   ....[45]....
        /*03f0*/ 	.word	0xffffffff


	//   ....[46]....
        /*03f4*/ 	.word	0xffffffff


	//   ....[47]....
        /*03f8*/ 	.word	0xffffffff


	//   ....[48]....
        /*03fc*/ 	.word	0xffffffff


	//   ....[49]....
        /*0400*/ 	.word	0xffffffff


	//   ....[50]....
        /*0404*/ 	.word	0xffffffff


	//   ....[51]....
        /*0408*/ 	.word	0xffffffff


	//   ....[52]....
        /*040c*/ 	.word	0xffffffff


	//   ....[53]....
        /*0410*/ 	.word	0xffffffff


	//   ....[54]....
        /*0414*/ 	.word	0xffffffff


	//   ....[55]....
        /*0418*/ 	.word	0xffffffff


	//   ....[56]....
        /*041c*/ 	.word	0xffffffff


	//   ....[57]....
        /*0420*/ 	.word	0xffffffff


	//   ....[58]....
        /*0424*/ 	.word	0xffffffff


	//   ....[59]....
        /*0428*/ 	.word	0xffffffff


	//   ....[60]....
        /*042c*/ 	.word	0xffffffff


	//   ....[61]....
        /*0430*/ 	.word	0xffffffff


	//   ....[62]....
        /*0434*/ 	.word	0xffffffff


	//   ....[63]....
        /*0438*/ 	.word	0xffffffff


	//   ....[64]....
        /*043c*/ 	.word	0xffffffff


	//   ....[65]....
        /*0440*/ 	.word	0xffffffff


	//   ....[66]....
        /*0444*/ 	.word	0xffffffff


	//   ....[67]....
        /*0448*/ 	.word	0xffffffff


	//   ....[68]....
        /*044c*/ 	.word	0xffffffff


	//   ....[69]....
        /*0450*/ 	.word	0xffffffff


	//   ....[70]....
        /*0454*/ 	.word	0xffffffff


	//   ....[71]....
        /*0458*/ 	.word	0xffffffff


	//   ....[72]....
        /*045c*/ 	.word	0xffffffff


	//   ....[73]....
        /*0460*/ 	.word	0xffffffff


	//   ....[74]....
        /*0464*/ 	.word	0xffffffff


	//   ....[75]....
        /*0468*/ 	.word	0xffffffff


	//   ....[76]....
        /*046c*/ 	.word	0xffffffff


	//   ....[77]....
        /*0470*/ 	.word	0xffffffff


	//   ....[78]....
        /*0474*/ 	.word	0xffffffff


	//   ....[79]....
        /*0478*/ 	.word	0xffffffff


	//   ....[80]....
        /*047c*/ 	.word	0xffffffff


	//   ....[81]....
        /*0480*/ 	.word	0xffffffff


	//   ....[82]....
        /*0484*/ 	.word	0xffffffff


	//   ....[83]....
        /*0488*/ 	.word	0xffffffff


	//   ....[84]....
        /*048c*/ 	.word	0xffffffff


	//   ....[85]....
        /*0490*/ 	.word	0xffffffff


	//   ....[86]....
        /*0494*/ 	.word	0xffffffff


	//   ....[87]....
        /*0498*/ 	.word	0xffffffff


	//   ....[88]....
        /*049c*/ 	.word	0xffffffff


	//   ....[89]....
        /*04a0*/ 	.word	0xffffffff


	//   ....[90]....
        /*04a4*/ 	.word	0xffffffff


	//   ....[91]....
        /*04a8*/ 	.word	0xffffffff


	//   ....[92]....
        /*04ac*/ 	.word	0xffffffff


	//   ....[93]....
        /*04b0*/ 	.word	0xffffffff


	//   ....[94]....
        /*04b4*/ 	.word	0xffffffff


	//   ....[95]....
        /*04b8*/ 	.word	0xffffffff


	//   ....[96]....
        /*04bc*/ 	.word	0xffffffff


	//   ....[97]....
        /*04c0*/ 	.word	0xffffffff


	//   ....[98]....
        /*04c4*/ 	.word	0xffffffff


	//   ....[99]....
        /*04c8*/ 	.word	0xffffffff


	//   ....[100]....
        /*04cc*/ 	.word	0xffffffff


	//   ....[101]....
        /*04d0*/ 	.word	0xffffffff


	//   ....[102]....
        /*04d4*/ 	.word	0xffffffff


	//   ....[103]....
        /*04d8*/ 	.word	0xffffffff


	//   ....[104]....
        /*04dc*/ 	.word	0xffffffff


	//   ....[105]....
        /*04e0*/ 	.word	0xffffffff


	//   ....[106]....
        /*04e4*/ 	.word	0xffffffff


	//   ....[107]....
        /*04e8*/ 	.word	0xffffffff


	//   ....[108]....
        /*04ec*/ 	.word	0xffffffff


	//   ....[109]....
        /*04f0*/ 	.word	0xffffffff


	//   ....[110]....
        /*04f4*/ 	.word	0xffffffff


	//   ....[111]....
        /*04f8*/ 	.word	0xffffffff


	//   ....[112]....
        /*04fc*/ 	.word	0xffffffff


	//   ....[113]....
        /*0500*/ 	.word	0xffffffff


	//   ....[114]....
        /*0504*/ 	.word	0xffffffff


	//   ....[115]....
        /*0508*/ 	.word	0xffffffff


	//   ....[116]....
        /*050c*/ 	.word	0xffffffff


	//   ....[117]....
        /*0510*/ 	.word	0xffffffff


	//   ....[118]....
        /*0514*/ 	.word	0xffffffff


	//   ....[119]....
        /*0518*/ 	.word	0xffffffff


	//   ....[120]....
        /*051c*/ 	.word	0xffffffff


	//   ....[121]....
        /*0520*/ 	.word	0xffffffff


	//   ....[122]....
        /*0524*/ 	.word	0xffffffff


	//   ....[123]....
        /*0528*/ 	.word	0xffffffff


	//   ....[124]....
        /*052c*/ 	.word	0xffffffff


	//   ....[125]....
        /*0530*/ 	.word	0xffffffff


	//   ....[126]....
        /*0534*/ 	.word	0xffffffff


	//   ....[127]....
        /*0538*/ 	.word	0xffffffff


	//   ....[128]....
        /*053c*/ 	.word	0xffffffff


	//   ....[129]....
        /*0540*/ 	.word	0xffffffff


	//   ....[130]....
        /*0544*/ 	.word	0xffffffff


	//   ....[131]....
        /*0548*/ 	.word	0xffffffff


	//   ....[132]....
        /*054c*/ 	.word	0xffffffff


	//   ....[133]....
        /*0550*/ 	.word	0xffffffff


	//   ....[134]....
        /*0554*/ 	.word	0xffffffff


	//   ....[135]....
        /*0558*/ 	.word	0xffffffff


	//   ....[136]....
        /*055c*/ 	.word	0xffffffff


	//   ....[137]....
        /*0560*/ 	.word	0xffffffff


	//   ....[138]....
        /*0564*/ 	.word	0xffffffff


	//   ....[139]....
        /*0568*/ 	.word	0xffffffff


	//   ....[140]....
        /*056c*/ 	.word	0xffffffff


	//   ....[141]....
        /*0570*/ 	.word	0xffffffff


	//   ....[142]....
        /*0574*/ 	.word	0xffffffff


	//   ....[143]....
        /*0578*/ 	.word	0xffffffff


	//   ....[144]....
        /*057c*/ 	.word	0xffffffff


	//   ....[145]....
        /*0580*/ 	.word	0xffffffff


	//   ....[146]....
        /*0584*/ 	.word	0xffffffff


	//   ....[147]....
        /*0588*/ 	.word	0xffffffff


	//   ....[148]....
        /*058c*/ 	.word	0xffffffff


	//   ....[149]....
        /*0590*/ 	.word	0xffffffff


	//   ....[150]....
        /*0594*/ 	.word	0xffffffff


	//   ....[151]....
        /*0598*/ 	.word	0xffffffff


	//   ....[152]....
        /*059c*/ 	.word	0xffffffff


	//   ....[153]....
        /*05a0*/ 	.word	0xffffffff


	//   ....[154]....
        /*05a4*/ 	.word	0xffffffff


	//   ....[155]....
        /*05a8*/ 	.word	0xffffffff


	//   ....[156]....
        /*05ac*/ 	.word	0xffffffff


	//   ....[157]....
        /*05b0*/ 	.word	0xffffffff


	//   ....[158]....
        /*05b4*/ 	.word	0xffffffff


	//   ....[159]....
        /*05b8*/ 	.word	0xffffffff


	//   ....[160]....
        /*05bc*/ 	.word	0xffffffff


	//   ....[161]....
        /*05c0*/ 	.word	0xffffffff


	//   ....[162]....
        /*05c4*/ 	.word	0xffffffff


	//   ....[163]....
        /*05c8*/ 	.word	0xffffffff


	//   ....[164]....
        /*05cc*/ 	.word	0xffffffff


	//   ....[165]....
        /*05d0*/ 	.word	0xffffffff


	//   ....[166]....
        /*05d4*/ 	.word	0xffffffff


	//   ....[167]....
        /*05d8*/ 	.word	0xffffffff


	//   ....[168]....
        /*05dc*/ 	.word	0xffffffff


	//   ....[169]....
        /*05e0*/ 	.word	0xffffffff


	//   ....[170]....
        /*05e4*/ 	.word	0xffffffff


	//   ....[171]....
        /*05e8*/ 	.word	0xffffffff


	//   ....[172]....
        /*05ec*/ 	.word	0xffffffff


	//   ....[173]....
        /*05f0*/ 	.word	0xffffffff


	//   ....[174]....
        /*05f4*/ 	.word	0xffffffff


	//   ....[175]....
        /*05f8*/ 	.word	0xffffffff


	//   ....[176]....
        /*05fc*/ 	.word	0xffffffff


	//   ....[177]....
        /*0600*/ 	.word	0xffffffff


	//   ....[178]....
        /*0604*/ 	.word	0xffffffff


	//   ....[179]....
        /*0608*/ 	.word	0xffffffff


	//   ....[180]....
        /*060c*/ 	.word	0xffffffff


	//   ....[181]....
        /*0610*/ 	.word	0xffffffff


	//   ....[182]....
        /*0614*/ 	.word	0xffffffff


	//   ....[183]....
        /*0618*/ 	.word	0xffffffff


	//   ....[184]....
        /*061c*/ 	.word	0xffffffff


	//   ....[185]....
        /*0620*/ 	.word	0xffffffff


	//   ....[186]....
        /*0624*/ 	.word	0xffffffff


	//   ....[187]....
        /*0628*/ 	.word	0xffffffff


	//   ....[188]....
        /*062c*/ 	.word	0xffffffff


	//   ....[189]....
        /*0630*/ 	.word	0xffffffff


	//   ....[190]....
        /*0634*/ 	.word	0xffffffff


	//   ....[191]....
        /*0638*/ 	.word	0xffffffff


	//   ....[192]....
        /*063c*/ 	.word	0xffffffff


	//   ....[193]....
        /*0640*/ 	.word	0xffffffff


	//   ....[194]....
        /*0644*/ 	.word	0xffffffff


	//   ....[195]....
        /*0648*/ 	.word	0xffffffff


	//   ....[196]....
        /*064c*/ 	.word	0xffffffff


	//   ....[197]....
        /*0650*/ 	.word	0xffffffff


	//   ....[198]....
        /*0654*/ 	.word	0xffffffff


	//   ....[199]....
        /*0658*/ 	.word	0xffffffff


	//   ....[200]....
        /*065c*/ 	.word	0xffffffff


	//   ....[201]....
        /*0660*/ 	.word	0xffffffff


	//   ....[202]....
        /*0664*/ 	.word	0xffffffff


	//   ....[203]....
        /*0668*/ 	.word	0xffffffff


	//   ....[204]....
        /*066c*/ 	.word	0xffffffff


	//   ....[205]....
        /*0670*/ 	.word	0xffffffff


	//   ....[206]....
        /*0674*/ 	.word	0xffffffff


	//   ....[207]....
        /*0678*/ 	.word	0xffffffff


	//   ....[208]....
        /*067c*/ 	.word	0xffffffff


	//   ....[209]....
        /*0680*/ 	.word	0xffffffff


	//   ....[210]....
        /*0684*/ 	.word	0xffffffff


	//   ....[211]....
        /*0688*/ 	.word	0xffffffff


	//   ....[212]....
        /*068c*/ 	.word	0xffffffff


	//   ....[213]....
        /*0690*/ 	.word	0xffffffff


	//   ....[214]....
        /*0694*/ 	.word	0xffffffff


	//   ....[215]....
        /*0698*/ 	.word	0xffffffff


	//   ....[216]....
        /*069c*/ 	.word	0xffffffff


	//   ....[217]....
        /*06a0*/ 	.word	0x0500000f


	//   ....[218]....
        /*06a4*/ 	.word	0x0500000f


	//   ....[219]....
        /*06a8*/ 	.word	0x0500000f


	//   ....[220]....
        /*06ac*/ 	.word	0x0500000f


	//   ....[221]....
        /*06b0*/ 	.word	0x0500000f


	//   ....[222]....
        /*06b4*/ 	.word	0x0500000f


	//   ....[223]....
        /*06b8*/ 	.word	0x0500000f


	//   ....[224]....
        /*06bc*/ 	.word	0x0500000f


	//   ....[225]....
        /*06c0*/ 	.word	0x0500000f


	//   ....[226]....
        /*06c4*/ 	.word	0x0500000f


	//   ....[227]....
        /*06c8*/ 	.word	0x0500000f


	//   ....[228]....
        /*06cc*/ 	.word	0x0500000f


	//   ....[229]....
        /*06d0*/ 	.word	0x0500000f


	//   ....[230]....
        /*06d4*/ 	.word	0x0500000f


	//   ....[231]....
        /*06d8*/ 	.word	0x0500000f


	//   ....[232]....
        /*06dc*/ 	.word	0x0500000f


	//   ....[233]....
        /*06e0*/ 	.word	0x0500000f


	//   ....[234]....
        /*06e4*/ 	.word	0x0500000f


	//   ....[235]....
        /*06e8*/ 	.word	0x0500000f


	//   ....[236]....
        /*06ec*/ 	.word	0x0500000f


	//   ....[237]....
        /*06f0*/ 	.word	0x0500000f


	//   ....[238]....
        /*06f4*/ 	.word	0x0500000f


	//   ....[239]....
        /*06f8*/ 	.word	0x0500000f


	//   ....[240]....
        /*06fc*/ 	.word	0x0500000f


	//   ....[241]....
        /*0700*/ 	.word	0x0500000f


	//   ....[242]....
        /*0704*/ 	.word	0x0500000f


	//   ....[243]....
        /*0708*/ 	.word	0x0500000f


	//   ....[244]....
        /*070c*/ 	.word	0x0500000f


	//   ....[245]....
        /*0710*/ 	.word	0x0500000f


	//   ....[246]....
        /*0714*/ 	.word	0x0500000f


	//   ....[247]....
        /*0718*/ 	.word	0x0500000f


	//   ....[248]....
        /*071c*/ 	.word	0x0500000f


	//   ....[249]....
        /*0720*/ 	.word	0x0500000f


	//   ....[250]....
        /*0724*/ 	.word	0x0500000f


	//   ....[251]....
        /*0728*/ 	.word	0x0500000f


	//   ....[252]....
        /*072c*/ 	.word	0x0500000f


	//   ....[253]....
        /*0730*/ 	.word	0x0500000f


	//   ....[254]....
        /*0734*/ 	.word	0x0500000f


	//   ....[255]....
        /*0738*/ 	.word	0x0500000f


	//   ....[0]....
        /*073c*/ 	.word	0x0500000f


	//   ....[1]....
        /*0740*/ 	.word	0x0500000f


	//   ....[2]....
        /*0744*/ 	.word	0x0500000f


	//   ....[3]....
        /*0748*/ 	.word	0x0500000f


	//   ....[4]....
        /*074c*/ 	.word	0x0500000f


	//   ....[5]....
        /*0750*/ 	.word	0x0500000f


	//   ....[6]....
        /*0754*/ 	.word	0x0500000f


	//   ....[7]....
        /*0758*/ 	.word	0x0500000f


	//   ....[8]....
        /*075c*/ 	.word	0x0500000f


	//   ....[9]....
        /*0760*/ 	.word	0x0500000f


	//   ....[10]....
        /*0764*/ 	.word	0x0500000f


	//   ....[11]....
        /*0768*/ 	.word	0x0500000f


	//   ....[12]....
        /*076c*/ 	.word	0x0500000f


	//   ....[13]....
        /*0770*/ 	.word	0x0500000f


	//   ....[14]....
        /*0774*/ 	.word	0x0500000f


	//   ....[15]....
        /*0778*/ 	.word	0x0500000f


	//   ....[16]....
        /*077c*/ 	.word	0x0500000f


	//   ....[17]....
        /*0780*/ 	.word	0x0500000f


	//   ....[18]....
        /*0784*/ 	.word	0x0500000f


	//   ....[19]....
        /*0788*/ 	.word	0x0500000f


	//   ....[20]....
        /*078c*/ 	.word	0x0500000f


	//   ....[21]....
        /*0790*/ 	.word	0x0500000f


	//   ....[22]....
        /*0794*/ 	.word	0x0500000f


	//   ....[23]....
        /*0798*/ 	.word	0x0500000f


	//   ....[24]....
        /*079c*/ 	.word	0x0500000f


	//   ....[25]....
        /*07a0*/ 	.word	0x0500000f


	//   ....[26]....
        /*07a4*/ 	.word	0x0500000f


	//   ....[27]....
        /*07a8*/ 	.word	0x0500000f


	//   ....[28]....
        /*07ac*/ 	.word	0x0500000f


	//   ....[29]....
        /*07b0*/ 	.word	0x0500000f


	//   ....[30]....
        /*07b4*/ 	.word	0x0500000f


	//   ....[31]....
        /*07b8*/ 	.word	0x0500000f


	//   ....[32]....
        /*07bc*/ 	.word	0x0500000f


	//   ....[33]....
        /*07c0*/ 	.word	0x0500000f


	//   ....[34]....
        /*07c4*/ 	.word	0x0500000f


	//   ....[35]....
        /*07c8*/ 	.word	0x0500000f


	//   ....[36]....
        /*07cc*/ 	.word	0x0500000f


	//   ....[37]....
        /*07d0*/ 	.word	0x0500000f


	//   ....[38]....
        /*07d4*/ 	.word	0x0500000f


	//   ....[39]....
        /*07d8*/ 	.word	0x0500000f


	//   ....[40]....
        /*07dc*/ 	.word	0x0500000f


	//   ....[41]....
        /*07e0*/ 	.word	0x0500000f


	//   ....[42]....
        /*07e4*/ 	.word	0x0500000f


	//   ....[43]....
        /*07e8*/ 	.word	0x0500000f


	//   ....[44]....
        /*07ec*/ 	.word	0x0500000f


	//   ....[45]....
        /*07f0*/ 	.word	0x0500000f


	//   ....[46]....
        /*07f4*/ 	.word	0x0500000f


	//   ....[47]....
        /*07f8*/ 	.word	0x0500000f


	//   ....[48]....
        /*07fc*/ 	.word	0x0500000f


	//   ....[49]....
        /*0800*/ 	.word	0x0500000f


	//   ....[50]....
        /*0804*/ 	.word	0x0500000f


	//   ....[51]....
        /*0808*/ 	.word	0x0500000f


	//   ....[52]....
        /*080c*/ 	.word	0x0500000f


	//   ....[53]....
        /*0810*/ 	.word	0x0500000f


	//   ....[54]....
        /*0814*/ 	.word	0x0500000f


	//   ....[55]....
        /*0818*/ 	.word	0x0500000f


	//   ....[56]....
        /*081c*/ 	.word	0x0500000f


	//   ....[57]....
        /*0820*/ 	.word	0x0500000f


	//   ....[58]....
        /*0824*/ 	.word	0x0500000f


	//   ....[59]....
        /*0828*/ 	.word	0x0500000f


	//   ....[60]....
        /*082c*/ 	.word	0x0500000f


	//   ....[61]....
        /*0830*/ 	.word	0x0500000f


	//   ....[62]....
        /*0834*/ 	.word	0x0500000f


	//   ....[63]....
        /*0838*/ 	.word	0x0500000f


	//   ....[64]....
        /*083c*/ 	.word	0x0500000f


	//   ....[65]....
        /*0840*/ 	.word	0x0500000f


	//   ....[66]....
        /*0844*/ 	.word	0x0500000f


	//   ....[67]....
        /*0848*/ 	.word	0x0500000f


	//   ....[68]....
        /*084c*/ 	.word	0x0500000f


	//   ....[69]....
        /*0850*/ 	.word	0x0500000f


	//   ....[70]....
        /*0854*/ 	.word	0x0500000f


	//   ....[71]....
        /*0858*/ 	.word	0x0500000f


	//   ....[72]....
        /*085c*/ 	.word	0x0500000f


	//   ....[73]....
        /*0860*/ 	.word	0x0500000f


	//   ....[74]....
        /*0864*/ 	.word	0x0500000f


	//   ....[75]....
        /*0868*/ 	.word	0x0500000f


	//   ....[76]....
        /*086c*/ 	.word	0x0500000f


	//   ....[77]....
        /*0870*/ 	.word	0x0500000f


	//   ....[78]....
        /*0874*/ 	.word	0x0500000f


	//   ....[79]....
        /*0878*/ 	.word	0x0500000f


	//   ....[80]....
        /*087c*/ 	.word	0x0500000f


	//   ....[81]....
        /*0880*/ 	.word	0x0500000f


	//   ....[82]....
        /*0884*/ 	.word	0x0500000f


	//   ....[83]....
        /*0888*/ 	.word	0x0500000f


	//   ....[84]....
        /*088c*/ 	.word	0x0500000f


	//   ....[85]....
        /*0890*/ 	.word	0x0500000f


	//   ....[86]....
        /*0894*/ 	.word	0x0500000f


	//   ....[87]....
        /*0898*/ 	.word	0x0500000f


	//   ....[88]....
        /*089c*/ 	.word	0x0500000f


	//   ....[89]....
        /*08a0*/ 	.word	0x0500000f


	//   ....[90]....
        /*08a4*/ 	.word	0x0500000f


	//   ....[91]....
        /*08a8*/ 	.word	0x0500000f


	//   ....[92]....
        /*08ac*/ 	.word	0x0500000f


	//   ....[93]....
        /*08b0*/ 	.word	0x0500000f


	//   ....[94]....
        /*08b4*/ 	.word	0x0500000f


	//   ....[95]....
        /*08b8*/ 	.word	0x0500000f


	//   ....[96]....
        /*08bc*/ 	.word	0x0500000f


	//   ....[97]....
        /*08c0*/ 	.word	0x0500000f


	//   ....[98]....
        /*08c4*/ 	.word	0x0500000f


	//   ....[99]....
        /*08c8*/ 	.word	0x0500000f


	//   ....[100]....
        /*08cc*/ 	.word	0x0500000f


	//   ....[101]....
        /*08d0*/ 	.word	0x0500000f


	//   ....[102]....
        /*08d4*/ 	.word	0x0500000f


	//   ....[103]....
        /*08d8*/ 	.word	0x0500000f


	//   ....[104]....
        /*08dc*/ 	.word	0x0500000f


	//   ....[105]....
        /*08e0*/ 	.word	0x0500000f


	//   ....[106]....
        /*08e4*/ 	.word	0x0500000f


	//   ....[107]....
        /*08e8*/ 	.word	0x0500000f


	//   ....[108]....
        /*08ec*/ 	.word	0x0500000f


	//   ....[109]....
        /*08f0*/ 	.word	0x0500000f


	//   ....[110]....
        /*08f4*/ 	.word	0x0500000f


	//   ....[111]....
        /*08f8*/ 	.word	0x0500000f


	//   ....[112]....
        /*08fc*/ 	.word	0x0500000f


	//   ....[113]....
        /*0900*/ 	.word	0x0500000f


	//   ....[114]....
        /*0904*/ 	.word	0x0500000f


	//   ....[115]....
        /*0908*/ 	.word	0x0500000f


	//   ....[116]....
        /*090c*/ 	.word	0x0500000f


	//   ....[117]....
        /*0910*/ 	.word	0x0500000f


	//   ....[118]....
        /*0914*/ 	.word	0x0500000f


	//   ....[119]....
        /*0918*/ 	.word	0x0500000f


	//   ....[120]....
        /*091c*/ 	.word	0x0500000f


	//   ....[121]....
        /*0920*/ 	.word	0x0500000f


	//   ....[122]....
        /*0924*/ 	.word	0x0500000f


	//   ....[123]....
        /*0928*/ 	.word	0x0500000f


	//   ....[124]....
        /*092c*/ 	.word	0x0500000f


	//   ....[125]....
        /*0930*/ 	.word	0x0500000f


	//   ....[126]....
        /*0934*/ 	.word	0x0500000f


	//   ....[127]....
        /*0938*/ 	.word	0x0500000f


	//   ....[128]....
        /*093c*/ 	.word	0x0500000f


	//   ....[129]....
        /*0940*/ 	.word	0x0500000f


	//   ....[130]....
        /*0944*/ 	.word	0x0500000f


	//   ....[131]....
        /*0948*/ 	.word	0x0500000f


	//   ....[132]....
        /*094c*/ 	.word	0x0500000f


	//   ....[133]....
        /*0950*/ 	.word	0x0500000f


	//   ....[134]....
        /*0954*/ 	.word	0x0500000f


	//----- nvinfo : EIATTR_COOP_GROUP_INSTR_OFFSETS
	.align		4
.L_151:
        /*0958*/ 	.byte	0x04, 0x28
        /*095a*/ 	.short	(.L_153 - .L_152)


	//   ....[0]....
.L_152:
        /*095c*/ 	.word	0x00000070


	//   ....[1]....
        /*0960*/ 	.word	0x00000140


	//   ....[2]....
        /*0964*/ 	.word	0x00000190


	//   ....[3]....
        /*0968*/ 	.word	0x000003c0


	//   ....[4]....
        /*096c*/ 	.word	0x00000520


	//   ....[5]....
        /*0970*/ 	.word	0x00000640


	//   ....[6]....
        /*0974*/ 	.word	0x000007a0


	//   ....[7]....
        /*0978*/ 	.word	0x00003940


	//   ....[8]....
        /*097c*/ 	.word	0x00003950


	//   ....[9]....
        /*0980*/ 	.word	0x00006580


	//   ....[10]....
        /*0984*/ 	.word	0x00006590


	//   ....[11]....
        /*0988*/ 	.word	0x00009930


	//   ....[12]....
        /*098c*/ 	.word	0x00009940


	//   ....[13]....
        /*0990*/ 	.word	0x0000c730


	//   ....[14]....
        /*0994*/ 	.word	0x0000c740


	//   ....[15]....
        /*0998*/ 	.word	0x0000f790


	//   ....[16]....
        /*099c*/ 	.word	0x0000f7a0


	//   ....[17]....
        /*09a0*/ 	.word	0x0000fa10


	//   ....[18]....
        /*09a4*/ 	.word	0x0000fa20


	//   ....[19]....
        /*09a8*/ 	.word	0x0000ff00


	//   ....[20]....
        /*09ac*/ 	.word	0x0000ff50


	//   ....[21]....
        /*09b0*/ 	.word	0x000100f0


	//   ....[22]....
        /*09b4*/ 	.word	0x00010110


	//   ....[23]....
        /*09b8*/ 	.word	0x00010c00


	//   ....[24]....
        /*09bc*/ 	.word	0x00011140


	//   ....[25]....
        /*09c0*/ 	.word	0x00011150


	//   ....[26]....
        /*09c4*/ 	.word	0x00011160


	//   ....[27]....
        /*09c8*/ 	.word	0x00011170


	//   ....[28]....
        /*09cc*/ 	.word	0x00014620


	//   ....[29]....
        /*09d0*/ 	.word	0x00014630


	//   ....[30]....
        /*09d4*/ 	.word	0x00014640


	//   ....[31]....
        /*09d8*/ 	.word	0x00014650


	//   ....[32]....
        /*09dc*/ 	.word	0x00019740


	//   ....[33]....
        /*09e0*/ 	.word	0x000197d0


	//   ....[34]....
        /*09e4*/ 	.word	0x00019f00


	//   ....[35]....
        /*09e8*/ 	.word	0x00019f80


	//   ....[36]....
        /*09ec*/ 	.word	0x0001cb90


	//   ....[37]....
        /*09f0*/ 	.word	0x0001cbb0


	//   ....[38]....
        /*09f4*/ 	.word	0x0001ce80


	//   ....[39]....
        /*09f8*/ 	.word	0x0001cea0


	//   ....[40]....
        /*09fc*/ 	.word	0x0001e910


	//   ....[41]....
        /*0a00*/ 	.word	0x0001e920


	//   ....[42]....
        /*0a04*/ 	.word	0x0001e9a0


	//   ....[43]....
        /*0a08*/ 	.word	0x0001e9b0


	//   ....[44]....
        /*0a0c*/ 	.word	0x0001f540


	//   ....[45]....
        /*0a10*/ 	.word	0x0001f570


	//   ....[46]....
        /*0a14*/ 	.word	0x0001f5a0


	//   ....[47]....
        /*0a18*/ 	.word	0x0001f5d0


	//   ....[48]....
        /*0a1c*/ 	.word	0x0001f600


	//   ....[49]....
        /*0a20*/ 	.word	0x0001f630


	//   ....[50]....
        /*0a24*/ 	.word	0x0001f660


	//   ....[51]....
        /*0a28*/ 	.word	0x0001f690


	//   ....[52]....
        /*0a2c*/ 	.word	0x0001f6c0


	//   ....[53]....
        /*0a30*/ 	.word	0x0001f6f0


	//   ....[54]....
        /*0a34*/ 	.word	0x0001f720


	//   ....[55]....
        /*0a38*/ 	.word	0x0001f750


	//   ....[56]....
        /*0a3c*/ 	.word	0x0001f780


	//   ....[57]....
        /*0a40*/ 	.word	0x0001f7b0


	//   ....[58]....
        /*0a44*/ 	.word	0x0001f7e0


	//   ....[59]....
        /*0a48*/ 	.word	0x0001f810


	//   ....[60]....
        /*0a4c*/ 	.word	0x0001f840


	//   ....[61]....
        /*0a50*/ 	.word	0x0001f870


	//   ....[62]....
        /*0a54*/ 	.word	0x0001f8a0


	//   ....[63]....
        /*0a58*/ 	.word	0x0001f8d0


	//   ....[64]....
        /*0a5c*/ 	.word	0x0001f900


	//   ....[65]....
        /*0a60*/ 	.word	0x0001f930


	//   ....[66]....
        /*0a64*/ 	.word	0x0001f960


	//   ....[67]....
        /*0a68*/ 	.word	0x0001f990


	//   ....[68]....
        /*0a6c*/ 	.word	0x0001f9c0


	//   ....[69]....
        /*0a70*/ 	.word	0x0001f9f0


	//   ....[70]....
        /*0a74*/ 	.word	0x0001fa20


	//   ....[71]....
        /*0a78*/ 	.word	0x0001fa50


	//   ....[72]....
        /*0a7c*/ 	.word	0x0001fa80


	//   ....[73]....
        /*0a80*/ 	.word	0x0001fab0


	//   ....[74]....
        /*0a84*/ 	.word	0x0001fae0


	//   ....[75]....
        /*0a88*/ 	.word	0x0001fb10


	//   ....[76]....
        /*0a8c*/ 	.word	0x0001fb40


	//   ....[77]....
        /*0a90*/ 	.word	0x0001fb70


	//   ....[78]....
        /*0a94*/ 	.word	0x0001fba0


	//   ....[79]....
        /*0a98*/ 	.word	0x0001fbd0


	//   ....[80]....
        /*0a9c*/ 	.word	0x0001fbe0


	//   ....[81]....
        /*0aa0*/ 	.word	0x0001fbf0


	//   ....[82]....
        /*0aa4*/ 	.word	0x0001fc20


	//   ....[83]....
        /*0aa8*/ 	.word	0x0001fc50


	//   ....[84]....
        /*0aac*/ 	.word	0x0001fc80


	//   ....[85]....
        /*0ab0*/ 	.word	0x0001fcb0


	//   ....[86]....
        /*0ab4*/ 	.word	0x0001fce0


	//   ....[87]....
        /*0ab8*/ 	.word	0x0001fd10


	//   ....[88]....
        /*0abc*/ 	.word	0x0001fd40


	//   ....[89]....
        /*0ac0*/ 	.word	0x0001fd70


	//   ....[90]....
        /*0ac4*/ 	.word	0x0001fdb0


	//   ....[91]....
        /*0ac8*/ 	.word	0x0001fdc0


	//   ....[92]....
        /*0acc*/ 	.word	0x0001fdd0


	//   ....[93]....
        /*0ad0*/ 	.word	0x0001fde0


	//   ....[94]....
        /*0ad4*/ 	.word	0x0001fdf0


	//   ....[95]....
        /*0ad8*/ 	.word	0x0001fe20


	//   ....[96]....
        /*0adc*/ 	.word	0x0001fe50


	//   ....[97]....
        /*0ae0*/ 	.word	0x0001fe80


	//   ....[98]....
        /*0ae4*/ 	.word	0x0001feb0


	//   ....[99]....
        /*0ae8*/ 	.word	0x0001fee0


	//   ....[100]....
        /*0aec*/ 	.word	0x0001ff10


	//   ....[101]....
        /*0af0*/ 	.word	0x0001ff40


	//   ....[102]....
        /*0af4*/ 	.word	0x0001ff70


	//   ....[103]....
        /*0af8*/ 	.word	0x0001ff80


	//   ....[104]....
        /*0afc*/ 	.word	0x0001ffb0


	//   ....[105]....
        /*0b00*/ 	.word	0x0001ffe0


	//   ....[106]....
        /*0b04*/ 	.word	0x00020010


	//   ....[107]....
        /*0b08*/ 	.word	0x00020040


	//   ....[108]....
        /*0b0c*/ 	.word	0x00020880


	//   ....[109]....
        /*0b10*/ 	.word	0x000208a0


	//   ....[110]....
        /*0b14*/ 	.word	0x000208b0


	//   ....[111]....
        /*0b18*/ 	.word	0x000208c0


	//   ....[112]....
        /*0b1c*/ 	.word	0x00020fe0


	//   ....[113]....
        /*0b20*/ 	.word	0x00020ff0


	//   ....[114]....
        /*0b24*/ 	.word	0x00021100


	//   ....[115]....
        /*0b28*/ 	.word	0x00021110


	//   ....[116]....
        /*0b2c*/ 	.word	0x00021220


	//   ....[117]....
        /*0b30*/ 	.word	0x00021230


	//   ....[118]....
        /*0b34*/ 	.word	0x00021340


	//   ....[119]....
        /*0b38*/ 	.word	0x00021350


	//   ....[120]....
        /*0b3c*/ 	.word	0x00021700


	//   ....[121]....
        /*0b40*/ 	.word	0x00021740


	//   ....[122]....
        /*0b44*/ 	.word	0x00021f40


	//   ....[123]....
        /*0b48*/ 	.word	0x00021f50


	//   ....[124]....
        /*0b4c*/ 	.word	0x00022e80


	//   ....[125]....
        /*0b50*/ 	.word	0x00022e90


	//   ....[126]....
        /*0b54*/ 	.word	0x00022fb0


	//   ....[127]....
        /*0b58*/ 	.word	0x00022fc0


	//   ....[128]....
        /*0b5c*/ 	.word	0x000230d0


	//   ....[129]....
        /*0b60*/ 	.word	0x000230e0


	//   ....[130]....
        /*0b64*/ 	.word	0x000231f0


	//   ....[131]....
        /*0b68*/ 	.word	0x00023200


	//   ....[132]....
        /*0b6c*/ 	.word	0x00023360


	//   ....[133]....
        /*0b70*/ 	.word	0x00023570


	//   ....[134]....
        /*0b74*/ 	.word	0x000235a0


	//   ....[135]....
        /*0b78*/ 	.word	0x000235d0


	//   ....[136]....
        /*0b7c*/ 	.word	0x00023600


	//   ....[137]....
        /*0b80*/ 	.word	0x00023630


	//   ....[138]....
        /*0b84*/ 	.word	0x00023660


	//   ....[139]....
        /*0b88*/ 	.word	0x000237f0


	//   ....[140]....
        /*0b8c*/ 	.word	0x00023820


	//   ....[141]....
        /*0b90*/ 	.word	0x00023850


	//   ....[142]....
        /*0b94*/ 	.word	0x00023880


	//   ....[143]....
        /*0b98*/ 	.word	0x000238b0


	//   ....[144]....
        /*0b9c*/ 	.word	0x000238e0


	//   ....[145]....
        /*0ba0*/ 	.word	0x00023970


	//   ....[146]....
        /*0ba4*/ 	.word	0x000239a0


	//   ....[147]....
        /*0ba8*/ 	.word	0x000239b0


	//   ....[148]....
        /*0bac*/ 	.word	0x00023a40


	//   ....[149]....
        /*0bb0*/ 	.word	0x00024bc0


	//   ....[150]....
        /*0bb4*/ 	.word	0x00026eb0


	//   ....[151]....
        /*0bb8*/ 	.word	0x00026ed0


	//   ....[152]....
        /*0bbc*/ 	.word	0x00026f30


	//   ....[153]....
        /*0bc0*/ 	.word	0x00026fc0


	//   ....[154]....
        /*0bc4*/ 	.word	0x00027020


	//   ....[155]....
        /*0bc8*/ 	.word	0x00027040


	//   ....[156]....
        /*0bcc*/ 	.word	0x00027050


	//   ....[157]....
        /*0bd0*/ 	.word	0x00027060


	//   ....[158]....
        /*0bd4*/ 	.word	0x00027160


	//   ....[159]....
        /*0bd8*/ 	.word	0x00027170


	//   ....[160]....
        /*0bdc*/ 	.word	0x00027620


	//   ....[161]....
        /*0be0*/ 	.word	0x00027640


	//   ....[162]....
        /*0be4*/ 	.word	0x00027660


	//   ....[163]....
        /*0be8*/ 	.word	0x00027720


	//   ....[164]....
        /*0bec*/ 	.word	0x00027740


	//   ....[165]....
        /*0bf0*/ 	.word	0x000277d0


	//   ....[166]....
        /*0bf4*/ 	.word	0x000277f0


	//   ....[167]....
        /*0bf8*/ 	.word	0x00027800


	//   ....[168]....
        /*0bfc*/ 	.word	0x00027890


	//   ....[169]....
        /*0c00*/ 	.word	0x000278f0


	//   ....[170]....
        /*0c04*/ 	.word	0x000280d0


	//   ....[171]....
        /*0c08*/ 	.word	0x00028100


	//   ....[172]....
        /*0c0c*/ 	.word	0x000281c0


	//   ....[173]....
        /*0c10*/ 	.word	0x000281e0


	//   ....[174]....
        /*0c14*/ 	.word	0x00028280


	//   ....[175]....
        /*0c18*/ 	.word	0x000282a0


	//   ....[176]....
        /*0c1c*/ 	.word	0x000282b0


	//   ....[177]....
        /*0c20*/ 	.word	0x000282c0


	//   ....[178]....
        /*0c24*/ 	.word	0x00028d00


	//   ....[179]....
        /*0c28*/ 	.word	0x00028d20


	//   ....[180]....
        /*0c2c*/ 	.word	0x00028d40


	//   ....[181]....
        /*0c30*/ 	.word	0x00028da0


	//   ....[182]....
        /*0c34*/ 	.word	0x00028db0


	//   ....[183]....
        /*0c38*/ 	.word	0x00028e00


	//   ....[184]....
        /*0c3c*/ 	.word	0x00028e10


	//   ....[185]....
        /*0c40*/ 	.word	0x00028e20


	//   ....[186]....
        /*0c44*/ 	.word	0x00028e70


	//   ....[187]....
        /*0c48*/ 	.word	0x00028ec0


	//   ....[188]....
        /*0c4c*/ 	.word	0x00029320


	//   ....[189]....
        /*0c50*/ 	.word	0x00029340


	//   ....[190]....
        /*0c54*/ 	.word	0x00029350


	//   ....[191]....
        /*0c58*/ 	.word	0x00029360


	//   ....[192]....
        /*0c5c*/ 	.word	0x000293c0


	//   ....[193]....
        /*0c60*/ 	.word	0x000293d0


	//   ....[194]....
        /*0c64*/ 	.word	0x00029430


	//   ....[195]....
        /*0c68*/ 	.word	0x00029460


	//   ....[196]....
        /*0c6c*/ 	.word	0x000294a0


	//   ....[197]....
        /*0c70*/ 	.word	0x00029500


	//   ....[198]....
        /*0c74*/ 	.word	0x0002a730


	//   ....[199]....
        /*0c78*/ 	.word	0x0002a760


	//   ....[200]....
        /*0c7c*/ 	.word	0x0002a7d0


	//   ....[201]....
        /*0c80*/ 	.word	0x0002a800


	//   ....[202]....
        /*0c84*/ 	.word	0x0002a830


	//   ....[203]....
        /*0c88*/ 	.word	0x0002a860


	//   ....[204]....
        /*0c8c*/ 	.word	0x0002a890


	//   ....[205]....
        /*0c90*/ 	.word	0x0002a8c0


	//   ....[206]....
        /*0c94*/ 	.word	0x0002aa60


	//   ....[207]....
        /*0c98*/ 	.word	0x0002aa90


	//   ....[208]....
        /*0c9c*/ 	.word	0x0002aac0


	//   ....[209]....
        /*0ca0*/ 	.word	0x0002aaf0


	//   ....[210]....
        /*0ca4*/ 	.word	0x0002ab20


	//   ....[211]....
        /*0ca8*/ 	.word	0x0002ab50


	//   ....[212]....
        /*0cac*/ 	.word	0x0002ac10


	//   ....[213]....
        /*0cb0*/ 	.word	0x0002ac30


	//   ....[214]....
        /*0cb4*/ 	.word	0x0002ac40


	//   ....[215]....
        /*0cb8*/ 	.word	0x0002aca0


	//   ....[216]....
        /*0cbc*/ 	.word	0x0002b2e0


	//   ....[217]....
        /*0cc0*/ 	.word	0x0002b680


	//   ....[218]....
        /*0cc4*/ 	.word	0x0002b710


	//   ....[219]....
        /*0cc8*/ 	.word	0x0002b7b0


	//   ....[220]....
        /*0ccc*/ 	.word	0x0002b840


	//   ....[221]....
        /*0cd0*/ 	.word	0x0002b930


	//   ....[222]....
        /*0cd4*/ 	.word	0x0002b9c0


	//   ....[223]....
        /*0cd8*/ 	.word	0x0002ba60


	//   ....[224]....
        /*0cdc*/ 	.word	0x0002baf0


	//   ....[225]....
        /*0ce0*/ 	.word	0x0002bbe0


	//   ....[226]....
        /*0ce4*/ 	.word	0x0002bc70


	//   ....[227]....
        /*0ce8*/ 	.word	0x0002bd10


	//   ....[228]....
        /*0cec*/ 	.word	0x0002bda0


	//   ....[229]....
        /*0cf0*/ 	.word	0x0002bee0


	//   ....[230]....
        /*0cf4*/ 	.word	0x0002bf90


	//   ....[231]....
        /*0cf8*/ 	.word	0x0002c020


	//   ....[232]....
        /*0cfc*/ 	.word	0x0002c070


	//   ....[233]....
        /*0d00*/ 	.word	0x0002c0c0


	//   ....[234]....
        /*0d04*/ 	.word	0x0002c1a0


	//   ....[235]....
        /*0d08*/ 	.word	0x0002c230


	//   ....[236]....
        /*0d0c*/ 	.word	0x0002c280


	//   ....[237]....
        /*0d10*/ 	.word	0x0002c2d0


	//   ....[238]....
        /*0d14*/ 	.word	0x0002c520


	//   ....[239]....
        /*0d18*/ 	.word	0x0002c640


	//   ....[240]....
        /*0d1c*/ 	.word	0x0002c760


	//   ....[241]....
        /*0d20*/ 	.word	0x0002c880


	//   ....[242]....
        /*0d24*/ 	.word	0x0002c9a0


	//   ....[243]....
        /*0d28*/ 	.word	0x0002caa0


	//   ....[244]....
        /*0d2c*/ 	.word	0x0002cb00


	//   ....[245]....
        /*0d30*/ 	.word	0x0002cb50


	//   ....[246]....
        /*0d34*/ 	.word	0x0002cbd0


	//   ....[247]....
        /*0d38*/ 	.word	0x0002cc40


	//   ....[248]....
        /*0d3c*/ 	.word	0x0002cca0


	//   ....[249]....
        /*0d40*/ 	.word	0x0002ccf0


	//   ....[250]....
        /*0d44*/ 	.word	0x0002cd70


	//   ....[251]....
        /*0d48*/ 	.word	0x0002cde0


	//   ....[252]....
        /*0d4c*/ 	.word	0x0002ce40


	//   ....[253]....
        /*0d50*/ 	.word	0x0002ce90


	//   ....[254]....
        /*0d54*/ 	.word	0x0002cf10


	//   ....[255]....
        /*0d58*/ 	.word	0x0002cf80


	//   ....[0]....
        /*0d5c*/ 	.word	0x0002cfe0


	//   ....[1]....
        /*0d60*/ 	.word	0x0002d030


	//   ....[2]....
        /*0d64*/ 	.word	0x0002d090


	//   ....[3]....
        /*0d68*/ 	.word	0x0002d0e0


	//   ....[4]....
        /*0d6c*/ 	.word	0x0002d140


	//   ....[5]....
        /*0d70*/ 	.word	0x0002d190


	//   ....[6]....
        /*0d74*/ 	.word	0x0002d1f0


	//   ....[7]....
        /*0d78*/ 	.word	0x0002d280


	//   ....[8]....
        /*0d7c*/ 	.word	0x0002d2e0


	//   ....[9]....
        /*0d80*/ 	.word	0x0002d330


	//   ....[10]....
        /*0d84*/ 	.word	0x0002d3b0


	//   ....[11]....
        /*0d88*/ 	.word	0x0002d440


	//   ....[12]....
        /*0d8c*/ 	.word	0x0002d4a0


	//   ....[13]....
        /*0d90*/ 	.word	0x0002d4f0


	//   ....[14]....
        /*0d94*/ 	.word	0x0002d590


	//   ....[15]....
        /*0d98*/ 	.word	0x0002d600


	//   ....[16]....
        /*0d9c*/ 	.word	0x0002d660


	//   ....[17]....
        /*0da0*/ 	.word	0x0002d6b0


	//   ....[18]....
        /*0da4*/ 	.word	0x0002d730


	//   ....[19]....
        /*0da8*/ 	.word	0x0002d780


	//   ....[20]....
        /*0dac*/ 	.word	0x0002d7e0


	//   ....[21]....
        /*0db0*/ 	.word	0x0002d830


	//   ....[22]....
        /*0db4*/ 	.word	0x0002d890


	//   ....[23]....
        /*0db8*/ 	.word	0x0002d8e0


	//   ....[24]....
        /*0dbc*/ 	.word	0x0002d960


	//   ....[25]....
        /*0dc0*/ 	.word	0x0002d9d0


	//   ....[26]....
        /*0dc4*/ 	.word	0x0002da30


	//   ....[27]....
        /*0dc8*/ 	.word	0x0002da80


	//   ....[28]....
        /*0dcc*/ 	.word	0x0002dae0


	//   ....[29]....
        /*0dd0*/ 	.word	0x0002db30


	//   ....[30]....
        /*0dd4*/ 	.word	0x0002dbb0


	//   ....[31]....
        /*0dd8*/ 	.word	0x0002dc20


	//   ....[32]....
        /*0ddc*/ 	.word	0x0002dc80


	//   ....[33]....
        /*0de0*/ 	.word	0x0002dcd0


	//   ....[34]....
        /*0de4*/ 	.word	0x0002dd50


	//   ....[35]....
        /*0de8*/ 	.word	0x0002ddc0


	//   ....[36]....
        /*0dec*/ 	.word	0x0002de70


	//   ....[37]....
        /*0df0*/ 	.word	0x0002dec0


	//   ....[38]....
        /*0df4*/ 	.word	0x0002df40


	//   ....[39]....
        /*0df8*/ 	.word	0x0002dfb0


	//   ....[40]....
        /*0dfc*/ 	.word	0x0002e030


	//   ....[41]....
        /*0e00*/ 	.word	0x0002e080


	//   ....[42]....
        /*0e04*/ 	.word	0x0002e100


	//   ....[43]....
        /*0e08*/ 	.word	0x0002e170


	//   ....[44]....
        /*0e0c*/ 	.word	0x0002e1d0


	//   ....[45]....
        /*0e10*/ 	.word	0x0002e220


	//   ....[46]....
        /*0e14*/ 	.word	0x0002e2a0


	//   ....[47]....
        /*0e18*/ 	.word	0x0002e2f0


	//   ....[48]....
        /*0e1c*/ 	.word	0x0002e380


	//   ....[49]....
        /*0e20*/ 	.word	0x0002e410


	//   ....[50]....
        /*0e24*/ 	.word	0x0002e4a0


	//   ....[51]....
        /*0e28*/ 	.word	0x0002e530


	//   ....[52]....
        /*0e2c*/ 	.word	0x0002e5c0


	//   ....[53]....
        /*0e30*/ 	.word	0x0002e650


	//   ....[54]....
        /*0e34*/ 	.word	0x0002e700


	//   ....[55]....
        /*0e38*/ 	.word	0x0002e770


	//   ....[56]....
        /*0e3c*/ 	.word	0x0002e800


	//   ....[57]....
        /*0e40*/ 	.word	0x0002e890


	//   ....[58]....
        /*0e44*/ 	.word	0x0002e910


	//   ....[59]....
        /*0e48*/ 	.word	0x0002e960


	//   ....[60]....
        /*0e4c*/ 	.word	0x0002e9f0


	//   ....[61]....
        /*0e50*/ 	.word	0x0002ea80


	//   ....[62]....
        /*0e54*/ 	.word	0x0002eb10


	//   ....[63]....
        /*0e58*/ 	.word	0x0002eba0


	//   ....[64]....
        /*0e5c*/ 	.word	0x0002ec30


	//   ....[65]....
        /*0e60*/ 	.word	0x0002ecc0


	//   ....[66]....
        /*0e64*/ 	.word	0x0002ed80


	//   ....[67]....
        /*0e68*/ 	.word	0x0002f050


	//   ....[68]....
        /*0e6c*/ 	.word	0x0002f150


	//   ....[69]....
        /*0e70*/ 	.word	0x0002f200


	//   ....[70]....
        /*0e74*/ 	.word	0x0002f2b0


	//   ....[71]....
        /*0e78*/ 	.word	0x0002f390


	//   ....[72]....
        /*0e7c*/ 	.word	0x0002f440


	//   ....[73]....
        /*0e80*/ 	.word	0x0002f500


	//   ....[74]....
        /*0e84*/ 	.word	0x0002f650


	//   ....[75]....
        /*0e88*/ 	.word	0x0002f6a0


	//   ....[76]....
        /*0e8c*/ 	.word	0x0002f720


	//   ....[77]....
        /*0e90*/ 	.word	0x0002f820


	//   ....[78]....
        /*0e94*/ 	.word	0x0002f950


	//   ....[79]....
        /*0e98*/ 	.word	0x0002fa10


	//   ....[80]....
        /*0e9c*/ 	.word	0x0002fb60


	//   ....[81]....
        /*0ea0*/ 	.word	0x0002fc10


	//   ....[82]....
        /*0ea4*/ 	.word	0x0002fd10


	//   ....[83]....
        /*0ea8*/ 	.word	0x0002fdd0


	//   ....[84]....
        /*0eac*/ 	.word	0x0002fe30


	//   ....[85]....
        /*0eb0*/ 	.word	0x0002fed0


	//   ....[86]....
        /*0eb4*/ 	.word	0x0002ff90


	//   ....[87]....
        /*0eb8*/ 	.word	0x00030060


	//   ....[88]....
        /*0ebc*/ 	.word	0x00030110


	//   ....[89]....
        /*0ec0*/ 	.word	0x00030180


	//   ....[90]....
        /*0ec4*/ 	.word	0x000301e0


	//   ....[91]....
        /*0ec8*/ 	.word	0x000302f0


	//   ....[92]....
        /*0ecc*/ 	.word	0x00030350


	//   ....[93]....
        /*0ed0*/ 	.word	0x00030470


	//   ....[94]....
        /*0ed4*/ 	.word	0x000304d0


	//   ....[95]....
        /*0ed8*/ 	.word	0x00030570


	//   ....[96]....
        /*0edc*/ 	.word	0x00030710


	//   ....[97]....
        /*0ee0*/ 	.word	0x000307c0


	//   ....[98]....
        /*0ee4*/ 	.word	0x00030840


	//   ....[99]....
        /*0ee8*/ 	.word	0x00030920


	//   ....[100]....
        /*0eec*/ 	.word	0x000309d0


	//   ....[101]....
        /*0ef0*/ 	.word	0x00030a80


	//   ....[102]....
        /*0ef4*/ 	.word	0x00030b30


	//   ....[103]....
        /*0ef8*/ 	.word	0x00030be0


	//   ....[104]....
        /*0efc*/ 	.word	0x00030c40


	//   ....[105]....
        /*0f00*/ 	.word	0x00030d20


	//   ....[106]....
        /*0f04*/ 	.word	0x00030e10


	//   ....[107]....
        /*0f08*/ 	.word	0x00030eb0


	//   ....[108]....
        /*0f0c*/ 	.word	0x00030f10


	//   ....[109]....
        /*0f10*/ 	.word	0x00030fe0


	//   ....[110]....
        /*0f14*/ 	.word	0x00031040


	//   ....[111]....
        /*0f18*/ 	.word	0x00031110


	//   ....[112]....
        /*0f1c*/ 	.word	0x00031170


	//   ....[113]....
        /*0f20*/ 	.word	0x00031240


	//   ....[114]....
        /*0f24*/ 	.word	0x000312a0


	//   ....[115]....
        /*0f28*/ 	.word	0x00031370


	//   ....[116]....
        /*0f2c*/ 	.word	0x00031550


	//   ....[117]....
        /*0f30*/ 	.word	0x000315f0


	//   ....[118]....
        /*0f34*/ 	.word	0x00031770


	//   ....[119]....
        /*0f38*/ 	.word	0x000317e0


	//   ....[120]....
        /*0f3c*/ 	.word	0x00031850


	//   ....[121]....
        /*0f40*/ 	.word	0x000318c0


	//   ....[122]....
        /*0f44*/ 	.word	0x00031930


	//   ....[123]....
        /*0f48*/ 	.word	0x000319b0


	//   ....[124]....
        /*0f4c*/ 	.word	0x00031a30


	//   ....[125]....
        /*0f50*/ 	.word	0x00031ac0


	//   ....[126]....
        /*0f54*/ 	.word	0x00031b30


	//   ....[127]....
        /*0f58*/ 	.word	0x00031ba0


	//   ....[128]....
        /*0f5c*/ 	.word	0x00031c10


	//   ....[129]....
        /*0f60*/ 	.word	0x00031c90


	//   ....[130]....
        /*0f64*/ 	.word	0x00031d00


	//   ....[131]....
        /*0f68*/ 	.word	0x00031da0


	//   ....[132]....
        /*0f6c*/ 	.word	0x00031df0


	//   ....[133]....
        /*0f70*/ 	.word	0x00031e80


	//   ....[134]....
        /*0f74*/ 	.word	0x00031fb0


	//----- nvinfo : EIATTR_REG_RECONFIG
	.align		4
.L_153:
        /*0f78*/ 	.byte	0x01, 0x54
	.zero		2


	//----- nvinfo : EIATTR_SYSCALL_OFFSETS
	.align		4
        /*0f7c*/ 	.byte	0x04, 0x46
        /*0f7e*/ 	.short	(.L_155 - .L_154)


	//   ....[0]....
.L_154:
        /*0f80*/ 	.word	0x00001fb0


	//   ....[1]....
        /*0f84*/ 	.word	0x00002100


	//   ....[2]....
        /*0f88*/ 	.word	0x00010d90


	//   ....[3]....
        /*0f8c*/ 	.word	0x000110c0


	//   ....[4]....
        /*0f90*/ 	.word	0x00026040


	//   ....[5]....
        /*0f94*/ 	.word	0x000261d0


	//   ....[6]....
        /*0f98*/ 	.word	0x00026320


	//   ....[7]....
        /*0f9c*/ 	.word	0x00026460


	//   ....[8]....
        /*0fa0*/ 	.word	0x00027d20


	//----- nvinfo : EIATTR_MBARRIER_INSTR_OFFSETS
	.align		4
.L_155:
        /*0fa4*/ 	.byte	0x04, 0x39
        /*0fa6*/ 	.short	(.L_157 - .L_156)


	//   ....[0]....
.L_156:
        /*0fa8*/ 	.word	0x00000270
        /*0fac*/ 	.word	0x000000ff
        /*0fb0*/ 	.word	0x00029800
        /*0fb4*/ 	.short	0x0100
        /*0fb6*/ 	.byte	0x08
	.zero		1


	//   ....[1]....
        /*0fb8*/ 	.word	0x00000280
        /*0fbc*/ 	.word	0x000000ff
        /*0fc0*/ 	.word	0x00029820
        /*0fc4*/ 	.short	0x0100
        /*0fc6*/ 	.byte	0x08
	.zero		1


	//   ....[2]....
        /*0fc8*/ 	.word	0x00000370
        /*0fcc*/ 	.word	0x000000ff
        /*0fd0*/ 	.word	0x00029830
        /*0fd4*/ 	.short	0x0100
        /*0fd6*/ 	.byte	0x08
	.zero		1


	//   ....[3]....
        /*0fd8*/ 	.word	0x00000380
        /*0fdc*/ 	.word	0x000000ff
        /*0fe0*/ 	.word	0x00029840
        /*0fe4*/ 	.short	0x0100
        /*0fe6*/ 	.byte	0x08
	.zero		1


	//   ....[4]....
        /*0fe8*/ 	.word	0x00000390
        /*0fec*/ 	.word	0x000000ff
        /*0ff0*/ 	.word	0x00029838
        /*0ff4*/ 	.short	0x0100
        /*0ff6*/ 	.byte	0x08
	.zero		1


	//   ....[5]....
        /*0ff8*/ 	.word	0x000003a0
        /*0ffc*/ 	.word	0x000000ff
        /*1000*/ 	.word	0x00029848
        /*1004*/ 	.short	0x0100
        /*1006*/ 	.byte	0x08
	.zero		1


	//   ....[6]....
        /*1008*/ 	.word	0x000004d0
        /*100c*/ 	.word	0x000000ff
        /*1010*/ 	.word	0x00029850
        /*1014*/ 	.short	0x0100
        /*1016*/ 	.byte	0x08
	.zero		1


	//   ....[7]....
        /*1018*/ 	.word	0x000004e0
        /*101c*/ 	.word	0x000000ff
        /*1020*/ 	.word	0x00029860
        /*1024*/ 	.short	0x0100
        /*1026*/ 	.byte	0x08
	.zero		1


	//   ....[8]....
        /*1028*/ 	.word	0x000004f0
        /*102c*/ 	.word	0x000000ff
        /*1030*/ 	.word	0x00029858
        /*1034*/ 	.short	0x0100
        /*1036*/ 	.byte	0x08
	.zero		1


	//   ....[9]....
        /*1038*/ 	.word	0x00000500
        /*103c*/ 	.word	0x000000ff
        /*1040*/ 	.word	0x00029868
        /*1044*/ 	.short	0x0100
        /*1046*/ 	.byte	0x08
	.zero		1


	//   ....[10]....
        /*1048*/ 	.word	0x000005f0
        /*104c*/ 	.word	0x000000ff
        /*1050*/ 	.word	0x00029870
        /*1054*/ 	.short	0x0100
        /*1056*/ 	.byte	0x06
	.zero		1


	//   ....[11]....
        /*1058*/ 	.word	0x00000600
        /*105c*/ 	.word	0x000000ff
        /*1060*/ 	.word	0x00029880
        /*1064*/ 	.short	0x0100
        /*1066*/ 	.byte	0x06
	.zero		1


	//   ....[12]....
        /*1068*/ 	.word	0x00000610
        /*106c*/ 	.word	0x000000ff
        /*1070*/ 	.word	0x00029878
        /*1074*/ 	.short	0x0100
        /*1076*/ 	.byte	0x06
	.zero		1


	//   ....[13]....
        /*1078*/ 	.word	0x00000620
        /*107c*/ 	.word	0x000000ff
        /*1080*/ 	.word	0x00029888
        /*1084*/ 	.short	0x0100
        /*1086*/ 	.byte	0x06
	.zero		1


	//   ....[14]....
        /*1088*/ 	.word	0x00000750
        /*108c*/ 	.word	0x000000ff
        /*1090*/ 	.word	0x00029890
        /*1094*/ 	.short	0x0100
        /*1096*/ 	.byte	0x08
	.zero		1


	//   ....[15]....
        /*1098*/ 	.word	0x00000760
        /*109c*/ 	.word	0x000000ff
        /*10a0*/ 	.word	0x000298a0
        /*10a4*/ 	.short	0x0100
        /*10a6*/ 	.byte	0x08
	.zero		1


	//   ....[16]....
        /*10a8*/ 	.word	0x00000770
        /*10ac*/ 	.word	0x000000ff
        /*10b0*/ 	.word	0x00029898
        /*10b4*/ 	.short	0x0100
        /*10b6*/ 	.byte	0x08
	.zero		1


	//   ....[17]....
        /*10b8*/ 	.word	0x00000780
        /*10bc*/ 	.word	0x000000ff
        /*10c0*/ 	.word	0x000298a8
        /*10c4*/ 	.short	0x0100
        /*10c6*/ 	.byte	0x08
	.zero		1


	//   ....[18]....
        /*10c8*/ 	.word	0x000008c0
        /*10cc*/ 	.word	0x000000ff
        /*10d0*/ 	.word	0x000298b0
        /*10d4*/ 	.short	0x0100
        /*10d6*/ 	.byte	0x08
	.zero		1


	//   ....[19]....
        /*10d8*/ 	.word	0x000008d0
        /*10dc*/ 	.word	0x000000ff
        /*10e0*/ 	.word	0x000298c0
        /*10e4*/ 	.short	0x0100
        /*10e6*/ 	.byte	0x08
	.zero		1


	//   ....[20]....
        /*10e8*/ 	.word	0x000008e0
        /*10ec*/ 	.word	0x000000ff
        /*10f0*/ 	.word	0x000298b8
        /*10f4*/ 	.short	0x0100
        /*10f6*/ 	.byte	0x08
	.zero		1


	//   ....[21]....
        /*10f8*/ 	.word	0x000008f0
        /*10fc*/ 	.word	0x000000ff
        /*1100*/ 	.word	0x000298c8
        /*1104*/ 	.short	0x0100
        /*1106*/ 	.byte	0x08
	.zero		1


	//   ....[22]....
        /*1108*/ 	.word	0x000038f0
        /*110c*/ 	.word	0x0000005b
        /*1110*/ 	.word	0x00029890
        /*1114*/ 	.short	0x010a
        /*1116*/ 	.byte	0x3f
	.zero		1


	//   ....[23]....
        /*1118*/ 	.word	0x000098d0
        /*111c*/ 	.word	0x0000005b
        /*1120*/ 	.word	0x00029890
        /*1124*/ 	.short	0x010a
        /*1126*/ 	.byte	0x3f
	.zero		1


	//   ....[24]....
        /*1128*/ 	.word	0x0000f5f0
        /*112c*/ 	.word	0x0000005b
        /*1130*/ 	.word	0x00029890
        /*1134*/ 	.short	0x010a
        /*1136*/ 	.byte	0x3f
	.zero		1


	//   ....[25]....
        /*1138*/ 	.word	0x0000fd40
        /*113c*/ 	.word	0x0000000b
        /*1140*/ 	.word	0x00000000
        /*1144*/ 	.short	0x0101
        /*1146*/ 	.byte	0x3f
	.zero		1


	//   ....[26]....
        /*1148*/ 	.word	0x0000fd80
        /*114c*/ 	.word	0x0000005b
        /*1150*/ 	.word	0x000298b0
        /*1154*/ 	.short	0x010a
        /*1156*/ 	.byte	0x3f
	.zero		1


	//   ....[27]....
        /*1158*/ 	.word	0x00010370
        /*115c*/ 	.word	0x0000005b
        /*1160*/ 	.word	0x00000000
        /*1164*/ 	.short	0x0101
        /*1166*/ 	.byte	0x3f
	.zero		1


	//   ....[28]....
        /*1168*/ 	.word	0x00010e20
        /*116c*/ 	.word	0x00000012
        /*1170*/ 	.word	0x00029800
        /*1174*/ 	.short	0x010a
        /*1176*/ 	.byte	0x3f
	.zero		1


	//   ....[29]....
        /*1178*/ 	.word	0x00010e70
        /*117c*/ 	.word	0x00000012
        /*1180*/ 	.word	0x00029800
        /*1184*/ 	.short	0x010a
        /*1186*/ 	.byte	0x3f
	.zero		1


	//   ....[30]....
        /*1188*/ 	.word	0x00011700
        /*118c*/ 	.word	0x00000012
        /*1190*/ 	.word	0x00029800
        /*1194*/ 	.short	0x010a
        /*1196*/ 	.byte	0x3f
	.zero		1


	//   ....[31]....
        /*1198*/ 	.word	0x00014a90
        /*119c*/ 	.word	0x00000012
        /*11a0*/ 	.word	0x00029800
        /*11a4*/ 	.short	0x010a
        /*11a6*/ 	.byte	0x3f
	.zero		1


	//   ....[32]....
        /*11a8*/ 	.word	0x00017bb0
        /*11ac*/ 	.word	0x00000000
        /*11b0*/ 	.word	0x00029830
        /*11b4*/ 	.short	0x010a
        /*11b6*/ 	.byte	0x3f
	.zero		1


	//   ....[33]....
        /*11b8*/ 	.word	0x00017c00
        /*11bc*/ 	.word	0x00000000
        /*11c0*/ 	.word	0x00029830
        /*11c4*/ 	.short	0x010a
        /*11c6*/ 	.byte	0x3f
	.zero		1


	//   ....[34]....
        /*11c8*/ 	.word	0x0001a1f0
        /*11cc*/ 	.word	0x00000041
        /*11d0*/ 	.word	0x00000000
        /*11d4*/ 	.short	0x0101
        /*11d6*/ 	.byte	0x3f
	.zero		1


	//   ....[35]....
        /*11d8*/ 	.word	0x0001b430
        /*11dc*/ 	.word	0x0000000b
        /*11e0*/ 	.word	0x00029830
        /*11e4*/ 	.short	0x010a
        /*11e6*/ 	.byte	0x3f
	.zero		1


	//   ....[36]....
        /*11e8*/ 	.word	0x0001b480
        /*11ec*/ 	.word	0x0000000b
        /*11f0*/ 	.word	0x00029830
        /*11f4*/ 	.short	0x010a
        /*11f6*/ 	.byte	0x3f
	.zero		1


	//   ....[37]....
        /*11f8*/ 	.word	0x0001c580
        /*11fc*/ 	.word	0x0000000a
        /*1200*/ 	.word	0x00029850
        /*1204*/ 	.short	0x010a
        /*1206*/ 	.byte	0x3f
	.zero		1


	//   ....[38]....
        /*1208*/ 	.word	0x0001c5c0
        /*120c*/ 	.word	0x0000000a
        /*1210*/ 	.word	0x00029850
        /*1214*/ 	.short	0x010a
        /*1216*/ 	.byte	0x3f
	.zero		1


	//   ....[39]....
        /*1218*/ 	.word	0x0001c900
        /*121c*/ 	.word	0x00000007
        /*1220*/ 	.word	0x00000000
        /*1224*/ 	.short	0x0101
        /*1226*/ 	.byte	0x3f
	.zero		1


	//   ....[40]....
        /*1228*/ 	.word	0x0001df10
        /*122c*/ 	.word	0x00000008
        /*1230*/ 	.word	0x00000000
        /*1234*/ 	.short	0x0101
        /*1236*/ 	.byte	0x3f
	.zero		1


	//   ....[41]....
        /*1238*/ 	.word	0x0001e5d0
        /*123c*/ 	.word	0x0000000f
        /*1240*/ 	.word	0x00029850
        /*1244*/ 	.short	0x010a
        /*1246*/ 	.byte	0x3f
	.zero		1


	//   ....[42]....
        /*1248*/ 	.word	0x0001e650
        /*124c*/ 	.word	0x0000000f
        /*1250*/ 	.word	0x00029850
        /*1254*/ 	.short	0x010a
        /*1256*/ 	.byte	0x3f
	.zero		1


	//   ....[43]....
        /*1258*/ 	.word	0x0001ec50
        /*125c*/ 	.word	0x00000002
        /*1260*/ 	.word	0x00000000
        /*1264*/ 	.short	0x0101
        /*1266*/ 	.byte	0x3f
	.zero		1


	//   ....[44]....
        /*1268*/ 	.word	0x00020f90
        /*126c*/ 	.word	0x00000000
        /*1270*/ 	.word	0x00000000
        /*1274*/ 	.short	0x0101
        /*1276*/ 	.byte	0x3f
	.zero		1


	//   ....[45]....
        /*1278*/ 	.word	0x00021650
        /*127c*/ 	.word	0x00000008
        /*1280*/ 	.word	0x00000000
        /*1284*/ 	.short	0x0101
        /*1286*/ 	.byte	0x3f
	.zero		1


	//   ....[46]....
        /*1288*/ 	.word	0x00024ca0
        /*128c*/ 	.word	0x00000016
        /*1290*/ 	.word	0x00029820
        /*1294*/ 	.short	0x010a
        /*1296*/ 	.byte	0x3f
	.zero		1


	//   ....[47]....
        /*1298*/ 	.word	0x00024d30
        /*129c*/ 	.word	0x0000000a
        /*12a0*/ 	.word	0x000298a0
        /*12a4*/ 	.short	0x010a
        /*12a6*/ 	.byte	0x3f
	.zero		1


	//   ....[48]....
        /*12a8*/ 	.word	0x00025160
        /*12ac*/ 	.word	0x0000000a
        /*12b0*/ 	.word	0x000298c0
        /*12b4*/ 	.short	0x010a
        /*12b6*/ 	.byte	0x3f
	.zero		1


	//   ....[49]....
        /*12b8*/ 	.word	0x000254a0
        /*12bc*/ 	.word	0x0000000a
        /*12c0*/ 	.word	0x000298a0
        /*12c4*/ 	.short	0x010a
        /*12c6*/ 	.byte	0x3f
	.zero		1


	//   ....[50]....
        /*12c8*/ 	.word	0x000258c0
        /*12cc*/ 	.word	0x0000000a
        /*12d0*/ 	.word	0x000298c0
        /*12d4*/ 	.short	0x010a
        /*12d6*/ 	.byte	0x3f
	.zero		1


	//   ....[51]....
        /*12d8*/ 	.word	0x00026b70
        /*12dc*/ 	.word	0x00000000
        /*12e0*/ 	.word	0x00029880
        /*12e4*/ 	.short	0x010a
        /*12e6*/ 	.byte	0x3f
	.zero		1


	//   ....[52]....
        /*12e8*/ 	.word	0x00027280
        /*12ec*/ 	.word	0x00000000
        /*12f0*/ 	.word	0x00029870
        /*12f4*/ 	.short	0x0107
        /*12f6*/ 	.byte	0x3f
	.zero		1


	//   ....[53]....
        /*12f8*/ 	.word	0x00027340
        /*12fc*/ 	.word	0x00000000
        /*1300*/ 	.word	0x00029870
        /*1304*/ 	.short	0x0101
        /*1306*/ 	.byte	0x3f
	.zero		1


	//   ....[54]....
        /*1308*/ 	.word	0x00027390
        /*130c*/ 	.word	0x00000000
        /*1310*/ 	.word	0x00029840
        /*1314*/ 	.short	0x010a
        /*1316*/ 	.byte	0x3f
	.zero		1


	//   ....[55]....
        /*1318*/ 	.word	0x00027a30
        /*131c*/ 	.word	0x00000000
        /*1320*/ 	.word	0x00029830
        /*1324*/ 	.short	0x0107
        /*1326*/ 	.byte	0x3f
	.zero		1


	//   ....[56]....
        /*1328*/ 	.word	0x00027b10
        /*132c*/ 	.word	0x00000000
        /*1330*/ 	.word	0x00029830
        /*1334*/ 	.short	0x0101
        /*1336*/ 	.byte	0x3f
	.zero		1


	//   ....[57]....
        /*1338*/ 	.word	0x00028420
        /*133c*/ 	.word	0x00000016
        /*1340*/ 	.word	0x00029800
        /*1344*/ 	.short	0x0107
        /*1346*/ 	.byte	0x3f
	.zero		1


	//   ....[58]....
        /*1348*/ 	.word	0x00028530
        /*134c*/ 	.word	0x00000016
        /*1350*/ 	.word	0x00029800
        /*1354*/ 	.short	0x0101
        /*1356*/ 	.byte	0x3f
	.zero		1


	//   ....[59]....
        /*1358*/ 	.word	0x00028550
        /*135c*/ 	.word	0x00000016
        /*1360*/ 	.word	0x00029820
        /*1364*/ 	.short	0x010a
        /*1366*/ 	.byte	0x3f
	.zero		1


	//   ....[60]....
        /*1368*/ 	.word	0x00028a30
        /*136c*/ 	.word	0x00000000
        /*1370*/ 	.word	0x00029880
        /*1374*/ 	.short	0x010a
        /*1376*/ 	.byte	0x3f
	.zero		1


	//   ....[61]....
        /*1378*/ 	.word	0x00028f80
        /*137c*/ 	.word	0x00000000
        /*1380*/ 	.word	0x00029870
        /*1384*/ 	.short	0x0107
        /*1386*/ 	.byte	0x3f
	.zero		1


	//   ....[62]....
        /*1388*/ 	.word	0x00029040
        /*138c*/ 	.word	0x00000000
        /*1390*/ 	.word	0x00029870
        /*1394*/ 	.short	0x0101
        /*1396*/ 	.byte	0x3f
	.zero		1


	//   ....[63]....
        /*1398*/ 	.word	0x00029070
        /*139c*/ 	.word	0x00000000
        /*13a0*/ 	.word	0x00029840
        /*13a4*/ 	.short	0x010a
        /*13a6*/ 	.byte	0x3f
	.zero		1


	//   ....[64]....
        /*13a8*/ 	.word	0x000295a0
        /*13ac*/ 	.word	0x00000000
        /*13b0*/ 	.word	0x00029830
        /*13b4*/ 	.short	0x0107
        /*13b6*/ 	.byte	0x3f
	.zero		1


	//   ....[65]....
        /*13b8*/ 	.word	0x00029660
        /*13bc*/ 	.word	0x00000000
        /*13c0*/ 	.word	0x00029830
        /*13c4*/ 	.short	0x0101
        /*13c6*/ 	.byte	0x3f
	.zero		1


	//   ....[66]....
        /*13c8*/ 	.word	0x000296f0
        /*13cc*/ 	.word	0x00000003
        /*13d0*/ 	.word	0x00029870
        /*13d4*/ 	.short	0x010a
        /*13d6*/ 	.byte	0x3f
	.zero		1


	//   ....[67]....
        /*13d8*/ 	.word	0x00029780
        /*13dc*/ 	.word	0x00000003
        /*13e0*/ 	.word	0x00029860
        /*13e4*/ 	.short	0x010a
        /*13e6*/ 	.byte	0x3f
	.zero		1


	//   ....[68]....
        /*13e8*/ 	.word	0x00029c90
        /*13ec*/ 	.word	0x00000003
        /*13f0*/ 	.word	0x00029850
        /*13f4*/ 	.short	0x0101
        /*13f6*/ 	.byte	0x3f
	.zero		1


	//   ....[69]....
        /*13f8*/ 	.word	0x00029d20
        /*13fc*/ 	.word	0x00000003
        /*1400*/ 	.word	0x00000000
        /*1404*/ 	.short	0x0101
        /*1406*/ 	.byte	0x3f
	.zero		1


	//   ....[70]....
        /*1408*/ 	.word	0x00029ee0
        /*140c*/ 	.word	0x00000011
        /*1410*/ 	.word	0x00029870
        /*1414*/ 	.short	0x010a
        /*1416*/ 	.byte	0x3f
	.zero		1


	//   ....[71]....
        /*1418*/ 	.word	0x00029f60
        /*141c*/ 	.word	0x00000011
        /*1420*/ 	.word	0x00029860
        /*1424*/ 	.short	0x010a
        /*1426*/ 	.byte	0x3f
	.zero		1


	//   ....[72]....
        /*1428*/ 	.word	0x0002a480
        /*142c*/ 	.word	0x00000011
        /*1430*/ 	.word	0x00029850
        /*1434*/ 	.short	0x0101
        /*1436*/ 	.byte	0x3f
	.zero		1


	//   ....[73]....
        /*1438*/ 	.word	0x0002a540
        /*143c*/ 	.word	0x00000011
        /*1440*/ 	.word	0x00000000
        /*1444*/ 	.short	0x0101
        /*1446*/ 	.byte	0x3f
	.zero		1


	//   ....[74]....
        /*1448*/ 	.word	0x0002b260
        /*144c*/ 	.word	0x00000004
        /*1450*/ 	.word	0x00029820
        /*1454*/ 	.short	0x010a
        /*1456*/ 	.byte	0x3f
	.zero		1


	//   ....[75]....
        /*1458*/ 	.word	0x0002b3d0
        /*145c*/ 	.word	0x00000005
        /*1460*/ 	.word	0x00029840
        /*1464*/ 	.short	0x010a
        /*1466*/ 	.byte	0x3f
	.zero		1


	//   ....[76]....
        /*1468*/ 	.word	0x0002b470
        /*146c*/ 	.word	0x00000017
        /*1470*/ 	.word	0x00029840
        /*1474*/ 	.short	0x010a
        /*1476*/ 	.byte	0x3f
	.zero		1


	//   ....[77]....
        /*1478*/ 	.word	0x0002b4b0
        /*147c*/ 	.word	0x00000005
        /*1480*/ 	.word	0x00029860
        /*1484*/ 	.short	0x010a
        /*1486*/ 	.byte	0x3f
	.zero		1


	//   ....[78]....
        /*1488*/ 	.word	0x0002b4f0
        /*148c*/ 	.word	0x00000017
        /*1490*/ 	.word	0x00029860
        /*1494*/ 	.short	0x010a
        /*1496*/ 	.byte	0x3f
	.zero		1


	//   ....[79]....
        /*1498*/ 	.word	0x0002b530
        /*149c*/ 	.word	0x00000005
        /*14a0*/ 	.word	0x00029880
        /*14a4*/ 	.short	0x010a
        /*14a6*/ 	.byte	0x3f
	.zero		1


	//   ....[80]....
        /*14a8*/ 	.word	0x0002b570
        /*14ac*/ 	.word	0x00000017
        /*14b0*/ 	.word	0x00029880
        /*14b4*/ 	.short	0x010a
        /*14b6*/ 	.byte	0x3f
	.zero		1


	//   ....[81]....
        /*14b8*/ 	.word	0x0002b5d0
        /*14bc*/ 	.word	0x0000005b
        /*14c0*/ 	.word	0x00029890
        /*14c4*/ 	.short	0x010a
        /*14c6*/ 	.byte	0x3f
	.zero		1


	//   ....[82]....
        /*14c8*/ 	.word	0x0002b880
        /*14cc*/ 	.word	0x0000005b
        /*14d0*/ 	.word	0x00029890
        /*14d4*/ 	.short	0x010a
        /*14d6*/ 	.byte	0x3f
	.zero		1


	//   ....[83]....
        /*14d8*/ 	.word	0x0002bb30
        /*14dc*/ 	.word	0x0000005b
        /*14e0*/ 	.word	0x00029890
        /*14e4*/ 	.short	0x010a
        /*14e6*/ 	.byte	0x3f
	.zero		1


	//   ....[84]....
        /*14e8*/ 	.word	0x0002bde0
        /*14ec*/ 	.word	0x0000005b
        /*14f0*/ 	.word	0x000298b0
        /*14f4*/ 	.short	0x010a
        /*14f6*/ 	.byte	0x3f
	.zero		1


	//   ....[85]....
        /*14f8*/ 	.word	0x0002c0f0
        /*14fc*/ 	.word	0x00000012
        /*1500*/ 	.word	0x00029800
        /*1504*/ 	.short	0x010a
        /*1506*/ 	.byte	0x3f
	.zero		1


	//   ....[86]....
        /*1508*/ 	.word	0x0002c310
        /*150c*/ 	.word	0x00000012
        /*1510*/ 	.word	0x00029800
        /*1514*/ 	.short	0x010a
        /*1516*/ 	.byte	0x3f
	.zero		1


	//   ....[87]....
        /*1518*/ 	.word	0x0002c360
        /*151c*/ 	.word	0x00000000
        /*1520*/ 	.word	0x00029830
        /*1524*/ 	.short	0x010a
        /*1526*/ 	.byte	0x3f
	.zero		1


	//   ....[88]....
        /*1528*/ 	.word	0x0002c3b0
        /*152c*/ 	.word	0x0000000b
        /*1530*/ 	.word	0x00029830
        /*1534*/ 	.short	0x010a
        /*1536*/ 	.byte	0x3f
	.zero		1


	//   ....[89]....
        /*1538*/ 	.word	0x0002c400
        /*153c*/ 	.word	0x0000000a
        /*1540*/ 	.word	0x00029850
        /*1544*/ 	.short	0x010a
        /*1546*/ 	.byte	0x3f
	.zero		1


	//   ....[90]....
        /*1548*/ 	.word	0x0002c450
        /*154c*/ 	.word	0x0000000f
        /*1550*/ 	.word	0x00029850
        /*1554*/ 	.short	0x010a
        /*1556*/ 	.byte	0x3f
	.zero		1


	//   ....[91]....
        /*1558*/ 	.word	0x0002ee40
        /*155c*/ 	.word	0x00000016
        /*1560*/ 	.word	0x00029820
        /*1564*/ 	.short	0x010a
        /*1566*/ 	.byte	0x3f
	.zero		1


	//   ....[92]....
        /*1568*/ 	.word	0x0002ee90
        /*156c*/ 	.word	0x0000000a
        /*1570*/ 	.word	0x000298a0
        /*1574*/ 	.short	0x010a
        /*1576*/ 	.byte	0x3f
	.zero		1


	//   ....[93]....
        /*1578*/ 	.word	0x0002eee0
        /*157c*/ 	.word	0x0000000a
        /*1580*/ 	.word	0x000298c0
        /*1584*/ 	.short	0x010a
        /*1586*/ 	.byte	0x3f
	.zero		1


	//   ....[94]....
        /*1588*/ 	.word	0x0002ef30
        /*158c*/ 	.word	0x0000000a
        /*1590*/ 	.word	0x000298a0
        /*1594*/ 	.short	0x010a
        /*1596*/ 	.byte	0x3f
	.zero		1


	//   ....[95]....
        /*1598*/ 	.word	0x0002ef80
        /*159c*/ 	.word	0x0000000a
        /*15a0*/ 	.word	0x000298c0
        /*15a4*/ 	.short	0x010a
        /*15a6*/ 	.byte	0x3f
	.zero		1


	//   ....[96]....
        /*15a8*/ 	.word	0x0002f0a0
        /*15ac*/ 	.word	0x00000000
        /*15b0*/ 	.word	0x00029880
        /*15b4*/ 	.short	0x010a
        /*15b6*/ 	.byte	0x3f
	.zero		1


	//   ....[97]....
        /*15b8*/ 	.word	0x0002f8a0
        /*15bc*/ 	.word	0x00000000
        /*15c0*/ 	.word	0x00029840
        /*15c4*/ 	.short	0x010a
        /*15c6*/ 	.byte	0x3f
	.zero		1


	//   ....[98]....
        /*15c8*/ 	.word	0x00030610
        /*15cc*/ 	.word	0x00000016
        /*15d0*/ 	.word	0x00029820
        /*15d4*/ 	.short	0x010a
        /*15d6*/ 	.byte	0x3f
	.zero		1


	//   ....[99]....
        /*15d8*/ 	.word	0x00030660
        /*15dc*/ 	.word	0x00000000
        /*15e0*/ 	.word	0x00029880
        /*15e4*/ 	.short	0x010a
        /*15e6*/ 	.byte	0x3f
	.zero		1


	//   ....[100]....
        /*15e8*/ 	.word	0x00030d60
        /*15ec*/ 	.word	0x00000000
        /*15f0*/ 	.word	0x00029840
        /*15f4*/ 	.short	0x010a
        /*15f6*/ 	.byte	0x3f
	.zero		1


	//   ....[101]....
        /*15f8*/ 	.word	0x000313b0
        /*15fc*/ 	.word	0x00000003
        /*1600*/ 	.word	0x00029870
        /*1604*/ 	.short	0x010a
        /*1606*/ 	.byte	0x3f
	.zero		1


	//   ....[102]....
        /*1608*/ 	.word	0x00031400
        /*160c*/ 	.word	0x00000003
        /*1610*/ 	.word	0x00029860
        /*1614*/ 	.short	0x010a
        /*1616*/ 	.byte	0x3f
	.zero		1


	//   ....[103]....
        /*1618*/ 	.word	0x00031450
        /*161c*/ 	.word	0x00000011
        /*1620*/ 	.word	0x00029870
        /*1624*/ 	.short	0x010a
        /*1626*/ 	.byte	0x3f
	.zero		1


	//   ....[104]....
        /*1628*/ 	.word	0x000314a0
        /*162c*/ 	.word	0x00000011
        /*1630*/ 	.word	0x00029860
        /*1634*/ 	.short	0x010a
        /*1636*/ 	.byte	0x3f
	.zero		1


	//   ....[105]....
        /*1638*/ 	.word	0x00031ed0
        /*163c*/ 	.word	0x00000004
        /*1640*/ 	.word	0x00029820
        /*1644*/ 	.short	0x010a
        /*1646*/ 	.byte	0x3f
	.zero		1


	//   ....[106]....
        /*1648*/ 	.word	0x00032070
        /*164c*/ 	.word	0x00000005
        /*1650*/ 	.word	0x00029840
        /*1654*/ 	.short	0x010a
        /*1656*/ 	.byte	0x3f
	.zero		1


	//   ....[107]....
        /*1658*/ 	.word	0x000320c0
        /*165c*/ 	.word	0x00000017
        /*1660*/ 	.word	0x00029840
        /*1664*/ 	.short	0x010a
        /*1666*/ 	.byte	0x3f
	.zero		1


	//   ....[108]....
        /*1668*/ 	.word	0x00032110
        /*166c*/ 	.word	0x00000005
        /*1670*/ 	.word	0x00029860
        /*1674*/ 	.short	0x010a
        /*1676*/ 	.byte	0x3f
	.zero		1


	//   ....[109]....
        /*1678*/ 	.word	0x00032160
        /*167c*/ 	.word	0x00000017
        /*1680*/ 	.word	0x00029860
        /*1684*/ 	.short	0x010a
        /*1686*/ 	.byte	0x3f
	.zero		1


	//   ....[110]....
        /*1688*/ 	.word	0x000321b0
        /*168c*/ 	.word	0x00000005
        /*1690*/ 	.word	0x00029880
        /*1694*/ 	.short	0x010a
        /*1696*/ 	.byte	0x3f
	.zero		1


	//----- nvinfo : EIATTR_NUM_MBARRIERS
	.align		4
.L_157:
        /*1698*/ 	.byte	0x03, 0x38
        /*169a*/ 	.short	0x0016


	//----- nvinfo : EIATTR_EXIT_INSTR_OFFSETS
	.align		4
        /*169c*/ 	.byte	0x04, 0x1c
        /*169e*/ 	.short	(.L_159 - .L_158)


	//   ....[0]....
.L_158:
        /*16a0*/ 	.word	0x0002b5c0


	//----- nvinfo : EIATTR_MAX_THREADS
	.align		4
.L_159:
        /*16a4*/ 	.byte	0x04, 0x05
        /*16a6*/ 	.short	(.L_161 - .L_160)
.L_160:
        /*16a8*/ 	.word	0x00000180
        /*16ac*/ 	.word	0x00000001
        /*16b0*/ 	.word	0x00000001


	//----- nvinfo : EIATTR_CRS_STACK_SIZE
	.align		4
.L_161:
        /*16b4*/ 	.byte	0x04, 0x1e
        /*16b6*/ 	.short	(.L_163 - .L_162)
.L_162:
        /*16b8*/ 	.word	0x00000000


	//----- nvinfo : EIATTR_CBANK_PARAM_SIZE
	.align		4
.L_163:
        /*16bc*/ 	.byte	0x03, 0x19
        /*16be*/ 	.short	0x0af0


	//----- nvinfo : EIATTR_PARAM_CBANK
	.align		4
        /*16c0*/ 	.byte	0x04, 0x0a
        /*16c2*/ 	.short	(.L_165 - .L_164)
	.align		4
.L_164:
        /*16c4*/ 	.word	index@(.nv.constant0._ZN7cutlass13device_kernelIN5flash11enable_sm90INS1_16FlashAttnFwdSm90INS1_25CollectiveMainloopFwdSm90ILi2EN4cute5tupleIJNS5_1CILi1EEES8_S8_EEENS6_IJNS7_ILi128EEENS7_ILi160EEENS7_ILi192EEEEEELi128ENS_12float_e4m3_tEfNS_4arch4Sm90ELb0ELb0ELb0ELb1ELb1ELb1ELb0ELb1ELb1ELb1ELb1ELb0EEENS1_21CollectiveEpilogueFwdINS6_IJSA_SA_SB_EEES9_NS_10bfloat16_tESG_Li256ELb1ELb1ELb1ELb1EEENS1_36VarlenDynamicPersistentTileSchedulerILi128ELi160ELi256ELi128ELb1ELb1ELb1ELb0ELb1ELb1EEEEEEEEEvNT_6ParamsE)
        /*16c8*/ 	.short	0x0210
        /*16ca*/ 	.short	0x0af0


	//----- nvinfo : EIATTR_SW_WAR
	.align		4
.L_165:
        /*16cc*/ 	.byte	0x04, 0x36
        /*16ce*/ 	.short	(.L_167 - .L_166)
.L_166:
        /*16d0*/ 	.word	0x00000008
.L_167:


//--------------------- .nv.info._ZN7cutlass13device_kernelIN5flash11enable_sm90INS1_16FlashAttnFwdSm90INS1_25CollectiveMainloopFwdSm90ILi2EN4cute5tupleIJNS5_1CILi1EEES8_S8_EEENS6_IJNS7_ILi128EEESA_NS7_ILi192EEEEEELi128ENS_12float_e4m3_tEfNS_4arch4Sm90ELb0ELb1ELb0ELb0ELb1ELb0ELb0ELb1ELb1ELb1ELb1ELb0EEENS1_21CollectiveEpilogueFwdINS6_IJSA_SA_SA_EEES9_NS_10bfloat16_tESF_Li256ELb0ELb1ELb1ELb1EEENS1_19SingleTileSchedulerILb0ELb1ELb1ELi128EEEEEEEEEvNT_6ParamsE --------------------------
	.section	.nv.info._ZN7cutlass13device_kernelIN5flash11enable_sm90INS1_16FlashAttnFwdSm90INS1_25CollectiveMainloopFwdSm90ILi2EN4cute5tupleIJNS5_1CILi1EEES8_S8_EEENS6_IJNS7_ILi128EEESA_NS7_ILi192EEEEEELi128ENS_12float_e4m3_tEfNS_4arch4Sm90ELb0ELb1ELb0ELb0ELb1ELb0ELb0ELb1ELb1ELb1ELb1ELb0EEENS1_21CollectiveEpilogueFwdINS6_IJSA_SA_SA_EEES9_NS_10bfloat16_tESF_Li256ELb0ELb1ELb1ELb1EEENS1_19SingleTileSchedulerILb0ELb1ELb1ELi128EEEEEEEEEvNT_6ParamsE,"",@"SHT_CUDA_INFO"
	.sectionflags	@""
	.align	4


	//----- nvinfo : EIATTR_CUDA_API_VERSION
	.align		4
        /*0000*/ 	.byte	0x04, 0x37
        /*0002*/ 	.short	(.L_169 - .L_168)
.L_168:
        /*0004*/ 	.word	0x00000082


	//----- nvinfo : EIATTR_KPARAM_INFO
	.align		4
.L_169:
        /*0008*/ 	.byte	0x04, 0x17
        /*000a*/ 	.short	(.L_171 - .L_170)
.L_170:
        /*000c*/ 	.word	0x00000000
        /*0010*/ 	.short	0x0000
        /*0012*/ 	.short	0x0070
        /*0014*/ 	.byte	0x00, 0xf0, 0x01, 0x28


	//----- nvinfo : EIATTR_SPARSE_MMA_MASK
	.align		4
.L_171:
        /*0018*/ 	.byte	0x03, 0x50
        /*001a*/ 	.short	0x0000


	//----- nvinfo : EIATTR_MAXREG_COUNT
	.align		4
        /*001c*/ 	.byte	0x03, 0x1b
        /*001e*/ 	.short	0x00a8


	//----- nvinfo : EIATTR_NUM_BARRIERS
	.align		4
        /*0020*/ 	.byte	0x02, 0x4c
        /*0022*/ 	.byte	0x10
	.zero		1


	//----- nvinfo : EIATTR_EXTERNS
	.align		4
        /*0024*/ 	.byte	0x04, 0x0f
        /*0026*/ 	.short	(.L_173 - .L_172)


	//   ....[0]....
	.align		4
.L_172:
        /*0028*/ 	.word	index@(__assertfail)


	//----- nvinfo : EIATTR_ANNOTATIONS
	.align		4
.L_173:
        /*002c*/ 	.byte	0x04, 0x55
        /*002e*/ 	.short	(.L_175 - .L_174)


	//   ....[0]....
.L_174:
        /* <DEDUP_REMOVED lines=12> */


	//----- nvinfo : EIATTR_MERCURY_ISA_VERSION
	.align		4
.L_175:
        /*00d8*/ 	.byte	0x03, 0x5f
        /*00da*/ 	.short	0x0101


	//----- nvinfo : EIATTR_INT_WARP_WIDE_INSTR_OFFSETS
	.align		4
        /*00dc*/ 	.byte	0x04, 0x31
        /*00de*/ 	.short	(.L_177 - .L_176)


	//   ....[0]....
.L_176:
        /*00e0*/ 	.word	0x000000c0


	//   ....[1]....
        /*00e4*/ 	.word	0x000000d0


	//   ....[2]....
        /*00e8*/ 	.word	0x00000170


	//----- nvinfo : EIATTR_COOP_GROUP_MASK_REGIDS
	.align		4
.L_177:
        /*00ec*/ 	.byte	0x04, 0x29
        /*00ee*/ 	.short	(.L_179 - .L_178)


	//   ....[0]....
.L_178:
        /*00f0*/ 	.word	0xffffffff


	//   ....[1]....
        /*00f4*/ 	.word	0xffffffff


	//   ....[2]....
        /*00f8*/ 	.word	0xffffffff


	//   ....[3]....
        /*00fc*/ 	.word	0xffffffff


	//   ....[4]....
        /*0100*/ 	.word	0xffffffff


	//   ....[5]....
        /*0104*/ 	.word	0xffffffff


	//   ....[6]....
        /*0108*/ 	.word	0xffffffff


	//   ....[7]....
        /*010c*/ 	.word	0xffffffff


	//   ....[8]....
        /*0110*/ 	.word	0xffffffff


	//   ....[9]....
        /*0114*/ 	.word	0xffffffff


	//   ....[10]....
        /*0118*/ 	.word	0xffffffff


	//   ....[11]....
        /*011c*/ 	.word	0xffffffff


	//   ....[12]....
        /*0120*/ 	.word	0xffffffff


	//   ....[13]....
        /*0124*/ 	.word	0xffffffff


	//   ....[14]....
        /*0128*/ 	.word	0xffffffff


	//   ....[15]....
        /*012c*/ 	.word	0xffffffff


	//   ....[16]....
        /*0130*/ 	.word	0xffffffff


	//   ....[17]....
        /*0134*/ 	.word	0xffffffff


	//   ....[18]....
        /*0138*/ 	.word	0xffffffff


	//   ....[19]....
        /*013c*/ 	.word	0xffffffff


	//   ....[20]....
        /*0140*/ 	.word	0xffffffff


	//   ....[21]....
        /*0144*/ 	.word	0xffffffff


	//   ....[22]....
        /*0148*/ 	.word	0xffffffff


	//   ....[23]....
        /*014c*/ 	.word	0xffffffff


	//   ....[24]....
        /*0150*/ 	.word	0xffffffff


	//   ....[25]....
        /*0154*/ 	.word	0xffffffff


	//   ....[26]....
        /*0158*/ 	.word	0xffffffff


	//   ....[27]....
        /*015c*/ 	.word	0xffffffff


	//   ....[28]....
        /*0160*/ 	.word	0xffffffff


	//   ....[29]....
        /*0164*/ 	.word	0xffffffff


	//   ....[30]....
        /*0168*/ 	.word	0xffffffff


	//   ....[31]....
        /*016c*/ 	.word	0xffffffff


	//   ....[32]....
        /*0170*/ 	.word	0xffffffff


	//   ....[33]....
        /*0174*/ 	.word	0xffffffff


	//   ....[34]....
        /*0178*/ 	.word	0xffffffff


	//   ....[35]....
        /*017c*/ 	.word	0xffffffff


	//   ....[36]....
        /*0180*/ 	.word	0xffffffff


	//   ....[37]....
        /*0184*/ 	.word	0xffffffff


	//   ....[38]....
        /*0188*/ 	.word	0xffffffff


	//   ....[39]....
        /*018c*/ 	.word	0xffffffff


	//   ....[40]....
        /*0190*/ 	.word	0xffffffff


	//   ....[41]....
        /*0194*/ 	.word	0xffffffff


	//   ....[42]....
        /*0198*/ 	.word	0xffffffff


	//   ....[43]....
        /*019c*/ 	.word	0xffffffff


	//   ....[44]....
        /*01a0*/ 	.word	0xffffffff


	//   ....[45]....
        /*01a4*/ 	.word	0xffffffff


	//   ....[46]....
        /*01a8*/ 	.word	0xffffffff


	//   ....[47]....
        /*01ac*/ 	.word	0xffffffff


	//   ....[48]....
        /*01b0*/ 	.word	0xffffffff


	//   ....[49]....
        /*01b4*/ 	.word	0xffffffff


	//   ....[50]....
        /*01b8*/ 	.word	0xffffffff


	//   ....[51]....
        /*01bc*/ 	.word	0xffffffff


	//   ....[52]....
        /*01c0*/ 	.word	0xffffffff


	//   ....[53]....
        /*01c4*/ 	.word	0xffffffff


	//   ....[54]....
        /*01c8*/ 	.word	0xffffffff


	//   ....[55]....
        /*01cc*/ 	.word	0xffffffff


	//   ....[56]....
        /*01d0*/ 	.word	0xffffffff


	//   ....[57]....
        /*01d4*/ 	.word	0xffffffff


	//   ....[58]....
        /*01d8*/ 	.word	0xffffffff


	//   ....[59]....
        /*01dc*/ 	.word	0xffffffff


	//   ....[60]....
        /*01e0*/ 	.word	0xffffffff


	//   ....[61]....
        /*01e4*/ 	.word	0xffffffff


	//   ....[62]....
        /*01e8*/ 	.word	0xffffffff


	//   ....[63]....
        /*01ec*/ 	.word	0xffffffff


	//   ....[64]....
        /*01f0*/ 	.word	0xffffffff


	//   ....[65]....
        /*01f4*/ 	.word	0xffffffff


	//   ....[66]....
        /*01f8*/ 	.word	0xffffffff


	//   ....[67]....
        /*01fc*/ 	.word	0xffffffff


	//   ....[68]....
        /*0200*/ 	.word	0xffffffff


	//   ....[69]....
        /*0204*/ 	.word	0xffffffff


	//   ....[70]....
        /*0208*/ 	.word	0xffffffff


	//   ....[71]....
        /*020c*/ 	.word	0xffffffff


	//   ....[72]....
        /*0210*/ 	.word	0xffffffff


	//   ....[73]....
        /*0214*/ 	.word	0xffffffff


	//   ....[74]....
        /*0218*/ 	.word	0xffffffff


	//   ....[75]....
        /*021c*/ 	.word	0xffffffff


	//   ....[76]....
        /*0220*/ 	.word	0xffffffff


	//   ....[77]....
        /*0224*/ 	.word	0xffffffff


	//   ....[78]....
        /*0228*/ 	.word	0xffffffff


	//   ....[79]....
        /*022c*/ 	.word	0xffffffff


	//   ....[80]....
        /*0230*/ 	.word	0xffffffff


	//   ....[81]....
        /*0234*/ 	.word	0xffffffff


	//   ....[82]....
        /*0238*/ 	.word	0xffffffff


	//   ....[83]....
        /*023c*/ 	.word	0xffffffff


	//   ....[84]....
        /*0240*/ 	.word	0xffffffff


	//   ....[85]....
        /*0244*/ 	.word	0xffffffff


	//   ....[86]....
        /*0248*/ 	.word	0xffffffff


	//   ....[87]....
        /*024c*/ 	.word	0xffffffff


	//   ....[88]....
        /*0250*/ 	.word	0xffffffff


	//   ....[89]....
        /*0254*/ 	.word	0xffffffff


	//   ....[90]....
        /*0258*/ 	.word	0xffffffff


	//   ....[91]....
        /*025c*/ 	.word	0xffffffff


	//   ....[92]....
        /*0260*/ 	.word	0xffffffff


	//   ....[93]....
        /*0264*/ 	.word	0xffffffff


	//   ....[94]....
        /*0268*/ 	.word	0xffffffff


	//   ....[95]....
        /*026c*/ 	.word	0xffffffff


	//   ....[96]....
        /*0270*/ 	.word	0xffffffff


	//   ....[97]....
        /*0274*/ 	.word	0xffffffff


	//   ....[98]....
        /*0278*/ 	.word	0xffffffff


	//   ....[99]....
        /*027c*/ 	.word	0xffffffff


	//   ....[100]....
        /*0280*/ 	.word	0xffffffff


	//   ....[101]....
        /*0284*/ 	.word	0xffffffff


	//   ....[102]....
        /*0288*/ 	.word	0xffffffff


	//   ....[103]....
        /*028c*/ 	.word	0xffffffff


	//   ....[104]....
        /*0290*/ 	.word	0xffffffff


	//   ....[105]....
        /*0294*/ 	.word	0xffffffff


	//   ....[106]....
        /*0298*/ 	.word	0xffffffff


	//   ....[107]....
        /*029c*/ 	.word	0xffffffff


	//   ....[108]....
        /*02a0*/ 	.word	0xffffffff


	//   ....[109]....
        /*02a4*/ 	.word	0xffffffff


	//   ....[110]....
        /*02a8*/ 	.word	0xffffffff


	//   ....[111]....
        /*02ac*/ 	.word	0xffffffff


	//   ....[112]....
        /*02b0*/ 	.word	0xffffffff


	//   ....[113]....
        /*02b4*/ 	.word	0xffffffff


	//   ....[114]....
        /*02b8*/ 	.word	0xffffffff


	//   ....[115]....
        /*02bc*/ 	.word	0xffffffff


	//   ....[116]....
        /*02c0*/ 	.word	0xffffffff


	//   ....[117]....
        /*02c4*/ 	.word	0xffffffff


	//   ....[118]....
        /*02c8*/ 	.word	0xffffffff


	//   ....[119]....
        /*02cc*/ 	.word	0xffffffff


	//   ....[120]....
        /*02d0*/ 	.word	0xffffffff


	//   ....[121]....
        /*02d4*/ 	.word	0xffffffff


	//   ....[122]....
        /*02d8*/ 	.word	0xffffffff


	//   ....[123]....
        /*02dc*/ 	.word	0xffffffff


	//   ....[124]....
        /*02e0*/ 	.word	0xffffffff


	//   ....[125]....
        /*02e4*/ 	.word	0xffffffff


	//   ....[126]....
        /*02e8*/ 	.word	0xffffffff


	//   ....[127]....
        /*02ec*/ 	.word	0xffffffff


	//   ....[128]....
        /*02f0*/ 	.word	0xffffffff


	//   ....[129]....
        /*02f4*/ 	.word	0xffffffff


	//   ....[130]....
        /*02f8*/ 	.word	0xffffffff


	//   ....[131]....
        /*02fc*/ 	.word	0xffffffff


	//   ....[132]....
        /*0300*/ 	.word	0xffffffff


	//   ....[133]....
        /*0304*/ 	.word	0xffffffff


	//   ....[134]....
        /*0308*/ 	.word	0xffffffff


	//   ....[135]....
        /*030c*/ 	.word	0xffffffff


	//   ....[136]....
        /*0310*/ 	.word	0xffffffff


	//   ....[137]....
        /*0314*/ 	.word	0xffffffff


	//   ....[138]....
        /*0318*/ 	.word	0xffffffff


	//   ....[139]....
        /*031c*/ 	.word	0xffffffff


	//   ....[140]....
        /*0320*/ 	.word	0xffffffff


	//   ....[141]....
        /*0324*/ 	.word	0xffffffff


	//   ....[142]....
        /*0328*/ 	.word	0xffffffff


	//   ....[143]....
        /*032c*/ 	.word	0xffffffff


	//   ....[144]....
        /*0330*/ 	.word	0xffffffff


	//   ....[145]....
        /*0334*/ 	.word	0xffffffff


	//   ....[146]....
        /*0338*/ 	.word	0xffffffff


	//   ....[147]....
        /*033c*/ 	.word	0x0500000f


	//   ....[148]....
        /*0340*/ 	.word	0x0500000f


	//   ....[149]....
        /*0344*/ 	.word	0x0500000f


	//   ....[150]....
        /*0348*/ 	.word	0x0500000f


	//   ....[151]....
        /*034c*/ 	.word	0x0500000f


	//   ....[152]....
        /*0350*/ 	.word	0x0500000f


	//   ....[153]....
        /*0354*/ 	.word	0x0500000f


	//   ....[154]....
        /*0358*/ 	.word	0x0500000f


	//   ....[155]....
        /*035c*/ 	.word	0x0500000f


	//   ....[156]....
        /*0360*/ 	.word	0x0500000f


	//   ....[157]....
        /*0364*/ 	.word	0x0500000f


	//   ....[158]....
        /*0368*/ 	.word	0x0500000f


	//   ....[159]....
        /*036c*/ 	.word	0x0500000f


	//   ....[160]....
        /*0370*/ 	.word	0x0500000f


	//   ....[161]....
        /*0374*/ 	.word	0x0500000f


	//   ....[162]....
        /*0378*/ 	.word	0x0500000f


	//   ....[163]....
        /*037c*/ 	.word	0x0500000f


	//   ....[164]....
        /*0380*/ 	.word	0x0500000f


	//   ....[165]....
        /*0384*/ 	.word	0x0500000f


	//   ....[166]....
        /*0388*/ 	.word	0x0500000f


	//   ....[167]....
        /*038c*/ 	.word	0x0500000f


	//   ....[168]....
        /*0390*/ 	.word	0x0500000f


	//   ....[169]....
        /*0394*/ 	.word	0x0500000f


	//   ....[170]....
        /*0398*/ 	.word	0x0500000f


	//   ....[171]....
        /*039c*/ 	.word	0x0500000f


	//   ....[172]....
        /*03a0*/ 	.word	0x0500000f


	//   ....[173]....
        /*03a4*/ 	.word	0x0500000f


	//   ....[174]....
        /*03a8*/ 	.word	0x0500000f


	//   ....[175]....
        /*03ac*/ 	.word	0x0500000f


	//   ....[176]....
        /*03b0*/ 	.word	0x0500000f


	//   ....[177]....
        /*03b4*/ 	.word	0x0500000f


	//   ....[178]....
        /*03b8*/ 	.word	0x0500000f


	//   ....[179]....
        /*03bc*/ 	.word	0x0500000f


	//   ....[180]....
        /*03c0*/ 	.word	0x0500000f


	//   ....[181]....
        /*03c4*/ 	.word	0x0500000f


	//   ....[182]....
        /*03c8*/ 	.word	0x0500000f


	//   ....[183]....
        /*03cc*/ 	.word	0x0500000f


	//   ....[184]....
        /*03d0*/ 	.word	0x0500000f


	//   ....[185]....
        /*03d4*/ 	.word	0x0500000f


	//   ....[186]....
        /*03d8*/ 	.word	0x0500000f


	//   ....[187]....
        /*03dc*/ 	.word	0x0500000f


	//----- nvinfo : EIATTR_COOP_GROUP_INSTR_OFFSETS
	.align		4
.L_179:
        /*03e0*/ 	.byte	0x04, 0x28
        /*03e2*/ 	.short	(.L_181 - .L_180)


	//   ....[0]....
.L_180:
        /*03e4*/ 	.word	0x00000080


	//   ....[1]....
        /*03e8*/ 	.word	0x00000090


	//   ....[2]....
        /*03ec*/ 	.word	0x000002d0


	//   ....[3]....
        /*03f0*/ 	.word	0x00000430


	//   ....[4]....
        /*03f4*/ 	.word	0x00000550


	//   ....[5]....
        /*03f8*/ 	.word	0x000006b0


	//   ....[6]....
        /*03fc*/ 	.word	0x000016d0


	//   ....[7]....
        /*0400*/ 	.word	0x00001f80


	//   ....[8]....
        /*0404*/ 	.word	0x00002200


	//   ....[9]....
        /*0408*/ 	.word	0x00003330


	//   ....[10]....
        /*040c*/ 	.word	0x00003430


	//   ....[11]....
        /*0410*/ 	.word	0x00003c50


	//   ....[12]....
        /*0414*/ 	.word	0x00003cb0


	//   ....[13]....
        /*0418*/ 	.word	0x00005570


	//   ....[14]....
        /*041c*/ 	.word	0x00005780


	//   ....[15]....
        /*0420*/ 	.word	0x00006340


	//   ....[16]....
        /*0424*/ 	.word	0x00006440


	//   ....[17]....
        /*0428*/ 	.word	0x00006ce0


	//   ....[18]....
        /*042c*/ 	.word	0x00006d50


	//   ....[19]....
        /*0430*/ 	.word	0x00008a40


	//   ....[20]....
        /*0434*/ 	.word	0x00008a50


	//   ....[21]....
        /*0438*/ 	.word	0x00008a80


	//   ....[22]....
        /*043c*/ 	.word	0x00008a90


	//   ....[23]....
        /*0440*/ 	.word	0x0000a540


	//   ....[24]....
        /*0444*/ 	.word	0x0000a750


	//   ....[25]....
        /*0448*/ 	.word	0x0000b310


	//   ....[26]....
        /*044c*/ 	.word	0x0000b410


	//   ....[27]....
        /*0450*/ 	.word	0x0000bcb0


	//   ....[28]....
        /*0454*/ 	.word	0x0000bd20


	//   ....[29]....
        /*0458*/ 	.word	0x0000d030


	//   ....[30]....
        /*045c*/ 	.word	0x0000d040


	//   ....[31]....
        /*0460*/ 	.word	0x0000d0c0


	//   ....[32]....
        /*0464*/ 	.word	0x0000d0d0


	//   ....[33]....
        /*0468*/ 	.word	0x0000df60


	//   ....[34]....
        /*046c*/ 	.word	0x0000df70


	//   ....[35]....
        /*0470*/ 	.word	0x0000df80


	//   ....[36]....
        /*0474*/ 	.word	0x0000dfa0


	//   ....[37]....
        /*0478*/ 	.word	0x0000dfb0


	//   ....[38]....
        /*047c*/ 	.word	0x0000dfc0


	//   ....[39]....
        /*0480*/ 	.word	0x0000dfd0


	//   ....[40]....
        /*0484*/ 	.word	0x0000dfe0


	//   ....[41]....
        /*0488*/ 	.word	0x0000dff0


	//   ....[42]....
        /*048c*/ 	.word	0x0000e000


	//   ....[43]....
        /*0490*/ 	.word	0x0000e010


	//   ....[44]....
        /*0494*/ 	.word	0x0000e030


	//   ....[45]....
        /*0498*/ 	.word	0x0000e040


	//   ....[46]....
        /*049c*/ 	.word	0x0000e050


	//   ....[47]....
        /*04a0*/ 	.word	0x0000e060


	//   ....[48]....
        /*04a4*/ 	.word	0x0000e070


	//   ....[49]....
        /*04a8*/ 	.word	0x0000e080


	//   ....[50]....
        /*04ac*/ 	.word	0x0000e090


	//   ....[51]....
        /*04b0*/ 	.word	0x0000e0a0


	//   ....[52]....
        /*04b4*/ 	.word	0x0000e0b0


	//   ....[53]....
        /*04b8*/ 	.word	0x0000e0c0


	//   ....[54]....
        /*04bc*/ 	.word	0x0000e0d0


	//   ....[55]....
        /*04c0*/ 	.word	0x0000e0e0


	//   ....[56]....
        /*04c4*/ 	.word	0x0000e0f0


	//   ....[57]....
        /*04c8*/ 	.word	0x0000e100


	//   ....[58]....
        /*04cc*/ 	.word	0x0000e110


	//   ....[59]....
        /*04d0*/ 	.word	0x0000e120


	//   ....[60]....
        /*04d4*/ 	.word	0x0000e130


	//   ....[61]....
        /*04d8*/ 	.word	0x0000e140


	//   ....[62]....
        /*04dc*/ 	.word	0x0000e150


	//   ....[63]....
        /*04e0*/ 	.word	0x0000e160


	//   ....[64]....
        /*04e4*/ 	.word	0x0000e170


	//   ....[65]....
        /*04e8*/ 	.word	0x0000e180


	//   ....[66]....
        /*04ec*/ 	.word	0x0000e190


	//   ....[67]....
        /*04f0*/ 	.word	0x0000e1c0


	//   ....[68]....
        /*04f4*/ 	.word	0x0000e1f0


	//   ....[69]....
        /*04f8*/ 	.word	0x0000e210


	//   ....[70]....
        /*04fc*/ 	.word	0x0000e220


	//   ....[71]....
        /*0500*/ 	.word	0x0000e230


	//   ....[72]....
        /*0504*/ 	.word	0x0000e240


	//   ....[73]....
        /*0508*/ 	.word	0x0000e250


	//   ....[74]....
        /*050c*/ 	.word	0x0000e260


	//   ....[75]....
        /*0510*/ 	.word	0x0000e270


	//   ....[76]....
        /*0514*/ 	.word	0x0000e280


	//   ....[77]....
        /*0518*/ 	.word	0x0000e290


	//   ....[78]....
        /*051c*/ 	.word	0x0000e2a0


	//   ....[79]....
        /*0520*/ 	.word	0x0000e2b0


	//   ....[80]....
        /*0524*/ 	.word	0x0000e2c0


	//   ....[81]....
        /*0528*/ 	.word	0x0000e2e0


	//   ....[82]....
        /*052c*/ 	.word	0x0000e310


	//   ....[83]....
        /*0530*/ 	.word	0x0000e340


	//   ....[84]....
        /*0534*/ 	.word	0x0000e370


	//   ....[85]....
        /*0538*/ 	.word	0x0000e3a0


	//   ....[86]....
        /*053c*/ 	.word	0x0000e3d0


	//   ....[87]....
        /*0540*/ 	.word	0x0000e400


	//   ....[88]....
        /*0544*/ 	.word	0x0000e440


	//   ....[89]....
        /*0548*/ 	.word	0x0000e470


	//   ....[90]....
        /*054c*/ 	.word	0x0000e480


	//   ....[91]....
        /*0550*/ 	.word	0x0000e490


	//   ....[92]....
        /*0554*/ 	.word	0x0000e4a0


	//   ....[93]....
        /*0558*/ 	.word	0x0000e4b0


	//   ....[94]....
        /*055c*/ 	.word	0x0000e4c0


	//   ....[95]....
        /*0560*/ 	.word	0x0000e4d0


	//   ....[96]....
        /*0564*/ 	.word	0x0000e4e0


	//   ....[97]....
        /*0568*/ 	.word	0x0000e8e0


	//   ....[98]....
        /*056c*/ 	.word	0x0000e920


	//   ....[99]....
        /*0570*/ 	.word	0x0000e960


	//   ....[100]....
        /*0574*/ 	.word	0x0000e990


	//   ....[101]....
        /*0578*/ 	.word	0x0000e9e0


	//   ....[102]....
        /*057c*/ 	.word	0x0000ea10


	//   ....[103]....
        /*0580*/ 	.word	0x0000f0d0


	//   ....[104]....
        /*0584*/ 	.word	0x0000f100


	//   ....[105]....
        /*0588*/ 	.word	0x0000fc20


	//   ....[106]....
        /*058c*/ 	.word	0x00011430


	//   ....[107]....
        /*0590*/ 	.word	0x00011470


	//   ....[108]....
        /*0594*/ 	.word	0x000114d0


	//   ....[109]....
        /*0598*/ 	.word	0x00011530


	//   ....[110]....
        /*059c*/ 	.word	0x00011550


	//   ....[111]....
        /*05a0*/ 	.word	0x000115b0


	//   ....[112]....
        /*05a4*/ 	.word	0x000115d0


	//   ....[113]....
        /*05a8*/ 	.word	0x000115e0


	//   ....[114]....
        /*05ac*/ 	.word	0x00011a00


	//   ....[115]....
        /*05b0*/ 	.word	0x00011a30


	//   ....[116]....
        /*05b4*/ 	.word	0x00011a50


	//   ....[117]....
        /*05b8*/ 	.word	0x00011a60


	//   ....[118]....
        /*05bc*/ 	.word	0x00011ab0


	//   ....[119]....
        /*05c0*/ 	.word	0x00011b30


	//   ....[120]....
        /*05c4*/ 	.word	0x00011b60


	//   ....[121]....
        /*05c8*/ 	.word	0x00011be0


	//   ....[122]....
        /*05cc*/ 	.word	0x000121d0


	//   ....[123]....
        /*05d0*/ 	.word	0x00012200


	//   ....[124]....
        /*05d4*/ 	.word	0x00012220


	//   ....[125]....
        /*05d8*/ 	.word	0x00012290


	//   ....[126]....
        /*05dc*/ 	.word	0x00012330


	//   ....[127]....
        /*05e0*/ 	.word	0x00012350


	//   ....[128]....
        /*05e4*/ 	.word	0x000123a0


	//   ....[129]....
        /*05e8*/ 	.word	0x00012400


	//   ....[130]....
        /*05ec*/ 	.word	0x00012b00


	//   ....[131]....
        /*05f0*/ 	.word	0x00012b20


	//   ....[132]....
        /*05f4*/ 	.word	0x00012b40


	//   ....[133]....
        /*05f8*/ 	.word	0x00012b60


	//   ....[134]....
        /*05fc*/ 	.word	0x00012bb0


	//   ....[135]....
        /*0600*/ 	.word	0x00012bc0


	//   ....[136]....
        /*0604*/ 	.word	0x00012be0


	//   ....[137]....
        /*0608*/ 	.word	0x00012c20


	//   ....[138]....
        /*060c*/ 	.word	0x00012fa0


	//   ....[139]....
        /*0610*/ 	.word	0x00012fc0


	//   ....[140]....
        /*0614*/ 	.word	0x00012fe0


	//   ....[141]....
        /*0618*/ 	.word	0x00013000


	//   ....[142]....
        /*061c*/ 	.word	0x00013050


	//   ....[143]....
        /*0620*/ 	.word	0x00013070


	//   ....[144]....
        /*0624*/ 	.word	0x000130b0


	//   ....[145]....
        /*0628*/ 	.word	0x000130d0


	//   ....[146]....
        /*062c*/ 	.word	0x00013fc0


	//   ....[147]....
        /*0630*/ 	.word	0x00014640


	//   ....[148]....
        /*0634*/ 	.word	0x00014730


	//   ....[149]....
        /*0638*/ 	.word	0x00014800


	//   ....[150]....
        /*063c*/ 	.word	0x00014880


	//   ....[151]....
        /*0640*/ 	.word	0x00014950


	//   ....[152]....
        /*0644*/ 	.word	0x000149b0


	//   ....[153]....
        /*0648*/ 	.word	0x00014a80


	//   ....[154]....
        /*064c*/ 	.word	0x00014ae0


	//   ....[155]....
        /*0650*/ 	.word	0x00014bb0


	//   ....[156]....
        /*0654*/ 	.word	0x00014ce0


	//   ....[157]....
        /*0658*/ 	.word	0x00014da0


	//   ....[158]....
        /*065c*/ 	.word	0x00014e80


	//   ....[159]....
        /*0660*/ 	.word	0x00014f30


	//   ....[160]....
        /*0664*/ 	.word	0x00014fa0


	//   ....[161]....
        /*0668*/ 	.word	0x00015080


	//   ....[162]....
        /*066c*/ 	.word	0x000150f0


	//   ....[163]....
        /*0670*/ 	.word	0x000151d0


	//   ....[164]....
        /*0674*/ 	.word	0x00015250


	//   ....[165]....
        /*0678*/ 	.word	0x000152a0


	//   ....[166]....
        /*067c*/ 	.word	0x00015380


	//   ....[167]....
        /*0680*/ 	.word	0x00015440


	//   ....[168]....
        /*0684*/ 	.word	0x000154c0


	//   ....[169]....
        /*0688*/ 	.word	0x000155b0


	//   ....[170]....
        /*068c*/ 	.word	0x00015630


	//   ....[171]....
        /*0690*/ 	.word	0x00015700


	//   ....[172]....
        /*0694*/ 	.word	0x00015840


	//   ....[173]....
        /*0698*/ 	.word	0x000158e0


	//   ....[174]....
        /*069c*/ 	.word	0x00015950


	//   ....[175]....
        /*06a0*/ 	.word	0x00015a00


	//   ....[176]....
        /*06a4*/ 	.word	0x00015a60


	//   ....[177]....
        /*06a8*/ 	.word	0x00015b10


	//   ....[178]....
        /*06ac*/ 	.word	0x00015b70


	//   ....[179]....
        /*06b0*/ 	.word	0x00015c20


	//   ....[180]....
        /*06b4*/ 	.word	0x00015d00


	//   ....[181]....
        /*06b8*/ 	.word	0x00015da0


	//   ....[182]....
        /*06bc*/ 	.word	0x00015e00


	//   ....[183]....
        /*06c0*/ 	.word	0x00015ec0


	//   ....[184]....
        /*06c4*/ 	.word	0x00015f20


	//   ....[185]....
        /*06c8*/ 	.word	0x00015fe0


	//   ....[186]....
        /*06cc*/ 	.word	0x00016040


	//   ....[187]....
        /*06d0*/ 	.word	0x00016100


	//----- nvinfo : EIATTR_REG_RECONFIG
	.align		4
.L_181:
        /*06d4*/ 	.byte	0x01, 0x54
	.zero		2


	//----- nvinfo : EIATTR_SYSCALL_OFFSETS
	.align		4
        /*06d8*/ 	.byte	0x04, 0x46
        /*06da*/ 	.short	(.L_183 - .L_182)


	//   ....[0]....
.L_182:
        /*06dc*/ 	.word	0x00001890


	//   ....[1]....
        /*06e0*/ 	.word	0x000107f0


	//   ....[2]....
        /*06e4*/ 	.word	0x00010930


	//   ....[3]....
        /*06e8*/ 	.word	0x00010a70


	//   ....[4]....
        /*06ec*/ 	.word	0x00010b90


	//   ....[5]....
        /*06f0*/ 	.word	0x00011f30


	//----- nvinfo : EIATTR_MBARRIER_INSTR_OFFSETS
	.align		4
.L_183:
        /*06f4*/ 	.byte	0x04, 0x39
        /*06f6*/ 	.short	(.L_185 - .L_184)


	//   ....[0]....
.L_184:
        /*06f8*/ 	.word	0x00000180
        /*06fc*/ 	.word	0x000000ff
        /*0700*/ 	.word	0x00022800
        /*0704*/ 	.short	0x0100
        /*0706*/ 	.byte	0x08
	.zero		1


	//   ....[1]....
        /*0708*/ 	.word	0x00000190
        /*070c*/ 	.word	0x000000ff
        /*0710*/ 	.word	0x00022820
        /*0714*/ 	.short	0x0100
        /*0716*/ 	.byte	0x08
	.zero		1


	//   ....[2]....
        /*0718*/ 	.word	0x00000280
        /*071c*/ 	.word	0x000000ff
        /*0720*/ 	.word	0x00022830
        /*0724*/ 	.short	0x0100
        /*0726*/ 	.byte	0x08
	.zero		1


	//   ....[3]....
        /*0728*/ 	.word	0x00000290
        /*072c*/ 	.word	0x000000ff
        /*0730*/ 	.word	0x00022840
        /*0734*/ 	.short	0x0100
        /*0736*/ 	.byte	0x08
	.zero		1


	//   ....[4]....
        /*0738*/ 	.word	0x000002a0
        /*073c*/ 	.word	0x000000ff
        /*0740*/ 	.word	0x00022838
        /*0744*/ 	.short	0x0100
        /*0746*/ 	.byte	0x08
	.zero		1


	//   ....[5]....
        /*0748*/ 	.word	0x000002b0
        /*074c*/ 	.word	0x000000ff
        /*0750*/ 	.word	0x00022848
        /*0754*/ 	.short	0x0100
        /*0756*/ 	.byte	0x08
	.zero		1


	//   ....[6]....
        /*0758*/ 	.word	0x000003e0
        /*075c*/ 	.word	0x000000ff
        /*0760*/ 	.word	0x00022850
        /*0764*/ 	.short	0x0100
        /*0766*/ 	.byte	0x08
	.zero		1


	//   ....[7]....
        /*0768*/ 	.word	0x000003f0
        /*076c*/ 	.word	0x000000ff
        /*0770*/ 	.word	0x00022860
        /*0774*/ 	.short	0x0100
        /*0776*/ 	.byte	0x08
	.zero		1


	//   ....[8]....
        /*0778*/ 	.word	0x00000400
        /*077c*/ 	.word	0x000000ff
        /*0780*/ 	.word	0x00022858
        /*0784*/ 	.short	0x0100
        /*0786*/ 	.byte	0x08
	.zero		1


	//   ....[9]....
        /*0788*/ 	.word	0x00000410
        /*078c*/ 	.word	0x000000ff
        /*0790*/ 	.word	0x00022868
        /*0794*/ 	.short	0x0100
        /*0796*/ 	.byte	0x08
	.zero		1


	//   ....[10]....
        /*0798*/ 	.word	0x00000500
        /*079c*/ 	.word	0x000000ff
        /*07a0*/ 	.word	0x00022870
        /*07a4*/ 	.short	0x0100
        /*07a6*/ 	.byte	0x06
	.zero		1


	//   ....[11]....
        /*07a8*/ 	.word	0x00000510
        /*07ac*/ 	.word	0x000000ff
        /*07b0*/ 	.word	0x00022880
        /*07b4*/ 	.short	0x0100
        /*07b6*/ 	.byte	0x06
	.zero		1


	//   ....[12]....
        /*07b8*/ 	.word	0x00000520
        /*07bc*/ 	.word	0x000000ff
        /*07c0*/ 	.word	0x00022878
        /*07c4*/ 	.short	0x0100
        /*07c6*/ 	.byte	0x06
	.zero		1


	//   ....[13]....
        /*07c8*/ 	.word	0x00000530
        /*07cc*/ 	.word	0x000000ff
        /*07d0*/ 	.word	0x00022888
        /*07d4*/ 	.short	0x0100
        /*07d6*/ 	.byte	0x06
	.zero		1


	//   ....[14]....
        /*07d8*/ 	.word	0x00000660
        /*07dc*/ 	.word	0x000000ff
        /*07e0*/ 	.word	0x00022890
        /*07e4*/ 	.short	0x0100
        /*07e6*/ 	.byte	0x08
	.zero		1


	//   ....[15]....
        /*07e8*/ 	.word	0x00000670
        /*07ec*/ 	.word	0x000000ff
        /*07f0*/ 	.word	0x000228a0
        /*07f4*/ 	.short	0x0100
        /*07f6*/ 	.byte	0x08
	.zero		1


	//   ....[16]....
        /*07f8*/ 	.word	0x00000680
        /*07fc*/ 	.word	0x000000ff
        /*0800*/ 	.word	0x00022898
        /*0804*/ 	.short	0x0100
        /*0806*/ 	.byte	0x08
	.zero		1


	//   ....[17]....
        /*0808*/ 	.word	0x00000690
        /*080c*/ 	.word	0x000000ff
        /*0810*/ 	.word	0x000228a8
        /*0814*/ 	.short	0x0100
        /*0816*/ 	.byte	0x08
	.zero		1


	//   ....[18]....
        /*0818*/ 	.word	0x000007d0
        /*081c*/ 	.word	0x000000ff
        /*0820*/ 	.word	0x000228b0
        /*0824*/ 	.short	0x0100
        /*0826*/ 	.byte	0x08
	.zero		1


	//   ....[19]....
        /*0828*/ 	.word	0x000007e0
        /*082c*/ 	.word	0x000000ff
        /*0830*/ 	.word	0x000228c0
        /*0834*/ 	.short	0x0100
        /*0836*/ 	.byte	0x08
	.zero		1


	//   ....[20]....
        /*0838*/ 	.word	0x000007f0
        /*083c*/ 	.word	0x000000ff
        /*0840*/ 	.word	0x000228b8
        /*0844*/ 	.short	0x0100
        /*0846*/ 	.byte	0x08
	.zero		1


	//   ....[21]....
        /*0848*/ 	.word	0x00000800
        /*084c*/ 	.word	0x000000ff
        /*0850*/ 	.word	0x000228c8
        /*0854*/ 	.short	0x0100
        /*0856*/ 	.byte	0x08
	.zero		1


	//   ....[22]....
        /*0858*/ 	.word	0x000018b0
        /*085c*/ 	.word	0x000000ff
        /*0860*/ 	.word	0x00022800
        /*0864*/ 	.short	0x010a
        /*0866*/ 	.byte	0x24
	.zero		1


	//   ....[23]....
        /*0868*/ 	.word	0x00001920
        /*086c*/ 	.word	0x000000ff
        /*0870*/ 	.word	0x00022830
        /*0874*/ 	.short	0x010a
        /*0876*/ 	.byte	0x24
	.zero		1


	//   ....[24]....
        /*0878*/ 	.word	0x00001980
        /*087c*/ 	.word	0x000000ff
        /*0880*/ 	.word	0x00022830
        /*0884*/ 	.short	0x010a
        /*0886*/ 	.byte	0x24
	.zero		1


	//   ....[25]....
        /*0888*/ 	.word	0x00001e90
        /*088c*/ 	.word	0x000000ff
        /*0890*/ 	.word	0x00000000
        /*0894*/ 	.short	0x0101
        /*0896*/ 	.byte	0x04
	.zero		1


	//   ....[26]....
        /*0898*/ 	.word	0x00004f50
        /*089c*/ 	.word	0x000000ff
        /*08a0*/ 	.word	0x00022830
        /*08a4*/ 	.short	0x010a
        /*08a6*/ 	.byte	0x04
	.zero		1


	//   ....[27]....
        /*08a8*/ 	.word	0x00004f90
        /*08ac*/ 	.word	0x000000ff
        /*08b0*/ 	.word	0x00022830
        /*08b4*/ 	.short	0x010a
        /*08b6*/ 	.byte	0x04
	.zero		1


	//   ....[28]....
        /*08b8*/ 	.word	0x00005250
        /*08bc*/ 	.word	0x000000ff
        /*08c0*/ 	.word	0x00022850
        /*08c4*/ 	.short	0x010a
        /*08c6*/ 	.byte	0x0a
	.zero		1


	//   ....[29]....
        /*08c8*/ 	.word	0x00005290
        /*08cc*/ 	.word	0x000000ff
        /*08d0*/ 	.word	0x00022850
        /*08d4*/ 	.short	0x010a
        /*08d6*/ 	.byte	0x0a
	.zero		1


	//   ....[30]....
        /*08d8*/ 	.word	0x00005500
        /*08dc*/ 	.word	0x000000ff
        /*08e0*/ 	.word	0x00000000
        /*08e4*/ 	.short	0x0101
        /*08e6*/ 	.byte	0x0a
	.zero		1


	//   ....[31]....
        /*08e8*/ 	.word	0x000077d0
        /*08ec*/ 	.word	0x000000ff
        /*08f0*/ 	.word	0x00000000
        /*08f4*/ 	.short	0x0101
        /*08f6*/ 	.byte	0x0a
	.zero		1


	//   ....[32]....
        /*08f8*/ 	.word	0x000080e0
        /*08fc*/ 	.word	0x000000ff
        /*0900*/ 	.word	0x00022830
        /*0904*/ 	.short	0x010a
        /*0906*/ 	.byte	0x04
	.zero		1


	//   ....[33]....
        /*0908*/ 	.word	0x00008120
        /*090c*/ 	.word	0x000000ff
        /*0910*/ 	.word	0x00022830
        /*0914*/ 	.short	0x010a
        /*0916*/ 	.byte	0x04
	.zero		1


	//   ....[34]....
        /*0918*/ 	.word	0x000083e0
        /*091c*/ 	.word	0x000000ff
        /*0920*/ 	.word	0x00022850
        /*0924*/ 	.short	0x010a
        /*0926*/ 	.byte	0x0a
	.zero		1


	//   ....[35]....
        /*0928*/ 	.word	0x00008420
        /*092c*/ 	.word	0x000000ff
        /*0930*/ 	.word	0x00022850
        /*0934*/ 	.short	0x010a
        /*0936*/ 	.byte	0x0a
	.zero		1


	//   ....[36]....
        /*0938*/ 	.word	0x000086d0
        /*093c*/ 	.word	0x000000ff
        /*0940*/ 	.word	0x00000000
        /*0944*/ 	.short	0x0101
        /*0946*/ 	.byte	0x0a
	.zero		1


	//   ....[37]....
        /*0948*/ 	.word	0x00009880
        /*094c*/ 	.word	0x000000ff
        /*0950*/ 	.word	0x00000000
        /*0954*/ 	.short	0x0101
        /*0956*/ 	.byte	0x0a
	.zero		1


	//   ....[38]....
        /*0958*/ 	.word	0x00009f80
        /*095c*/ 	.word	0x000000ff
        /*0960*/ 	.word	0x00022830
        /*0964*/ 	.short	0x010a
        /*0966*/ 	.byte	0x0a
	.zero		1


	//   ....[39]....
        /*0968*/ 	.word	0x00009fc0
        /*096c*/ 	.word	0x000000ff
        /*0970*/ 	.word	0x00022830
        /*0974*/ 	.short	0x010a
        /*0976*/ 	.byte	0x0a
	.zero		1


	//   ....[40]....
        /*0978*/ 	.word	0x0000a240
        /*097c*/ 	.word	0x000000ff
        /*0980*/ 	.word	0x00022850
        /*0984*/ 	.short	0x010a
        /*0986*/ 	.byte	0x0a
	.zero		1


	//   ....[41]....
        /*0988*/ 	.word	0x0000a280
        /*098c*/ 	.word	0x000000ff
        /*0990*/ 	.word	0x00022850
        /*0994*/ 	.short	0x010a
        /*0996*/ 	.byte	0x0a
	.zero		1


	//   ....[42]....
        /*0998*/ 	.word	0x0000a4d0
        /*099c*/ 	.word	0x000000ff
        /*09a0*/ 	.word	0x00000000
        /*09a4*/ 	.short	0x0101
        /*09a6*/ 	.byte	0x0a
	.zero		1


	//   ....[43]....
        /*09a8*/ 	.word	0x0000c7a0
        /*09ac*/ 	.word	0x000000ff
        /*09b0*/ 	.word	0x00000000
        /*09b4*/ 	.short	0x0101
        /*09b6*/ 	.byte	0x0a
	.zero		1


	//   ....[44]....
        /*09b8*/ 	.word	0x0000cd80
        /*09bc*/ 	.word	0x000000ff
        /*09c0*/ 	.word	0x00022850
        /*09c4*/ 	.short	0x010a
        /*09c6*/ 	.byte	0x05
	.zero		1


	//   ....[45]....
        /*09c8*/ 	.word	0x0000cdc0
        /*09cc*/ 	.word	0x000000ff
        /*09d0*/ 	.word	0x00022850
        /*09d4*/ 	.short	0x010a
        /*09d6*/ 	.byte	0x05
	.zero		1


	//   ....[46]....
        /*09d8*/ 	.word	0x0000d390
        /*09dc*/ 	.word	0x000000ff
        /*09e0*/ 	.word	0x00000000
        /*09e4*/ 	.short	0x0101
        /*09e6*/ 	.byte	0x04
	.zero		1


	//   ....[47]....
        /*09e8*/ 	.word	0x0000e9d0
        /*09ec*/ 	.word	0x000000ff
        /*09f0*/ 	.word	0x00000000
        /*09f4*/ 	.short	0x0101
        /*09f6*/ 	.byte	0x04
	.zero		1


	//   ....[48]....
        /*09f8*/ 	.word	0x000111d0
        /*09fc*/ 	.word	0x000000ff
        /*0a00*/ 	.word	0x00022880
        /*0a04*/ 	.short	0x010a
        /*0a06*/ 	.byte	0x30
	.zero		1


	//   ....[49]....
        /*0a08*/ 	.word	0x000116e0
        /*0a0c*/ 	.word	0x000000ff
        /*0a10*/ 	.word	0x00022870
        /*0a14*/ 	.short	0x0107
        /*0a16*/ 	.byte	0x30
	.zero		1


	//   ....[50]....
        /*0a18*/ 	.word	0x00011770
        /*0a1c*/ 	.word	0x000000ff
        /*0a20*/ 	.word	0x00022870
        /*0a24*/ 	.short	0x0101
        /*0a26*/ 	.byte	0x30
	.zero		1


	//   ....[51]....
        /*0a28*/ 	.word	0x000117a0
        /*0a2c*/ 	.word	0x000000ff
        /*0a30*/ 	.word	0x00022840
        /*0a34*/ 	.short	0x010a
        /*0a36*/ 	.byte	0x30
	.zero		1


	//   ....[52]....
        /*0a38*/ 	.word	0x00011cd0
        /*0a3c*/ 	.word	0x000000ff
        /*0a40*/ 	.word	0x00022830
        /*0a44*/ 	.short	0x0107
        /*0a46*/ 	.byte	0x30
	.zero		1


	//   ....[53]....
        /*0a48*/ 	.word	0x00011d60
        /*0a4c*/ 	.word	0x000000ff
        /*0a50*/ 	.word	0x00022830
        /*0a54*/ 	.short	0x0101
        /*0a56*/ 	.byte	0x30
	.zero		1


	//   ....[54]....
        /*0a58*/ 	.word	0x00012520
        /*0a5c*/ 	.word	0x000000ff
        /*0a60*/ 	.word	0x00022800
        /*0a64*/ 	.short	0x0107
        /*0a66*/ 	.byte	0x30
	.zero		1


	//   ....[55]....
        /*0a68*/ 	.word	0x000125a0
        /*0a6c*/ 	.word	0x000000ff
        /*0a70*/ 	.word	0x00022800
        /*0a74*/ 	.short	0x0101
        /*0a76*/ 	.byte	0x30
	.zero		1


	//   ....[56]....
        /*0a78*/ 	.word	0x000125b0
        /*0a7c*/ 	.word	0x000000ff
        /*0a80*/ 	.word	0x00022820
        /*0a84*/ 	.short	0x010a
        /*0a86*/ 	.byte	0x30
	.zero		1


	//   ....[57]....
        /*0a88*/ 	.word	0x000128e0
        /*0a8c*/ 	.word	0x00000008
        /*0a90*/ 	.word	0x00022880
        /*0a94*/ 	.short	0x010a
        /*0a96*/ 	.byte	0x3f
	.zero		1


	//   ....[58]....
        /*0a98*/ 	.word	0x00012ce0
        /*0a9c*/ 	.word	0x00000008
        /*0aa0*/ 	.word	0x00022870
        /*0aa4*/ 	.short	0x0107
        /*0aa6*/ 	.byte	0x3f
	.zero		1


	//   ....[59]....
        /*0aa8*/ 	.word	0x00012d70
        /*0aac*/ 	.word	0x00000008
        /*0ab0*/ 	.word	0x00022870
        /*0ab4*/ 	.short	0x0101
        /*0ab6*/ 	.byte	0x3f
	.zero		1


	//   ....[60]....
        /*0ab8*/ 	.word	0x00012da0
        /*0abc*/ 	.word	0x00000008
        /*0ac0*/ 	.word	0x00022840
        /*0ac4*/ 	.short	0x010a
        /*0ac6*/ 	.byte	0x3f
	.zero		1


	//   ....[61]....
        /*0ac8*/ 	.word	0x000131b0
        /*0acc*/ 	.word	0x00000008
        /*0ad0*/ 	.word	0x00022830
        /*0ad4*/ 	.short	0x0107
        /*0ad6*/ 	.byte	0x3f
	.zero		1


	//   ....[62]....
        /*0ad8*/ 	.word	0x00013250
        /*0adc*/ 	.word	0x00000008
        /*0ae0*/ 	.word	0x00022830
        /*0ae4*/ 	.short	0x0101
        /*0ae6*/ 	.byte	0x3f
	.zero		1


	//   ....[63]....
        /*0ae8*/ 	.word	0x000132d0
        /*0aec*/ 	.word	0x00000002
        /*0af0*/ 	.word	0x00022870
        /*0af4*/ 	.short	0x010a
        /*0af6*/ 	.byte	0x3f
	.zero		1


	//   ....[64]....
        /*0af8*/ 	.word	0x00013360
        /*0afc*/ 	.word	0x00000002
        /*0b00*/ 	.word	0x00022860
        /*0b04*/ 	.short	0x010a
        /*0b06*/ 	.byte	0x3f
	.zero		1


	//   ....[65]....
        /*0b08*/ 	.word	0x000137d0
        /*0b0c*/ 	.word	0x00000002
        /*0b10*/ 	.word	0x00022850
        /*0b14*/ 	.short	0x0101
        /*0b16*/ 	.byte	0x3f
	.zero		1


	//   ....[66]....
        /*0b18*/ 	.word	0x00013870
        /*0b1c*/ 	.word	0x00000002
        /*0b20*/ 	.word	0x00000000
        /*0b24*/ 	.short	0x0101
        /*0b26*/ 	.byte	0x3f
	.zero		1


	//   ....[67]....
        /*0b28*/ 	.word	0x00013940
        /*0b2c*/ 	.word	0x00000011
        /*0b30*/ 	.word	0x00022870
        /*0b34*/ 	.short	0x010a
        /*0b36*/ 	.byte	0x3f
	.zero		1


	//   ....[68]....
        /*0b38*/ 	.word	0x000139f0
        /*0b3c*/ 	.word	0x00000011
        /*0b40*/ 	.word	0x00022860
        /*0b44*/ 	.short	0x010a
        /*0b46*/ 	.byte	0x3f
	.zero		1


	//   ....[69]....
        /*0b48*/ 	.word	0x00013e50
        /*0b4c*/ 	.word	0x00000011
        /*0b50*/ 	.word	0x00022850
        /*0b54*/ 	.short	0x0101
        /*0b56*/ 	.byte	0x3f
	.zero		1


	//   ....[70]....
        /*0b58*/ 	.word	0x00013f20
        /*0b5c*/ 	.word	0x00000011
        /*0b60*/ 	.word	0x00000000
        /*0b64*/ 	.short	0x0101
        /*0b66*/ 	.byte	0x3f
	.zero		1


	//   ....[71]....
        /*0b68*/ 	.word	0x00013f70
        /*0b6c*/ 	.word	0x00000005
        /*0b70*/ 	.word	0x00022820
        /*0b74*/ 	.short	0x010a
        /*0b76*/ 	.byte	0x3f
	.zero		1


	//   ....[72]....
        /*0b78*/ 	.word	0x00014090
        /*0b7c*/ 	.word	0x00000004
        /*0b80*/ 	.word	0x00022840
        /*0b84*/ 	.short	0x010a
        /*0b86*/ 	.byte	0x3f
	.zero		1


	//   ....[73]....
        /*0b88*/ 	.word	0x00014130
        /*0b8c*/ 	.word	0x00000005
        /*0b90*/ 	.word	0x00022840
        /*0b94*/ 	.short	0x010a
        /*0b96*/ 	.byte	0x3f
	.zero		1


	//   ....[74]....
        /*0b98*/ 	.word	0x00014170
        /*0b9c*/ 	.word	0x00000004
        /*0ba0*/ 	.word	0x00022860
        /*0ba4*/ 	.short	0x010a
        /*0ba6*/ 	.byte	0x3f
	.zero		1


	//   ....[75]....
        /*0ba8*/ 	.word	0x000141b0
        /*0bac*/ 	.word	0x00000005
        /*0bb0*/ 	.word	0x00022860
        /*0bb4*/ 	.short	0x010a
        /*0bb6*/ 	.byte	0x3f
	.zero		1


	//   ....[76]....
        /*0bb8*/ 	.word	0x000141f0
        /*0bbc*/ 	.word	0x00000004
        /*0bc0*/ 	.word	0x00022880
        /*0bc4*/ 	.short	0x010a
        /*0bc6*/ 	.byte	0x3f
	.zero		1


	//   ....[77]....
        /*0bc8*/ 	.word	0x00014230
        /*0bcc*/ 	.word	0x00000005
        /*0bd0*/ 	.word	0x00022880
        /*0bd4*/ 	.short	0x010a
        /*0bd6*/ 	.byte	0x3f
	.zero		1


	//   ....[78]....
        /*0bd8*/ 	.word	0x000142a0
        /*0bdc*/ 	.word	0x00000003
        /*0be0*/ 	.word	0x00022800
        /*0be4*/ 	.short	0x010a
        /*0be6*/ 	.byte	0x3f
	.zero		1


	//   ....[79]....
        /*0be8*/ 	.word	0x00014300
        /*0bec*/ 	.word	0x00000003
        /*0bf0*/ 	.word	0x00022830
        /*0bf4*/ 	.short	0x010a
        /*0bf6*/ 	.byte	0x3f
	.zero		1


	//   ....[80]....
        /*0bf8*/ 	.word	0x00014360
        /*0bfc*/ 	.word	0x0000000a
        /*0c00*/ 	.word	0x00022830
        /*0c04*/ 	.short	0x010a
        /*0c06*/ 	.byte	0x3f
	.zero		1


	//   ....[81]....
        /*0c08*/ 	.word	0x000143c0
        /*0c0c*/ 	.word	0x0000000a
        /*0c10*/ 	.word	0x00022850
        /*0c14*/ 	.short	0x010a
        /*0c16*/ 	.byte	0x3f
	.zero		1


	//   ....[82]....
        /*0c18*/ 	.word	0x00014420
        /*0c1c*/ 	.word	0x00000014
        /*0c20*/ 	.word	0x00022830
        /*0c24*/ 	.short	0x010a
        /*0c26*/ 	.byte	0x3f
	.zero		1


	//   ....[83]....
        /*0c28*/ 	.word	0x00014480
        /*0c2c*/ 	.word	0x0000000e
        /*0c30*/ 	.word	0x00022850
        /*0c34*/ 	.short	0x010a
        /*0c36*/ 	.byte	0x3f
	.zero		1


	//   ....[84]....
        /*0c38*/ 	.word	0x000144e0
        /*0c3c*/ 	.word	0x00000014
        /*0c40*/ 	.word	0x00022830
        /*0c44*/ 	.short	0x010a
        /*0c46*/ 	.byte	0x3f
	.zero		1


	//   ....[85]....
        /*0c48*/ 	.word	0x00014540
        /*0c4c*/ 	.word	0x0000000e
        /*0c50*/ 	.word	0x00022850
        /*0c54*/ 	.short	0x010a
        /*0c56*/ 	.byte	0x3f
	.zero		1


	//   ....[86]....
        /*0c58*/ 	.word	0x000145a0
        /*0c5c*/ 	.word	0x00000005
        /*0c60*/ 	.word	0x00022850
        /*0c64*/ 	.short	0x010a
        /*0c66*/ 	.byte	0x3f
	.zero		1


	//   ....[87]....
        /*0c68*/ 	.word	0x00014680
        /*0c6c*/ 	.word	0x00000002
        /*0c70*/ 	.word	0x00022880
        /*0c74*/ 	.short	0x010a
        /*0c76*/ 	.byte	0x3f
	.zero		1


	//   ....[88]....
        /*0c78*/ 	.word	0x00014c30
        /*0c7c*/ 	.word	0x00000002
        /*0c80*/ 	.word	0x00022840
        /*0c84*/ 	.short	0x010a
        /*0c86*/ 	.byte	0x3f
	.zero		1


	//   ....[89]....
        /*0c88*/ 	.word	0x00015740
        /*0c8c*/ 	.word	0x00000003
        /*0c90*/ 	.word	0x00022820
        /*0c94*/ 	.short	0x010a
        /*0c96*/ 	.byte	0x3f
	.zero		1


	//   ....[90]....
        /*0c98*/ 	.word	0x00015790
        /*0c9c*/ 	.word	0x00000008
        /*0ca0*/ 	.word	0x00022880
        /*0ca4*/ 	.short	0x010a
        /*0ca6*/ 	.byte	0x3f
	.zero		1


	//   ....[91]....
        /*0ca8*/ 	.word	0x00015c50
        /*0cac*/ 	.word	0x00000008
        /*0cb0*/ 	.word	0x00022840
        /*0cb4*/ 	.short	0x010a
        /*0cb6*/ 	.byte	0x3f
	.zero		1


	//   ....[92]....
        /*0cb8*/ 	.word	0x00016130
        /*0cbc*/ 	.word	0x00000002
        /*0cc0*/ 	.word	0x00022870
        /*0cc4*/ 	.short	0x010a
        /*0cc6*/ 	.byte	0x3f
	.zero		1


	//   ....[93]....
        /*0cc8*/ 	.word	0x00016180
        /*0ccc*/ 	.word	0x00000002
        /*0cd0*/ 	.word	0x00022860
        /*0cd4*/ 	.short	0x010a
        /*0cd6*/ 	.byte	0x3f
	.zero		1


	//   ....[94]....
        /*0cd8*/ 	.word	0x000161d0
        /*0cdc*/ 	.word	0x00000011
        /*0ce0*/ 	.word	0x00022870
        /*0ce4*/ 	.short	0x010a
        /*0ce6*/ 	.byte	0x3f
	.zero		1


	//   ....[95]....
        /*0ce8*/ 	.word	0x00016220
        /*0cec*/ 	.word	0x00000011
        /*0cf0*/ 	.word	0x00022860
        /*0cf4*/ 	.short	0x010a
        /*0cf6*/ 	.byte	0x3f
	.zero		1


	//   ....[96]....
        /*0cf8*/ 	.word	0x00016270
        /*0cfc*/ 	.word	0x00000005
        /*0d00*/ 	.word	0x00022820
        /*0d04*/ 	.short	0x010a
        /*0d06*/ 	.byte	0x3f
	.zero		1


	//   ....[97]....
        /*0d08*/ 	.word	0x000162c0
        /*0d0c*/ 	.word	0x00000004
        /*0d10*/ 	.word	0x00022840
        /*0d14*/ 	.short	0x010a
        /*0d16*/ 	.byte	0x3f
	.zero		1


	//   ....[98]....
        /*0d18*/ 	.word	0x00016310
        /*0d1c*/ 	.word	0x00000005
        /*0d20*/ 	.word	0x00022840
        /*0d24*/ 	.short	0x010a
        /*0d26*/ 	.byte	0x3f
	.zero		1


	//   ....[99]....
        /*0d28*/ 	.word	0x00016360
        /*0d2c*/ 	.word	0x00000004
        /*0d30*/ 	.word	0x00022860
        /*0d34*/ 	.short	0x010a
        /*0d36*/ 	.byte	0x3f
	.zero		1


	//   ....[100]....
        /*0d38*/ 	.word	0x000163b0
        /*0d3c*/ 	.word	0x00000005
        /*0d40*/ 	.word	0x00022860
        /*0d44*/ 	.short	0x010a
        /*0d46*/ 	.byte	0x3f
	.zero		1


	//   ....[101]....
        /*0d48*/ 	.word	0x00016400
        /*0d4c*/ 	.word	0x00000004
        /*0d50*/ 	.word	0x00022880
        /*0d54*/ 	.short	0x010a
        /*0d56*/ 	.byte	0x3f
	.zero		1


	//----- nvinfo : EIATTR_NUM_MBARRIERS
	.align		4
.L_185:
        /*0d58*/ 	.byte	0x03, 0x38
        /*0d5a*/ 	.short	0x0016


	//----- nvinfo : EIATTR_EXIT_INSTR_OFFSETS
	.align		4
        /*0d5c*/ 	.byte	0x04, 0x1c
        /*0d5e*/ 	.short	(.L_187 - .L_186)


	//   ....[0]....
.L_186:
        /*0d60*/ 	.word	0x00014280


	//----- nvinfo : EIATTR_MAX_THREADS
	.align		4
.L_187:
        /*0d64*/ 	.byte	0x04, 0x05
        /*0d66*/ 	.short	(.L_189 - .L_188)
.L_188:
        /*0d68*/ 	.word	0x00000180
        /*0d6c*/ 	.word	0x00000001
        /*0d70*/ 	.word	0x00000001


	//----- nvinfo : EIATTR_CRS_STACK_SIZE
	.align		4
.L_189:
        /*0d74*/ 	.byte	0x04, 0x1e
        /*0d76*/ 	.short	(.L_191 - .L_190)
.L_190:
        /*0d78*/ 	.word	0x00000000


	//----- nvinfo : EIATTR_CBANK_PARAM_SIZE
	.align		4
.L_191:
        /*0d7c*/ 	.byte	0x03, 0x19
        /*0d7e*/ 	.short	0x0a70


	//----- nvinfo : EIATTR_PARAM_CBANK
	.align		4
        /*0d80*/ 	.byte	0x04, 0x0a
        /*0d82*/ 	.short	(.L_193 - .L_192)
	.align		4
.L_192:
        /*0d84*/ 	.word	index@(.nv.constant0._ZN7cutlass13device_kernelIN5flash11enable_sm90INS1_16FlashAttnFwdSm90INS1_25CollectiveMainloopFwdSm90ILi2EN4cute5tupleIJNS5_1CILi1EEES8_S8_EEENS6_IJNS7_ILi128EEESA_NS7_ILi192EEEEEELi128ENS_12float_e4m3_tEfNS_4arch4Sm90ELb0ELb1ELb0ELb0ELb1ELb0ELb0ELb1ELb1ELb1ELb1ELb0EEENS1_21CollectiveEpilogueFwdINS6_IJSA_SA_SA_EEES9_NS_10bfloat16_tESF_Li256ELb0ELb1ELb1ELb1EEENS1_19SingleTileSchedulerILb0ELb1ELb1ELi128EEEEEEEEEvNT_6ParamsE)
        /*0d88*/ 	.short	0x0210
        /*0d8a*/ 	.short	0x0a70


	//----- nvinfo : EIATTR_SW_WAR
	.align		4
.L_193:
        /*0d8c*/ 	.byte	0x04, 0x36
        /*0d8e*/ 	.short	(.L_195 - .L_194)
.L_194:
        /*0d90*/ 	.word	0x00000008
.L_195:


//--------------------- .nv.info._ZN7cutlass13device_kernelIN5flash11enable_sm90INS1_16FlashAttnFwdSm90INS1_25CollectiveMainloopFwdSm90ILi2EN4cute5tupleIJNS5_1CILi1EEES8_S8_EEENS6_IJNS7_ILi128EEESA_NS7_ILi192EEEEEELi128ENS_12float_e4m3_tEfNS_4arch4Sm90ELb0ELb1ELb0ELb1ELb1ELb0ELb0ELb1ELb1ELb1ELb1ELb0EEENS1_21CollectiveEpilogueFwdINS6_IJSA_SA_SA_EEES9_NS_10bfloat16_tESF_Li256ELb1ELb1ELb1ELb1EEENS1_36VarlenDynamicPersistentTileSchedulerILi128ELi128ELi256ELi128ELb1ELb1ELb1ELb1ELb0ELb1EEEEEEEEEvNT_6ParamsE --------------------------
	.section	.nv.info._ZN7cutlass13device_kernelIN5flash11enable_sm90INS1_16FlashAttnFwdSm90INS1_25CollectiveMainloopFwdSm90ILi2EN4cute5tupleIJNS5_1CILi1EEES8_S8_EEENS6_IJNS7_ILi128EEESA_NS7_ILi192EEEEEELi128ENS_12float_e4m3_tEfNS_4arch4Sm90ELb0ELb1ELb0ELb1ELb1ELb0ELb0ELb1ELb1ELb1ELb1ELb0EEENS1_21CollectiveEpilogueFwdINS6_IJSA_SA_SA_EEES9_NS_10bfloat16_tESF_Li256ELb1ELb1ELb1ELb1EEENS1_36VarlenDynamicPersistentTileSchedulerILi128ELi128ELi256ELi128ELb1ELb1ELb1ELb1ELb0ELb1EEEEEEEEEvNT_6ParamsE,"",@"SHT_CUDA_INFO"
	.sectionflags	@""
	.align	4


	//----- nvinfo : EIATTR_CUDA_API_VERSION
	.align		4
        /*0000*/ 	.byte	0x04, 0x37
        /*0002*/ 	.short	(.L_197 - .L_196)
.L_196:
        /*0004*/ 	.word	0x00000082


	//----- nvinfo : EIATTR_KPARAM_INFO
	.align		4
.L_197:
        /*0008*/ 	.byte	0x04, 0x17
        /*000a*/ 	.short	(.L_199 - .L_198)
.L_198:
        /*000c*/ 	.word	0x00000000
        /*0010*/ 	.short	0x0000
        /*0012*/ 	.short	0x0070
        /*0014*/ 	.byte	0x00, 0xf0, 0x01, 0x2a


	//----- nvinfo : EIATTR_SPARSE_MMA_MASK
	.align		4
.L_199:
        /*0018*/ 	.byte	0x03, 0x50
        /*001a*/ 	.short	0x0000


	//----- nvinfo : EIATTR_MAXREG_COUNT
	.align		4
        /*001c*/ 	.byte	0x03, 0x1b
        /*001e*/ 	.short	0x00a8


	//----- nvinfo : EIATTR_NUM_BARRIERS
	.align		4
        /*0020*/ 	.byte	0x02, 0x4c
        /*0022*/ 	.byte	0x10
	.zero		1


	//----- nvinfo : EIATTR_EXTERNS
	.align		4
        /*0024*/ 	.byte	0x04, 0x0f
        /*0026*/ 	.short	(.L_201 - .L_200)


	//   ....[0]....
	.align		4
.L_200:
        /*0028*/ 	.word	index@(__assertfail)


	//----- nvinfo : EIATTR_ANNOTATIONS
	.align		4
.L_201:
        /*002c*/ 	.byte	0x04, 0x55
        /*002e*/ 	.short	(.L_203 - .L_202)


	//   ....[0]....
.L_202:
        /* <DEDUP_REMOVED lines=9> */


	//----- nvinfo : EIATTR_MERCURY_ISA_VERSION
	.align		4
.L_203:
        /*00b0*/ 	.byte	0x03, 0x5f
        /*00b2*/ 	.short	0x0101


	//----- nvinfo : EIATTR_UNUSED_LOAD_BYTE_OFFSET
	.align		4
        /*00b4*/ 	.byte	0x04, 0x44
        /*00b6*/ 	.short	(.L_205 - .L_204)


	//   ....[0]....
.L_204:
        /*00b8*/ 	.word	0x00000980
        /*00bc*/ 	.word	0x0000fff0


	//   ....[1]....
        /*00c0*/ 	.word	0x0000e2e0
        /*00c4*/ 	.word	0x0000fff0


	//----- nvinfo : EIATTR_INT_WARP_WIDE_INSTR_OFFSETS
	.align		4
.L_205:
        /*00c8*/ 	.byte	0x04, 0x31
        /*00ca*/ 	.short	(.L_207 - .L_206)


	//   ....[0]....
.L_206:
        /*00cc*/ 	.word	0x000000c0


	//   ....[1]....
        /*00d0*/ 	.word	0x000000d0


	//   ....[2]....
        /*00d4*/ 	.word	0x00000170


	//   ....[3]....
        /*00d8*/ 	.word	0x00013e70


	//   ....[4]....
        /*00dc*/ 	.word	0x00013f00


	//   ....[5]....
        /*00e0*/ 	.word	0x00017150


	//   ....[6]....
        /*00e4*/ 	.word	0x000171e0


	//----- nvinfo : EIATTR_COOP_GROUP_MASK_REGIDS
	.align		4
.L_207:
        /*00e8*/ 	.byte	0x04, 0x29
        /*00ea*/ 	.short	(.L_209 - .L_208)


	//   ....[0]....
.L_208:
        /*00ec*/ 	.word	0xffffffff


	//   ....[1]....
        /*00f0*/ 	.word	0xffffffff


	//   ....[2]....
        /*00f4*/ 	.word	0xffffffff


	//   ....[3]....
        /*00f8*/ 	.word	0xffffffff


	//   ....[4]....
        /*00fc*/ 	.word	0xffffffff


	//   ....[5]....
        /*0100*/ 	.word	0xffffffff


	//   ....[6]....
        /*0104*/ 	.word	0xffffffff


	//   ....[7]....
        /*0108*/ 	.word	0xffffffff


	//   ....[8]....
        /*010c*/ 	.word	0xffffffff


	//   ....[9]....
        /*0110*/ 	.word	0xffffffff


	//   ....[10]....
        /*0114*/ 	.word	0xffffffff


	//   ....[11]....
        /*0118*/ 	.word	0xffffffff


	//   ....[12]....
        /*011c*/ 	.word	0xffffffff


	//   ....[13]....
        /*0120*/ 	.word	0xffffffff


	//   ....[14]....
        /*0124*/ 	.word	0xffffffff


	//   ....[15]....
        /*0128*/ 	.word	0xffffffff


	//   ....[16]....
        /*012c*/ 	.word	0xffffffff


	//   ....[17]....
        /*0130*/ 	.word	0xffffffff


	//   ....[18]....
        /*0134*/ 	.word	0xffffffff


	//   ....[19]....
        /*0138*/ 	.word	0xffffffff


	//   ....[20]....
        /*013c*/ 	.word	0xffffffff


	//   ....[21]....
        /*0140*/ 	.word	0xffffffff


	//   ....[22]....
        /*0144*/ 	.word	0xffffffff


	//   ....[23]....
        /*0148*/ 	.word	0xffffffff


	//   ....[24]....
        /*014c*/ 	.word	0xffffffff


	//   ....[25]....
        /*0150*/ 	.word	0xffffffff


	//   ....[26]....
        /*0154*/ 	.word	0xffffffff


	//   ....[27]....
        /*0158*/ 	.word	0xffffffff


	//   ....[28]....
        /*015c*/ 	.word	0xffffffff


	//   ....[29]....
        /*0160*/ 	.word	0xffffffff


	//   ....[30]....
        /*0164*/ 	.word	0xffffffff


	//   ....[31]....
        /*0168*/ 	.word	0xffffffff


	//   ....[32]....
        /*016c*/ 	.word	0xffffffff


	//   ....[33]....
        /*0170*/ 	.word	0xffffffff


	//   ....[34]....
        /*0174*/ 	.word	0xffffffff


	//   ....[35]....
        /*0178*/ 	.word	0xffffffff


	//   ....[36]....
        /*017c*/ 	.word	0xffffffff


	//   ....[37]....
        /*0180*/ 	.word	0xffffffff


	//   ....[38]....
        /*0184*/ 	.word	0xffffffff


	//   ....[39]....
        /*0188*/ 	.word	0xffffffff


	//   ....[40]....
        /*018c*/ 	.word	0xffffffff


	//   ....[41]....
        /*0190*/ 	.word	0xffffffff


	//   ....[42]....
        /*0194*/ 	.word	0xffffffff


	//   ....[43]....
        /*0198*/ 	.word	0xffffffff


	//   ....[44]....
        /*019c*/ 	.word	0xffffffff


	//   ....[45]....
        /*01a0*/ 	.word	0xffffffff


	//   ....[46]....
        /*01a4*/ 	.word	0xffffffff


	//   ....[47]....
        /*01a8*/ 	.word	0xffffffff


	//   ....[48]....
        /*01ac*/ 	.word	0xffffffff


	//   ....[49]....
        /*01b0*/ 	.word	0xffffffff


	//   ....[50]....
        /*01b4*/ 	.word	0xffffffff


	//   ....[51]....
        /*01b8*/ 	.word	0xffffffff


	//   ....[52]....
        /*01bc*/ 	.word	0xffffffff


	//   ....[53]....
        /*01c0*/ 	.word	0xffffffff


	//   ....[54]....
        /*01c4*/ 	.word	0xffffffff


	//   ....[55]....
        /*01c8*/ 	.word	0xffffffff


	//   ....[56]....
        /*01cc*/ 	.word	0xffffffff


	//   ....[57]....
        /*01d0*/ 	.word	0xffffffff


	//   ....[58]....
        /*01d4*/ 	.word	0xffffffff


	//   ....[59]....
        /*01d8*/ 	.word	0xffffffff


	//   ....[60]....
        /*01dc*/ 	.word	0xffffffff


	//   ....[61]....
        /*01e0*/ 	.word	0xffffffff


	//   ....[62]....
        /*01e4*/ 	.word	0xffffffff


	//   ....[63]....
        /*01e8*/ 	.word	0xffffffff


	//   ....[64]....
        /*01ec*/ 	.word	0xffffffff


	//   ....[65]....
        /*01f0*/ 	.word	0xffffffff


	//   ....[66]....
        /*01f4*/ 	.word	0xffffffff


	//   ....[67]....
        /*01f8*/ 	.word	0xffffffff


	//   ....[68]....
        /*01fc*/ 	.word	0xffffffff


	//   ....[69]....
        /*0200*/ 	.word	0xffffffff


	//   ....[70]....
        /*0204*/ 	.word	0xffffffff


	//   ....[71]....
        /*0208*/ 	.word	0xffffffff


	//   ....[72]....
        /*020c*/ 	.word	0xffffffff


	//   ....[73]....
        /*0210*/ 	.word	0xffffffff


	//   ....[74]....
        /*0214*/ 	.word	0xffffffff


	//   ....[75]....
        /*0218*/ 	.word	0xffffffff


	//   ....[76]....
        /*021c*/ 	.word	0xffffffff


	//   ....[77]....
        /*0220*/ 	.word	0xffffffff


	//   ....[78]....
        /*0224*/ 	.word	0xffffffff


	//   ....[79]....
        /*0228*/ 	.word	0xffffffff


	//   ....[80]....
        /*022c*/ 	.word	0xffffffff


	//   ....[81]....
        /*0230*/ 	.word	0xffffffff


	//   ....[82]....
        /*0234*/ 	.word	0xffffffff


	//   ....[83]....
        /*0238*/ 	.word	0xffffffff


	//   ....[84]....
        /*023c*/ 	.word	0xffffffff


	//   ....[85]....
        /*0240*/ 	.word	0xffffffff


	//   ....[86]....
        /*0244*/ 	.word	0xffffffff


	//   ....[87]....
        /*0248*/ 	.word	0xffffffff


	//   ....[88]....
        /*024c*/ 	.word	0xffffffff


	//   ....[89]....
        /*0250*/ 	.word	0xffffffff


	//   ....[90]....
        /*0254*/ 	.word	0xffffffff


	//   ....[91]....
        /*0258*/ 	.word	0xffffffff


	//   ....[92]....
        /*025c*/ 	.word	0xffffffff


	//   ....[93]....
        /*0260*/ 	.word	0xffffffff


	//   ....[94]....
        /*0264*/ 	.word	0xffffffff


	//   ....[95]....
        /*0268*/ 	.word	0xffffffff


	//   ....[96]....
        /*026c*/ 	.word	0xffffffff


	//   ....[97]....
        /*0270*/ 	.word	0xffffffff


	//   ....[98]....
        /*0274*/ 	.word	0xffffffff


	//   ....[99]....
        /*0278*/ 	.word	0xffffffff


	//   ....[100]....
        /*027c*/ 	.word	0xffffffff


	//   ....[101]....
        /*0280*/ 	.word	0xffffffff


	//   ....[102]....
        /*0284*/ 	.word	0xffffffff


	//   ....[103]....
        /*0288*/ 	.word	0xffffffff


	//   ....[104]....
        /*028c*/ 	.word	0xffffffff


	//   ....[105]....
        /*0290*/ 	.word	0xffffffff


	//   ....[106]....
        /*0294*/ 	.word	0xffffffff


	//   ....[107]....
        /*0298*/ 	.word	0xffffffff


	//   ....[108]....
        /*029c*/ 	.word	0xffffffff


	//   ....[109]....
        /*02a0*/ 	.word	0xffffffff


	//   ....[110]....
        /*02a4*/ 	.word	0xffffffff


	//   ....[111]....
        /*02a8*/ 	.word	0xffffffff


	//   ....[112]....
        /*02ac*/ 	.word	0xffffffff


	//   ....[113]....
        /*02b0*/ 	.word	0xffffffff


	//   ....[114]....
        /*02b4*/ 	.word	0xffffffff


	//   ....[115]....
        /*02b8*/ 	.word	0xffffffff


	//   ....[116]....
        /*02bc*/ 	.word	0xffffffff


	//   ....[117]....
        /*02c0*/ 	.word	0xffffffff


	//   ....[118]....
        /*02c4*/ 	.word	0xffffffff


	//   ....[119]....
        /*02c8*/ 	.word	0xffffffff


	//   ....[120]....
        /*02cc*/ 	.word	0xffffffff


	//   ....[121]....
        /*02d0*/ 	.word	0xffffffff


	//   ....[122]....
        /*02d4*/ 	.word	0xffffffff


	//   ....[123]....
        /*02d8*/ 	.word	0xffffffff


	//   ....[124]....
        /*02dc*/ 	.word	0xffffffff


	//   ....[125]....
        /*02e0*/ 	.word	0xffffffff


	//   ....[126]....
        /*02e4*/ 	.word	0xffffffff


	//   ....[127]....
        /*02e8*/ 	.word	0xffffffff


	//   ....[128]....
        /*02ec*/ 	.word	0xffffffff


	//   ....[129]....
        /*02f0*/ 	.word	0xffffffff


	//   ....[130]....
        /*02f4*/ 	.word	0xffffffff


	//   ....[131]....
        /*02f8*/ 	.word	0xffffffff


	//   ....[132]....
        /*02fc*/ 	.word	0xffffffff


	//   ....[133]....
        /*0300*/ 	.word	0xffffffff


	//   ....[134]....
        /*0304*/ 	.word	0xffffffff


	//   ....[135]....
        /*0308*/ 	.word	0xffffffff


	//   ....[136]....
        /*030c*/ 	.word	0xffffffff


	//   ....[137]....
        /*0310*/ 	.word	0xffffffff


	//   ....[138]....
        /*0314*/ 	.word	0xffffffff


	//   ....[139]....
        /*0318*/ 	.word	0xffffffff


	//   ....[140]....
        /*031c*/ 	.word	0xffffffff


	//   ....[141]....
        /*0320*/ 	.word	0xffffffff


	//   ....[142]....
        /*0324*/ 	.word	0xffffffff


	//   ....[143]....
        /*0328*/ 	.word	0xffffffff


	//   ....[144]....
        /*032c*/ 	.word	0xffffffff


	//   ....[145]....
        /*0330*/ 	.word	0xffffffff


	//   ....[146]....
        /*0334*/ 	.word	0xffffffff


	//   ....[147]....
        /*0338*/ 	.word	0xffffffff


	//   ....[148]....
        /*033c*/ 	.word	0xffffffff


	//   ....[149]....
        /*0340*/ 	.word	0xffffffff


	//   ....[150]....
        /*0344*/ 	.word	0xffffffff


	//   ....[151]....
        /*0348*/ 	.word	0xffffffff


	//   ....[152]....
        /*034c*/ 	.word	0xffffffff


	//   ....[153]....
        /*0350*/ 	.word	0xffffffff


	//   ....[154]....
        /*0354*/ 	.word	0xffffffff


	//   ....[155]....
        /*0358*/ 	.word	0xffffffff


	//   ....[156]....
        /*035c*/ 	.word	0xffffffff


	//   ....[157]....
        /*0360*/ 	.word	0xffffffff


	//   ....[158]....
        /*0364*/ 	.word	0xffffffff


	//   ....[159]....
        /*0368*/ 	.word	0xffffffff


	//   ....[160]....
        /*036c*/ 	.word	0xffffffff


	//   ....[161]....
        /*0370*/ 	.word	0xffffffff


	//   ....[162]....
        /*0374*/ 	.word	0xffffffff


	//   ....[163]....
        /*0378*/ 	.word	0xffffffff


	//   ....[164]....
        /*037c*/ 	.word	0xffffffff


	//   ....[165]....
        /*0380*/ 	.word	0xffffffff


	//   ....[166]....
        /*0384*/ 	.word	0xffffffff


	//   ....[167]....
        /*0388*/ 	.word	0xffffffff


	//   ....[168]....
        /*038c*/ 	.word	0xffffffff


	//   ....[169]....
        /*0390*/ 	.word	0xffffffff


	//   ....[170]....
        /*0394*/ 	.word	0xffffffff


	//   ....[171]....
        /*0398*/ 	.word	0xffffffff


	//   ....[172]....
        /*039c*/ 	.word	0xffffffff


	//   ....[173]....
        /*03a0*/ 	.word	0xffffffff


	//   ....[174]....
        /*03a4*/ 	.word	0xffffffff


	//   ....[175]....
        /*03a8*/ 	.word	0xffffffff


	//   ....[176]....
        /*03ac*/ 	.word	0xffffffff


	//   ....[177]....
        /*03b0*/ 	.word	0xffffffff


	//   ....[178]....
        /*03b4*/ 	.word	0xffffffff


	//   ....[179]....
        /*03b8*/ 	.word	0xffffffff


	//   ....[180]....
        /*03bc*/ 	.word	0xffffffff


	//   ....[181]....
        /*03c0*/ 	.word	0xffffffff


	//   ....[182]....
        /*03c4*/ 	.word	0xffffffff


	//   ....[183]....
        /*03c8*/ 	.word	0xffffffff


	//   ....[184]....
        /*03cc*/ 	.word	0xffffffff


	//   ....[185]....
        /*03d0*/ 	.word	0xffffffff


	//   ....[186]....
        /*03d4*/ 	.word	0xffffffff


	//   ....[187]....
        /*03d8*/ 	.word	0xffffffff


	//   ....[188]....
        /*03dc*/ 	.word	0xffffffff


	//   ....[189]....
        /*03e0*/ 	.word	0xffffffff


	//   ....[190]....
        /*03e4*/ 	.word	0xffffffff


	//   ....[191]....
        /*03e8*/ 	.word	0xffffffff


	//   ....[192]....
        /*03ec*/ 	.word	0xffffffff


	//   ....[193]....
        /*03f0*/ 	.word	0xffffffff


	//   ....[194]....
        /*03f4*/ 	.word	0xffffffff


	//   ....[195]....
        /*03f8*/ 	.word	0xffffffff


	//   ....[196]....
        /*03fc*/ 	.word	0xffffffff


	//   ....[197]....
        /*0400*/ 	.word	0x0500000f


	//   ....[198]....
        /*0404*/ 	.word	0x0500000f


	//   ....[199]....
        /*0408*/ 	.word	0x0500000f


	//   ....[200]....
        /*040c*/ 	.word	0x0500000f


	//   ....[201]....
        /*0410*/ 	.word	0x0500000f


	//   ....[202]....
        /*0414*/ 	.word	0x0500000f


	//   ....[203]....
        /*0418*/ 	.word	0x0500000f


	//   ....[204]....
        /*041c*/ 	.word	0x0500000f


	//   ....[205]....
        /*0420*/ 	.word	0x0500000f


	//   ....[206]....
        /*0424*/ 	.word	0x0500000f


	//   ....[207]....
        /*0428*/ 	.word	0x0500000f


	//   ....[208]....
        /*042c*/ 	.word	0x0500000f


	//   ....[209]....
        /*0430*/ 	.word	0x0500000f


	//   ....[210]....
        /*0434*/ 	.word	0x0500000f


	//   ....[211]....
        /*0438*/ 	.word	0x0500000f


	//   ....[212]....
        /*043c*/ 	.word	0x0500000f


	//   ....[213]....
        /*0440*/ 	.word	0x0500000f


	//   ....[214]....
        /*0444*/ 	.word	0x0500000f


	//   ....[215]....
        /*0448*/ 	.word	0x0500000f


	//   ....[216]....
        /*044c*/ 	.word	0x0500000f


	//   ....[217]....
        /*0450*/ 	.word	0x0500000f


	//   ....[218]....
        /*0454*/ 	.word	0x0500000f


	//   ....[219]....
        /*0458*/ 	.word	0x0500000f


	//   ....[220]....
        /*045c*/ 	.word	0x0500000f


	//   ....[221]....
        /*0460*/ 	.word	0x0500000f


	//   ....[222]....
        /*0464*/ 	.word	0x0500000f


	//   ....[223]....
        /*0468*/ 	.word	0x0500000f


	//   ....[224]....
        /*046c*/ 	.word	0x0500000f


	//   ....[225]....
        /*0470*/ 	.word	0x0500000f


	//   ....[226]....
        /*0474*/ 	.word	0x0500000f


	//   ....[227]....
        /*0478*/ 	.word	0x0500000f


	//   ....[228]....
        /*047c*/ 	.word	0x0500000f


	//   ....[229]....
        /*0480*/ 	.word	0x0500000f


	//   ....[230]....
        /*0484*/ 	.word	0x0500000f


	//   ....[231]....
        /*0488*/ 	.word	0x0500000f


	//   ....[232]....
        /*048c*/ 	.word	0x0500000f


	//   ....[233]....
        /*0490*/ 	.word	0x0500000f


	//   ....[234]....
        /*0494*/ 	.word	0x0500000f


	//   ....[235]....
        /*0498*/ 	.word	0x0500000f


	//   ....[236]....
        /*049c*/ 	.word	0x0500000f


	//   ....[237]....
        /*04a0*/ 	.word	0x0500000f


	//   ....[238]....
        /*04a4*/ 	.word	0x0500000f


	//----- nvinfo : EIATTR_COOP_GROUP_INSTR_OFFSETS
	.align		4
.L_209:
        /*04a8*/ 	.byte	0x04, 0x28
        /*04aa*/ 	.short	(.L_211 - .L_210)


	//   ....[0]....
.L_210:
        /*04ac*/ 	.word	0x00000080


	//   ....[1]....
        /*04b0*/ 	.word	0x00000090


	//   ....[2]....
        /*04b4*/ 	.word	0x000002d0


	//   ....[3]....
        /*04b8*/ 	.word	0x00000430


	//   ....[4]....
        /*04bc*/ 	.word	0x00000550


	//   ....[5]....
        /*04c0*/ 	.word	0x000006b0


	//   ....[6]....
        /*04c4*/ 	.word	0x00002150


	//   ....[7]....
        /*04c8*/ 	.word	0x00002910


	//   ....[8]....
        /*04cc*/ 	.word	0x00002b20


	//   ....[9]....
        /*04d0*/ 	.word	0x00003ce0


	//   ....[10]....
        /*04d4*/ 	.word	0x00003df0


	//   ....[11]....
        /*04d8*/ 	.word	0x00004600


	//   ....[12]....
        /*04dc*/ 	.word	0x00004680


	//   ....[13]....
        /*04e0*/ 	.word	0x00005f30


	//   ....[14]....
        /*04e4*/ 	.word	0x00006130


	//   ....[15]....
        /*04e8*/ 	.word	0x00006d20


	//   ....[16]....
        /*04ec*/ 	.word	0x00006e20


	//   ....[17]....
        /*04f0*/ 	.word	0x00007680


	//   ....[18]....
        /*04f4*/ 	.word	0x000076f0


	//   ....[19]....
        /*04f8*/ 	.word	0x00009490


	//   ....[20]....
        /*04fc*/ 	.word	0x000094a0


	//   ....[21]....
        /*0500*/ 	.word	0x000094d0


	//   ....[22]....
        /*0504*/ 	.word	0x000094e0


	//   ....[23]....
        /*0508*/ 	.word	0x0000b000


	//   ....[24]....
        /*050c*/ 	.word	0x0000b200


	//   ....[25]....
        /*0510*/ 	.word	0x0000bdf0


	//   ....[26]....
        /*0514*/ 	.word	0x0000bef0


	//   ....[27]....
        /*0518*/ 	.word	0x0000c750


	//   ....[28]....
        /*051c*/ 	.word	0x0000c7c0


	//   ....[29]....
        /*0520*/ 	.word	0x0000db20


	//   ....[30]....
        /*0524*/ 	.word	0x0000db30


	//   ....[31]....
        /*0528*/ 	.word	0x0000dbb0


	//   ....[32]....
        /*052c*/ 	.word	0x0000dbc0


	//   ....[33]....
        /*0530*/ 	.word	0x0000eb40


	//   ....[34]....
        /*0534*/ 	.word	0x0000eb50


	//   ....[35]....
        /*0538*/ 	.word	0x0000eb60


	//   ....[36]....
        /*053c*/ 	.word	0x0000eb70


	//   ....[37]....
        /*0540*/ 	.word	0x0000eb80


	//   ....[38]....
        /*0544*/ 	.word	0x0000eb90


	//   ....[39]....
        /*0548*/ 	.word	0x0000eba0


	//   ....[40]....
        /*054c*/ 	.word	0x0000ebb0


	//   ....[41]....
        /*0550*/ 	.word	0x0000ebc0


	//   ....[42]....
        /*0554*/ 	.word	0x0000ebd0


	//   ....[43]....
        /*0558*/ 	.word	0x0000ebe0


	//   ....[44]....
        /*055c*/ 	.word	0x0000ebf0


	//   ....[45]....
        /*0560*/ 	.word	0x0000ec00


	//   ....[46]....
        /*0564*/ 	.word	0x0000ec10


	//   ....[47]....
        /*0568*/ 	.word	0x0000ec20


	//   ....[48]....
        /*056c*/ 	.word	0x0000ec30


	//   ....[49]....
        /*0570*/ 	.word	0x0000ec40


	//   ....[50]....
        /*0574*/ 	.word	0x0000ec50


	//   ....[51]....
        /*0578*/ 	.word	0x0000ec60


	//   ....[52]....
        /*057c*/ 	.word	0x0000ec80


	//   ....[53]....
        /*0580*/ 	.word	0x0000ec90


	//   ....[54]....
        /*0584*/ 	.word	0x0000eca0


	//   ....[55]....
        /*0588*/ 	.word	0x0000ecb0


	//   ....[56]....
        /*058c*/ 	.word	0x0000ecc0


	//   ....[57]....
        /*0590*/ 	.word	0x0000ecd0


	//   ....[58]....
        /*0594*/ 	.word	0x0000ece0


	//   ....[59]....
        /*0598*/ 	.word	0x0000ed10


	//   ....[60]....
        /*059c*/ 	.word	0x0000ed20


	//   ....[61]....
        /*05a0*/ 	.word	0x0000ed30


	//   ....[62]....
        /*05a4*/ 	.word	0x0000ed40


	//   ....[63]....
        /*05a8*/ 	.word	0x0000ed60


	//   ....[64]....
        /*05ac*/ 	.word	0x0000ed80


	//   ....[65]....
        /*05b0*/ 	.word	0x0000ed90


	//   ....[66]....
        /*05b4*/ 	.word	0x0000eda0


	//   ....[67]....
        /*05b8*/ 	.word	0x0000edb0


	//   ....[68]....
        /*05bc*/ 	.word	0x0000edc0


	//   ....[69]....
        /*05c0*/ 	.word	0x0000edd0


	//   ....[70]....
        /*05c4*/ 	.word	0x0000ede0


	//   ....[71]....
        /*05c8*/ 	.word	0x0000edf0


	//   ....[72]....
        /*05cc*/ 	.word	0x0000ee10


	//   ....[73]....
        /*05d0*/ 	.word	0x0000ee20


	//   ....[74]....
        /*05d4*/ 	.word	0x0000ee50


	//   ....[75]....
        /*05d8*/ 	.word	0x0000ee60


	//   ....[76]....
        /*05dc*/ 	.word	0x0000ee70


	//   ....[77]....
        /*05e0*/ 	.word	0x0000ee80


	//   ....[78]....
        /*05e4*/ 	.word	0x0000ee90


	//   ....[79]....
        /*05e8*/ 	.word	0x0000eea0


	//   ....[80]....
        /*05ec*/ 	.word	0x0000eec0


	//   ....[81]....
        /*05f0*/ 	.word	0x0000eed0


	//   ....[82]....
        /*05f4*/ 	.word	0x0000eef0


	//   ....[83]....
        /*05f8*/ 	.word	0x0000ef00


	//   ....[84]....
        /*05fc*/ 	.word	0x0000ef10


	//   ....[85]....
        /*0600*/ 	.word	0x0000ef40


	//   ....[86]....
        /*0604*/ 	.word	0x0000ef50


	//   ....[87]....
        /*0608*/ 	.word	0x0000ef70


	//   ....[88]....
        /*060c*/ 	.word	0x0000efa0


	//   ....[89]....
        /*0610*/ 	.word	0x0000efd0


	//   ....[90]....
        /*0614*/ 	.word	0x0000f000


	//   ....[91]....
        /*0618*/ 	.word	0x0000f030


	//   ....[92]....
        /*061c*/ 	.word	0x0000f050


	//   ....[93]....
        /*0620*/ 	.word	0x0000f080


	//   ....[94]....
        /*0624*/ 	.word	0x0000f0b0


	//   ....[95]....
        /*0628*/ 	.word	0x0000f0e0


	//   ....[96]....
        /*062c*/ 	.word	0x0000f110


	//   ....[97]....
        /*0630*/ 	.word	0x0000fa80


	//   ....[98]....
        /*0634*/ 	.word	0x0000fac0


	//   ....[99]....
        /*0638*/ 	.word	0x0000faf0


	//   ....[100]....
        /*063c*/ 	.word	0x0000fb20


	//   ....[101]....
        /*0640*/ 	.word	0x000101f0


	//   ....[102]....
        /*0644*/ 	.word	0x00010210


	//   ....[103]....
        /*0648*/ 	.word	0x000102e0


	//   ....[104]....
        /*064c*/ 	.word	0x00010300


	//   ....[105]....
        /*0650*/ 	.word	0x000103c0


	//   ....[106]....
        /*0654*/ 	.word	0x000103e0


	//   ....[107]....
        /*0658*/ 	.word	0x000104b0


	//   ....[108]....
        /*065c*/ 	.word	0x000104d0


	//   ....[109]....
        /*0660*/ 	.word	0x00010860


	//   ....[110]....
        /*0664*/ 	.word	0x00010890


	//   ....[111]....
        /*0668*/ 	.word	0x00010cd0


	//   ....[112]....
        /*066c*/ 	.word	0x00010ce0


	//   ....[113]....
        /*0670*/ 	.word	0x000119f0


	//   ....[114]....
        /*0674*/ 	.word	0x00011a10


	//   ....[115]....
        /*0678*/ 	.word	0x00011ad0


	//   ....[116]....
        /*067c*/ 	.word	0x00011af0


	//   ....[117]....
        /*0680*/ 	.word	0x00011bb0


	//   ....[118]....
        /*0684*/ 	.word	0x00011bd0


	//   ....[119]....
        /*0688*/ 	.word	0x00011ca0


	//   ....[120]....
        /*068c*/ 	.word	0x00011cc0


	//   ....[121]....
        /*0690*/ 	.word	0x00011e10


	//   ....[122]....
        /*0694*/ 	.word	0x00011ff0


	//   ....[123]....
        /*0698*/ 	.word	0x00012020


	//   ....[124]....
        /*069c*/ 	.word	0x00012050


	//   ....[125]....
        /*06a0*/ 	.word	0x00012080


	//   ....[126]....
        /*06a4*/ 	.word	0x000120b0


	//   ....[127]....
        /*06a8*/ 	.word	0x00012100


	//   ....[128]....
        /*06ac*/ 	.word	0x00012280


	//   ....[129]....
        /*06b0*/ 	.word	0x000122b0


	//   ....[130]....
        /*06b4*/ 	.word	0x000122e0


	//   ....[131]....
        /*06b8*/ 	.word	0x00012310


	//   ....[132]....
        /*06bc*/ 	.word	0x00012340


	//   ....[133]....
        /*06c0*/ 	.word	0x00012370


	//   ....[134]....
        /*06c4*/ 	.word	0x00012420


	//   ....[135]....
        /*06c8*/ 	.word	0x00012480


	//   ....[136]....
        /*06cc*/ 	.word	0x00012490


	//   ....[137]....
        /*06d0*/ 	.word	0x000124e0


	//   ....[138]....
        /*06d4*/ 	.word	0x00014b30


	//   ....[139]....
        /*06d8*/ 	.word	0x00014b60


	//   ....[140]....
        /*06dc*/ 	.word	0x00014c20


	//   ....[141]....
        /*06e0*/ 	.word	0x00014c30


	//   ....[142]....
        /*06e4*/ 	.word	0x00014ca0


	//   ....[143]....
        /*06e8*/ 	.word	0x00014cb0


	//   ....[144]....
        /*06ec*/ 	.word	0x00014cc0


	//   ....[145]....
        /*06f0*/ 	.word	0x00014d30


	//   ....[146]....
        /*06f4*/ 	.word	0x00015070


	//   ....[147]....
        /*06f8*/ 	.word	0x000150a0


	//   ....[148]....
        /*06fc*/ 	.word	0x000150c0


	//   ....[149]....
        /*0700*/ 	.word	0x00015170


	//   ....[150]....
        /*0704*/ 	.word	0x00015190


	//   ....[151]....
        /*0708*/ 	.word	0x00015220


	//   ....[152]....
        /*070c*/ 	.word	0x00015230


	//   ....[153]....
        /*0710*/ 	.word	0x00015240


	//   ....[154]....
        /*0714*/ 	.word	0x00015a20


	//   ....[155]....
        /*0718*/ 	.word	0x00015a50


	//   ....[156]....
        /*071c*/ 	.word	0x00015a80


	//   ....[157]....
        /*0720*/ 	.word	0x00015b00


	//   ....[158]....
        /*0724*/ 	.word	0x00015b20


	//   ....[159]....
        /*0728*/ 	.word	0x00015bb0


	//   ....[160]....
        /*072c*/ 	.word	0x00015bd0


	//   ....[161]....
        /*0730*/ 	.word	0x00015be0


	//   ....[162]....
        /*0734*/ 	.word	0x00016350


	//   ....[163]....
        /*0738*/ 	.word	0x00016370


	//   ....[164]....
        /*073c*/ 	.word	0x000163e0


	//   ....[165]....
        /*0740*/ 	.word	0x000163f0


	//   ....[166]....
        /*0744*/ 	.word	0x00016440


	//   ....[167]....
        /*0748*/ 	.word	0x00016450


	//   ....[168]....
        /*074c*/ 	.word	0x00016460


	//   ....[169]....
        /*0750*/ 	.word	0x000164b0


	//   ....[170]....
        /*0754*/ 	.word	0x000167e0


	//   ....[171]....
        /*0758*/ 	.word	0x00016800


	//   ....[172]....
        /*075c*/ 	.word	0x00016810


	//   ....[173]....
        /*0760*/ 	.word	0x00016870


	//   ....[174]....
        /*0764*/ 	.word	0x00016880


	//   ....[175]....
        /*0768*/ 	.word	0x000168e0


	//   ....[176]....
        /*076c*/ 	.word	0x00016910


	//   ....[177]....
        /*0770*/ 	.word	0x00016950


	//   ....[178]....
        /*0774*/ 	.word	0x00017a40


	//   ....[179]....
        /*0778*/ 	.word	0x00017a70


	//   ....[180]....
        /*077c*/ 	.word	0x00017aa0


	//   ....[181]....
        /*0780*/ 	.word	0x00017ac0


	//   ....[182]....
        /*0784*/ 	.word	0x00017ae0


	//   ....[183]....
        /*0788*/ 	.word	0x00017b10


	//   ....[184]....
        /*078c*/ 	.word	0x00017b40


	//   ....[185]....
        /*0790*/ 	.word	0x00017b50


	//   ....[186]....
        /*0794*/ 	.word	0x00017cc0


	//   ....[187]....
        /*0798*/ 	.word	0x00017cf0


	//   ....[188]....
        /*079c*/ 	.word	0x00017d20


	//   ....[189]....
        /*07a0*/ 	.word	0x00017d60


	//   ....[190]....
        /*07a4*/ 	.word	0x00017d90


	//   ....[191]....
        /*07a8*/ 	.word	0x00017dc0


	//   ....[192]....
        /*07ac*/ 	.word	0x00017e40


	//   ....[193]....
        /*07b0*/ 	.word	0x00017e90


	//   ....[194]....
        /*07b4*/ 	.word	0x00017ea0


	//   ....[195]....
        /*07b8*/ 	.word	0x00017ee0


	//   ....[196]....
        /*07bc*/ 	.word	0x00018900


	//   ....[197]....
        /*07c0*/ 	.word	0x00018fd0


	//   ....[198]....
        /*07c4*/ 	.word	0x000190b0


	//   ....[199]....
        /*07c8*/ 	.word	0x00019190


	//   ....[200]....
        /*07cc*/ 	.word	0x000191f0


	//   ....[201]....
        /*07d0*/ 	.word	0x000192d0


	//   ....[202]....
        /*07d4*/ 	.word	0x00019330


	//   ....[203]....
        /*07d8*/ 	.word	0x00019410


	//   ....[204]....
        /*07dc*/ 	.word	0x00019470


	//   ....[205]....
        /*07e0*/ 	.word	0x00019550


	//   ....[206]....
        /*07e4*/ 	.word	0x00019680


	//   ....[207]....
        /*07e8*/ 	.word	0x00019750


	//   ....[208]....
        /*07ec*/ 	.word	0x00019860


	//   ....[209]....
        /*07f0*/ 	.word	0x00019920


	//   ....[210]....
        /*07f4*/ 	.word	0x00019980


	//   ....[211]....
        /*07f8*/ 	.word	0x00019a80


	//   ....[212]....
        /*07fc*/ 	.word	0x00019ae0


	//   ....[213]....
        /*0800*/ 	.word	0x00019bf0


	//   ....[214]....
        /*0804*/ 	.word	0x00019c90


	//   ....[215]....
        /*0808*/ 	.word	0x00019d00


	//   ....[216]....
        /*080c*/ 	.word	0x00019d60


	//   ....[217]....
        /*0810*/ 	.word	0x00019e50


	//   ....[218]....
        /*0814*/ 	.word	0x00019eb0


	//   ....[219]....
        /*0818*/ 	.word	0x00019fb0


	//   ....[220]....
        /*081c*/ 	.word	0x0001a010


	//   ....[221]....
        /*0820*/ 	.word	0x0001a0f0


	//   ....[222]....
        /*0824*/ 	.word	0x0001a220


	//   ....[223]....
        /*0828*/ 	.word	0x0001a2d0


	//   ....[224]....
        /*082c*/ 	.word	0x0001a330


	//   ....[225]....
        /*0830*/ 	.word	0x0001a3f0


	//   ....[226]....
        /*0834*/ 	.word	0x0001a450


	//   ....[227]....
        /*0838*/ 	.word	0x0001a510


	//   ....[228]....
        /*083c*/ 	.word	0x0001a570


	//   ....[229]....
        /*0840*/ 	.word	0x0001a630


	//   ....[230]....
        /*0844*/ 	.word	0x0001a720


	//   ....[231]....
        /*0848*/ 	.word	0x0001a7c0


	//   ....[232]....
        /*084c*/ 	.word	0x0001a820


	//   ....[233]....
        /*0850*/ 	.word	0x0001a8f0


	//   ....[234]....
        /*0854*/ 	.word	0x0001a950


	//   ....[235]....
        /*0858*/ 	.word	0x0001aa20


	//   ....[236]....
        /*085c*/ 	.word	0x0001aa80


	//   ....[237]....
        /*0860*/ 	.word	0x0001ab50


	//   ....[238]....
        /*0864*/ 	.word	0x0001adb0


	//----- nvinfo : EIATTR_REG_RECONFIG
	.align		4
.L_211:
        /*0868*/ 	.byte	0x01, 0x54
	.zero		2


	//----- nvinfo : EIATTR_SYSCALL_OFFSETS
	.align		4
        /*086c*/ 	.byte	0x04, 0x46
        /*086e*/ 	.short	(.L_213 - .L_212)


	//   ....[0]....
.L_212:
        /*0870*/ 	.word	0x00002330


	//   ....[1]....
        /*0874*/ 	.word	0x00014060


	//   ....[2]....
        /*0878*/ 	.word	0x000141d0


	//   ....[3]....
        /*087c*/ 	.word	0x00014320


	//   ....[4]....
        /*0880*/ 	.word	0x00014460


	//   ....[5]....
        /*0884*/ 	.word	0x00015610


	//----- nvinfo : EIATTR_MBARRIER_INSTR_OFFSETS
	.align		4
.L_213:
        /*0888*/ 	.byte	0x04, 0x39
        /*088a*/ 	.short	(.L_215 - .L_214)


	//   ....[0]....
.L_214:
        /*088c*/ 	.word	0x00000180
        /*0890*/ 	.word	0x000000ff
        /*0894*/ 	.word	0x00022800
        /*0898*/ 	.short	0x0100
        /*089a*/ 	.byte	0x08
	.zero		1


	//   ....[1]....
        /*089c*/ 	.word	0x00000190
        /*08a0*/ 	.word	0x000000ff
        /*08a4*/ 	.word	0x00022820
        /*08a8*/ 	.short	0x0100
        /*08aa*/ 	.byte	0x08
	.zero		1


	//   ....[2]....
        /*08ac*/ 	.word	0x00000280
        /*08b0*/ 	.word	0x000000ff
        /*08b4*/ 	.word	0x00022830
        /*08b8*/ 	.short	0x0100
        /*08ba*/ 	.byte	0x08
	.zero		1


	//   ....[3]....
        /*08bc*/ 	.word	0x00000290
        /*08c0*/ 	.word	0x000000ff
        /*08c4*/ 	.word	0x00022840
        /*08c8*/ 	.short	0x0100
        /*08ca*/ 	.byte	0x08
	.zero		1


	//   ....[4]....
        /*08cc*/ 	.word	0x000002a0
        /*08d0*/ 	.word	0x000000ff
        /*08d4*/ 	.word	0x00022838
        /*08d8*/ 	.short	0x0100
        /*08da*/ 	.byte	0x08
	.zero		1


	//   ....[5]....
        /*08dc*/ 	.word	0x000002b0
        /*08e0*/ 	.word	0x000000ff
        /*08e4*/ 	.word	0x00022848
        /*08e8*/ 	.short	0x0100
        /*08ea*/ 	.byte	0x08
	.zero		1


	//   ....[6]....
        /*08ec*/ 	.word	0x000003e0
        /*08f0*/ 	.word	0x000000ff
        /*08f4*/ 	.word	0x00022850
        /*08f8*/ 	.short	0x0100
        /*08fa*/ 	.byte	0x08
	.zero		1


	//   ....[7]....
        /*08fc*/ 	.word	0x000003f0
        /*0900*/ 	.word	0x000000ff
        /*0904*/ 	.word	0x00022860
        /*0908*/ 	.short	0x0100
        /*090a*/ 	.byte	0x08
	.zero		1


	//   ....[8]....
        /*090c*/ 	.word	0x00000400
        /*0910*/ 	.word	0x000000ff
        /*0914*/ 	.word	0x00022858
        /*0918*/ 	.short	0x0100
        /*091a*/ 	.byte	0x08
	.zero		1


	//   ....[9]....
        /*091c*/ 	.word	0x00000410
        /*0920*/ 	.word	0x000000ff
        /*0924*/ 	.word	0x00022868
        /*0928*/ 	.short	0x0100
        /*092a*/ 	.byte	0x08
	.zero		1


	//   ....[10]....
        /*092c*/ 	.word	0x00000500
        /*0930*/ 	.word	0x000000ff
        /*0934*/ 	.word	0x00022870
        /*0938*/ 	.short	0x0100
        /*093a*/ 	.byte	0x06
	.zero		1


	//   ....[11]....
        /*093c*/ 	.word	0x00000510
        /*0940*/ 	.word	0x000000ff
        /*0944*/ 	.word	0x00022880
        /*0948*/ 	.short	0x0100
        /*094a*/ 	.byte	0x06
	.zero		1


	//   ....[12]....
        /*094c*/ 	.word	0x00000520
        /*0950*/ 	.word	0x000000ff
        /*0954*/ 	.word	0x00022878
        /*0958*/ 	.short	0x0100
        /*095a*/ 	.byte	0x06
	.zero		1


	//   ....[13]....
        /*095c*/ 	.word	0x00000530
        /*0960*/ 	.word	0x000000ff
        /*0964*/ 	.word	0x00022888
        /*0968*/ 	.short	0x0100
        /*096a*/ 	.byte	0x06
	.zero		1


	//   ....[14]....
        /*096c*/ 	.word	0x00000660
        /*0970*/ 	.word	0x000000ff
        /*0974*/ 	.word	0x00022890
        /*0978*/ 	.short	0x0100
        /*097a*/ 	.byte	0x08
	.zero		1


	//   ....[15]....
        /*097c*/ 	.word	0x00000670
        /*0980*/ 	.word	0x000000ff
        /*0984*/ 	.word	0x000228a0
        /*0988*/ 	.short	0x0100
        /*098a*/ 	.byte	0x08
	.zero		1


	//   ....[16]....
        /*098c*/ 	.word	0x00000680
        /*0990*/ 	.word	0x000000ff
        /*0994*/ 	.word	0x00022898
        /*0998*/ 	.short	0x0100
        /*099a*/ 	.byte	0x08
	.zero		1


	//   ....[17]....
        /*099c*/ 	.word	0x00000690
        /*09a0*/ 	.word	0x000000ff
        /*09a4*/ 	.word	0x000228a8
        /*09a8*/ 	.short	0x0100
        /*09aa*/ 	.byte	0x08
	.zero		1


	//   ....[18]....
        /*09ac*/ 	.word	0x000007e0
        /*09b0*/ 	.word	0x000000ff
        /*09b4*/ 	.word	0x000228b0
        /*09b8*/ 	.short	0x0100
        /*09ba*/ 	.byte	0x08
	.zero		1


	//   ....[19]....
        /*09bc*/ 	.word	0x000007f0
        /*09c0*/ 	.word	0x000000ff
        /*09c4*/ 	.word	0x000228c0
        /*09c8*/ 	.short	0x0100
        /*09ca*/ 	.byte	0x08
	.zero		1


	//   ....[20]....
        /*09cc*/ 	.word	0x00000800
        /*09d0*/ 	.word	0x000000ff
        /*09d4*/ 	.word	0x000228b8
        /*09d8*/ 	.short	0x0100
        /*09da*/ 	.byte	0x08
	.zero		1


	//   ....[21]....
        /*09dc*/ 	.word	0x00000810
        /*09e0*/ 	.word	0x000000ff
        /*09e4*/ 	.word	0x000228c8
        /*09e8*/ 	.short	0x0100
        /*09ea*/ 	.byte	0x08
	.zero		1


	//   ....[22]....
        /*09ec*/ 	.word	0x000023b0
        /*09f0*/ 	.word	0x000000ff
        /*09f4*/ 	.word	0x00022800
        /*09f8*/ 	.short	0x010a
        /*09fa*/ 	.byte	0x24
	.zero		1


	//   ....[23]....
        /*09fc*/ 	.word	0x00002430
        /*0a00*/ 	.word	0x00000003
        /*0a04*/ 	.word	0x00022830
        /*0a08*/ 	.short	0x010a
        /*0a0a*/ 	.byte	0x3f
	.zero		1


	//   ....[24]....
        /*0a0c*/ 	.word	0x00002470
        /*0a10*/ 	.word	0x00000003
        /*0a14*/ 	.word	0x00022830
        /*0a18*/ 	.short	0x010a
        /*0a1a*/ 	.byte	0x3f
	.zero		1


	//   ....[25]....
        /*0a1c*/ 	.word	0x000028f0
        /*0a20*/ 	.word	0x000000ff
        /*0a24*/ 	.word	0x00000000
        /*0a28*/ 	.short	0x0101
        /*0a2a*/ 	.byte	0x06
	.zero		1


	//   ....[26]....
        /*0a2c*/ 	.word	0x000058c0
        /*0a30*/ 	.word	0x000000ff
        /*0a34*/ 	.word	0x00022830
        /*0a38*/ 	.short	0x010a
        /*0a3a*/ 	.byte	0x06
	.zero		1


	//   ....[27]....
        /*0a3c*/ 	.word	0x00005900
        /*0a40*/ 	.word	0x000000ff
        /*0a44*/ 	.word	0x00022830
        /*0a48*/ 	.short	0x010a
        /*0a4a*/ 	.byte	0x06
	.zero		1


	//   ....[28]....
        /*0a4c*/ 	.word	0x00005bd0
        /*0a50*/ 	.word	0x000000ff
        /*0a54*/ 	.word	0x00022850
        /*0a58*/ 	.short	0x010a
        /*0a5a*/ 	.byte	0x06
	.zero		1


	//   ....[29]....
        /*0a5c*/ 	.word	0x00005c10
        /*0a60*/ 	.word	0x000000ff
        /*0a64*/ 	.word	0x00022850
        /*0a68*/ 	.short	0x010a
        /*0a6a*/ 	.byte	0x06
	.zero		1


	//   ....[30]....
        /*0a6c*/ 	.word	0x00005ef0
        /*0a70*/ 	.word	0x000000ff
        /*0a74*/ 	.word	0x00000000
        /*0a78*/ 	.short	0x0101
        /*0a7a*/ 	.byte	0x06
	.zero		1


	//   ....[31]....
        /*0a7c*/ 	.word	0x000081c0
        /*0a80*/ 	.word	0x000000ff
        /*0a84*/ 	.word	0x00000000
        /*0a88*/ 	.short	0x0101
        /*0a8a*/ 	.byte	0x06
	.zero		1


	//   ....[32]....
        /*0a8c*/ 	.word	0x00008ae0
        /*0a90*/ 	.word	0x000000ff
        /*0a94*/ 	.word	0x00022830
        /*0a98*/ 	.short	0x010a
        /*0a9a*/ 	.byte	0x06
	.zero		1


	//   ....[33]....
        /*0a9c*/ 	.word	0x00008b20
        /*0aa0*/ 	.word	0x000000ff
        /*0aa4*/ 	.word	0x00022830
        /*0aa8*/ 	.short	0x010a
        /*0aaa*/ 	.byte	0x06
	.zero		1


	//   ....[34]....
        /*0aac*/ 	.word	0x00008df0
        /*0ab0*/ 	.word	0x000000ff
        /*0ab4*/ 	.word	0x00022850
        /*0ab8*/ 	.short	0x010a
        /*0aba*/ 	.byte	0x06
	.zero		1


	//   ....[35]....
        /*0abc*/ 	.word	0x00008e30
        /*0ac0*/ 	.word	0x000000ff
        /*0ac4*/ 	.word	0x00022850
        /*0ac8*/ 	.short	0x010a
        /*0aca*/ 	.byte	0x06
	.zero		1


	//   ....[36]....
        /*0acc*/ 	.word	0x00009130
        /*0ad0*/ 	.word	0x000000ff
        /*0ad4*/ 	.word	0x00000000
        /*0ad8*/ 	.short	0x0101
        /*0ada*/ 	.byte	0x06
	.zero		1


	//   ....[37]....
        /*0adc*/ 	.word	0x0000a2e0
        /*0ae0*/ 	.word	0x000000ff
        /*0ae4*/ 	.word	0x00000000
        /*0ae8*/ 	.short	0x0101
        /*0aea*/ 	.byte	0x06
	.zero		1


	//   ....[38]....
        /*0aec*/ 	.word	0x0000a9c0
        /*0af0*/ 	.word	0x000000ff
        /*0af4*/ 	.word	0x00022830
        /*0af8*/ 	.short	0x010a
        /*0afa*/ 	.byte	0x06
	.zero		1


	//   ....[39]....
        /*0afc*/ 	.word	0x0000aa00
        /*0b00*/ 	.word	0x000000ff
        /*0b04*/ 	.word	0x00022830
        /*0b08*/ 	.short	0x010a
        /*0b0a*/ 	.byte	0x06
	.zero		1


	//   ....[40]....
        /*0b0c*/ 	.word	0x0000aca0
        /*0b10*/ 	.word	0x000000ff
        /*0b14*/ 	.word	0x00022850
        /*0b18*/ 	.short	0x010a
        /*0b1a*/ 	.byte	0x06
	.zero		1


	//   ....[41]....
        /*0b1c*/ 	.word	0x0000ace0
        /*0b20*/ 	.word	0x000000ff
        /*0b24*/ 	.word	0x00022850
        /*0b28*/ 	.short	0x010a
        /*0b2a*/ 	.byte	0x06
	.zero		1


	//   ....[42]....
        /*0b2c*/ 	.word	0x0000afc0
        /*0b30*/ 	.word	0x000000ff
        /*0b34*/ 	.word	0x00000000
        /*0b38*/ 	.short	0x0101
        /*0b3a*/ 	.byte	0x06
	.zero		1


	//   ....[43]....
        /*0b3c*/ 	.word	0x0000d290
        /*0b40*/ 	.word	0x000000ff
        /*0b44*/ 	.word	0x00000000
        /*0b48*/ 	.short	0x0101
        /*0b4a*/ 	.byte	0x06
	.zero		1


	//   ....[44]....
        /*0b4c*/ 	.word	0x0000d880
        /*0b50*/ 	.word	0x000000ff
        /*0b54*/ 	.word	0x00022850
        /*0b58*/ 	.short	0x010a
        /*0b5a*/ 	.byte	0x09
	.zero		1


	//   ....[45]....
        /*0b5c*/ 	.word	0x0000d8c0
        /*0b60*/ 	.word	0x000000ff
        /*0b64*/ 	.word	0x00022850
        /*0b68*/ 	.short	0x010a
        /*0b6a*/ 	.byte	0x09
	.zero		1


	//   ....[46]....
        /*0b6c*/ 	.word	0x0000dea0
        /*0b70*/ 	.word	0x000000ff
        /*0b74*/ 	.word	0x00000000
        /*0b78*/ 	.short	0x0101
        /*0b7a*/ 	.byte	0x04
	.zero		1


	//   ....[47]....
        /*0b7c*/ 	.word	0x000101e0
        /*0b80*/ 	.word	0x00000003
        /*0b84*/ 	.word	0x00000000
        /*0b88*/ 	.short	0x0101
        /*0b8a*/ 	.byte	0x3f
	.zero		1


	//   ....[48]....
        /*0b8c*/ 	.word	0x00010880
        /*0b90*/ 	.word	0x00000002
        /*0b94*/ 	.word	0x00000000
        /*0b98*/ 	.short	0x0101
        /*0b9a*/ 	.byte	0x3f
	.zero		1


	//   ....[49]....
        /*0b9c*/ 	.word	0x00014940
        /*0ba0*/ 	.word	0x00000000
        /*0ba4*/ 	.word	0x00022880
        /*0ba8*/ 	.short	0x010a
        /*0baa*/ 	.byte	0x3f
	.zero		1


	//   ....[50]....
        /*0bac*/ 	.word	0x00014df0
        /*0bb0*/ 	.word	0x00000000
        /*0bb4*/ 	.word	0x00022870
        /*0bb8*/ 	.short	0x0107
        /*0bba*/ 	.byte	0x3f
	.zero		1


	//   ....[51]....
        /*0bbc*/ 	.word	0x00014eb0
        /*0bc0*/ 	.word	0x00000000
        /*0bc4*/ 	.word	0x00022870
        /*0bc8*/ 	.short	0x0101
        /*0bca*/ 	.byte	0x3f
	.zero		1


	//   ....[52]....
        /*0bcc*/ 	.word	0x00014ee0
        /*0bd0*/ 	.word	0x00000000
        /*0bd4*/ 	.word	0x00022840
        /*0bd8*/ 	.short	0x010a
        /*0bda*/ 	.byte	0x3f
	.zero		1


	//   ....[53]....
        /*0bdc*/ 	.word	0x00015390
        /*0be0*/ 	.word	0x00000000
        /*0be4*/ 	.word	0x00022830
        /*0be8*/ 	.short	0x0107
        /*0bea*/ 	.byte	0x3f
	.zero		1


	//   ....[54]....
        /*0bec*/ 	.word	0x00015450
        /*0bf0*/ 	.word	0x00000000
        /*0bf4*/ 	.word	0x00022830
        /*0bf8*/ 	.short	0x0101
        /*0bfa*/ 	.byte	0x3f
	.zero		1


	//   ....[55]....
        /*0bfc*/ 	.word	0x00015d20
        /*0c00*/ 	.word	0x00000010
        /*0c04*/ 	.word	0x00022800
        /*0c08*/ 	.short	0x0107
        /*0c0a*/ 	.byte	0x3f
	.zero		1


	//   ....[56]....
        /*0c0c*/ 	.word	0x00015e30
        /*0c10*/ 	.word	0x00000010
        /*0c14*/ 	.word	0x00022800
        /*0c18*/ 	.short	0x0101
        /*0c1a*/ 	.byte	0x3f
	.zero		1


	//   ....[57]....
        /*0c1c*/ 	.word	0x00015e50
        /*0c20*/ 	.word	0x00000010
        /*0c24*/ 	.word	0x00022820
        /*0c28*/ 	.short	0x010a
        /*0c2a*/ 	.byte	0x3f
	.zero		1


	//   ....[58]....
        /*0c2c*/ 	.word	0x00016190
        /*0c30*/ 	.word	0x00000000
        /*0c34*/ 	.word	0x00022880
        /*0c38*/ 	.short	0x010a
        /*0c3a*/ 	.byte	0x3f
	.zero		1


	//   ....[59]....
        /*0c3c*/ 	.word	0x00016540
        /*0c40*/ 	.word	0x00000000
        /*0c44*/ 	.word	0x00022870
        /*0c48*/ 	.short	0x0107
        /*0c4a*/ 	.byte	0x3f
	.zero		1


	//   ....[60]....
        /*0c4c*/ 	.word	0x00016600
        /*0c50*/ 	.word	0x00000000
        /*0c54*/ 	.word	0x00022870
        /*0c58*/ 	.short	0x0101
        /*0c5a*/ 	.byte	0x3f
	.zero		1


	//   ....[61]....
        /*0c5c*/ 	.word	0x00016630
        /*0c60*/ 	.word	0x00000000
        /*0c64*/ 	.word	0x00022840
        /*0c68*/ 	.short	0x010a
        /*0c6a*/ 	.byte	0x3f
	.zero		1


	//   ....[62]....
        /*0c6c*/ 	.word	0x000169f0
        /*0c70*/ 	.word	0x00000000
        /*0c74*/ 	.word	0x00022830
        /*0c78*/ 	.short	0x0107
        /*0c7a*/ 	.byte	0x3f
	.zero		1


	//   ....[63]....
        /*0c7c*/ 	.word	0x00016ab0
        /*0c80*/ 	.word	0x00000000
        /*0c84*/ 	.word	0x00022830
        /*0c88*/ 	.short	0x0101
        /*0c8a*/ 	.byte	0x3f
	.zero		1


	//   ....[64]....
        /*0c8c*/ 	.word	0x00016b40
        /*0c90*/ 	.word	0x00000000
        /*0c94*/ 	.word	0x00022870
        /*0c98*/ 	.short	0x010a
        /*0c9a*/ 	.byte	0x3f
	.zero		1


	//   ....[65]....
        /*0c9c*/ 	.word	0x00016bd0
        /*0ca0*/ 	.word	0x00000000
        /*0ca4*/ 	.word	0x00022860
        /*0ca8*/ 	.short	0x010a
        /*0caa*/ 	.byte	0x3f
	.zero		1


	//   ....[66]....
        /*0cac*/ 	.word	0x00017030
        /*0cb0*/ 	.word	0x00000000
        /*0cb4*/ 	.word	0x00022850
        /*0cb8*/ 	.short	0x0101
        /*0cba*/ 	.byte	0x3f
	.zero		1


	//   ....[67]....
        /*0cbc*/ 	.word	0x000170b0
        /*0cc0*/ 	.word	0x00000000
        /*0cc4*/ 	.word	0x00000000
        /*0cc8*/ 	.short	0x0101
        /*0cca*/ 	.byte	0x3f
	.zero		1


	//   ....[68]....
        /*0ccc*/ 	.word	0x00017270
        /*0cd0*/ 	.word	0x00000012
        /*0cd4*/ 	.word	0x00022870
        /*0cd8*/ 	.short	0x010a
        /*0cda*/ 	.byte	0x3f
	.zero		1


	//   ....[69]....
        /*0cdc*/ 	.word	0x000172f0
        /*0ce0*/ 	.word	0x00000012
        /*0ce4*/ 	.word	0x00022860
        /*0ce8*/ 	.short	0x010a
        /*0cea*/ 	.byte	0x3f
	.zero		1


	//   ....[70]....
        /*0cec*/ 	.word	0x00017760
        /*0cf0*/ 	.word	0x00000012
        /*0cf4*/ 	.word	0x00022850
        /*0cf8*/ 	.short	0x0101
        /*0cfa*/ 	.byte	0x3f
	.zero		1


	//   ....[71]....
        /*0cfc*/ 	.word	0x000177e0
        /*0d00*/ 	.word	0x00000012
        /*0d04*/ 	.word	0x00000000
        /*0d08*/ 	.short	0x0101
        /*0d0a*/ 	.byte	0x3f
	.zero		1


	//   ....[72]....
        /*0d0c*/ 	.word	0x00018880
        /*0d10*/ 	.word	0x00000005
        /*0d14*/ 	.word	0x00022820
        /*0d18*/ 	.short	0x010a
        /*0d1a*/ 	.byte	0x3f
	.zero		1


	//   ....[73]....
        /*0d1c*/ 	.word	0x00018a00
        /*0d20*/ 	.word	0x00000003
        /*0d24*/ 	.word	0x00022840
        /*0d28*/ 	.short	0x010a
        /*0d2a*/ 	.byte	0x3f
	.zero		1


	//   ....[74]....
        /*0d2c*/ 	.word	0x00018aa0
        /*0d30*/ 	.word	0x00000013
        /*0d34*/ 	.word	0x00022840
        /*0d38*/ 	.short	0x010a
        /*0d3a*/ 	.byte	0x3f
	.zero		1


	//   ....[75]....
        /*0d3c*/ 	.word	0x00018ae0
        /*0d40*/ 	.word	0x00000003
        /*0d44*/ 	.word	0x00022860
        /*0d48*/ 	.short	0x010a
        /*0d4a*/ 	.byte	0x3f
	.zero		1


	//   ....[76]....
        /*0d4c*/ 	.word	0x00018b20
        /*0d50*/ 	.word	0x00000013
        /*0d54*/ 	.word	0x00022860
        /*0d58*/ 	.short	0x010a
        /*0d5a*/ 	.byte	0x3f
	.zero		1


	//   ....[77]....
        /*0d5c*/ 	.word	0x00018b60
        /*0d60*/ 	.word	0x00000003
        /*0d64*/ 	.word	0x00022880
        /*0d68*/ 	.short	0x010a
        /*0d6a*/ 	.byte	0x3f
	.zero		1


	//   ....[78]....
        /*0d6c*/ 	.word	0x00018ba0
        /*0d70*/ 	.word	0x00000013
        /*0d74*/ 	.word	0x00022880
        /*0d78*/ 	.short	0x010a
        /*0d7a*/ 	.byte	0x3f
	.zero		1


	//   ....[79]....
        /*0d7c*/ 	.word	0x00018c10
        /*0d80*/ 	.word	0x00000003
        /*0d84*/ 	.word	0x00022800
        /*0d88*/ 	.short	0x010a
        /*0d8a*/ 	.byte	0x3f
	.zero		1


	//   ....[80]....
        /*0d8c*/ 	.word	0x00018c60
        /*0d90*/ 	.word	0x00000003
        /*0d94*/ 	.word	0x00022830
        /*0d98*/ 	.short	0x010a
        /*0d9a*/ 	.byte	0x3f
	.zero		1


	//   ....[81]....
        /*0d9c*/ 	.word	0x00018cc0
        /*0da0*/ 	.word	0x00000004
        /*0da4*/ 	.word	0x00022830
        /*0da8*/ 	.short	0x010a
        /*0daa*/ 	.byte	0x3f
	.zero		1


	//   ....[82]....
        /*0dac*/ 	.word	0x00018d20
        /*0db0*/ 	.word	0x00000004
        /*0db4*/ 	.word	0x00022850
        /*0db8*/ 	.short	0x010a
        /*0dba*/ 	.byte	0x3f
	.zero		1


	//   ....[83]....
        /*0dbc*/ 	.word	0x00018d80
        /*0dc0*/ 	.word	0x00000004
        /*0dc4*/ 	.word	0x00022830
        /*0dc8*/ 	.short	0x010a
        /*0dca*/ 	.byte	0x3f
	.zero		1


	//   ....[84]....
        /*0dcc*/ 	.word	0x00018de0
        /*0dd0*/ 	.word	0x00000004
        /*0dd4*/ 	.word	0x00022850
        /*0dd8*/ 	.short	0x010a
        /*0dda*/ 	.byte	0x3f
	.zero		1


	//   ....[85]....
        /*0ddc*/ 	.word	0x00018e40
        /*0de0*/ 	.word	0x00000004
        /*0de4*/ 	.word	0x00022830
        /*0de8*/ 	.short	0x010a
        /*0dea*/ 	.byte	0x3f
	.zero		1


	//   ....[86]....
        /*0dec*/ 	.word	0x00018ea0
        /*0df0*/ 	.word	0x00000004
        /*0df4*/ 	.word	0x00022850
        /*0df8*/ 	.short	0x010a
        /*0dfa*/ 	.byte	0x3f
	.zero		1


	//   ....[87]....
        /*0dfc*/ 	.word	0x00018f00
        /*0e00*/ 	.word	0x00000006
        /*0e04*/ 	.word	0x00022850
        /*0e08*/ 	.short	0x010a
        /*0e0a*/ 	.byte	0x3f
	.zero		1


	//   ....[88]....
        /*0e0c*/ 	.word	0x00019000
        /*0e10*/ 	.word	0x00000000
        /*0e14*/ 	.word	0x00022880
        /*0e18*/ 	.short	0x010a
        /*0e1a*/ 	.byte	0x3f
	.zero		1


	//   ....[89]....
        /*0e1c*/ 	.word	0x000195d0
        /*0e20*/ 	.word	0x00000000
        /*0e24*/ 	.word	0x00022840
        /*0e28*/ 	.short	0x010a
        /*0e2a*/ 	.byte	0x3f
	.zero		1


	//   ....[90]....
        /*0e2c*/ 	.word	0x0001a120
        /*0e30*/ 	.word	0x00000010
        /*0e34*/ 	.word	0x00022820
        /*0e38*/ 	.short	0x010a
        /*0e3a*/ 	.byte	0x3f
	.zero		1


	//   ....[91]....
        /*0e3c*/ 	.word	0x0001a170
        /*0e40*/ 	.word	0x00000000
        /*0e44*/ 	.word	0x00022880
        /*0e48*/ 	.short	0x010a
        /*0e4a*/ 	.byte	0x3f
	.zero		1


	//   ....[92]....
        /*0e4c*/ 	.word	0x0001a670
        /*0e50*/ 	.word	0x00000000
        /*0e54*/ 	.word	0x00022840
        /*0e58*/ 	.short	0x010a
        /*0e5a*/ 	.byte	0x3f
	.zero		1


	//   ....[93]....
        /*0e5c*/ 	.word	0x0001ab90
        /*0e60*/ 	.word	0x00000000
        /*0e64*/ 	.word	0x00022870
        /*0e68*/ 	.short	0x010a
        /*0e6a*/ 	.byte	0x3f
	.zero		1


	//   ....[94]....
        /*0e6c*/ 	.word	0x0001abe0
        /*0e70*/ 	.word	0x00000000
        /*0e74*/ 	.word	0x00022860
        /*0e78*/ 	.short	0x010a
        /*0e7a*/ 	.byte	0x3f
	.zero		1


	//   ....[95]....
        /*0e7c*/ 	.word	0x0001ac30
        /*0e80*/ 	.word	0x00000012
        /*0e84*/ 	.word	0x00022870
        /*0e88*/ 	.short	0x010a
        /*0e8a*/ 	.byte	0x3f
	.zero		1


	//   ....[96]....
        /*0e8c*/ 	.word	0x0001ac80
        /*0e90*/ 	.word	0x00000012
        /*0e94*/ 	.word	0x00022860
        /*0e98*/ 	.short	0x010a
        /*0e9a*/ 	.byte	0x3f
	.zero		1


	//   ....[97]....
        /*0e9c*/ 	.word	0x0001acd0
        /*0ea0*/ 	.word	0x00000005
        /*0ea4*/ 	.word	0x00022820
        /*0ea8*/ 	.short	0x010a
        /*0eaa*/ 	.byte	0x3f
	.zero		1


	//   ....[98]....
        /*0eac*/ 	.word	0x0001ae70
        /*0eb0*/ 	.word	0x00000003
        /*0eb4*/ 	.word	0x00022840
        /*0eb8*/ 	.short	0x010a
        /*0eba*/ 	.byte	0x3f
	.zero		1


	//   ....[99]....
        /*0ebc*/ 	.word	0x0001aec0
        /*0ec0*/ 	.word	0x00000013
        /*0ec4*/ 	.word	0x00022840
        /*0ec8*/ 	.short	0x010a
        /*0eca*/ 	.byte	0x3f
	.zero		1


	//   ....[100]....
        /*0ecc*/ 	.word	0x0001af10
        /*0ed0*/ 	.word	0x00000003
        /*0ed4*/ 	.word	0x00022860
        /*0ed8*/ 	.short	0x010a
        /*0eda*/ 	.byte	0x3f
	.zero		1


	//   ....[101]....
        /*0edc*/ 	.word	0x0001af60
        /*0ee0*/ 	.word	0x00000013
        /*0ee4*/ 	.word	0x00022860
        /*0ee8*/ 	.short	0x010a
        /*0eea*/ 	.byte	0x3f
	.zero		1


	//   ....[102]....
        /*0eec*/ 	.word	0x0001afb0
        /*0ef0*/ 	.word	0x00000003
        /*0ef4*/ 	.word	0x00022880
        /*0ef8*/ 	.short	0x010a
        /*0efa*/ 	.byte	0x3f
	.zero		1


	//----- nvinfo : EIATTR_NUM_MBARRIERS
	.align		4
.L_215:
        /*0efc*/ 	.byte	0x03, 0x38
        /*0efe*/ 	.short	0x0016


	//----- nvinfo : EIATTR_EXIT_INSTR_OFFSETS
	.align		4
        /*0f00*/ 	.byte	0x04, 0x1c
        /*0f02*/ 	.short	(.L_217 - .L_216)


	//   ....[0]....
.L_216:
        /*0f04*/ 	.word	0x000009c0


	//   ....[1]....
        /*0f08*/ 	.word	0x00011dc0


	//   ....[2]....
        /*0f0c*/ 	.word	0x00018bf0


	//----- nvinfo : EIATTR_MAX_THREADS
	.align		4
.L_217:
        /*0f10*/ 	.byte	0x04, 0x05
        /*0f12*/ 	.short	(.L_219 - .L_218)
.L_218:
        /*0f14*/ 	.word	0x00000180
        /*0f18*/ 	.word	0x00000001
        /*0f1c*/ 	.word	0x00000001


	//----- nvinfo : EIATTR_CRS_STACK_SIZE
	.align		4
.L_219:
        /*0f20*/ 	.byte	0x04, 0x1e
        /*0f22*/ 	.short	(.L_221 - .L_220)
.L_220:
        /*0f24*/ 	.word	0x00000000


	//----- nvinfo : EIATTR_CBANK_PARAM_SIZE
	.align		4
.L_221:
        /*0f28*/ 	.byte	0x03, 0x19
        /*0f2a*/ 	.short	0x0af0


	//----- nvinfo : EIATTR_PARAM_CBANK
	.align		4
        /*0f2c*/ 	.byte	0x04, 0x0a
        /*0f2e*/ 	.short	(.L_223 - .L_222)
	.align		4
.L_222:
        /*0f30*/ 	.word	index@(.nv.constant0._ZN7cutlass13device_kernelIN5flash11enable_sm90INS1_16FlashAttnFwdSm90INS1_25CollectiveMainloopFwdSm90ILi2EN4cute5tupleIJNS5_1CILi1EEES8_S8_EEENS6_IJNS7_ILi128EEESA_NS7_ILi192EEEEEELi128ENS_12float_e4m3_tEfNS_4arch4Sm90ELb0ELb1ELb0ELb1ELb1ELb0ELb0ELb1ELb1ELb1ELb1ELb0EEENS1_21CollectiveEpilogueFwdINS6_IJSA_SA_SA_EEES9_NS_10bfloat16_tESF_Li256ELb1ELb1ELb1ELb1EEENS1_36VarlenDynamicPersistentTileSchedulerILi128ELi128ELi256ELi128ELb1ELb1ELb1ELb1ELb0ELb1EEEEEEEEEvNT_6ParamsE)
        /*0f34*/ 	.short	0x0210
        /*0f36*/ 	.short	0x0af0


	//----- nvinfo : EIATTR_SW_WAR
	.align		4
.L_223:
        /*0f38*/ 	.byte	0x04, 0x36
        /*0f3a*/ 	.short	(.L_225 - .L_224)
.L_224:
        /*0f3c*/ 	.word	0x00000008
.L_225:


//--------------------- .nv.info._ZN7cutlass13device_kernelIN5flash11enable_sm90INS1_16FlashAttnFwdSm90INS1_25CollectiveMainloopFwdSm90ILi2EN4cute5tupleIJNS5_1CILi1EEES8_S8_EEENS6_IJNS7_ILi128EEESA_NS7_ILi192EEEEEELi128ENS_12float_e4m3_tEfNS_4arch4Sm90ELb0ELb1ELb0ELb1ELb1ELb1ELb0ELb1ELb1ELb1ELb1ELb0EEENS1_21CollectiveEpilogueFwdINS6_IJSA_SA_SA_EEES9_NS_10bfloat16_tESF_Li256ELb1ELb1ELb1ELb1EEENS1_36VarlenDynamicPersistentTileSchedulerILi128ELi128ELi256ELi128ELb1ELb1ELb1ELb1ELb0ELb1EEEEEEEEEvNT_6ParamsE --------------------------
	.section	.nv.info._ZN7cutlass13device_kernelIN5flash11enable_sm90INS1_16FlashAttnFwdSm90INS1_25CollectiveMainloopFwdSm90ILi2EN4cute5tupleIJNS5_1CILi1EEES8_S8_EEENS6_IJNS7_ILi128EEESA_NS7_ILi192EEEEEELi128ENS_12float_e4m3_tEfNS_4arch4Sm90ELb0ELb1ELb0ELb1ELb1ELb1ELb0ELb1ELb1ELb1ELb1ELb0EEENS1_21CollectiveEpilogueFwdINS6_IJSA_SA_SA_EEES9_NS_10bfloat16_tESF_Li256ELb1ELb1ELb1ELb1EEENS1_36VarlenDynamicPersistentTileSchedulerILi128ELi128ELi256ELi128ELb1ELb1ELb1ELb1ELb0ELb1EEEEEEEEEvNT_6ParamsE,"",@"SHT_CUDA_INFO"
	.sectionflags	@""
	.align	4


	//----- nvinfo : EIATTR_CUDA_API_VERSION
	.align		4
        /*0000*/ 	.byte	0x04, 0x37
        /*0002*/ 	.short	(.L_227 - .L_226)
.L_226:
        /*0004*/ 	.word	0x00000082


	//----- nvinfo : EIATTR_KPARAM_INFO
	.align		4
.L_227:
        /*0008*/ 	.byte	0x04, 0x17
        /*000a*/ 	.short	(.L_229 - .L_228)
.L_228:
        /*000c*/ 	.word	0x00000000
        /*0010*/ 	.short	0x0000
        /*0012*/ 	.short	0x0070
        /*0014*/ 	.byte	0x00, 0xf0, 0x01, 0x2a


	//----- nvinfo : EIATTR_SPARSE_MMA_MASK
	.align		4
.L_229:
        /*0018*/ 	.byte	0x03, 0x50
        /*001a*/ 	.short	0x0000


	//----- nvinfo : EIATTR_MAXREG_COUNT
	.align		4
        /*001c*/ 	.byte	0x03, 0x1b
        /*001e*/ 	.short	0x00a8


	//----- nvinfo : EIATTR_NUM_BARRIERS
	.align		4
        /*0020*/ 	.byte	0x02, 0x4c
        /*0022*/ 	.byte	0x10
	.zero		1


	//----- nvinfo : EIATTR_EXTERNS
	.align		4
        /*0024*/ 	.byte	0x04, 0x0f
        /*0026*/ 	.short	(.L_231 - .L_230)


	//   ....[0]....
	.align		4
.L_230:
        /*0028*/ 	.word	index@(__assertfail)


	//----- nvinfo : EIATTR_ANNOTATIONS
	.align		4
.L_231:
        /*002c*/ 	.byte	0x04, 0x55
        /*002e*/ 	.short	(.L_233 - .L_232)


	//   ....[0]....
.L_232:
        /* <DEDUP_REMOVED lines=32> */


	//----- nvinfo : EIATTR_MERCURY_ISA_VERSION
	.align		4
.L_233:
        /*0218*/ 	.byte	0x03, 0x5f
        /*021a*/ 	.short	0x0101


	//----- nvinfo : EIATTR_UNUSED_LOAD_BYTE_OFFSET
	.align		4
        /*021c*/ 	.byte	0x04, 0x44
        /*021e*/ 	.short	(.L_235 - .L_234)


	//   ....[0]....
.L_234:
        /*0220*/ 	.word	0x00000aa0
        /*0224*/ 	.word	0x0000fff0


	//   ....[1]....
        /*0228*/ 	.word	0x0001e090
        /*022c*/ 	.word	0x0000fff0


	//----- nvinfo : EIATTR_INT_WARP_WIDE_INSTR_OFFSETS
	.align		4
.L_235:
        /*0230*/ 	.byte	0x04, 0x31
        /*0232*/ 	.short	(.L_237 - .L_236)


	//   ....[0]....
.L_236:
        /*0234*/ 	.word	0x00000130


	//   ....[1]....
        /*0238*/ 	.word	0x00000170


	//   ....[2]....
        /*023c*/ 	.word	0x000001e0


	//   ....[3]....
        /*0240*/ 	.word	0x00025800


	//   ....[4]....
        /*0244*/ 	.word	0x00025890


	//   ....[5]....
        /*0248*/ 	.word	0x00028b60


	//   ....[6]....
        /*024c*/ 	.word	0x00028bf0


	//----- nvinfo : EIATTR_COOP_GROUP_MASK_REGIDS
	.align		4
.L_237:
        /*0250*/ 	.byte	0x04, 0x29
        /*0252*/ 	.short	(.L_239 - .L_238)


	//   ....[0]....
.L_238:
        /*0254*/ 	.word	0xffffffff


	//   ....[1]....
        /*0258*/ 	.word	0xffffffff


	//   ....[2]....
        /*025c*/ 	.word	0xffffffff


	//   ....[3]....
        /*0260*/ 	.word	0xffffffff


	//   ....[4]....
        /*0264*/ 	.word	0xffffffff


	//   ....[5]....
        /*0268*/ 	.word	0xffffffff


	//   ....[6]....
        /*026c*/ 	.word	0xffffffff


	//   ....[7]....
        /*0270*/ 	.word	0xffffffff


	//   ....[8]....
        /*0274*/ 	.word	0xffffffff


	//   ....[9]....
        /*0278*/ 	.word	0xffffffff


	//   ....[10]....
        /*027c*/ 	.word	0xffffffff


	//   ....[11]....
        /*0280*/ 	.word	0xffffffff


	//   ....[12]....
        /*0284*/ 	.word	0xffffffff


	//   ....[13]....
        /*0288*/ 	.word	0xffffffff


	//   ....[14]....
        /*028c*/ 	.word	0xffffffff


	//   ....[15]....
        /*0290*/ 	.word	0xffffffff


	//   ....[16]....
        /*0294*/ 	.word	0xffffffff


	//   ....[17]....
        /*0298*/ 	.word	0xffffffff


	//   ....[18]....
        /*029c*/ 	.word	0xffffffff


	//   ....[19]....
        /*02a0*/ 	.word	0xffffffff


	//   ....[20]....
        /*02a4*/ 	.word	0xffffffff


	//   ....[21]....
        /*02a8*/ 	.word	0xffffffff


	//   ....[22]....
        /*02ac*/ 	.word	0xffffffff


	//   ....[23]....
        /*02b0*/ 	.word	0xffffffff


	//   ....[24]....
        /*02b4*/ 	.word	0xffffffff


	//   ....[25]....
        /*02b8*/ 	.word	0xffffffff


	//   ....[26]....
        /*02bc*/ 	.word	0xffffffff


	//   ....[27]....
        /*02c0*/ 	.word	0xffffffff


	//   ....[28]....
        /*02c4*/ 	.word	0xffffffff


	//   ....[29]....
        /*02c8*/ 	.word	0xffffffff


	//   ....[30]....
        /*02cc*/ 	.word	0xffffffff


	//   ....[31]....
        /*02d0*/ 	.word	0xffffffff


	//   ....[32]....
        /*02d4*/ 	.word	0xffffffff


	//   ....[33]....
        /*02d8*/ 	.word	0xffffffff


	//   ....[34]....
        /*02dc*/ 	.word	0xffffffff


	//   ....[35]....
        /*02e0*/ 	.word	0xffffffff


	//   ....[36]....
        /*02e4*/ 	.word	0xffffffff


	//   ....[37]....
        /*02e8*/ 	.word	0xffffffff


	//   ....[38]....
        /*02ec*/ 	.word	0xffffffff


	//   ....[39]....
        /*02f0*/ 	.word	0xffffffff


	//   ....[40]....
        /*02f4*/ 	.word	0xffffffff


	//   ....[41]....
        /*02f8*/ 	.word	0xffffffff


	//   ....[42]....
        /*02fc*/ 	.word	0xffffffff


	//   ....[43]....
        /*0300*/ 	.word	0xffffffff


	//   ....[44]....
        /*0304*/ 	.word	0xffffffff


	//   ....[45]....
        /*0308*/ 	.word	0xffffffff


	//   ....[46]....
        /*030c*/ 	.word	0xffffffff


	//   ....[47]....
        /*0310*/ 	.word	0xffffffff


	//   ....[48]....
        /*0314*/ 	.word	0xffffffff


	//   ....[49]....
        /*0318*/ 	.word	0xffffffff


	//   ....[50]....
        /*031c*/ 	.word	0xffffffff


	//   ....[51]....
        /*0320*/ 	.word	0xffffffff


	//   ....[52]....
        /*0324*/ 	.word	0xffffffff


	//   ....[53]....
        /*0328*/ 	.word	0xffffffff


	//   ....[54]....
        /*032c*/ 	.word	0xffffffff


	//   ....[55]....
        /*0330*/ 	.word	0xffffffff


	//   ....[56]....
        /*0334*/ 	.word	0xffffffff


	//   ....[57]....
        /*0338*/ 	.word	0xffffffff


	//   ....[58]....
        /*033c*/ 	.word	0xffffffff


	//   ....[59]....
        /*0340*/ 	.word	0xffffffff


	//   ....[60]....
        /*0344*/ 	.word	0xffffffff


	//   ....[61]....
        /*0348*/ 	.word	0xffffffff


	//   ....[62]....
        /*034c*/ 	.word	0xffffffff


	//   ....[63]....
        /*0350*/ 	.word	0xffffffff


	//   ....[64]....
        /*0354*/ 	.word	0xffffffff


	//   ....[65]....
        /*0358*/ 	.word	0xffffffff


	//   ....[66]....
        /*035c*/ 	.word	0xffffffff


	//   ....[67]....
        /*0360*/ 	.word	0xffffffff


	//   ....[68]....
        /*0364*/ 	.word	0xffffffff


	//   ....[69]....
        /*0368*/ 	.word	0xffffffff


	//   ....[70]....
        /*036c*/ 	.word	0xffffffff


	//   ....[71]....
        /*0370*/ 	.word	0xffffffff


	//   ....[72]....
        /*0374*/ 	.word	0xffffffff


	//   ....[73]....
        /*0378*/ 	.word	0xffffffff


	//   ....[74]....
        /*037c*/ 	.word	0xffffffff


	//   ....[75]....
        /*0380*/ 	.word	0xffffffff


	//   ....[76]....
        /*0384*/ 	.word	0xffffffff


	//   ....[77]....
        /*0388*/ 	.word	0xffffffff


	//   ....[78]....
        /*038c*/ 	.word	0xffffffff


	//   ....[79]....
        /*0390*/ 	.word	0xffffffff


	//   ....[80]....
        /*0394*/ 	.word	0xffffffff


	//   ....[81]....
        /*0398*/ 	.word	0xffffffff


	//   ....[82]....
        /*039c*/ 	.word	0xffffffff


	//   ....[83]....
        /*03a0*/ 	.word	0xffffffff


	//   ....[84]....
        /*03a4*/ 	.word	0xffffffff


	//   ....[85]....
        /*03a8*/ 	.word	0xffffffff


	//   ....[86]....
        /*03ac*/ 	.word	0xffffffff


	//   ....[87]....
        /*03b0*/ 	.word	0xffffffff


	//   ....[88]....
        /*03b4*/ 	.word	0xffffffff


	//   ....[89]....
        /*03b8*/ 	.word	0xffffffff


	//   ....[90]....
        /*03bc*/ 	.word	0xffffffff


	//   ....[91]....
        /*03c0*/ 	.word	0xffffffff


	//   ....[92]....
        /*03c4*/ 	.word	0xffffffff


	//   ....[93]....
        /*03c8*/ 	.word	0xffffffff


	//   ....[94]....
        /*03cc*/ 	.word	0xffffffff


	//   ....[95]....
        /*03d0*/ 	.word	0xffffffff


	//   ....[96]....
        /*03d4*/ 	.word	0xffffffff


	//   ....[97]....
        /*03d8*/ 	.word	0xffffffff


	//   ....[98]....
        /*03dc*/ 	.word	0xffffffff


	//   ....[99]....
        /*03e0*/ 	.word	0xffffffff


	//   ....[100]....
        /*03e4*/ 	.word	0xffffffff


	//   ....[101]....
        /*03e8*/ 	.word	0xffffffff


	//   ....[102]....
        /*03ec*/ 	.word	0xffffffff


	//   ....[103]....
        /*03f0*/ 	.word	0xffffffff


	//   ....[104]....
        /*03f4*/ 	.word	0xffffffff


	//   ....[105]....
        /*03f8*/ 	.word	0xffffffff


	//   ....[106]....
        /*03fc*/ 	.word	0xffffffff


	//   ....[107]....
        /*0400*/ 	.word	0xffffffff


	//   ....[108]....
        /*0404*/ 	.word	0xffffffff


	//   ....[109]....
        /*0408*/ 	.word	0xffffffff


	//   ....[110]....
        /*040c*/ 	.word	0xffffffff


	//   ....[111]....
        /*0410*/ 	.word	0xffffffff


	//   ....[112]....
        /*0414*/ 	.word	0xffffffff


	//   ....[113]....
        /*0418*/ 	.word	0xffffffff


	//   ....[114]....
        /*041c*/ 	.word	0xffffffff


	//   ....[115]....
        /*0420*/ 	.word	0xffffffff


	//   ....[116]....
        /*0424*/ 	.word	0xffffffff


	//   ....[117]....
        /*0428*/ 	.word	0xffffffff


	//   ....[118]....
        /*042c*/ 	.word	0xffffffff


	//   ....[119]....
        /*0430*/ 	.word	0xffffffff


	//   ....[120]....
        /*0434*/ 	.word	0xffffffff


	//   ....[121]....
        /*0438*/ 	.word	0xffffffff


	//   ....[122]....
        /*043c*/ 	.word	0xffffffff


	//   ....[123]....
        /*0440*/ 	.word	0xffffffff


	//   ....[124]....
        /*0444*/ 	.word	0xffffffff


	//   ....[125]....
        /*0448*/ 	.word	0xffffffff


	//   ....[126]....
        /*044c*/ 	.word	0xffffffff


	//   ....[127]....
        /*0450*/ 	.word	0xffffffff


	//   ....[128]....
        /*0454*/ 	.word	0xffffffff


	//   ....[129]....
        /*0458*/ 	.word	0xffffffff


	//   ....[130]....
        /*045c*/ 	.word	0xffffffff


	//   ....[131]....
        /*0460*/ 	.word	0xffffffff


	//   ....[132]....
        /*0464*/ 	.word	0xffffffff


	//   ....[133]....
        /*0468*/ 	.word	0xffffffff


	//   ....[134]....
        /*046c*/ 	.word	0xffffffff


	//   ....[135]....
        /*0470*/ 	.word	0xffffffff


	//   ....[136]....
        /*0474*/ 	.word	0xffffffff


	//   ....[137]....
        /*0478*/ 	.word	0xffffffff


	//   ....[138]....
        /*047c*/ 	.word	0xffffffff


	//   ....[139]....
        /*0480*/ 	.word	0xffffffff


	//   ....[140]....
        /*0484*/ 	.word	0xffffffff


	//   ....[141]....
        /*0488*/ 	.word	0xffffffff


	//   ....[142]....
        /*048c*/ 	.word	0xffffffff


	//   ....[143]....
        /*0490*/ 	.word	0xffffffff


	//   ....[144]....
        /*0494*/ 	.word	0xffffffff


	//   ....[145]....
        /*0498*/ 	.word	0xffffffff


	//   ....[146]....
        /*049c*/ 	.word	0xffffffff


	//   ....[147]....
        /*04a0*/ 	.word	0xffffffff


	//   ....[148]....
        /*04a4*/ 	.word	0xffffffff


	//   ....[149]....
        /*04a8*/ 	.word	0xffffffff


	//   ....[150]....
        /*04ac*/ 	.word	0xffffffff


	//   ....[151]....
        /*04b0*/ 	.word	0xffffffff


	//   ....[152]....
        /*04b4*/ 	.word	0xffffffff


	//   ....[153]....
        /*04b8*/ 	.word	0xffffffff


	//   ....[154]....
        /*04bc*/ 	.word	0xffffffff


	//   ....[155]....
        /*04c0*/ 	.word	0xffffffff


	//   ....[156]....
        /*04c4*/ 	.word	0xffffffff


	//   ....[157]....
        /*04c8*/ 	.word	0xffffffff


	//   ....[158]....
        /*04cc*/ 	.word	0xffffffff


	//   ....[159]....
        /*04d0*/ 	.word	0xffffffff


	//   ....[160]....
        /*04d4*/ 	.word	0xffffffff


	//   ....[161]....
        /*04d8*/ 	.word	0xffffffff


	//   ....[162]....
        /*04dc*/ 	.word	0xffffffff


	//   ....[163]....
        /*04e0*/ 	.word	0xffffffff


	//   ....[164]....
        /*04e4*/ 	.word	0xffffffff


	//   ....[165]....
        /*04e8*/ 	.word	0xffffffff


	//   ....[166]....
        /*04ec*/ 	.word	0xffffffff


	//   ....[167]....
        /*04f0*/ 	.word	0xffffffff


	//   ....[168]....
        /*04f4*/ 	.word	0xffffffff


	//   ....[169]....
        /*04f8*/ 	.word	0xffffffff


	//   ....[170]....
        /*04fc*/ 	.word	0xffffffff


	//   ....[171]....
        /*0500*/ 	.word	0xffffffff


	//   ....[172]....
        /*0504*/ 	.word	0xffffffff


	//   ....[173]....
        /*0508*/ 	.word	0xffffffff


	//   ....[174]....
        /*050c*/ 	.word	0xffffffff


	//   ....[175]....
        /*0510*/ 	.word	0xffffffff


	//   ....[176]....
        /*0514*/ 	.word	0xffffffff


	//   ....[177]....
        /*0518*/ 	.word	0xffffffff


	//   ....[178]....
        /*051c*/ 	.word	0xffffffff


	//   ....[179]....
        /*0520*/ 	.word	0xffffffff


	//   ....[180]....
        /*0524*/ 	.word	0xffffffff


	//   ....[181]....
        /*0528*/ 	.word	0xffffffff


	//   ....[182]....
        /*052c*/ 	.word	0xffffffff


	//   ....[183]....
        /*0530*/ 	.word	0xffffffff


	//   ....[184]....
        /*0534*/ 	.word	0xffffffff


	//   ....[185]....
        /*0538*/ 	.word	0xffffffff


	//   ....[186]....
        /*053c*/ 	.word	0xffffffff


	//   ....[187]....
        /*0540*/ 	.word	0xffffffff


	//   ....[188]....
        /*0544*/ 	.word	0xffffffff


	//   ....[189]....
        /*0548*/ 	.word	0xffffffff


	//   ....[190]....
        /*054c*/ 	.word	0xffffffff


	//   ....[191]....
        /*0550*/ 	.word	0xffffffff


	//   ....[192]....
        /*0554*/ 	.word	0xffffffff


	//   ....[193]....
        /*0558*/ 	.word	0xffffffff


	//   ....[194]....
        /*055c*/ 	.word	0xffffffff


	//   ....[195]....
        /*0560*/ 	.word	0xffffffff


	//   ....[196]....
        /*0564*/ 	.word	0xffffffff


	//   ....[197]....
        /*0568*/ 	.word	0xffffffff


	//   ....[198]....
        /*056c*/ 	.word	0xffffffff


	//   ....[199]....
        /*0570*/ 	.word	0xffffffff


	//   ....[200]....
        /*0574*/ 	.word	0xffffffff


	//   ....[201]....
        /*0578*/ 	.word	0xffffffff


	//   ....[202]....
        /*057c*/ 	.word	0xffffffff


	//   ....[203]....
        /*0580*/ 	.word	0xffffffff


	//   ....[204]....
        /*0584*/ 	.word	0xffffffff


	//   ....[205]....
        /*0588*/ 	.word	0xffffffff


	//   ....[206]....
        /*058c*/ 	.word	0xffffffff


	//   ....[207]....
        /*0590*/ 	.word	0xffffffff


	//   ....[208]....
        /*0594*/ 	.word	0xffffffff


	//   ....[209]....
        /*0598*/ 	.word	0xffffffff


	//   ....[210]....
        /*059c*/ 	.word	0xffffffff


	//   ....[211]....
        /*05a0*/ 	.word	0xffffffff


	//   ....[212]....
        /*05a4*/ 	.word	0xffffffff


	//   ....[213]....
        /*05a8*/ 	.word	0xffffffff


	//   ....[214]....
        /*05ac*/ 	.word	0xffffffff


	//   ....[215]....
        /*05b0*/ 	.word	0x0500000f


	//   ....[216]....
        /*05b4*/ 	.word	0x0500000f


	//   ....[217]....
        /*05b8*/ 	.word	0x0500000f


	//   ....[218]....
        /*05bc*/ 	.word	0x0500000f


	//   ....[219]....
        /*05c0*/ 	.word	0x0500000f


	//   ....[220]....
        /*05c4*/ 	.word	0x0500000f


	//   ....[221]....
        /*05c8*/ 	.word	0x0500000f


	//   ....[222]....
        /*05cc*/ 	.word	0x0500000f


	//   ....[223]....
        /*05d0*/ 	.word	0x0500000f


	//   ....[224]....
        /*05d4*/ 	.word	0x0500000f


	//   ....[225]....
        /*05d8*/ 	.word	0x0500000f


	//   ....[226]....
        /*05dc*/ 	.word	0x0500000f


	//   ....[227]....
        /*05e0*/ 	.word	0x0500000f


	//   ....[228]....
        /*05e4*/ 	.word	0x0500000f


	//   ....[229]....
        /*05e8*/ 	.word	0x0500000f


	//   ....[230]....
        /*05ec*/ 	.word	0x0500000f


	//   ....[231]....
        /*05f0*/ 	.word	0x0500000f


	//   ....[232]....
        /*05f4*/ 	.word	0x0500000f


	//   ....[233]....
        /*05f8*/ 	.word	0x0500000f


	//   ....[234]....
        /*05fc*/ 	.word	0x0500000f


	//   ....[235]....
        /*0600*/ 	.word	0x0500000f


	//   ....[236]....
        /*0604*/ 	.word	0x0500000f


	//   ....[237]....
        /*0608*/ 	.word	0x0500000f


	//   ....[238]....
        /*060c*/ 	.word	0x0500000f


	//   ....[239]....
        /*0610*/ 	.word	0x0500000f


	//   ....[240]....
        /*0614*/ 	.word	0x0500000f


	//   ....[241]....
        /*0618*/ 	.word	0x0500000f


	//   ....[242]....
        /*061c*/ 	.word	0x0500000f


	//   ....[243]....
        /*0620*/ 	.word	0x0500000f


	//   ....[244]....
        /*0624*/ 	.word	0x0500000f


	//   ....[245]....
        /*0628*/ 	.word	0x0500000f


	//   ....[246]....
        /*062c*/ 	.word	0x0500000f


	//   ....[247]....
        /*0630*/ 	.word	0x0500000f


	//   ....[248]....
        /*0634*/ 	.word	0x0500000f


	//   ....[249]....
        /*0638*/ 	.word	0x0500000f


	//   ....[250]....
        /*063c*/ 	.word	0x0500000f


	//   ....[251]....
        /*0640*/ 	.word	0x0500000f


	//   ....[252]....
        /*0644*/ 	.word	0x0500000f


	//   ....[253]....
        /*0648*/ 	.word	0x0500000f


	//   ....[254]....
        /*064c*/ 	.word	0x0500000f


	//   ....[255]....
        /*0650*/ 	.word	0x0500000f


	//   ....[0]....
        /*0654*/ 	.word	0x0500000f


	//   ....[1]....
        /*0658*/ 	.word	0x0500000f


	//   ....[2]....
        /*065c*/ 	.word	0x0500000f


	//   ....[3]....
        /*0660*/ 	.word	0x0500000f


	//   ....[4]....
        /*0664*/ 	.word	0x0500000f


	//   ....[5]....
        /*0668*/ 	.word	0x0500000f


	//   ....[6]....
        /*066c*/ 	.word	0x0500000f


	//   ....[7]....
        /*0670*/ 	.word	0x0500000f


	//   ....[8]....
        /*0674*/ 	.word	0x0500000f


	//   ....[9]....
        /*0678*/ 	.word	0x0500000f


	//   ....[10]....
        /*067c*/ 	.word	0x0500000f


	//   ....[11]....
        /*0680*/ 	.word	0x0500000f


	//   ....[12]....
        /*0684*/ 	.word	0x0500000f


	//   ....[13]....
        /*0688*/ 	.word	0x0500000f


	//   ....[14]....
        /*068c*/ 	.word	0x0500000f


	//   ....[15]....
        /*0690*/ 	.word	0x0500000f


	//   ....[16]....
        /*0694*/ 	.word	0x0500000f


	//   ....[17]....
        /*0698*/ 	.word	0x0500000f


	//   ....[18]....
        /*069c*/ 	.word	0x0500000f


	//   ....[19]....
        /*06a0*/ 	.word	0x0500000f


	//   ....[20]....
        /*06a4*/ 	.word	0x0500000f


	//   ....[21]....
        /*06a8*/ 	.word	0x0500000f


	//   ....[22]....
        /*06ac*/ 	.word	0x0500000f


	//   ....[23]....
        /*06b0*/ 	.word	0x0500000f


	//   ....[24]....
        /*06b4*/ 	.word	0x0500000f


	//   ....[25]....
        /*06b8*/ 	.word	0x0500000f


	//   ....[26]....
        /*06bc*/ 	.word	0x0500000f


	//   ....[27]....
        /*06c0*/ 	.word	0x0500000f


	//   ....[28]....
        /*06c4*/ 	.word	0x0500000f


	//   ....[29]....
        /*06c8*/ 	.word	0x0500000f


	//   ....[30]....
        /*06cc*/ 	.word	0x0500000f


	//   ....[31]....
        /*06d0*/ 	.word	0x0500000f


	//   ....[32]....
        /*06d4*/ 	.word	0x0500000f


	//   ....[33]....
        /*06d8*/ 	.word	0x0500000f


	//   ....[34]....
        /*06dc*/ 	.word	0x0500000f


	//   ....[35]....
        /*06e0*/ 	.word	0x0500000f


	//   ....[36]....
        /*06e4*/ 	.word	0x0500000f


	//   ....[37]....
        /*06e8*/ 	.word	0x0500000f


	//   ....[38]....
        /*06ec*/ 	.word	0x0500000f


	//   ....[39]....
        /*06f0*/ 	.word	0x0500000f


	//   ....[40]....
        /*06f4*/ 	.word	0x0500000f


	//   ....[41]....
        /*06f8*/ 	.word	0x0500000f


	//   ....[42]....
        /*06fc*/ 	.word	0x0500000f


	//   ....[43]....
        /*0700*/ 	.word	0x0500000f


	//   ....[44]....
        /*0704*/ 	.word	0x0500000f


	//   ....[45]....
        /*0708*/ 	.word	0x0500000f


	//   ....[46]....
        /*070c*/ 	.word	0x0500000f


	//   ....[47]....
        /*0710*/ 	.word	0x0500000f


	//   ....[48]....
        /*0714*/ 	.word	0x0500000f


	//   ....[49]....
        /*0718*/ 	.word	0x0500000f


	//   ....[50]....
        /*071c*/ 	.word	0x0500000f


	//   ....[51]....
        /*0720*/ 	.word	0x0500000f


	//   ....[52]....
        /*0724*/ 	.word	0x0500000f


	//   ....[53]....
        /*0728*/ 	.word	0x0500000f


	//   ....[54]....
        /*072c*/ 	.word	0x0500000f


	//   ....[55]....
        /*0730*/ 	.word	0x0500000f


	//   ....[56]....
        /*0734*/ 	.word	0x0500000f


	//   ....[57]....
        /*0738*/ 	.word	0x0500000f


	//   ....[58]....
        /*073c*/ 	.word	0x0500000f


	//   ....[59]....
        /*0740*/ 	.word	0x0500000f


	//   ....[60]....
        /*0744*/ 	.word	0x0500000f


	//   ....[61]....
        /*0748*/ 	.word	0x0500000f


	//   ....[62]....
        /*074c*/ 	.word	0x0500000f


	//   ....[63]....
        /*0750*/ 	.word	0x0500000f


	//   ....[64]....
        /*0754*/ 	.word	0x0500000f


	//   ....[65]....
        /*0758*/ 	.word	0x0500000f


	//   ....[66]....
        /*075c*/ 	.word	0x0500000f


	//   ....[67]....
        /*0760*/ 	.word	0x0500000f


	//   ....[68]....
        /*0764*/ 	.word	0x0500000f


	//   ....[69]....
        /*0768*/ 	.word	0x0500000f


	//   ....[70]....
        /*076c*/ 	.word	0x0500000f


	//   ....[71]....
        /*0770*/ 	.word	0x0500000f


	//   ....[72]....
        /*0774*/ 	.word	0x0500000f


	//   ....[73]....
        /*0778*/ 	.word	0x0500000f


	//   ....[74]....
        /*077c*/ 	.word	0x0500000f


	//   ....[75]....
        /*0780*/ 	.word	0x0500000f


	//   ....[76]....
        /*0784*/ 	.word	0x0500000f


	//   ....[77]....
        /*0788*/ 	.word	0x0500000f


	//   ....[78]....
        /*078c*/ 	.word	0x0500000f


	//   ....[79]....
        /*0790*/ 	.word	0x0500000f


	//   ....[80]....
        /*0794*/ 	.word	0x0500000f


	//   ....[81]....
        /*0798*/ 	.word	0x0500000f


	//   ....[82]....
        /*079c*/ 	.word	0x0500000f


	//   ....[83]....
        /*07a0*/ 	.word	0x0500000f


	//   ....[84]....
        /*07a4*/ 	.word	0x0500000f


	//   ....[85]....
        /*07a8*/ 	.word	0x0500000f


	//   ....[86]....
        /*07ac*/ 	.word	0x0500000f


	//   ....[87]....
        /*07b0*/ 	.word	0x0500000f


	//   ....[88]....
        /*07b4*/ 	.word	0x0500000f


	//   ....[89]....
        /*07b8*/ 	.word	0x0500000f


	//   ....[90]....
        /*07bc*/ 	.word	0x0500000f


	//   ....[91]....
        /*07c0*/ 	.word	0x0500000f


	//   ....[92]....
        /*07c4*/ 	.word	0x0500000f


	//   ....[93]....
        /*07c8*/ 	.word	0x0500000f


	//   ....[94]....
        /*07cc*/ 	.word	0x0500000f


	//   ....[95]....
        /*07d0*/ 	.word	0x0500000f


	//   ....[96]....
        /*07d4*/ 	.word	0x0500000f


	//   ....[97]....
        /*07d8*/ 	.word	0x0500000f


	//   ....[98]....
        /*07dc*/ 	.word	0x0500000f


	//   ....[99]....
        /*07e0*/ 	.word	0x0500000f


	//   ....[100]....
        /*07e4*/ 	.word	0x0500000f


	//   ....[101]....
        /*07e8*/ 	.word	0x0500000f


	//   ....[102]....
        /*07ec*/ 	.word	0x0500000f


	//   ....[103]....
        /*07f0*/ 	.word	0x0500000f


	//   ....[104]....
        /*07f4*/ 	.word	0x0500000f


	//   ....[105]....
        /*07f8*/ 	.word	0x0500000f


	//   ....[106]....
        /*07fc*/ 	.word	0x0500000f


	//   ....[107]....
        /*0800*/ 	.word	0x0500000f


	//   ....[108]....
        /*0804*/ 	.word	0x0500000f


	//   ....[109]....
        /*0808*/ 	.word	0x0500000f


	//   ....[110]....
        /*080c*/ 	.word	0x0500000f


	//   ....[111]....
        /*0810*/ 	.word	0x0500000f


	//   ....[112]....
        /*0814*/ 	.word	0x0500000f


	//   ....[113]....
        /*0818*/ 	.word	0x0500000f


	//   ....[114]....
        /*081c*/ 	.word	0x0500000f


	//   ....[115]....
        /*0820*/ 	.word	0x0500000f


	//   ....[116]....
        /*0824*/ 	.word	0x0500000f


	//   ....[117]....
        /*0828*/ 	.word	0x0500000f


	//   ....[118]....
        /*082c*/ 	.word	0x0500000f


	//----- nvinfo : EIATTR_COOP_GROUP_INSTR_OFFSETS
	.align		4
.L_239:
        /*0830*/ 	.byte	0x04, 0x28
        /*0832*/ 	.short	(.L_241 - .L_240)


	//   ....[0]....
.L_240:
        /*0834*/ 	.word	0x00000070


	//   ....[1]....
        /*0838*/ 	.word	0x00000140


	//   ....[2]....
        /*083c*/ 	.word	0x00000190


	//   ....[3]....
        /*0840*/ 	.word	0x000003c0


	//   ....[4]....
        /*0844*/ 	.word	0x00000520


	//   ....[5]....
        /*0848*/ 	.word	0x00000640


	//   ....[6]....
        /*084c*/ 	.word	0x000007a0


	//   ....[7]....
        /*0850*/ 	.word	0x00003630


	//   ....[8]....
        /*0854*/ 	.word	0x00003640


	//   ....[9]....
        /*0858*/ 	.word	0x000065d0


	//   ....[10]....
        /*085c*/ 	.word	0x000065e0


	//   ....[11]....
        /*0860*/ 	.word	0x00009600


	//   ....[12]....
        /*0864*/ 	.word	0x00009610


	//   ....[13]....
        /*0868*/ 	.word	0x00009ab0


	//   ....[14]....
        /*086c*/ 	.word	0x00009ad0


	//   ....[15]....
        /*0870*/ 	.word	0x0000abd0


	//   ....[16]....
        /*0874*/ 	.word	0x0000b290


	//   ....[17]....
        /*0878*/ 	.word	0x0000b2a0


	//   ....[18]....
        /*087c*/ 	.word	0x0000b2b0


	//   ....[19]....
        /*0880*/ 	.word	0x0000b2c0


	//   ....[20]....
        /*0884*/ 	.word	0x0000e8c0


	//   ....[21]....
        /*0888*/ 	.word	0x0000e8d0


	//   ....[22]....
        /*088c*/ 	.word	0x0000e8e0


	//   ....[23]....
        /*0890*/ 	.word	0x0000e8f0


	//   ....[24]....
        /*0894*/ 	.word	0x00012360


	//   ....[25]....
        /*0898*/ 	.word	0x00012570


	//   ....[26]....
        /*089c*/ 	.word	0x00013650


	//   ....[27]....
        /*08a0*/ 	.word	0x00013750


	//   ....[28]....
        /*08a4*/ 	.word	0x00013fb0


	//   ....[29]....
        /*08a8*/ 	.word	0x00014030


	//   ....[30]....
        /*08ac*/ 	.word	0x000159b0


	//   ....[31]....
        /*08b0*/ 	.word	0x00015b90


	//   ....[32]....
        /*08b4*/ 	.word	0x00016770


	//   ....[33]....
        /*08b8*/ 	.word	0x00016940


	//   ....[34]....
        /*08bc*/ 	.word	0x00016ff0


	//   ....[35]....
        /*08c0*/ 	.word	0x00017120


	//   ....[36]....
        /*08c4*/ 	.word	0x00018eb0


	//   ....[37]....
        /*08c8*/ 	.word	0x00018ed0


	//   ....[38]....
        /*08cc*/ 	.word	0x000193f0


	//   ....[39]....
        /*08d0*/ 	.word	0x00019450


	//   ....[40]....
        /*08d4*/ 	.word	0x0001ad20


	//   ....[41]....
        /*08d8*/ 	.word	0x0001af40


	//   ....[42]....
        /*08dc*/ 	.word	0x0001baf0


	//   ....[43]....
        /*08e0*/ 	.word	0x0001bbf0


	//   ....[44]....
        /*08e4*/ 	.word	0x0001c520


	//   ....[45]....
        /*08e8*/ 	.word	0x0001c580


	//   ....[46]....
        /*08ec*/ 	.word	0x0001d8c0


	//   ....[47]....
        /*08f0*/ 	.word	0x0001d920


	//   ....[48]....
        /*08f4*/ 	.word	0x0001d940


	//   ....[49]....
        /*08f8*/ 	.word	0x0001d960


	//   ....[50]....
        /*08fc*/ 	.word	0x0001e4f0


	//   ....[51]....
        /*0900*/ 	.word	0x0001e540


	//   ....[52]....
        /*0904*/ 	.word	0x0001e570


	//   ....[53]....
        /*0908*/ 	.word	0x0001e5a0


	//   ....[54]....
        /*090c*/ 	.word	0x0001e5d0


	//   ....[55]....
        /*0910*/ 	.word	0x0001e600


	//   ....[56]....
        /*0914*/ 	.word	0x0001e630


	//   ....[57]....
        /*0918*/ 	.word	0x0001e660


	//   ....[58]....
        /*091c*/ 	.word	0x0001e690


	//   ....[59]....
        /*0920*/ 	.word	0x0001e6c0


	//   ....[60]....
        /*0924*/ 	.word	0x0001e6f0


	//   ....[61]....
        /*0928*/ 	.word	0x0001e720


	//   ....[62]....
        /*092c*/ 	.word	0x0001e750


	//   ....[63]....
        /*0930*/ 	.word	0x0001e780


	//   ....[64]....
        /*0934*/ 	.word	0x0001e7b0


	//   ....[65]....
        /*0938*/ 	.word	0x0001e7e0


	//   ....[66]....
        /*093c*/ 	.word	0x0001e810


	//   ....[67]....
        /*0940*/ 	.word	0x0001e840


	//   ....[68]....
        /*0944*/ 	.word	0x0001e870


	//   ....[69]....
        /*0948*/ 	.word	0x0001e8a0


	//   ....[70]....
        /*094c*/ 	.word	0x0001e8d0


	//   ....[71]....
        /*0950*/ 	.word	0x0001e900


	//   ....[72]....
        /*0954*/ 	.word	0x0001e930


	//   ....[73]....
        /*0958*/ 	.word	0x0001e960


	//   ....[74]....
        /*095c*/ 	.word	0x0001e990


	//   ....[75]....
        /*0960*/ 	.word	0x0001e9c0


	//   ....[76]....
        /*0964*/ 	.word	0x0001e9f0


	//   ....[77]....
        /*0968*/ 	.word	0x0001ea20


	//   ....[78]....
        /*096c*/ 	.word	0x0001ea50


	//   ....[79]....
        /*0970*/ 	.word	0x0001ea80


	//   ....[80]....
        /*0974*/ 	.word	0x0001eab0


	//   ....[81]....
        /*0978*/ 	.word	0x0001eae0


	//   ....[82]....
        /*097c*/ 	.word	0x0001eb10


	//   ....[83]....
        /*0980*/ 	.word	0x0001eb30


	//   ....[84]....
        /*0984*/ 	.word	0x0001eb40


	//   ....[85]....
        /*0988*/ 	.word	0x0001eb50


	//   ....[86]....
        /*098c*/ 	.word	0x0001eb70


	//   ....[87]....
        /*0990*/ 	.word	0x0001eba0


	//   ....[88]....
        /*0994*/ 	.word	0x0001ebc0


	//   ....[89]....
        /*0998*/ 	.word	0x0001ebd0


	//   ....[90]....
        /*099c*/ 	.word	0x0001ebf0


	//   ....[91]....
        /*09a0*/ 	.word	0x0001ec20


	//   ....[92]....
        /*09a4*/ 	.word	0x0001ec50


	//   ....[93]....
        /*09a8*/ 	.word	0x0001ec80


	//   ....[94]....
        /*09ac*/ 	.word	0x0001ecb0


	//   ....[95]....
        /*09b0*/ 	.word	0x0001ece0


	//   ....[96]....
        /*09b4*/ 	.word	0x0001ed10


	//   ....[97]....
        /*09b8*/ 	.word	0x0001ed30


	//   ....[98]....
        /*09bc*/ 	.word	0x0001ed40


	//   ....[99]....
        /*09c0*/ 	.word	0x0001ed60


	//   ....[100]....
        /*09c4*/ 	.word	0x0001ed90


	//   ....[101]....
        /*09c8*/ 	.word	0x0001edb0


	//   ....[102]....
        /*09cc*/ 	.word	0x0001edd0


	//   ....[103]....
        /*09d0*/ 	.word	0x0001ee00


	//   ....[104]....
        /*09d4*/ 	.word	0x0001ee30


	//   ....[105]....
        /*09d8*/ 	.word	0x0001ee40


	//   ....[106]....
        /*09dc*/ 	.word	0x0001ee70


	//   ....[107]....
        /*09e0*/ 	.word	0x0001eea0


	//   ....[108]....
        /*09e4*/ 	.word	0x0001eed0


	//   ....[109]....
        /*09e8*/ 	.word	0x0001ef00


	//   ....[110]....
        /*09ec*/ 	.word	0x0001ef30


	//   ....[111]....
        /*09f0*/ 	.word	0x0001ef60


	//   ....[112]....
        /*09f4*/ 	.word	0x0001ef90


	//   ....[113]....
        /*09f8*/ 	.word	0x0001efc0


	//   ....[114]....
        /*09fc*/ 	.word	0x0001f7c0


	//   ....[115]....
        /*0a00*/ 	.word	0x0001f7e0


	//   ....[116]....
        /*0a04*/ 	.word	0x0001f800


	//   ....[117]....
        /*0a08*/ 	.word	0x0001f810


	//   ....[118]....
        /*0a0c*/ 	.word	0x0001fea0


	//   ....[119]....
        /*0a10*/ 	.word	0x0001feb0


	//   ....[120]....
        /*0a14*/ 	.word	0x0001ffe0


	//   ....[121]....
        /*0a18*/ 	.word	0x0001fff0


	//   ....[122]....
        /*0a1c*/ 	.word	0x00020120


	//   ....[123]....
        /*0a20*/ 	.word	0x00020130


	//   ....[124]....
        /*0a24*/ 	.word	0x00020260


	//   ....[125]....
        /*0a28*/ 	.word	0x00020270


	//   ....[126]....
        /*0a2c*/ 	.word	0x00020640


	//   ....[127]....
        /*0a30*/ 	.word	0x00020650


	//   ....[128]....
        /*0a34*/ 	.word	0x00020dd0


	//   ....[129]....
        /*0a38*/ 	.word	0x00020de0


	//   ....[130]....
        /*0a3c*/ 	.word	0x00021c20


	//   ....[131]....
        /*0a40*/ 	.word	0x00021c30


	//   ....[132]....
        /*0a44*/ 	.word	0x00021d70


	//   ....[133]....
        /*0a48*/ 	.word	0x00021d80


	//   ....[134]....
        /*0a4c*/ 	.word	0x00021eb0


	//   ....[135]....
        /*0a50*/ 	.word	0x00021ec0


	//   ....[136]....
        /*0a54*/ 	.word	0x00021ff0


	//   ....[137]....
        /*0a58*/ 	.word	0x00022000


	//   ....[138]....
        /*0a5c*/ 	.word	0x00022180


	//   ....[139]....
        /*0a60*/ 	.word	0x00022370


	//   ....[140]....
        /*0a64*/ 	.word	0x000223a0


	//   ....[141]....
        /*0a68*/ 	.word	0x000223d0


	//   ....[142]....
        /*0a6c*/ 	.word	0x00022400


	//   ....[143]....
        /*0a70*/ 	.word	0x00022430


	//   ....[144]....
        /*0a74*/ 	.word	0x00022460


	//   ....[145]....
        /*0a78*/ 	.word	0x000225f0


	//   ....[146]....
        /*0a7c*/ 	.word	0x00022620


	//   ....[147]....
        /*0a80*/ 	.word	0x00022650


	//   ....[148]....
        /*0a84*/ 	.word	0x00022680


	//   ....[149]....
        /*0a88*/ 	.word	0x000226b0


	//   ....[150]....
        /*0a8c*/ 	.word	0x000226e0


	//   ....[151]....
        /*0a90*/ 	.word	0x00022770


	//   ....[152]....
        /*0a94*/ 	.word	0x000227a0


	//   ....[153]....
        /*0a98*/ 	.word	0x000227b0


	//   ....[154]....
        /*0a9c*/ 	.word	0x000227f0


	//   ....[155]....
        /*0aa0*/ 	.word	0x00024140


	//   ....[156]....
        /*0aa4*/ 	.word	0x000264c0


	//   ....[157]....
        /*0aa8*/ 	.word	0x000264f0


	//   ....[158]....
        /*0aac*/ 	.word	0x00026520


	//   ....[159]....
        /*0ab0*/ 	.word	0x000265b0


	//   ....[160]....
        /*0ab4*/ 	.word	0x000265f0


	//   ....[161]....
        /*0ab8*/ 	.word	0x00026600


	//   ....[162]....
        /*0abc*/ 	.word	0x00026640


	//   ....[163]....
        /*0ac0*/ 	.word	0x00026650


	//   ....[164]....
        /*0ac4*/ 	.word	0x00026a10


	//   ....[165]....
        /*0ac8*/ 	.word	0x00026a40


	//   ....[166]....
        /*0acc*/ 	.word	0x00026b10


	//   ....[167]....
        /*0ad0*/ 	.word	0x00026b30


	//   ....[168]....
        /*0ad4*/ 	.word	0x00026bc0


	//   ....[169]....
        /*0ad8*/ 	.word	0x00026bd0


	//   ....[170]....
        /*0adc*/ 	.word	0x00026be0


	//   ....[171]....
        /*0ae0*/ 	.word	0x00026c70


	//   ....[172]....
        /*0ae4*/ 	.word	0x000273d0


	//   ....[173]....
        /*0ae8*/ 	.word	0x00027400


	//   ....[174]....
        /*0aec*/ 	.word	0x000274c0


	//   ....[175]....
        /*0af0*/ 	.word	0x000274e0


	//   ....[176]....
        /*0af4*/ 	.word	0x00027580


	//   ....[177]....
        /*0af8*/ 	.word	0x000275a0


	//   ....[178]....
        /*0afc*/ 	.word	0x000275b0


	//   ....[179]....
        /*0b00*/ 	.word	0x00027640


	//   ....[180]....
        /*0b04*/ 	.word	0x00027d50


	//   ....[181]....
        /*0b08*/ 	.word	0x00027d70


	//   ....[182]....
        /*0b0c*/ 	.word	0x00027de0


	//   ....[183]....
        /*0b10*/ 	.word	0x00027df0


	//   ....[184]....
        /*0b14*/ 	.word	0x00027e40


	//   ....[185]....
        /*0b18*/ 	.word	0x00027e50


	//   ....[186]....
        /*0b1c*/ 	.word	0x00027e60


	//   ....[187]....
        /*0b20*/ 	.word	0x00027eb0


	//   ....[188]....
        /*0b24*/ 	.word	0x000281e0


	//   ....[189]....
        /*0b28*/ 	.word	0x00028200


	//   ....[190]....
        /*0b2c*/ 	.word	0x00028210


	//   ....[191]....
        /*0b30*/ 	.word	0x00028270


	//   ....[192]....
        /*0b34*/ 	.word	0x00028280


	//   ....[193]....
        /*0b38*/ 	.word	0x000282e0


	//   ....[194]....
        /*0b3c*/ 	.word	0x00028310


	//   ....[195]....
        /*0b40*/ 	.word	0x00028350


	//   ....[196]....
        /*0b44*/ 	.word	0x00029420


	//   ....[197]....
        /*0b48*/ 	.word	0x00029450


	//   ....[198]....
        /*0b4c*/ 	.word	0x000294b0


	//   ....[199]....
        /*0b50*/ 	.word	0x000294e0


	//   ....[200]....
        /*0b54*/ 	.word	0x00029510


	//   ....[201]....
        /*0b58*/ 	.word	0x00029540


	//   ....[202]....
        /*0b5c*/ 	.word	0x00029570


	//   ....[203]....
        /*0b60*/ 	.word	0x000295a0


	//   ....[204]....
        /*0b64*/ 	.word	0x00029740


	//   ....[205]....
        /*0b68*/ 	.word	0x00029770


	//   ....[206]....
        /*0b6c*/ 	.word	0x000297a0


	//   ....[207]....
        /*0b70*/ 	.word	0x000297d0


	//   ....[208]....
        /*0b74*/ 	.word	0x00029800


	//   ....[209]....
        /*0b78*/ 	.word	0x00029830


	//   ....[210]....
        /*0b7c*/ 	.word	0x000298f0


	//   ....[211]....
        /*0b80*/ 	.word	0x00029910


	//   ....[212]....
        /*0b84*/ 	.word	0x00029930


	//   ....[213]....
        /*0b88*/ 	.word	0x00029990


	//   ....[214]....
        /*0b8c*/ 	.word	0x0002a3e0


	//   ....[215]....
        /*0b90*/ 	.word	0x0002a780


	//   ....[216]....
        /*0b94*/ 	.word	0x0002a810


	//   ....[217]....
        /*0b98*/ 	.word	0x0002a900


	//   ....[218]....
        /*0b9c*/ 	.word	0x0002a990


	//   ....[219]....
        /*0ba0*/ 	.word	0x0002aa70


	//   ....[220]....
        /*0ba4*/ 	.word	0x0002ab00


	//   ....[221]....
        /*0ba8*/ 	.word	0x0002ac30


	//   ....[222]....
        /*0bac*/ 	.word	0x0002acd0


	//   ....[223]....
        /*0bb0*/ 	.word	0x0002ad60


	//   ....[224]....
        /*0bb4*/ 	.word	0x0002adb0


	//   ....[225]....
        /*0bb8*/ 	.word	0x0002ae00


	//   ....[226]....
        /*0bbc*/ 	.word	0x0002aee0


	//   ....[227]....
        /*0bc0*/ 	.word	0x0002af70


	//   ....[228]....
        /*0bc4*/ 	.word	0x0002afc0


	//   ....[229]....
        /*0bc8*/ 	.word	0x0002b010


	//   ....[230]....
        /*0bcc*/ 	.word	0x0002b3b0


	//   ....[231]....
        /*0bd0*/ 	.word	0x0002b4d0


	//   ....[232]....
        /*0bd4*/ 	.word	0x0002b600


	//   ....[233]....
        /*0bd8*/ 	.word	0x0002b720


	//   ....[234]....
        /*0bdc*/ 	.word	0x0002b850


	//   ....[235]....
        /*0be0*/ 	.word	0x0002b920


	//   ....[236]....
        /*0be4*/ 	.word	0x0002b980


	//   ....[237]....
        /*0be8*/ 	.word	0x0002b9d0


	//   ....[238]....
        /*0bec*/ 	.word	0x0002ba50


	//   ....[239]....
        /*0bf0*/ 	.word	0x0002bab0


	//   ....[240]....
        /*0bf4*/ 	.word	0x0002bb10


	//   ....[241]....
        /*0bf8*/ 	.word	0x0002bb60


	//   ....[242]....
        /*0bfc*/ 	.word	0x0002bbf0


	//   ....[243]....
        /*0c00*/ 	.word	0x0002bc60


	//   ....[244]....
        /*0c04*/ 	.word	0x0002bcc0


	//   ....[245]....
        /*0c08*/ 	.word	0x0002bd10


	//   ....[246]....
        /*0c0c*/ 	.word	0x0002bd80


	//   ....[247]....
        /*0c10*/ 	.word	0x0002bdd0


	//   ....[248]....
        /*0c14*/ 	.word	0x0002be30


	//   ....[249]....
        /*0c18*/ 	.word	0x0002be80


	//   ....[250]....
        /*0c1c*/ 	.word	0x0002bee0


	//   ....[251]....
        /*0c20*/ 	.word	0x0002bf30


	//   ....[252]....
        /*0c24*/ 	.word	0x0002bf90


	//   ....[253]....
        /*0c28*/ 	.word	0x0002c000


	//   ....[254]....
        /*0c2c*/ 	.word	0x0002c060


	//   ....[255]....
        /*0c30*/ 	.word	0x0002c0b0


	//   ....[0]....
        /*0c34*/ 	.word	0x0002c130


	//   ....[1]....
        /*0c38*/ 	.word	0x0002c180


	//   ....[2]....
        /*0c3c*/ 	.word	0x0002c1f0


	//   ....[3]....
        /*0c40*/ 	.word	0x0002c250


	//   ....[4]....
        /*0c44*/ 	.word	0x0002c2c0


	//   ....[5]....
        /*0c48*/ 	.word	0x0002c320


	//   ....[6]....
        /*0c4c*/ 	.word	0x0002c3a0


	//   ....[7]....
        /*0c50*/ 	.word	0x0002c420


	//   ....[8]....
        /*0c54*/ 	.word	0x0002c4b0


	//   ....[9]....
        /*0c58*/ 	.word	0x0002c510


	//   ....[10]....
        /*0c5c*/ 	.word	0x0002c590


	//   ....[11]....
        /*0c60*/ 	.word	0x0002c5e0


	//   ....[12]....
        /*0c64*/ 	.word	0x0002c670


	//   ....[13]....
        /*0c68*/ 	.word	0x0002c6c0


	//   ....[14]....
        /*0c6c*/ 	.word	0x0002c750


	//   ....[15]....
        /*0c70*/ 	.word	0x0002c7b0


	//   ....[16]....
        /*0c74*/ 	.word	0x0002c810


	//   ....[17]....
        /*0c78*/ 	.word	0x0002c860


	//   ....[18]....
        /*0c7c*/ 	.word	0x0002c8d0


	//   ....[19]....
        /*0c80*/ 	.word	0x0002c930


	//   ....[20]....
        /*0c84*/ 	.word	0x0002c990


	//   ....[21]....
        /*0c88*/ 	.word	0x0002c9e0


	//   ....[22]....
        /*0c8c*/ 	.word	0x0002ca50


	//   ....[23]....
        /*0c90*/ 	.word	0x0002cab0


	//   ....[24]....
        /*0c94*/ 	.word	0x0002cb10


	//   ....[25]....
        /*0c98*/ 	.word	0x0002cb60


	//   ....[26]....
        /*0c9c*/ 	.word	0x0002cbd0


	//   ....[27]....
        /*0ca0*/ 	.word	0x0002cc30


	//   ....[28]....
        /*0ca4*/ 	.word	0x0002ccc0


	//   ....[29]....
        /*0ca8*/ 	.word	0x0002cd20


	//   ....[30]....
        /*0cac*/ 	.word	0x0002cdb0


	//   ....[31]....
        /*0cb0*/ 	.word	0x0002ce20


	//   ....[32]....
        /*0cb4*/ 	.word	0x0002ceb0


	//   ....[33]....
        /*0cb8*/ 	.word	0x0002cf00


	//   ....[34]....
        /*0cbc*/ 	.word	0x0002cf80


	//   ....[35]....
        /*0cc0*/ 	.word	0x0002cff0


	//   ....[36]....
        /*0cc4*/ 	.word	0x0002d050


	//   ....[37]....
        /*0cc8*/ 	.word	0x0002d0a0


	//   ....[38]....
        /*0ccc*/ 	.word	0x0002d120


	//   ....[39]....
        /*0cd0*/ 	.word	0x0002d170


	//   ....[40]....
        /*0cd4*/ 	.word	0x0002d200


	//   ....[41]....
        /*0cd8*/ 	.word	0x0002d290


	//   ....[42]....
        /*0cdc*/ 	.word	0x0002d320


	//   ....[43]....
        /*0ce0*/ 	.word	0x0002d3b0


	//   ....[44]....
        /*0ce4*/ 	.word	0x0002d440


	//   ....[45]....
        /*0ce8*/ 	.word	0x0002d4d0


	//   ....[46]....
        /*0cec*/ 	.word	0x0002d550


	//   ....[47]....
        /*0cf0*/ 	.word	0x0002d5a0


	//   ....[48]....
        /*0cf4*/ 	.word	0x0002d630


	//   ....[49]....
        /*0cf8*/ 	.word	0x0002d6c0


	//   ....[50]....
        /*0cfc*/ 	.word	0x0002d740


	//   ....[51]....
        /*0d00*/ 	.word	0x0002d790


	//   ....[52]....
        /*0d04*/ 	.word	0x0002d820


	//   ....[53]....
        /*0d08*/ 	.word	0x0002d8b0


	//   ....[54]....
        /*0d0c*/ 	.word	0x0002d940


	//   ....[55]....
        /*0d10*/ 	.word	0x0002d9d0


	//   ....[56]....
        /*0d14*/ 	.word	0x0002da60


	//   ....[57]....
        /*0d18*/ 	.word	0x0002daf0


	//   ....[58]....
        /*0d1c*/ 	.word	0x0002dbb0


	//   ....[59]....
        /*0d20*/ 	.word	0x0002de90


	//   ....[60]....
        /*0d24*/ 	.word	0x0002df90


	//   ....[61]....
        /*0d28*/ 	.word	0x0002e050


	//   ....[62]....
        /*0d2c*/ 	.word	0x0002e0b0


	//   ....[63]....
        /*0d30*/ 	.word	0x0002e1a0


	//   ....[64]....
        /*0d34*/ 	.word	0x0002e240


	//   ....[65]....
        /*0d38*/ 	.word	0x0002e310


	//   ....[66]....
        /*0d3c*/ 	.word	0x0002e3b0


	//   ....[67]....
        /*0d40*/ 	.word	0x0002e490


	//   ....[68]....
        /*0d44*/ 	.word	0x0002e5d0


	//   ....[69]....
        /*0d48*/ 	.word	0x0002e6a0


	//   ....[70]....
        /*0d4c*/ 	.word	0x0002e7b0


	//   ....[71]....
        /*0d50*/ 	.word	0x0002e870


	//   ....[72]....
        /*0d54*/ 	.word	0x0002e8d0


	//   ....[73]....
        /*0d58*/ 	.word	0x0002e9d0


	//   ....[74]....
        /*0d5c*/ 	.word	0x0002ea30


	//   ....[75]....
        /*0d60*/ 	.word	0x0002ead0


	//   ....[76]....
        /*0d64*/ 	.word	0x0002ebf0


	//   ....[77]....
        /*0d68*/ 	.word	0x0002ec60


	//   ....[78]....
        /*0d6c*/ 	.word	0x0002ecc0


	//   ....[79]....
        /*0d70*/ 	.word	0x0002edd0


	//   ....[80]....
        /*0d74*/ 	.word	0x0002ee30


	//   ....[81]....
        /*0d78*/ 	.word	0x0002ef50


	//   ....[82]....
        /*0d7c*/ 	.word	0x0002efb0


	//   ....[83]....
        /*0d80*/ 	.word	0x0002f050


	//   ....[84]....
        /*0d84*/ 	.word	0x0002f1f0


	//   ....[85]....
        /*0d88*/ 	.word	0x0002f2a0


	//   ....[86]....
        /*0d8c*/ 	.word	0x0002f300


	//   ....[87]....
        /*0d90*/ 	.word	0x0002f3c0


	//   ....[88]....
        /*0d94*/ 	.word	0x0002f420


	//   ....[89]....
        /*0d98*/ 	.word	0x0002f4e0


	//   ....[90]....
        /*0d9c*/ 	.word	0x0002f540


	//   ....[91]....
        /*0da0*/ 	.word	0x0002f600


	//   ....[92]....
        /*0da4*/ 	.word	0x0002f6f0


	//   ....[93]....
        /*0da8*/ 	.word	0x0002f790


	//   ....[94]....
        /*0dac*/ 	.word	0x0002f7f0


	//   ....[95]....
        /*0db0*/ 	.word	0x0002f8c0


	//   ....[96]....
        /*0db4*/ 	.word	0x0002f920


	//   ....[97]....
        /*0db8*/ 	.word	0x0002f9f0


	//   ....[98]....
        /*0dbc*/ 	.word	0x0002fa50


	//   ....[99]....
        /*0dc0*/ 	.word	0x0002fb20


	//   ....[100]....
        /*0dc4*/ 	.word	0x0002fd00


	//   ....[101]....
        /*0dc8*/ 	.word	0x0002fda0


	//   ....[102]....
        /*0dcc*/ 	.word	0x0002ff10


	//   ....[103]....
        /*0dd0*/ 	.word	0x0002ff80


	//   ....[104]....
        /*0dd4*/ 	.word	0x0002fff0


	//   ....[105]....
        /*0dd8*/ 	.word	0x00030060


	//   ....[106]....
        /*0ddc*/ 	.word	0x000300d0


	//   ....[107]....
        /*0de0*/ 	.word	0x00030150


	//   ....[108]....
        /*0de4*/ 	.word	0x000301d0


	//   ....[109]....
        /*0de8*/ 	.word	0x00030260


	//   ....[110]....
        /*0dec*/ 	.word	0x000302d0


	//   ....[111]....
        /*0df0*/ 	.word	0x00030340


	//   ....[112]....
        /*0df4*/ 	.word	0x000303b0


	//   ....[113]....
        /*0df8*/ 	.word	0x00030430


	//   ....[114]....
        /*0dfc*/ 	.word	0x000304a0


	//   ....[115]....
        /*0e00*/ 	.word	0x00030550


	//   ....[116]....
        /*0e04*/ 	.word	0x000305a0


	//   ....[117]....
        /*0e08*/ 	.word	0x00030630


	//   ....[118]....
        /*0e0c*/ 	.word	0x00030760


	//----- nvinfo : EIATTR_REG_RECONFIG
	.align		4
.L_241:
        /*0e10*/ 	.byte	0x01, 0x54
	.zero		2


	//----- nvinfo : EIATTR_SYSCALL_OFFSETS
	.align		4
        /*0e14*/ 	.byte	0x04, 0x46
        /*0e16*/ 	.short	(.L_243 - .L_242)


	//   ....[0]....
.L_242:
        /*0e18*/ 	.word	0x000023f0


	//   ....[1]....
        /*0e1c*/ 	.word	0x00002540


	//   ....[2]....
        /*0e20*/ 	.word	0x0000ad60


	//   ....[3]....
        /*0e24*/ 	.word	0x0000b070


	//   ....[4]....
        /*0e28*/ 	.word	0x000259f0


	//   ....[5]....
        /*0e2c*/ 	.word	0x00025b60


	//   ....[6]....
        /*0e30*/ 	.word	0x00025cb0


	//   ....[7]....
        /*0e34*/ 	.word	0x00025df0


	//   ....[8]....
        /*0e38*/ 	.word	0x00027060


	//----- nvinfo : EIATTR_MBARRIER_INSTR_OFFSETS
	.align		4
.L_243:
        /*0e3c*/ 	.byte	0x04, 0x39
        /*0e3e*/ 	.short	(.L_245 - .L_244)


	//   ....[0]....
.L_244:
        /*0e40*/ 	.word	0x00000270
        /*0e44*/ 	.word	0x000000ff
        /*0e48*/ 	.word	0x00022800
        /*0e4c*/ 	.short	0x0100
        /*0e4e*/ 	.byte	0x08
	.zero		1


	//   ....[1]....
        /*0e50*/ 	.word	0x00000280
        /*0e54*/ 	.word	0x000000ff
        /*0e58*/ 	.word	0x00022820
        /*0e5c*/ 	.short	0x0100
        /*0e5e*/ 	.byte	0x08
	.zero		1


	//   ....[2]....
        /*0e60*/ 	.word	0x00000370
        /*0e64*/ 	.word	0x000000ff
        /*0e68*/ 	.word	0x00022830
        /*0e6c*/ 	.short	0x0100
        /*0e6e*/ 	.byte	0x08
	.zero		1


	//   ....[3]....
        /*0e70*/ 	.word	0x00000380
        /*0e74*/ 	.word	0x000000ff
        /*0e78*/ 	.word	0x00022840
        /*0e7c*/ 	.short	0x0100
        /*0e7e*/ 	.byte	0x08
	.zero		1


	//   ....[4]....
        /*0e80*/ 	.word	0x00000390
        /*0e84*/ 	.word	0x000000ff
        /*0e88*/ 	.word	0x00022838
        /*0e8c*/ 	.short	0x0100
        /*0e8e*/ 	.byte	0x08
	.zero		1


	//   ....[5]....
        /*0e90*/ 	.word	0x000003a0
        /*0e94*/ 	.word	0x000000ff
        /*0e98*/ 	.word	0x00022848
        /*0e9c*/ 	.short	0x0100
        /*0e9e*/ 	.byte	0x08
	.zero		1


	//   ....[6]....
        /*0ea0*/ 	.word	0x000004d0
        /*0ea4*/ 	.word	0x000000ff
        /*0ea8*/ 	.word	0x00022850
        /*0eac*/ 	.short	0x0100
        /*0eae*/ 	.byte	0x08
	.zero		1


	//   ....[7]....
        /*0eb0*/ 	.word	0x000004e0
        /*0eb4*/ 	.word	0x000000ff
        /*0eb8*/ 	.word	0x00022860
        /*0ebc*/ 	.short	0x0100
        /*0ebe*/ 	.byte	0x08
	.zero		1


	//   ....[8]....
        /*0ec0*/ 	.word	0x000004f0
        /*0ec4*/ 	.word	0x000000ff
        /*0ec8*/ 	.word	0x00022858
        /*0ecc*/ 	.short	0x0100
        /*0ece*/ 	.byte	0x08
	.zero		1


	//   ....[9]....
        /*0ed0*/ 	.word	0x00000500
        /*0ed4*/ 	.word	0x000000ff
        /*0ed8*/ 	.word	0x00022868
        /*0edc*/ 	.short	0x0100
        /*0ede*/ 	.byte	0x08
	.zero		1


	//   ....[10]....
        /*0ee0*/ 	.word	0x000005f0
        /*0ee4*/ 	.word	0x000000ff
        /*0ee8*/ 	.word	0x00022870
        /*0eec*/ 	.short	0x0100
        /*0eee*/ 	.byte	0x06
	.zero		1


	//   ....[11]....
        /*0ef0*/ 	.word	0x00000600
        /*0ef4*/ 	.word	0x000000ff
        /*0ef8*/ 	.word	0x00022880
        /*0efc*/ 	.short	0x0100
        /*0efe*/ 	.byte	0x06
	.zero		1


	//   ....[12]....
        /*0f00*/ 	.word	0x00000610
        /*0f04*/ 	.word	0x000000ff
        /*0f08*/ 	.word	0x00022878
        /*0f0c*/ 	.short	0x0100
        /*0f0e*/ 	.byte	0x06
	.zero		1


	//   ....[13]....
        /*0f10*/ 	.word	0x00000620
        /*0f14*/ 	.word	0x000000ff
        /*0f18*/ 	.word	0x00022888
        /*0f1c*/ 	.short	0x0100
        /*0f1e*/ 	.byte	0x06
	.zero		1


	//   ....[14]....
        /*0f20*/ 	.word	0x00000750
        /*0f24*/ 	.word	0x000000ff
        /*0f28*/ 	.word	0x00022890
        /*0f2c*/ 	.short	0x0100
        /*0f2e*/ 	.byte	0x08
	.zero		1


	//   ....[15]....
        /*0f30*/ 	.word	0x00000760
        /*0f34*/ 	.word	0x000000ff
        /*0f38*/ 	.word	0x000228a0
        /*0f3c*/ 	.short	0x0100
        /*0f3e*/ 	.byte	0x08
	.zero		1


	//   ....[16]....
        /*0f40*/ 	.word	0x00000770
        /*0f44*/ 	.word	0x000000ff
        /*0f48*/ 	.word	0x00022898
        /*0f4c*/ 	.short	0x0100
        /*0f4e*/ 	.byte	0x08
	.zero		1


	//   ....[17]....
        /*0f50*/ 	.word	0x00000780
        /*0f54*/ 	.word	0x000000ff
        /*0f58*/ 	.word	0x000228a8
        /*0f5c*/ 	.short	0x0100
        /*0f5e*/ 	.byte	0x08
	.zero		1


	//   ....[18]....
        /*0f60*/ 	.word	0x000008c0
        /*0f64*/ 	.word	0x000000ff
        /*0f68*/ 	.word	0x000228b0
        /*0f6c*/ 	.short	0x0100
        /*0f6e*/ 	.byte	0x08
	.zero		1


	//   ....[19]....
        /*0f70*/ 	.word	0x000008d0
        /*0f74*/ 	.word	0x000000ff
        /*0f78*/ 	.word	0x000228c0
        /*0f7c*/ 	.short	0x0100
        /*0f7e*/ 	.byte	0x08
	.zero		1


	//   ....[20]....
        /*0f80*/ 	.word	0x000008e0
        /*0f84*/ 	.word	0x000000ff
        /*0f88*/ 	.word	0x000228b8
        /*0f8c*/ 	.short	0x0100
        /*0f8e*/ 	.byte	0x08
	.zero		1


	//   ....[21]....
        /*0f90*/ 	.word	0x000008f0
        /*0f94*/ 	.word	0x000000ff
        /*0f98*/ 	.word	0x000228c8
        /*0f9c*/ 	.short	0x0100
        /*0f9e*/ 	.byte	0x08
	.zero		1


	//   ....[22]....
        /*0fa0*/ 	.word	0x000035e0
        /*0fa4*/ 	.word	0x00000053
        /*0fa8*/ 	.word	0x00022890
        /*0fac*/ 	.short	0x010a
        /*0fae*/ 	.byte	0x3f
	.zero		1


	//   ....[23]....
        /*0fb0*/ 	.word	0x00006580
        /*0fb4*/ 	.word	0x00000053
        /*0fb8*/ 	.word	0x00022890
        /*0fbc*/ 	.short	0x010a
        /*0fbe*/ 	.byte	0x3f
	.zero		1


	//   ....[24]....
        /*0fc0*/ 	.word	0x00009470
        /*0fc4*/ 	.word	0x00000053
        /*0fc8*/ 	.word	0x00022890
        /*0fcc*/ 	.short	0x010a
        /*0fce*/ 	.byte	0x3f
	.zero		1


	//   ....[25]....
        /*0fd0*/ 	.word	0x00009920
        /*0fd4*/ 	.word	0x00000004
        /*0fd8*/ 	.word	0x00000000
        /*0fdc*/ 	.short	0x0101
        /*0fde*/ 	.byte	0x3f
	.zero		1


	//   ....[26]....
        /*0fe0*/ 	.word	0x00009960
        /*0fe4*/ 	.word	0x00000053
        /*0fe8*/ 	.word	0x000228b0
        /*0fec*/ 	.short	0x010a
        /*0fee*/ 	.byte	0x3f
	.zero		1


	//   ....[27]....
        /*0ff0*/ 	.word	0x00009ed0
        /*0ff4*/ 	.word	0x00000053
        /*0ff8*/ 	.word	0x00000000
        /*0ffc*/ 	.short	0x0101
        /*0ffe*/ 	.byte	0x3f
	.zero		1


	//   ....[28]....
        /*1000*/ 	.word	0x0000adf0
        /*1004*/ 	.word	0x00000010
        /*1008*/ 	.word	0x00022800
        /*100c*/ 	.short	0x010a
        /*100e*/ 	.byte	0x3f
	.zero		1


	//   ....[29]....
        /*1010*/ 	.word	0x0000ae40
        /*1014*/ 	.word	0x00000010
        /*1018*/ 	.word	0x00022800
        /*101c*/ 	.short	0x010a
        /*101e*/ 	.byte	0x3f
	.zero		1


	//   ....[30]....
        /*1020*/ 	.word	0x0000b830
        /*1024*/ 	.word	0x00000010
        /*1028*/ 	.word	0x00022800
        /*102c*/ 	.short	0x010a
        /*102e*/ 	.byte	0x3f
	.zero		1


	//   ....[31]....
        /*1030*/ 	.word	0x0000ed20
        /*1034*/ 	.word	0x00000010
        /*1038*/ 	.word	0x00022800
        /*103c*/ 	.short	0x010a
        /*103e*/ 	.byte	0x3f
	.zero		1


	//   ....[32]....
        /*1040*/ 	.word	0x00011df0
        /*1044*/ 	.word	0x00000003
        /*1048*/ 	.word	0x00022830
        /*104c*/ 	.short	0x010a
        /*104e*/ 	.byte	0x3f
	.zero		1


	//   ....[33]....
        /*1050*/ 	.word	0x00011e30
        /*1054*/ 	.word	0x00000003
        /*1058*/ 	.word	0x00022830
        /*105c*/ 	.short	0x010a
        /*105e*/ 	.byte	0x3f
	.zero		1


	//   ....[34]....
        /*1060*/ 	.word	0x00012390
        /*1064*/ 	.word	0x00000000
        /*1068*/ 	.word	0x00000000
        /*106c*/ 	.short	0x0101
        /*106e*/ 	.byte	0x3f
	.zero		1


	//   ....[35]....
        /*1070*/ 	.word	0x00015240
        /*1074*/ 	.word	0x00000009
        /*1078*/ 	.word	0x00022830
        /*107c*/ 	.short	0x010a
        /*107e*/ 	.byte	0x3f
	.zero		1


	//   ....[36]....
        /*1080*/ 	.word	0x00015290
        /*1084*/ 	.word	0x00000009
        /*1088*/ 	.word	0x00022830
        /*108c*/ 	.short	0x010a
        /*108e*/ 	.byte	0x3f
	.zero		1


	//   ....[37]....
        /*1090*/ 	.word	0x000155e0
        /*1094*/ 	.word	0x00000009
        /*1098*/ 	.word	0x00022850
        /*109c*/ 	.short	0x010a
        /*109e*/ 	.byte	0x3f
	.zero		1


	//   ....[38]....
        /*10a0*/ 	.word	0x00015620
        /*10a4*/ 	.word	0x00000009
        /*10a8*/ 	.word	0x00022850
        /*10ac*/ 	.short	0x010a
        /*10ae*/ 	.byte	0x3f
	.zero		1


	//   ....[39]....
        /*10b0*/ 	.word	0x000159e0
        /*10b4*/ 	.word	0x00000008
        /*10b8*/ 	.word	0x00000000
        /*10bc*/ 	.short	0x0101
        /*10be*/ 	.byte	0x3f
	.zero		1


	//   ....[40]....
        /*10c0*/ 	.word	0x00017bf0
        /*10c4*/ 	.word	0x0000000f
        /*10c8*/ 	.word	0x00000000
        /*10cc*/ 	.short	0x0101
        /*10ce*/ 	.byte	0x3f
	.zero		1


	//   ....[41]....
        /*10d0*/ 	.word	0x000185c0
        /*10d4*/ 	.word	0x00000003
        /*10d8*/ 	.word	0x00022830
        /*10dc*/ 	.short	0x010a
        /*10de*/ 	.byte	0x3f
	.zero		1


	//   ....[42]....
        /*10e0*/ 	.word	0x00018610
        /*10e4*/ 	.word	0x00000003
        /*10e8*/ 	.word	0x00022830
        /*10ec*/ 	.short	0x010a
        /*10ee*/ 	.byte	0x3f
	.zero		1


	//   ....[43]....
        /*10f0*/ 	.word	0x00018990
        /*10f4*/ 	.word	0x00000005
        /*10f8*/ 	.word	0x00022850
        /*10fc*/ 	.short	0x010a
        /*10fe*/ 	.byte	0x3f
	.zero		1


	//   ....[44]....
        /*1100*/ 	.word	0x000189d0
        /*1104*/ 	.word	0x00000005
        /*1108*/ 	.word	0x00022850
        /*110c*/ 	.short	0x010a
        /*110e*/ 	.byte	0x3f
	.zero		1


	//   ....[45]....
        /*1110*/ 	.word	0x00018ca0
        /*1114*/ 	.word	0x00000003
        /*1118*/ 	.word	0x00000000
        /*111c*/ 	.short	0x0101
        /*111e*/ 	.byte	0x3f
	.zero		1


	//   ....[46]....
        /*1120*/ 	.word	0x00019eb0
        /*1124*/ 	.word	0x0000000d
        /*1128*/ 	.word	0x00000000
        /*112c*/ 	.short	0x0101
        /*112e*/ 	.byte	0x3f
	.zero		1


	//   ....[47]....
        /*1130*/ 	.word	0x0001a5c0
        /*1134*/ 	.word	0x00000003
        /*1138*/ 	.word	0x00022830
        /*113c*/ 	.short	0x010a
        /*113e*/ 	.byte	0x3f
	.zero		1


	//   ....[48]....
        /*1140*/ 	.word	0x0001a610
        /*1144*/ 	.word	0x00000003
        /*1148*/ 	.word	0x00022830
        /*114c*/ 	.short	0x010a
        /*114e*/ 	.byte	0x3f
	.zero		1


	//   ....[49]....
        /*1150*/ 	.word	0x0001a990
        /*1154*/ 	.word	0x00000005
        /*1158*/ 	.word	0x00022850
        /*115c*/ 	.short	0x010a
        /*115e*/ 	.byte	0x3f
	.zero		1


	//   ....[50]....
        /*1160*/ 	.word	0x0001a9d0
        /*1164*/ 	.word	0x00000005
        /*1168*/ 	.word	0x00022850
        /*116c*/ 	.short	0x010a
        /*116e*/ 	.byte	0x3f
	.zero		1


	//   ....[51]....
        /*1170*/ 	.word	0x0001ad40
        /*1174*/ 	.word	0x00000003
        /*1178*/ 	.word	0x00000000
        /*117c*/ 	.short	0x0101
        /*117e*/ 	.byte	0x3f
	.zero		1


	//   ....[52]....
        /*1180*/ 	.word	0x0001cfa0
        /*1184*/ 	.word	0x0000000a
        /*1188*/ 	.word	0x00000000
        /*118c*/ 	.short	0x0101
        /*118e*/ 	.byte	0x3f
	.zero		1


	//   ....[53]....
        /*1190*/ 	.word	0x0001d5e0
        /*1194*/ 	.word	0x0000000e
        /*1198*/ 	.word	0x00022850
        /*119c*/ 	.short	0x010a
        /*119e*/ 	.byte	0x3f
	.zero		1


	//   ....[54]....
        /*11a0*/ 	.word	0x0001d660
        /*11a4*/ 	.word	0x0000000e
        /*11a8*/ 	.word	0x00022850
        /*11ac*/ 	.short	0x010a
        /*11ae*/ 	.byte	0x3f
	.zero		1


	//   ....[55]....
        /*11b0*/ 	.word	0x0001dc00
        /*11b4*/ 	.word	0x0000000e
        /*11b8*/ 	.word	0x00000000
        /*11bc*/ 	.short	0x0101
        /*11be*/ 	.byte	0x3f
	.zero		1


	//   ....[56]....
        /*11c0*/ 	.word	0x0001fdc0
        /*11c4*/ 	.word	0x00000000
        /*11c8*/ 	.word	0x00000000
        /*11cc*/ 	.short	0x0101
        /*11ce*/ 	.byte	0x3f
	.zero		1


	//   ....[57]....
        /*11d0*/ 	.word	0x00020540
        /*11d4*/ 	.word	0x00000008
        /*11d8*/ 	.word	0x00000000
        /*11dc*/ 	.short	0x0101
        /*11de*/ 	.byte	0x3f
	.zero		1


	//   ....[58]....
        /*11e0*/ 	.word	0x00024220
        /*11e4*/ 	.word	0x00000010
        /*11e8*/ 	.word	0x00022820
        /*11ec*/ 	.short	0x010a
        /*11ee*/ 	.byte	0x3f
	.zero		1


	//   ....[59]....
        /*11f0*/ 	.word	0x000242b0
        /*11f4*/ 	.word	0x0000000a
        /*11f8*/ 	.word	0x000228a0
        /*11fc*/ 	.short	0x010a
        /*11fe*/ 	.byte	0x3f
	.zero		1


	//   ....[60]....
        /*1200*/ 	.word	0x000246e0
        /*1204*/ 	.word	0x0000000a
        /*1208*/ 	.word	0x000228c0
        /*120c*/ 	.short	0x010a
        /*120e*/ 	.byte	0x3f
	.zero		1


	//   ....[61]....
        /*1210*/ 	.word	0x00024a20
        /*1214*/ 	.word	0x00000009
        /*1218*/ 	.word	0x000228a0
        /*121c*/ 	.short	0x010a
        /*121e*/ 	.byte	0x3f
	.zero		1


	//   ....[62]....
        /*1220*/ 	.word	0x00024e40
        /*1224*/ 	.word	0x00000009
        /*1228*/ 	.word	0x000228c0
        /*122c*/ 	.short	0x010a
        /*122e*/ 	.byte	0x3f
	.zero		1


	//   ....[63]....
        /*1230*/ 	.word	0x000262d0
        /*1234*/ 	.word	0x00000004
        /*1238*/ 	.word	0x00022880
        /*123c*/ 	.short	0x010a
        /*123e*/ 	.byte	0x3f
	.zero		1


	//   ....[64]....
        /*1240*/ 	.word	0x00026770
        /*1244*/ 	.word	0x00000004
        /*1248*/ 	.word	0x00022870
        /*124c*/ 	.short	0x0107
        /*124e*/ 	.byte	0x3f
	.zero		1


	//   ....[65]....
        /*1250*/ 	.word	0x00026830
        /*1254*/ 	.word	0x00000004
        /*1258*/ 	.word	0x00022870
        /*125c*/ 	.short	0x0101
        /*125e*/ 	.byte	0x3f
	.zero		1


	//   ....[66]....
        /*1260*/ 	.word	0x00026880
        /*1264*/ 	.word	0x00000004
        /*1268*/ 	.word	0x00022840
        /*126c*/ 	.short	0x010a
        /*126e*/ 	.byte	0x3f
	.zero		1


	//   ....[67]....
        /*1270*/ 	.word	0x00026d40
        /*1274*/ 	.word	0x00000004
        /*1278*/ 	.word	0x00022830
        /*127c*/ 	.short	0x0107
        /*127e*/ 	.byte	0x3f
	.zero		1


	//   ....[68]....
        /*1280*/ 	.word	0x00026e10
        /*1284*/ 	.word	0x00000004
        /*1288*/ 	.word	0x00022830
        /*128c*/ 	.short	0x0101
        /*128e*/ 	.byte	0x3f
	.zero		1


	//   ....[69]....
        /*1290*/ 	.word	0x00027720
        /*1294*/ 	.word	0x00000010
        /*1298*/ 	.word	0x00022800
        /*129c*/ 	.short	0x0107
        /*129e*/ 	.byte	0x3f
	.zero		1


	//   ....[70]....
        /*12a0*/ 	.word	0x00027840
        /*12a4*/ 	.word	0x00000010
        /*12a8*/ 	.word	0x00022800
        /*12ac*/ 	.short	0x0101
        /*12ae*/ 	.byte	0x3f
	.zero		1


	//   ....[71]....
        /*12b0*/ 	.word	0x00027860
        /*12b4*/ 	.word	0x00000010
        /*12b8*/ 	.word	0x00022820
        /*12bc*/ 	.short	0x010a
        /*12be*/ 	.byte	0x3f
	.zero		1


	//   ....[72]....
        /*12c0*/ 	.word	0x00027b90
        /*12c4*/ 	.word	0x00000000
        /*12c8*/ 	.word	0x00022880
        /*12cc*/ 	.short	0x010a
        /*12ce*/ 	.byte	0x3f
	.zero		1


	//   ....[73]....
        /*12d0*/ 	.word	0x00027f40
        /*12d4*/ 	.word	0x00000000
        /*12d8*/ 	.word	0x00022870
        /*12dc*/ 	.short	0x0107
        /*12de*/ 	.byte	0x3f
	.zero		1


	//   ....[74]....
        /*12e0*/ 	.word	0x00028000
        /*12e4*/ 	.word	0x00000000
        /*12e8*/ 	.word	0x00022870
        /*12ec*/ 	.short	0x0101
        /*12ee*/ 	.byte	0x3f
	.zero		1


	//   ....[75]....
        /*12f0*/ 	.word	0x00028030
        /*12f4*/ 	.word	0x00000000
        /*12f8*/ 	.word	0x00022840
        /*12fc*/ 	.short	0x010a
        /*12fe*/ 	.byte	0x3f
	.zero		1


	//   ....[76]....
        /*1300*/ 	.word	0x000283f0
        /*1304*/ 	.word	0x00000000
        /*1308*/ 	.word	0x00022830
        /*130c*/ 	.short	0x0107
        /*130e*/ 	.byte	0x3f
	.zero		1


	//   ....[77]....
        /*1310*/ 	.word	0x000284b0
        /*1314*/ 	.word	0x00000000
        /*1318*/ 	.word	0x00022830
        /*131c*/ 	.short	0x0101
        /*131e*/ 	.byte	0x3f
	.zero		1


	//   ....[78]....
        /*1320*/ 	.word	0x00028540
        /*1324*/ 	.word	0x00000012
        /*1328*/ 	.word	0x00022870
        /*132c*/ 	.short	0x010a
        /*132e*/ 	.byte	0x3f
	.zero		1


	//   ....[79]....
        /*1330*/ 	.word	0x000285d0
        /*1334*/ 	.word	0x00000012
        /*1338*/ 	.word	0x00022860
        /*133c*/ 	.short	0x010a
        /*133e*/ 	.byte	0x3f
	.zero		1


	//   ....[80]....
        /*1340*/ 	.word	0x00028a30
        /*1344*/ 	.word	0x00000012
        /*1348*/ 	.word	0x00022850
        /*134c*/ 	.short	0x0101
        /*134e*/ 	.byte	0x3f
	.zero		1


	//   ....[81]....
        /*1350*/ 	.word	0x00028ac0
        /*1354*/ 	.word	0x00000012
        /*1358*/ 	.word	0x00000000
        /*135c*/ 	.short	0x0101
        /*135e*/ 	.byte	0x3f
	.zero		1


	//   ....[82]....
        /*1360*/ 	.word	0x00028c80
        /*1364*/ 	.word	0x00000012
        /*1368*/ 	.word	0x00022870
        /*136c*/ 	.short	0x010a
        /*136e*/ 	.byte	0x3f
	.zero		1


	//   ....[83]....
        /*1370*/ 	.word	0x00028d00
        /*1374*/ 	.word	0x00000012
        /*1378*/ 	.word	0x00022860
        /*137c*/ 	.short	0x010a
        /*137e*/ 	.byte	0x3f
	.zero		1


	//   ....[84]....
        /*1380*/ 	.word	0x00029170
        /*1384*/ 	.word	0x00000012
        /*1388*/ 	.word	0x00022850
        /*138c*/ 	.short	0x0101
        /*138e*/ 	.byte	0x3f
	.zero		1


	//   ....[85]....
        /*1390*/ 	.word	0x00029230
        /*1394*/ 	.word	0x00000012
        /*1398*/ 	.word	0x00000000
        /*139c*/ 	.short	0x0101
        /*139e*/ 	.byte	0x3f
	.zero		1


	//   ....[86]....
        /*13a0*/ 	.word	0x0002a360
        /*13a4*/ 	.word	0x00000004
        /*13a8*/ 	.word	0x00022820
        /*13ac*/ 	.short	0x010a
        /*13ae*/ 	.byte	0x3f
	.zero		1


	//   ....[87]....
        /*13b0*/ 	.word	0x0002a4d0
        /*13b4*/ 	.word	0x00000005
        /*13b8*/ 	.word	0x00022840
        /*13bc*/ 	.short	0x010a
        /*13be*/ 	.byte	0x3f
	.zero		1


	//   ....[88]....
        /*13c0*/ 	.word	0x0002a570
        /*13c4*/ 	.word	0x00000013
        /*13c8*/ 	.word	0x00022840
        /*13cc*/ 	.short	0x010a
        /*13ce*/ 	.byte	0x3f
	.zero		1


	//   ....[89]....
        /*13d0*/ 	.word	0x0002a5b0
        /*13d4*/ 	.word	0x00000005
        /*13d8*/ 	.word	0x00022860
        /*13dc*/ 	.short	0x010a
        /*13de*/ 	.byte	0x3f
	.zero		1


	//   ....[90]....
        /*13e0*/ 	.word	0x0002a5f0
        /*13e4*/ 	.word	0x00000013
        /*13e8*/ 	.word	0x00022860
        /*13ec*/ 	.short	0x010a
        /*13ee*/ 	.byte	0x3f
	.zero		1


	//   ....[91]....
        /*13f0*/ 	.word	0x0002a630
        /*13f4*/ 	.word	0x00000005
        /*13f8*/ 	.word	0x00022880
        /*13fc*/ 	.short	0x010a
        /*13fe*/ 	.byte	0x3f
	.zero		1


	//   ....[92]....
        /*1400*/ 	.word	0x0002a670
        /*1404*/ 	.word	0x00000013
        /*1408*/ 	.word	0x00022880
        /*140c*/ 	.short	0x010a
        /*140e*/ 	.byte	0x3f
	.zero		1


	//   ....[93]....
        /*1410*/ 	.word	0x0002a6d0
        /*1414*/ 	.word	0x00000053
        /*1418*/ 	.word	0x00022890
        /*141c*/ 	.short	0x010a
        /*141e*/ 	.byte	0x3f
	.zero		1


	//   ....[94]....
        /*1420*/ 	.word	0x0002a850
        /*1424*/ 	.word	0x00000053
        /*1428*/ 	.word	0x00022890
        /*142c*/ 	.short	0x010a
        /*142e*/ 	.byte	0x3f
	.zero		1


	//   ....[95]....
        /*1430*/ 	.word	0x0002a9d0
        /*1434*/ 	.word	0x00000053
        /*1438*/ 	.word	0x00022890
        /*143c*/ 	.short	0x010a
        /*143e*/ 	.byte	0x3f
	.zero		1


	//   ....[96]....
        /*1440*/ 	.word	0x0002ab30
        /*1444*/ 	.word	0x00000053
        /*1448*/ 	.word	0x000228b0
        /*144c*/ 	.short	0x010a
        /*144e*/ 	.byte	0x3f
	.zero		1


	//   ....[97]....
        /*1450*/ 	.word	0x0002ae40
        /*1454*/ 	.word	0x00000010
        /*1458*/ 	.word	0x00022800
        /*145c*/ 	.short	0x010a
        /*145e*/ 	.byte	0x3f
	.zero		1


	//   ....[98]....
        /*1460*/ 	.word	0x0002b050
        /*1464*/ 	.word	0x00000010
        /*1468*/ 	.word	0x00022800
        /*146c*/ 	.short	0x010a
        /*146e*/ 	.byte	0x3f
	.zero		1


	//   ....[99]....
        /*1470*/ 	.word	0x0002b0a0
        /*1474*/ 	.word	0x00000003
        /*1478*/ 	.word	0x00022830
        /*147c*/ 	.short	0x010a
        /*147e*/ 	.byte	0x3f
	.zero		1


	//   ....[100]....
        /*1480*/ 	.word	0x0002b0f0
        /*1484*/ 	.word	0x00000009
        /*1488*/ 	.word	0x00022830
        /*148c*/ 	.short	0x010a
        /*148e*/ 	.byte	0x3f
	.zero		1


	//   ....[101]....
        /*1490*/ 	.word	0x0002b140
        /*1494*/ 	.word	0x00000009
        /*1498*/ 	.word	0x00022850
        /*149c*/ 	.short	0x010a
        /*149e*/ 	.byte	0x3f
	.zero		1


	//   ....[102]....
        /*14a0*/ 	.word	0x0002b190
        /*14a4*/ 	.word	0x00000003
        /*14a8*/ 	.word	0x00022830
        /*14ac*/ 	.short	0x010a
        /*14ae*/ 	.byte	0x3f
	.zero		1


	//   ....[103]....
        /*14b0*/ 	.word	0x0002b1e0
        /*14b4*/ 	.word	0x00000005
        /*14b8*/ 	.word	0x00022850
        /*14bc*/ 	.short	0x010a
        /*14be*/ 	.byte	0x3f
	.zero		1


	//   ....[104]....
        /*14c0*/ 	.word	0x0002b230
        /*14c4*/ 	.word	0x00000003
        /*14c8*/ 	.word	0x00022830
        /*14cc*/ 	.short	0x010a
        /*14ce*/ 	.byte	0x3f
	.zero		1


	//   ....[105]....
        /*14d0*/ 	.word	0x0002b280
        /*14d4*/ 	.word	0x00000005
        /*14d8*/ 	.word	0x00022850
        /*14dc*/ 	.short	0x010a
        /*14de*/ 	.byte	0x3f
	.zero		1


	//   ....[106]....
        /*14e0*/ 	.word	0x0002b2d0
        /*14e4*/ 	.word	0x0000000e
        /*14e8*/ 	.word	0x00022850
        /*14ec*/ 	.short	0x010a
        /*14ee*/ 	.byte	0x3f
	.zero		1


	//   ....[107]....
        /*14f0*/ 	.word	0x0002dc70
        /*14f4*/ 	.word	0x00000010
        /*14f8*/ 	.word	0x00022820
        /*14fc*/ 	.short	0x010a
        /*14fe*/ 	.byte	0x3f
	.zero		1


	//   ....[108]....
        /*1500*/ 	.word	0x0002dcc0
        /*1504*/ 	.word	0x0000000a
        /*1508*/ 	.word	0x000228a0
        /*150c*/ 	.short	0x010a
        /*150e*/ 	.byte	0x3f
	.zero		1


	//   ....[109]....
        /*1510*/ 	.word	0x0002dd10
        /*1514*/ 	.word	0x0000000a
        /*1518*/ 	.word	0x000228c0
        /*151c*/ 	.short	0x010a
        /*151e*/ 	.byte	0x3f
	.zero		1


	//   ....[110]....
        /*1520*/ 	.word	0x0002dd60
        /*1524*/ 	.word	0x00000009
        /*1528*/ 	.word	0x000228a0
        /*152c*/ 	.short	0x010a
        /*152e*/ 	.byte	0x3f
	.zero		1


	//   ....[111]....
        /*1530*/ 	.word	0x0002ddb0
        /*1534*/ 	.word	0x00000009
        /*1538*/ 	.word	0x000228c0
        /*153c*/ 	.short	0x010a
        /*153e*/ 	.byte	0x3f
	.zero		1


	//   ....[112]....
        /*1540*/ 	.word	0x0002dee0
        /*1544*/ 	.word	0x00000004
        /*1548*/ 	.word	0x00022880
        /*154c*/ 	.short	0x010a
        /*154e*/ 	.byte	0x3f
	.zero		1


	//   ....[113]....
        /*1550*/ 	.word	0x0002e520
        /*1554*/ 	.word	0x00000004
        /*1558*/ 	.word	0x00022840
        /*155c*/ 	.short	0x010a
        /*155e*/ 	.byte	0x3f
	.zero		1


	//   ....[114]....
        /*1560*/ 	.word	0x0002f0f0
        /*1564*/ 	.word	0x00000010
        /*1568*/ 	.word	0x00022820
        /*156c*/ 	.short	0x010a
        /*156e*/ 	.byte	0x3f
	.zero		1


	//   ....[115]....
        /*1570*/ 	.word	0x0002f140
        /*1574*/ 	.word	0x00000000
        /*1578*/ 	.word	0x00022880
        /*157c*/ 	.short	0x010a
        /*157e*/ 	.byte	0x3f
	.zero		1


	//   ....[116]....
        /*1580*/ 	.word	0x0002f640
        /*1584*/ 	.word	0x00000000
        /*1588*/ 	.word	0x00022840
        /*158c*/ 	.short	0x010a
        /*158e*/ 	.byte	0x3f
	.zero		1


	//   ....[117]....
        /*1590*/ 	.word	0x0002fb60
        /*1594*/ 	.word	0x00000012
        /*1598*/ 	.word	0x00022870
        /*159c*/ 	.short	0x010a
        /*159e*/ 	.byte	0x3f
	.zero		1


	//   ....[118]....
        /*15a0*/ 	.word	0x0002fbb0
        /*15a4*/ 	.word	0x00000012
        /*15a8*/ 	.word	0x00022860
        /*15ac*/ 	.short	0x010a
        /*15ae*/ 	.byte	0x3f
	.zero		1


	//   ....[119]....
        /*15b0*/ 	.word	0x0002fc00
        /*15b4*/ 	.word	0x00000012
        /*15b8*/ 	.word	0x00022870
        /*15bc*/ 	.short	0x010a
        /*15be*/ 	.byte	0x3f
	.zero		1


	//   ....[120]....
        /*15c0*/ 	.word	0x0002fc50
        /*15c4*/ 	.word	0x00000012
        /*15c8*/ 	.word	0x00022860
        /*15cc*/ 	.short	0x010a
        /*15ce*/ 	.byte	0x3f
	.zero		1


	//   ....[121]....
        /*15d0*/ 	.word	0x00030680
        /*15d4*/ 	.word	0x00000004
        /*15d8*/ 	.word	0x00022820
        /*15dc*/ 	.short	0x010a
        /*15de*/ 	.byte	0x3f
	.zero		1


	//   ....[122]....
        /*15e0*/ 	.word	0x00030820
        /*15e4*/ 	.word	0x00000005
        /*15e8*/ 	.word	0x00022840
        /*15ec*/ 	.short	0x010a
        /*15ee*/ 	.byte	0x3f
	.zero		1


	//   ....[123]....
        /*15f0*/ 	.word	0x00030870
        /*15f4*/ 	.word	0x00000013
        /*15f8*/ 	.word	0x00022840
        /*15fc*/ 	.short	0x010a
        /*15fe*/ 	.byte	0x3f
	.zero		1


	//   ....[124]....
        /*1600*/ 	.word	0x000308c0
        /*1604*/ 	.word	0x00000005
        /*1608*/ 	.word	0x00022860
        /*160c*/ 	.short	0x010a
        /*160e*/ 	.byte	0x3f
	.zero		1


	//   ....[125]....
        /*1610*/ 	.word	0x00030910
        /*1614*/ 	.word	0x00000013
        /*1618*/ 	.word	0x00022860
        /*161c*/ 	.short	0x010a
        /*161e*/ 	.byte	0x3f
	.zero		1


	//   ....[126]....
        /*1620*/ 	.word	0x00030960
        /*1624*/ 	.word	0x00000005
        /*1628*/ 	.word	0x00022880
        /*162c*/ 	.short	0x010a
        /*162e*/ 	.byte	0x3f
	.zero		1


	//----- nvinfo : EIATTR_NUM_MBARRIERS
	.align		4
.L_245:
        /*1630*/ 	.byte	0x03, 0x38
        /*1632*/ 	.short	0x0016


	//----- nvinfo : EIATTR_EXIT_INSTR_OFFSETS
	.align		4
        /*1634*/ 	.byte	0x04, 0x1c
        /*1636*/ 	.short	(.L_247 - .L_246)


	//   ....[0]....
.L_246:
        /*1638*/ 	.word	0x0002a6c0


	//----- nvinfo : EIATTR_MAX_THREADS
	.align		4
.L_247:
        /*163c*/ 	.byte	0x04, 0x05
        /*163e*/ 	.short	(.L_249 - .L_248)
.L_248:
        /*1640*/ 	.word	0x00000180
        /*1644*/ 	.word	0x00000001
        /*1648*/ 	.word	0x00000001


	//----- nvinfo : EIATTR_CRS_STACK_SIZE
	.align		4
.L_249:
        /*164c*/ 	.byte	0x04, 0x1e
        /*164e*/ 	.short	(.L_251 - .L_250)
.L_250:
        /*1650*/ 	.word	0x00000000


	//----- nvinfo : EIATTR_CBANK_PARAM_SIZE
	.align		4
.L_251:
        /*1654*/ 	.byte	0x03, 0x19
        /*1656*/ 	.short	0x0af0


	//----- nvinfo : EIATTR_PARAM_CBANK
	.align		4
        /*1658*/ 	.byte	0x04, 0x0a
        /*165a*/ 	.short	(.L_253 - .L_252)
	.align		4
.L_252:
        /*165c*/ 	.word	index@(.nv.constant0._ZN7cutlass13device_kernelIN5flash11enable_sm90INS1_16FlashAttnFwdSm90INS1_25CollectiveMainloopFwdSm90ILi2EN4cute5tupleIJNS5_1CILi1EEES8_S8_EEENS6_IJNS7_ILi128EEESA_NS7_ILi192EEEEEELi128ENS_12float_e4m3_tEfNS_4arch4Sm90ELb0ELb1ELb0ELb1ELb1ELb1ELb0ELb1ELb1ELb1ELb1ELb0EEENS1_21CollectiveEpilogueFwdINS6_IJSA_SA_SA_EEES9_NS_10bfloat16_tESF_Li256ELb1ELb1ELb1ELb1EEENS1_36VarlenDynamicPersistentTileSchedulerILi128ELi128ELi256ELi128ELb1ELb1ELb1ELb1ELb0ELb1EEEEEEEEEvNT_6ParamsE)
        /*1660*/ 	.short	0x0210
        /*1662*/ 	.short	0x0af0


	//----- nvinfo : EIATTR_SW_WAR
	.align		4
.L_253:
        /*1664*/ 	.byte	0x04, 0x36
        /*1666*/ 	.short	(.L_255 - .L_254)
.L_254:
        /*1668*/ 	.word	0x00000008
.L_255:


//--------------------- .nv.info._ZN7cutlass13device_kernelIN5flash11enable_sm90INS1_16FlashAttnFwdSm90INS1_25CollectiveMainloopFwdSm90ILi2EN4cute5tupleIJNS5_1CILi1EEES8_S8_EEENS6_IJNS7_ILi128EEENS7_ILi160EEENS7_ILi192EEEEEELi128ENS_12float_e4m3_tEfNS_4arch4Sm90ELb1ELb0ELb0ELb0ELb1ELb0ELb0ELb1ELb1ELb1ELb1ELb0EEENS1_21CollectiveEpilogueFwdINS6_IJSA_SA_SB_EEES9_NS_10bfloat16_tESG_Li256ELb0ELb1ELb1ELb1EEENS1_19SingleTileSchedulerILb0ELb1ELb1ELi128EEEEEEEEEvNT_6ParamsE --------------------------
	.section	.nv.info._ZN7cutlass13device_kernelIN5flash11enable_sm90INS1_16FlashAttnFwdSm90INS1_25CollectiveMainloopFwdSm90ILi2EN4cute5tupleIJNS5_1CILi1EEES8_S8_EEENS6_IJNS7_ILi128EEENS7_ILi160EEENS7_ILi192EEEEEELi128ENS_12float_e4m3_tEfNS_4arch4Sm90ELb1ELb0ELb0ELb0ELb1ELb0ELb0ELb1ELb1ELb1ELb1ELb0EEENS1_21CollectiveEpilogueFwdINS6_IJSA_SA_SB_EEES9_NS_10bfloat16_tESG_Li256ELb0ELb1ELb1ELb1EEENS1_19SingleTileSchedulerILb0ELb1ELb1ELi128EEEEEEEEEvNT_6ParamsE,"",@"SHT_CUDA_INFO"
	.sectionflags	@""
	.align	4


	//----- nvinfo : EIATTR_CUDA_API_VERSION
	.align		4
        /*0000*/ 	.byte	0x04, 0x37
        /*0002*/ 	.short	(.L_257 - .L_256)
.L_256:
        /*0004*/ 	.word	0x00000082


	//----- nvinfo : EIATTR_KPARAM_INFO
	.align		4
.L_257:
        /*0008*/ 	.byte	0x04, 0x17
        /*000a*/ 	.short	(.L_259 - .L_258)
.L_258:
        /*000c*/ 	.word	0x00000000
        /*0010*/ 	.short	0x0000
        /*0012*/ 	.short	0x0070
        /*0014*/ 	.byte	0x00, 0xf0, 0x01, 0x28


	//----- nvinfo : EIATTR_SPARSE_MMA_MASK
	.align		4
.L_259:
        /*0018*/ 	.byte	0x03, 0x50
        /*001a*/ 	.short	0x0000


	//----- nvinfo : EIATTR_MAXREG_COUNT
	.align		4
        /*001c*/ 	.byte	0x03, 0x1b
        /*001e*/ 	.short	0x00a8


	//----- nvinfo : EIATTR_NUM_BARRIERS
	.align		4
        /*0020*/ 	.byte	0x02, 0x4c
        /*0022*/ 	.byte	0x10
	.zero		1


	//----- nvinfo : EIATTR_EXTERNS
	.align		4
        /*0024*/ 	.byte	0x04, 0x0f
        /*0026*/ 	.short	(.L_261 - .L_260)


	//   ....[0]....
	.align		4
.L_260:
        /*0028*/ 	.word	index@(__assertfail)


	//----- nvinfo : EIATTR_ANNOTATIONS
	.align		4
.L_261:
        /*002c*/ 	.byte	0x04, 0x55
        /*002e*/ 	.short	(.L_263 - .L_262)


	//   ....[0]....
.L_262:
        /* <DEDUP_REMOVED lines=11> */


	//----- nvinfo : EIATTR_MERCURY_ISA_VERSION
	.align		4
.L_263:
        /*00c8*/ 	.byte	0x03, 0x5f
        /*00ca*/ 	.short	0x0101


	//----- nvinfo : EIATTR_INT_WARP_WIDE_INSTR_OFFSETS
	.align		4
        /*00cc*/ 	.byte	0x04, 0x31
        /*00ce*/ 	.short	(.L_265 - .L_264)


	//   ....[0]....
.L_264:
        /*00d0*/ 	.word	0x000000c0


	//   ....[1]....
        /*00d4*/ 	.word	0x000000d0


	//   ....[2]....
        /*00d8*/ 	.word	0x00000170


	//----- nvinfo : EIATTR_COOP_GROUP_MASK_REGIDS
	.align		4
.L_265:
        /*00dc*/ 	.byte	0x04, 0x29
        /*00de*/ 	.short	(.L_267 - .L_266)


	//   ....[0]....
.L_266:
        /*00e0*/ 	.word	0xffffffff


	//   ....[1]....
        /*00e4*/ 	.word	0xffffffff


	//   ....[2]....
        /*00e8*/ 	.word	0xffffffff


	//   ....[3]....
        /*00ec*/ 	.word	0xffffffff


	//   ....[4]....
        /*00f0*/ 	.word	0xffffffff


	//   ....[5]....
        /*00f4*/ 	.word	0xffffffff


	//   ....[6]....
        /*00f8*/ 	.word	0xffffffff


	//   ....[7]....
        /*00fc*/ 	.word	0xffffffff


	//   ....[8]....
        /*0100*/ 	.word	0xffffffff


	//   ....[9]....
        /*0104*/ 	.word	0xffffffff


	//   ....[10]....
        /*0108*/ 	.word	0xffffffff


	//   ....[11]....
        /*010c*/ 	.word	0xffffffff


	//   ....[12]....
        /*0110*/ 	.word	0xffffffff


	//   ....[13]....
        /*0114*/ 	.word	0xffffffff


	//   ....[14]....
        /*0118*/ 	.word	0xffffffff


	//   ....[15]....
        /*011c*/ 	.word	0xffffffff


	//   ....[16]....
        /*0120*/ 	.word	0xffffffff


	//   ....[17]....
        /*0124*/ 	.word	0xffffffff


	//   ....[18]....
        /*0128*/ 	.word	0xffffffff


	//   ....[19]....
        /*012c*/ 	.word	0xffffffff


	//   ....[20]....
        /*0130*/ 	.word	0xffffffff


	//   ....[21]....
        /*0134*/ 	.word	0xffffffff


	//   ....[22]....
        /*0138*/ 	.word	0xffffffff


	//   ....[23]....
        /*013c*/ 	.word	0xffffffff


	//   ....[24]....
        /*0140*/ 	.word	0xffffffff


	//   ....[25]....
        /*0144*/ 	.word	0xffffffff


	//   ....[26]....
        /*0148*/ 	.word	0xffffffff


	//   ....[27]....
        /*014c*/ 	.word	0xffffffff


	//   ....[28]....
        /*0150*/ 	.word	0xffffffff


	//   ....[29]....
        /*0154*/ 	.word	0xffffffff


	//   ....[30]....
        /*0158*/ 	.word	0xffffffff


	//   ....[31]....
        /*015c*/ 	.word	0xffffffff


	//   ....[32]....
        /*0160*/ 	.word	0xffffffff


	//   ....[33]....
        /*0164*/ 	.word	0xffffffff


	//   ....[34]....
        /*0168*/ 	.word	0xffffffff


	//   ....[35]....
        /*016c*/ 	.word	0xffffffff


	//   ....[36]....
        /*0170*/ 	.word	0xffffffff


	//   ....[37]....
        /*0174*/ 	.word	0xffffffff


	//   ....[38]....
        /*0178*/ 	.word	0xffffffff


	//   ....[39]....
        /*017c*/ 	.word	0xffffffff


	//   ....[40]....
        /*0180*/ 	.word	0xffffffff


	//   ....[41]....
        /*0184*/ 	.word	0xffffffff


	//   ....[42]....
        /*0188*/ 	.word	0xffffffff


	//   ....[43]....
        /*018c*/ 	.word	0xffffffff


	//   ....[44]....
        /*0190*/ 	.word	0xffffffff


	//   ....[45]....
        /*0194*/ 	.word	0xffffffff


	//   ....[46]....
        /*0198*/ 	.word	0xffffffff


	//   ....[47]....
        /*019c*/ 	.word	0xffffffff


	//   ....[48]....
        /*01a0*/ 	.word	0xffffffff


	//   ....[49]....
        /*01a4*/ 	.word	0xffffffff


	//   ....[50]....
        /*01a8*/ 	.word	0xffffffff


	//   ....[51]....
        /*01ac*/ 	.word	0xffffffff


	//   ....[52]....
        /*01b0*/ 	.word	0xffffffff


	//   ....[53]....
        /*01b4*/ 	.word	0xffffffff


	//   ....[54]....
        /*01b8*/ 	.word	0xffffffff


	//   ....[55]....
        /*01bc*/ 	.word	0xffffffff


	//   ....[56]....
        /*01c0*/ 	.word	0xffffffff


	//   ....[57]....
        /*01c4*/ 	.word	0xffffffff


	//   ....[58]....
        /*01c8*/ 	.word	0xffffffff


	//   ....[59]....
        /*01cc*/ 	.word	0xffffffff


	//   ....[60]....
        /*01d0*/ 	.word	0xffffffff


	//   ....[61]....
        /*01d4*/ 	.word	0xffffffff


	//   ....[62]....
        /*01d8*/ 	.word	0xffffffff


	//   ....[63]....
        /*01dc*/ 	.word	0xffffffff


	//   ....[64]....
        /*01e0*/ 	.word	0xffffffff


	//   ....[65]....
        /*01e4*/ 	.word	0xffffffff


	//   ....[66]....
        /*01e8*/ 	.word	0xffffffff


	//   ....[67]....
        /*01ec*/ 	.word	0xffffffff


	//   ....[68]....
        /*01f0*/ 	.word	0xffffffff


	//   ....[69]....
        /*01f4*/ 	.word	0xffffffff


	//   ....[70]....
        /*01f8*/ 	.word	0xffffffff


	//   ....[71]....
        /*01fc*/ 	.word	0xffffffff


	//   ....[72]....
        /*0200*/ 	.word	0xffffffff


	//   ....[73]....
        /*0204*/ 	.word	0xffffffff


	//   ....[74]....
        /*0208*/ 	.word	0xffffffff


	//   ....[75]....
        /*020c*/ 	.word	0xffffffff


	//   ....[76]....
        /*0210*/ 	.word	0xffffffff


	//   ....[77]....
        /*0214*/ 	.word	0xffffffff


	//   ....[78]....
        /*0218*/ 	.word	0xffffffff


	//   ....[79]....
        /*021c*/ 	.word	0xffffffff


	//   ....[80]....
        /*0220*/ 	.word	0xffffffff


	//   ....[81]....
        /*0224*/ 	.word	0xffffffff


	//   ....[82]....
        /*0228*/ 	.word	0xffffffff


	//   ....[83]....
        /*022c*/ 	.word	0xffffffff


	//   ....[84]....
        /*0230*/ 	.word	0xffffffff


	//   ....[85]....
        /*0234*/ 	.word	0xffffffff


	//   ....[86]....
        /*0238*/ 	.word	0xffffffff


	//   ....[87]....
        /*023c*/ 	.word	0xffffffff


	//   ....[88]....
        /*0240*/ 	.word	0xffffffff


	//   ....[89]....
        /*0244*/ 	.word	0xffffffff


	//   ....[90]....
        /*0248*/ 	.word	0xffffffff


	//   ....[91]....
        /*024c*/ 	.word	0xffffffff


	//   ....[92]....
        /*0250*/ 	.word	0xffffffff


	//   ....[93]....
        /*0254*/ 	.word	0xffffffff


	//   ....[94]....
        /*0258*/ 	.word	0xffffffff


	//   ....[95]....
        /*025c*/ 	.word	0xffffffff


	//   ....[96]....
        /*0260*/ 	.word	0xffffffff


	//   ....[97]....
        /*0264*/ 	.word	0xffffffff


	//   ....[98]....
        /*0268*/ 	.word	0xffffffff


	//   ....[99]....
        /*026c*/ 	.word	0xffffffff


	//   ....[100]....
        /*0270*/ 	.word	0xffffffff


	//   ....[101]....
        /*0274*/ 	.word	0xffffffff


	//   ....[102]....
        /*0278*/ 	.word	0xffffffff


	//   ....[103]....
        /*027c*/ 	.word	0xffffffff


	//   ....[104]....
        /*0280*/ 	.word	0xffffffff


	//   ....[105]....
        /*0284*/ 	.word	0xffffffff


	//   ....[106]....
        /*0288*/ 	.word	0xffffffff


	//   ....[107]....
        /*028c*/ 	.word	0xffffffff


	//   ....[108]....
        /*0290*/ 	.word	0xffffffff


	//   ....[109]....
        /*0294*/ 	.word	0xffffffff


	//   ....[110]....
        /*0298*/ 	.word	0xffffffff


	//   ....[111]....
        /*029c*/ 	.word	0xffffffff


	//   ....[112]....
        /*02a0*/ 	.word	0xffffffff


	//   ....[113]....
        /*02a4*/ 	.word	0xffffffff


	//   ....[114]....
        /*02a8*/ 	.word	0xffffffff


	//   ....[115]....
        /*02ac*/ 	.word	0xffffffff


	//   ....[116]....
        /*02b0*/ 	.word	0xffffffff


	//   ....[117]....
        /*02b4*/ 	.word	0xffffffff


	//   ....[118]....
        /*02b8*/ 	.word	0xffffffff


	//   ....[119]....
        /*02bc*/ 	.word	0xffffffff


	//   ....[120]....
        /*02c0*/ 	.word	0xffffffff


	//   ....[121]....
        /*02c4*/ 	.word	0xffffffff


	//   ....[122]....
        /*02c8*/ 	.word	0xffffffff


	//   ....[123]....
        /*02cc*/ 	.word	0xffffffff


	//   ....[124]....
        /*02d0*/ 	.word	0xffffffff


	//   ....[125]....
        /*02d4*/ 	.word	0xffffffff


	//   ....[126]....
        /*02d8*/ 	.word	0xffffffff


	//   ....[127]....
        /*02dc*/ 	.word	0xffffffff


	//   ....[128]....
        /*02e0*/ 	.word	0xffffffff


	//   ....[129]....
        /*02e4*/ 	.word	0xffffffff


	//   ....[130]....
        /*02e8*/ 	.word	0xffffffff


	//   ....[131]....
        /*02ec*/ 	.word	0xffffffff


	//   ....[132]....
        /*02f0*/ 	.word	0xffffffff


	//   ....[133]....
        /*02f4*/ 	.word	0xffffffff


	//   ....[134]....
        /*02f8*/ 	.word	0xffffffff


	//   ....[135]....
        /*02fc*/ 	.word	0xffffffff


	//   ....[136]....
        /*0300*/ 	.word	0xffffffff


	//   ....[137]....
        /*0304*/ 	.word	0xffffffff


	//   ....[138]....
        /*0308*/ 	.word	0xffffffff


	//   ....[139]....
        /*030c*/ 	.word	0xffffffff


	//   ....[140]....
        /*0310*/ 	.word	0xffffffff


	//   ....[141]....
        /*0314*/ 	.word	0xffffffff


	//   ....[142]....
        /*0318*/ 	.word	0xffffffff


	//   ....[143]....
        /*031c*/ 	.word	0xffffffff


	//   ....[144]....
        /*0320*/ 	.word	0xffffffff


	//   ....[145]....
        /*0324*/ 	.word	0xffffffff


	//   ....[146]....
        /*0328*/ 	.word	0xffffffff


	//   ....[147]....
        /*032c*/ 	.word	0xffffffff


	//   ....[148]....
        /*0330*/ 	.word	0xffffffff


	//   ....[149]....
        /*0334*/ 	.word	0x0500000f


	//   ....[150]....
        /*0338*/ 	.word	0x0500000f


	//   ....[151]....
        /*033c*/ 	.word	0x0500000f


	//   ....[152]....
        /*0340*/ 	.word	0x0500000f


	//   ....[153]....
        /*0344*/ 	.word	0x0500000f


	//   ....[154]....
        /*0348*/ 	.word	0x0500000f


	//   ....[155]....
        /*034c*/ 	.word	0x0500000f


	//   ....[156]....
        /*0350*/ 	.word	0x0500000f


	//   ....[157]....
        /*0354*/ 	.word	0x0500000f


	//   ....[158]....
        /*0358*/ 	.word	0x0500000f


	//   ....[159]....
        /*035c*/ 	.word	0x0500000f


	//   ....[160]....
        /*0360*/ 	.word	0x0500000f


	//   ....[161]....
        /*0364*/ 	.word	0x0500000f


	//   ....[162]....
        /*0368*/ 	.word	0x0500000f


	//   ....[163]....
        /*036c*/ 	.word	0x0500000f


	//   ....[164]....
        /*0370*/ 	.word	0x0500000f


	//   ....[165]....
        /*0374*/ 	.word	0x0500000f


	//   ....[166]....
        /*0378*/ 	.word	0x0500000f


	//   ....[167]....
        /*037c*/ 	.word	0x0500000f


	//   ....[168]....
        /*0380*/ 	.word	0x0500000f


	//   ....[169]....
        /*0384*/ 	.word	0x0500000f


	//   ....[170]....
        /*0388*/ 	.word	0x0500000f


	//   ....[171]....
        /*038c*/ 	.word	0x0500000f


	//   ....[172]....
        /*0390*/ 	.word	0x0500000f


	//   ....[173]....
        /*0394*/ 	.word	0x0500000f


	//   ....[174]....
        /*0398*/ 	.word	0x0500000f


	//   ....[175]....
        /*039c*/ 	.word	0x0500000f


	//   ....[176]....
        /*03a0*/ 	.word	0x0500000f


	//   ....[177]....
        /*03a4*/ 	.word	0x0500000f


	//   ....[178]....
        /*03a8*/ 	.word	0x0500000f


	//   ....[179]....
        /*03ac*/ 	.word	0x0500000f


	//   ....[180]....
        /*03b0*/ 	.word	0x0500000f


	//   ....[181]....
        /*03b4*/ 	.word	0x0500000f


	//   ....[182]....
        /*03b8*/ 	.word	0x0500000f


	//   ....[183]....
        /*03bc*/ 	.word	0x0500000f


	//   ....[184]....
        /*03c0*/ 	.word	0x0500000f


	//   ....[185]....
        /*03c4*/ 	.word	0x0500000f


	//   ....[186]....
        /*03c8*/ 	.word	0x0500000f


	//   ....[187]....
        /*03cc*/ 	.word	0x0500000f


	//   ....[188]....
        /*03d0*/ 	.word	0x0500000f


	//   ....[189]....
        /*03d4*/ 	.word	0x0500000f


	//   ....[190]....
        /*03d8*/ 	.word	0x0500000f


	//   ....[191]....
        /*03dc*/ 	.word	0x0500000f


	//   ....[192]....
        /*03e0*/ 	.word	0x0500000f


	//   ....[193]....
        /*03e4*/ 	.word	0x0500000f


	//   ....[194]....
        /*03e8*/ 	.word	0x0500000f


	//   ....[195]....
        /*03ec*/ 	.word	0x0500000f


	//   ....[196]....
        /*03f0*/ 	.word	0x0500000f


	//   ....[197]....
        /*03f4*/ 	.word	0x0500000f


	//----- nvinfo : EIATTR_COOP_GROUP_INSTR_OFFSETS
	.align		4
.L_267:
        /*03f8*/ 	.byte	0x04, 0x28
        /*03fa*/ 	.short	(.L_269 - .L_268)


	//   ....[0]....
.L_268:
        /*03fc*/ 	.word	0x00000080


	//   ....[1]....
        /*0400*/ 	.word	0x00000090


	//   ....[2]....
        /*0404*/ 	.word	0x000002d0


	//   ....[3]....
        /*0408*/ 	.word	0x00000430


	//   ....[4]....
        /*040c*/ 	.word	0x00000550


	//   ....[5]....
        /*0410*/ 	.word	0x000006b0


	//   ....[6]....
        /*0414*/ 	.word	0x000014c0


	//   ....[7]....
        /*0418*/ 	.word	0x000028a0


	//   ....[8]....
        /*041c*/ 	.word	0x000028e0


	//   ....[9]....
        /*0420*/ 	.word	0x00003190


	//   ....[10]....
        /*0424*/ 	.word	0x00003260


	//   ....[11]....
        /*0428*/ 	.word	0x00003d00


	//   ....[12]....
        /*042c*/ 	.word	0x00003d70


	//   ....[13]....
        /*0430*/ 	.word	0x00006080


	//   ....[14]....
        /*0434*/ 	.word	0x000060a0


	//   ....[15]....
        /*0438*/ 	.word	0x000068d0


	//   ....[16]....
        /*043c*/ 	.word	0x000069d0


	//   ....[17]....
        /*0440*/ 	.word	0x000073b0


	//   ....[18]....
        /*0444*/ 	.word	0x00007400


	//   ....[19]....
        /*0448*/ 	.word	0x00009d90


	//   ....[20]....
        /*044c*/ 	.word	0x00009da0


	//   ....[21]....
        /*0450*/ 	.word	0x00009dd0


	//   ....[22]....
        /*0454*/ 	.word	0x00009de0


	//   ....[23]....
        /*0458*/ 	.word	0x0000b8d0


	//   ....[24]....
        /*045c*/ 	.word	0x0000b8e0


	//   ....[25]....
        /*0460*/ 	.word	0x0000b960


	//   ....[26]....
        /*0464*/ 	.word	0x0000b970


	//   ....[27]....
        /*0468*/ 	.word	0x0000c830


	//   ....[28]....
        /*046c*/ 	.word	0x0000c840


	//   ....[29]....
        /*0470*/ 	.word	0x0000c850


	//   ....[30]....
        /*0474*/ 	.word	0x0000c870


	//   ....[31]....
        /*0478*/ 	.word	0x0000c880


	//   ....[32]....
        /*047c*/ 	.word	0x0000c890


	//   ....[33]....
        /*0480*/ 	.word	0x0000c8a0


	//   ....[34]....
        /*0484*/ 	.word	0x0000c8c0


	//   ....[35]....
        /*0488*/ 	.word	0x0000c8d0


	//   ....[36]....
        /*048c*/ 	.word	0x0000c8e0


	//   ....[37]....
        /*0490*/ 	.word	0x0000c8f0


	//   ....[38]....
        /*0494*/ 	.word	0x0000c900


	//   ....[39]....
        /*0498*/ 	.word	0x0000c910


	//   ....[40]....
        /*049c*/ 	.word	0x0000c930


	//   ....[41]....
        /*04a0*/ 	.word	0x0000c940


	//   ....[42]....
        /*04a4*/ 	.word	0x0000c950


	//   ....[43]....
        /*04a8*/ 	.word	0x0000c960


	//   ....[44]....
        /*04ac*/ 	.word	0x0000c970


	//   ....[45]....
        /*04b0*/ 	.word	0x0000c980


	//   ....[46]....
        /*04b4*/ 	.word	0x0000c990


	//   ....[47]....
        /*04b8*/ 	.word	0x0000c9a0


	//   ....[48]....
        /*04bc*/ 	.word	0x0000c9b0


	//   ....[49]....
        /*04c0*/ 	.word	0x0000c9c0


	//   ....[50]....
        /*04c4*/ 	.word	0x0000c9d0


	//   ....[51]....
        /*04c8*/ 	.word	0x0000c9e0


	//   ....[52]....
        /*04cc*/ 	.word	0x0000c9f0


	//   ....[53]....
        /*04d0*/ 	.word	0x0000ca00


	//   ....[54]....
        /*04d4*/ 	.word	0x0000ca20


	//   ....[55]....
        /*04d8*/ 	.word	0x0000ca30


	//   ....[56]....
        /*04dc*/ 	.word	0x0000ca40


	//   ....[57]....
        /*04e0*/ 	.word	0x0000ca60


	//   ....[58]....
        /*04e4*/ 	.word	0x0000ca70


	//   ....[59]....
        /*04e8*/ 	.word	0x0000ca80


	//   ....[60]....
        /*04ec*/ 	.word	0x0000ca90


	//   ....[61]....
        /*04f0*/ 	.word	0x0000cab0


	//   ....[62]....
        /*04f4*/ 	.word	0x0000cac0


	//   ....[63]....
        /*04f8*/ 	.word	0x0000cae0


	//   ....[64]....
        /*04fc*/ 	.word	0x0000caf0


	//   ....[65]....
        /*0500*/ 	.word	0x0000cb00


	//   ....[66]....
        /*0504*/ 	.word	0x0000cb10


	//   ....[67]....
        /*0508*/ 	.word	0x0000cb20


	//   ....[68]....
        /*050c*/ 	.word	0x0000cb30


	//   ....[69]....
        /*0510*/ 	.word	0x0000cb40


	//   ....[70]....
        /*0514*/ 	.word	0x0000cb50


	//   ....[71]....
        /*0518*/ 	.word	0x0000cb60


	//   ....[72]....
        /*051c*/ 	.word	0x0000cb70


	//   ....[73]....
        /*0520*/ 	.word	0x0000cb80


	//   ....[74]....
        /*0524*/ 	.word	0x0000cba0


	//   ....[75]....
        /*0528*/ 	.word	0x0000cbd0


	//   ....[76]....
        /*052c*/ 	.word	0x0000cc00


	//   ....[77]....
        /*0530*/ 	.word	0x0000cc30


	//   ....[78]....
        /*0534*/ 	.word	0x0000cc60


	//   ....[79]....
        /*0538*/ 	.word	0x0000cc90


	//   ....[80]....
        /*053c*/ 	.word	0x0000ccc0


	//   ....[81]....
        /*0540*/ 	.word	0x0000ccd0


	//   ....[82]....
        /*0544*/ 	.word	0x0000ccf0


	//   ....[83]....
        /*0548*/ 	.word	0x0000cd20


	//   ....[84]....
        /*054c*/ 	.word	0x0000cd50


	//   ....[85]....
        /*0550*/ 	.word	0x0000cd80


	//   ....[86]....
        /*0554*/ 	.word	0x0000cd90


	//   ....[87]....
        /*0558*/ 	.word	0x0000cda0


	//   ....[88]....
        /*055c*/ 	.word	0x0000cdb0


	//   ....[89]....
        /*0560*/ 	.word	0x0000cdc0


	//   ....[90]....
        /*0564*/ 	.word	0x0000cdd0


	//   ....[91]....
        /*0568*/ 	.word	0x0000d230


	//   ....[92]....
        /*056c*/ 	.word	0x0000d270


	//   ....[93]....
        /*0570*/ 	.word	0x0000d2b0


	//   ....[94]....
        /*0574*/ 	.word	0x0000d2e0


	//   ....[95]....
        /*0578*/ 	.word	0x0000d330


	//   ....[96]....
        /*057c*/ 	.word	0x0000d360


	//   ....[97]....
        /*0580*/ 	.word	0x0000da20


	//   ....[98]....
        /*0584*/ 	.word	0x0000da50


	//   ....[99]....
        /*0588*/ 	.word	0x0000e5d0


	//   ....[100]....
        /*058c*/ 	.word	0x0000fcf0


	//   ....[101]....
        /*0590*/ 	.word	0x0000fd30


	//   ....[102]....
        /*0594*/ 	.word	0x0000fd70


	//   ....[103]....
        /*0598*/ 	.word	0x0000fe00


	//   ....[104]....
        /*059c*/ 	.word	0x0000fe10


	//   ....[105]....
        /*05a0*/ 	.word	0x0000fe80


	//   ....[106]....
        /*05a4*/ 	.word	0x0000fe90


	//   ....[107]....
        /*05a8*/ 	.word	0x0000fea0


	//   ....[108]....
        /*05ac*/ 	.word	0x0000ff10


	//   ....[109]....
        /*05b0*/ 	.word	0x0000ff90


	//   ....[110]....
        /*05b4*/ 	.word	0x000103e0


	//   ....[111]....
        /*05b8*/ 	.word	0x00010420


	//   ....[112]....
        /*05bc*/ 	.word	0x00010450


	//   ....[113]....
        /*05c0*/ 	.word	0x00010460


	//   ....[114]....
        /*05c4*/ 	.word	0x000104b0


	//   ....[115]....
        /*05c8*/ 	.word	0x00010530


	//   ....[116]....
        /*05cc*/ 	.word	0x00010560


	//   ....[117]....
        /*05d0*/ 	.word	0x000105d0


	//   ....[118]....
        /*05d4*/ 	.word	0x000105f0


	//   ....[119]....
        /*05d8*/ 	.word	0x00010680


	//   ....[120]....
        /*05dc*/ 	.word	0x00010cc0


	//   ....[121]....
        /*05e0*/ 	.word	0x00010cf0


	//   ....[122]....
        /*05e4*/ 	.word	0x00010d20


	//   ....[123]....
        /*05e8*/ 	.word	0x00010d90


	//   ....[124]....
        /*05ec*/ 	.word	0x00010e30


	//   ....[125]....
        /*05f0*/ 	.word	0x00010e50


	//   ....[126]....
        /*05f4*/ 	.word	0x00010ea0


	//   ....[127]....
        /*05f8*/ 	.word	0x00010f00


	//   ....[128]....
        /*05fc*/ 	.word	0x000117f0


	//   ....[129]....
        /*0600*/ 	.word	0x00011810


	//   ....[130]....
        /*0604*/ 	.word	0x00011830


	//   ....[131]....
        /*0608*/ 	.word	0x00011840


	//   ....[132]....
        /*060c*/ 	.word	0x00011890


	//   ....[133]....
        /*0610*/ 	.word	0x000118a0


	//   ....[134]....
        /*0614*/ 	.word	0x000118f0


	//   ....[135]....
        /*0618*/ 	.word	0x00011900


	//   ....[136]....
        /*061c*/ 	.word	0x00011910


	//   ....[137]....
        /*0620*/ 	.word	0x00011960


	//   ....[138]....
        /*0624*/ 	.word	0x00011d40


	//   ....[139]....
        /*0628*/ 	.word	0x00011d60


	//   ....[140]....
        /*062c*/ 	.word	0x00011d70


	//   ....[141]....
        /*0630*/ 	.word	0x00011d90


	//   ....[142]....
        /*0634*/ 	.word	0x00011db0


	//   ....[143]....
        /*0638*/ 	.word	0x00011e00


	//   ....[144]....
        /*063c*/ 	.word	0x00011e20


	//   ....[145]....
        /*0640*/ 	.word	0x00011e30


	//   ....[146]....
        /*0644*/ 	.word	0x00011e80


	//   ....[147]....
        /*0648*/ 	.word	0x00011ee0


	//   ....[148]....
        /*064c*/ 	.word	0x00012ea0


	//   ....[149]....
        /*0650*/ 	.word	0x00013480


	//   ....[150]....
        /*0654*/ 	.word	0x00013590


	//   ....[151]....
        /*0658*/ 	.word	0x00013670


	//   ....[152]....
        /*065c*/ 	.word	0x000136f0


	//   ....[153]....
        /*0660*/ 	.word	0x000137d0


	//   ....[154]....
        /*0664*/ 	.word	0x00013830


	//   ....[155]....
        /*0668*/ 	.word	0x00013910


	//   ....[156]....
        /*066c*/ 	.word	0x00013970


	//   ....[157]....
        /*0670*/ 	.word	0x00013a40


	//   ....[158]....
        /*0674*/ 	.word	0x00013ae0


	//   ....[159]....
        /*0678*/ 	.word	0x00013bd0


	//   ....[160]....
        /*067c*/ 	.word	0x00013d30


	//   ....[161]....
        /*0680*/ 	.word	0x00013df0


	//   ....[162]....
        /*0684*/ 	.word	0x00013ef0


	//   ....[163]....
        /*0688*/ 	.word	0x00013f90


	//   ....[164]....
        /*068c*/ 	.word	0x00014080


	//   ....[165]....
        /*0690*/ 	.word	0x00014140


	//   ....[166]....
        /*0694*/ 	.word	0x000141b0


	//   ....[167]....
        /*0698*/ 	.word	0x00014280


	//   ....[168]....
        /*069c*/ 	.word	0x000142f0


	//   ....[169]....
        /*06a0*/ 	.word	0x000143d0


	//   ....[170]....
        /*06a4*/ 	.word	0x00014460


	//   ....[171]....
        /*06a8*/ 	.word	0x000144b0


	//   ....[172]....
        /*06ac*/ 	.word	0x00014590


	//   ....[173]....
        /*06b0*/ 	.word	0x00014650


	//   ....[174]....
        /*06b4*/ 	.word	0x000146d0


	//   ....[175]....
        /*06b8*/ 	.word	0x000147c0


	//   ....[176]....
        /*06bc*/ 	.word	0x00014840


	//   ....[177]....
        /*06c0*/ 	.word	0x00014910


	//   ....[178]....
        /*06c4*/ 	.word	0x00014a50


	//   ....[179]....
        /*06c8*/ 	.word	0x00014af0


	//   ....[180]....
        /*06cc*/ 	.word	0x00014b60


	//   ....[181]....
        /*06d0*/ 	.word	0x00014c20


	//   ....[182]....
        /*06d4*/ 	.word	0x00014c80


	//   ....[183]....
        /*06d8*/ 	.word	0x00014d40


	//   ....[184]....
        /*06dc*/ 	.word	0x00014da0


	//   ....[185]....
        /*06e0*/ 	.word	0x00014e60


	//   ....[186]....
        /*06e4*/ 	.word	0x00014ec0


	//   ....[187]....
        /*06e8*/ 	.word	0x00014f80


	//   ....[188]....
        /*06ec*/ 	.word	0x00015060


	//   ....[189]....
        /*06f0*/ 	.word	0x00015100


	//   ....[190]....
        /*06f4*/ 	.word	0x00015160


	//   ....[191]....
        /*06f8*/ 	.word	0x00015220


	//   ....[192]....
        /*06fc*/ 	.word	0x00015280


	//   ....[193]....
        /*0700*/ 	.word	0x00015340


	//   ....[194]....
        /*0704*/ 	.word	0x000153a0


	//   ....[195]....
        /*0708*/ 	.word	0x00015460


	//   ....[196]....
        /*070c*/ 	.word	0x000154c0


	//   ....[197]....
        /*0710*/ 	.word	0x00015580


	//----- nvinfo : EIATTR_REG_RECONFIG
	.align		4
.L_269:
        /*0714*/ 	.byte	0x01, 0x54
	.zero		2


	//----- nvinfo : EIATTR_SYSCALL_OFFSETS
	.align		4
        /*0718*/ 	.byte	0x04, 0x46
        /*071a*/ 	.short	(.L_271 - .L_270)


	//   ....[0]....
.L_270:
        /*071c*/ 	.word	0x00001680


	//   ....[1]....
        /*0720*/ 	.word	0x0000ee20


	//   ....[2]....
        /*0724*/ 	.word	0x0000ef60


	//   ....[3]....
        /*0728*/ 	.word	0x0000f0a0


	//   ....[4]....
        /*072c*/ 	.word	0x0000f1c0


	//   ....[5]....
        /*0730*/ 	.word	0x00010a10


	//----- nvinfo : EIATTR_MBARRIER_INSTR_OFFSETS
	.align		4
.L_271:
        /*0734*/ 	.byte	0x04, 0x39
        /*0736*/ 	.short	(.L_273 - .L_272)


	//   ....[0]....
.L_272:
        /*0738*/ 	.word	0x00000180
        /*073c*/ 	.word	0x000000ff
        /*0740*/ 	.word	0x00029800
        /*0744*/ 	.short	0x0100
        /*0746*/ 	.byte	0x08
	.zero		1


	//   ....[1]....
        /*0748*/ 	.word	0x00000190
        /*074c*/ 	.word	0x000000ff
        /*0750*/ 	.word	0x00029820
        /*0754*/ 	.short	0x0100
        /*0756*/ 	.byte	0x08
	.zero		1


	//   ....[2]....
        /*0758*/ 	.word	0x00000280
        /*075c*/ 	.word	0x000000ff
        /*0760*/ 	.word	0x00029830
        /*0764*/ 	.short	0x0100
        /*0766*/ 	.byte	0x08
	.zero		1


	//   ....[3]....
        /*0768*/ 	.word	0x00000290
        /*076c*/ 	.word	0x000000ff
        /*0770*/ 	.word	0x00029840
        /*0774*/ 	.short	0x0100
        /*0776*/ 	.byte	0x08
	.zero		1


	//   ....[4]....
        /*0778*/ 	.word	0x000002a0
        /*077c*/ 	.word	0x000000ff
        /*0780*/ 	.word	0x00029838
        /*0784*/ 	.short	0x0100
        /*0786*/ 	.byte	0x08
	.zero		1


	//   ....[5]....
        /*0788*/ 	.word	0x000002b0
        /*078c*/ 	.word	0x000000ff
        /*0790*/ 	.word	0x00029848
        /*0794*/ 	.short	0x0100
        /*0796*/ 	.byte	0x08
	.zero		1


	//   ....[6]....
        /*0798*/ 	.word	0x000003e0
        /*079c*/ 	.word	0x000000ff
        /*07a0*/ 	.word	0x00029850
        /*07a4*/ 	.short	0x0100
        /*07a6*/ 	.byte	0x08
	.zero		1


	//   ....[7]....
        /*07a8*/ 	.word	0x000003f0
        /*07ac*/ 	.word	0x000000ff
        /*07b0*/ 	.word	0x00029860
        /*07b4*/ 	.short	0x0100
        /*07b6*/ 	.byte	0x08
	.zero		1


	//   ....[8]....
        /*07b8*/ 	.word	0x00000400
        /*07bc*/ 	.word	0x000000ff
        /*07c0*/ 	.word	0x00029858
        /*07c4*/ 	.short	0x0100
        /*07c6*/ 	.byte	0x08
	.zero		1


	//   ....[9]....
        /*07c8*/ 	.word	0x00000410
        /*07cc*/ 	.word	0x000000ff
        /*07d0*/ 	.word	0x00029868
        /*07d4*/ 	.short	0x0100
        /*07d6*/ 	.byte	0x08
	.zero		1


	//   ....[10]....
        /*07d8*/ 	.word	0x00000500
        /*07dc*/ 	.word	0x000000ff
        /*07e0*/ 	.word	0x00029870
        /*07e4*/ 	.short	0x0100
        /*07e6*/ 	.byte	0x06
	.zero		1


	//   ....[11]....
        /*07e8*/ 	.word	0x00000510
        /*07ec*/ 	.word	0x000000ff
        /*07f0*/ 	.word	0x00029880
        /*07f4*/ 	.short	0x0100
        /*07f6*/ 	.byte	0x06
	.zero		1


	//   ....[12]....
        /*07f8*/ 	.word	0x00000520
        /*07fc*/ 	.word	0x000000ff
        /*0800*/ 	.word	0x00029878
        /*0804*/ 	.short	0x0100
        /*0806*/ 	.byte	0x06
	.zero		1


	//   ....[13]....
        /*0808*/ 	.word	0x00000530
        /*080c*/ 	.word	0x000000ff
        /*0810*/ 	.word	0x00029888
        /*0814*/ 	.short	0x0100
        /*0816*/ 	.byte	0x06
	.zero		1


	//   ....[14]....
        /*0818*/ 	.word	0x00000660
        /*081c*/ 	.word	0x000000ff
        /*0820*/ 	.word	0x00029890
        /*0824*/ 	.short	0x0100
        /*0826*/ 	.byte	0x08
	.zero		1


	//   ....[15]....
        /*0828*/ 	.word	0x00000670
        /*082c*/ 	.word	0x000000ff
        /*0830*/ 	.word	0x000298a0
        /*0834*/ 	.short	0x0100
        /*0836*/ 	.byte	0x08
	.zero		1


	//   ....[16]....
        /*0838*/ 	.word	0x00000680
        /*083c*/ 	.word	0x000000ff
        /*0840*/ 	.word	0x00029898
        /*0844*/ 	.short	0x0100
        /*0846*/ 	.byte	0x08
	.zero		1


	//   ....[17]....
        /*0848*/ 	.word	0x00000690
        /*084c*/ 	.word	0x000000ff
        /*0850*/ 	.word	0x000298a8
        /*0854*/ 	.short	0x0100
        /*0856*/ 	.byte	0x08
	.zero		1


	//   ....[18]....
        /*0858*/ 	.word	0x000007d0
        /*085c*/ 	.word	0x000000ff
        /*0860*/ 	.word	0x000298b0
        /*0864*/ 	.short	0x0100
        /*0866*/ 	.byte	0x08
	.zero		1


	//   ....[19]....
        /*0868*/ 	.word	0x000007e0
        /*086c*/ 	.word	0x000000ff
        /*0870*/ 	.word	0x000298c0
        /*0874*/ 	.short	0x0100
        /*0876*/ 	.byte	0x08
	.zero		1


	//   ....[20]....
        /*0878*/ 	.word	0x000007f0
        /*087c*/ 	.word	0x000000ff
        /*0880*/ 	.word	0x000298b8
        /*0884*/ 	.short	0x0100
        /*0886*/ 	.byte	0x08
	.zero		1


	//   ....[21]....
        /*0888*/ 	.word	0x00000800
        /*088c*/ 	.word	0x000000ff
        /*0890*/ 	.word	0x000298c8
        /*0894*/ 	.short	0x0100
        /*0896*/ 	.byte	0x08
	.zero		1


	//   ....[22]....
        /*0898*/ 	.word	0x000016a0
        /*089c*/ 	.word	0x000000ff
        /*08a0*/ 	.word	0x00029800
        /*08a4*/ 	.short	0x010a
        /*08a6*/ 	.byte	0x27
	.zero		1


	//   ....[23]....
        /*08a8*/ 	.word	0x00001730
        /*08ac*/ 	.word	0x000000ff
        /*08b0*/ 	.word	0x00029830
        /*08b4*/ 	.short	0x010a
        /*08b6*/ 	.byte	0x27
	.zero		1


	//   ....[24]....
        /*08b8*/ 	.word	0x00001790
        /*08bc*/ 	.word	0x000000ff
        /*08c0*/ 	.word	0x00029830
        /*08c4*/ 	.short	0x010a
        /*08c6*/ 	.byte	0x27
	.zero		1


	//   ....[25]....
        /*08c8*/ 	.word	0x000027c0
        /*08cc*/ 	.word	0x000000ff
        /*08d0*/ 	.word	0x00000000
        /*08d4*/ 	.short	0x0101
        /*08d6*/ 	.byte	0x06
	.zero		1


	//   ....[26]....
        /*08d8*/ 	.word	0x00005080
        /*08dc*/ 	.word	0x000000ff
        /*08e0*/ 	.word	0x00029830
        /*08e4*/ 	.short	0x010a
        /*08e6*/ 	.byte	0x04
	.zero		1


	//   ....[27]....
        /*08e8*/ 	.word	0x000050c0
        /*08ec*/ 	.word	0x000000ff
        /*08f0*/ 	.word	0x00029830
        /*08f4*/ 	.short	0x010a
        /*08f6*/ 	.byte	0x04
	.zero		1


	//   ....[28]....
        /*08f8*/ 	.word	0x00005d30
        /*08fc*/ 	.word	0x000000ff
        /*0900*/ 	.word	0x00029850
        /*0904*/ 	.short	0x010a
        /*0906*/ 	.byte	0x0a
	.zero		1


	//   ....[29]....
        /*0908*/ 	.word	0x00005d70
        /*090c*/ 	.word	0x000000ff
        /*0910*/ 	.word	0x00029850
        /*0914*/ 	.short	0x010a
        /*0916*/ 	.byte	0x0a
	.zero		1


	//   ....[30]....
        /*0918*/ 	.word	0x00006100
        /*091c*/ 	.word	0x000000ff
        /*0920*/ 	.word	0x00000000
        /*0924*/ 	.short	0x0101
        /*0926*/ 	.byte	0x0a
	.zero		1


	//   ....[31]....
        /*0928*/ 	.word	0x000081e0
        /*092c*/ 	.word	0x000000ff
        /*0930*/ 	.word	0x00000000
        /*0934*/ 	.short	0x0101
        /*0936*/ 	.byte	0x06
	.zero		1


	//   ....[32]....
        /*0938*/ 	.word	0x00008960
        /*093c*/ 	.word	0x000000ff
        /*0940*/ 	.word	0x00029830
        /*0944*/ 	.short	0x010a
        /*0946*/ 	.byte	0x07
	.zero		1


	//   ....[33]....
        /*0948*/ 	.word	0x000089a0
        /*094c*/ 	.word	0x000000ff
        /*0950*/ 	.word	0x00029830
        /*0954*/ 	.short	0x010a
        /*0956*/ 	.byte	0x07
	.zero		1


	//   ....[34]....
        /*0958*/ 	.word	0x000095d0
        /*095c*/ 	.word	0x000000ff
        /*0960*/ 	.word	0x00029850
        /*0964*/ 	.short	0x010a
        /*0966*/ 	.byte	0x07
	.zero		1


	//   ....[35]....
        /*0968*/ 	.word	0x00009610
        /*096c*/ 	.word	0x000000ff
        /*0970*/ 	.word	0x00029850
        /*0974*/ 	.short	0x010a
        /*0976*/ 	.byte	0x07
	.zero		1


	//   ....[36]....
        /*0978*/ 	.word	0x00009930
        /*097c*/ 	.word	0x000000ff
        /*0980*/ 	.word	0x00000000
        /*0984*/ 	.short	0x0101
        /*0986*/ 	.byte	0x07
	.zero		1


	//   ....[37]....
        /*0988*/ 	.word	0x0000aee0
        /*098c*/ 	.word	0x000000ff
        /*0990*/ 	.word	0x00000000
        /*0994*/ 	.short	0x0101
        /*0996*/ 	.byte	0x06
	.zero		1


	//   ....[38]....
        /*0998*/ 	.word	0x0000b560
        /*099c*/ 	.word	0x000000ff
        /*09a0*/ 	.word	0x00029850
        /*09a4*/ 	.short	0x010a
        /*09a6*/ 	.byte	0x09
	.zero		1


	//   ....[39]....
        /*09a8*/ 	.word	0x0000b5a0
        /*09ac*/ 	.word	0x000000ff
        /*09b0*/ 	.word	0x00029850
        /*09b4*/ 	.short	0x010a
        /*09b6*/ 	.byte	0x09
	.zero		1


	//   ....[40]....
        /*09b8*/ 	.word	0x0000bc50
        /*09bc*/ 	.word	0x000000ff
        /*09c0*/ 	.word	0x00000000
        /*09c4*/ 	.short	0x0101
        /*09c6*/ 	.byte	0x04
	.zero		1


	//   ....[41]....
        /*09c8*/ 	.word	0x0000d320
        /*09cc*/ 	.word	0x000000ff
        /*09d0*/ 	.word	0x00000000
        /*09d4*/ 	.short	0x0101
        /*09d6*/ 	.byte	0x04
	.zero		1


	//   ....[42]....
        /*09d8*/ 	.word	0x0000f9d0
        /*09dc*/ 	.word	0x000000ff
        /*09e0*/ 	.word	0x00029880
        /*09e4*/ 	.short	0x010a
        /*09e6*/ 	.byte	0x2d
	.zero		1


	//   ....[43]....
        /*09e8*/ 	.word	0x00010050
        /*09ec*/ 	.word	0x000000ff
        /*09f0*/ 	.word	0x00029870
        /*09f4*/ 	.short	0x0107
        /*09f6*/ 	.byte	0x2d
	.zero		1


	//   ....[44]....
        /*09f8*/ 	.word	0x000100c0
        /*09fc*/ 	.word	0x000000ff
        /*0a00*/ 	.word	0x00029870
        /*0a04*/ 	.short	0x0101
        /*0a06*/ 	.byte	0x2d
	.zero		1


	//   ....[45]....
        /*0a08*/ 	.word	0x00010110
        /*0a0c*/ 	.word	0x000000ff
        /*0a10*/ 	.word	0x00029840
        /*0a14*/ 	.short	0x010a
        /*0a16*/ 	.byte	0x2d
	.zero		1


	//   ....[46]....
        /*0a18*/ 	.word	0x000107c0
        /*0a1c*/ 	.word	0x000000ff
        /*0a20*/ 	.word	0x00029830
        /*0a24*/ 	.short	0x0107
        /*0a26*/ 	.byte	0x2d
	.zero		1


	//   ....[47]....
        /*0a28*/ 	.word	0x00010830
        /*0a2c*/ 	.word	0x000000ff
        /*0a30*/ 	.word	0x00029830
        /*0a34*/ 	.short	0x0101
        /*0a36*/ 	.byte	0x2d
	.zero		1


	//   ....[48]....
        /*0a38*/ 	.word	0x00011020
        /*0a3c*/ 	.word	0x000000ff
        /*0a40*/ 	.word	0x00029800
        /*0a44*/ 	.short	0x0107
        /*0a46*/ 	.byte	0x2d
	.zero		1


	//   ....[49]....
        /*0a48*/ 	.word	0x00011080
        /*0a4c*/ 	.word	0x000000ff
        /*0a50*/ 	.word	0x00029800
        /*0a54*/ 	.short	0x0101
        /*0a56*/ 	.byte	0x2d
	.zero		1


	//   ....[50]....
        /*0a58*/ 	.word	0x00011090
        /*0a5c*/ 	.word	0x000000ff
        /*0a60*/ 	.word	0x00029820
        /*0a64*/ 	.short	0x010a
        /*0a66*/ 	.byte	0x2d
	.zero		1


	//   ....[51]....
        /*0a68*/ 	.word	0x00011520
        /*0a6c*/ 	.word	0x0000000a
        /*0a70*/ 	.word	0x00029880
        /*0a74*/ 	.short	0x010a
        /*0a76*/ 	.byte	0x3f
	.zero		1


	//   ....[52]....
        /*0a78*/ 	.word	0x00011a30
        /*0a7c*/ 	.word	0x0000000a
        /*0a80*/ 	.word	0x00029870
        /*0a84*/ 	.short	0x0107
        /*0a86*/ 	.byte	0x3f
	.zero		1


	//   ....[53]....
        /*0a88*/ 	.word	0x00011aa0
        /*0a8c*/ 	.word	0x0000000a
        /*0a90*/ 	.word	0x00029870
        /*0a94*/ 	.short	0x0101
        /*0a96*/ 	.byte	0x3f
	.zero		1


	//   ....[54]....
        /*0a98*/ 	.word	0x00011ad0
        /*0a9c*/ 	.word	0x0000000a
        /*0aa0*/ 	.word	0x00029840
        /*0aa4*/ 	.short	0x010a
        /*0aa6*/ 	.byte	0x3f
	.zero		1


	//   ....[55]....
        /*0aa8*/ 	.word	0x00011fc0
        /*0aac*/ 	.word	0x0000000a
        /*0ab0*/ 	.word	0x00029830
        /*0ab4*/ 	.short	0x0107
        /*0ab6*/ 	.byte	0x3f
	.zero		1


	//   ....[56]....
        /*0ab8*/ 	.word	0x00012040
        /*0abc*/ 	.word	0x0000000a
        /*0ac0*/ 	.word	0x00029830
        /*0ac4*/ 	.short	0x0101
        /*0ac6*/ 	.byte	0x3f
	.zero		1


	//   ....[57]....
        /*0ac8*/ 	.word	0x000120b0
        /*0acc*/ 	.word	0x00000013
        /*0ad0*/ 	.word	0x00029870
        /*0ad4*/ 	.short	0x010a
        /*0ad6*/ 	.byte	0x3f
	.zero		1


	//   ....[58]....
        /*0ad8*/ 	.word	0x00012120
        /*0adc*/ 	.word	0x00000013
        /*0ae0*/ 	.word	0x00029860
        /*0ae4*/ 	.short	0x010a
        /*0ae6*/ 	.byte	0x3f
	.zero		1


	//   ....[59]....
        /*0ae8*/ 	.word	0x00012620
        /*0aec*/ 	.word	0x00000013
        /*0af0*/ 	.word	0x00029850
        /*0af4*/ 	.short	0x0101
        /*0af6*/ 	.byte	0x3f
	.zero		1


	//   ....[60]....
        /*0af8*/ 	.word	0x000126c0
        /*0afc*/ 	.word	0x00000013
        /*0b00*/ 	.word	0x00000000
        /*0b04*/ 	.short	0x0101
        /*0b06*/ 	.byte	0x3f
	.zero		1


	//   ....[61]....
        /*0b08*/ 	.word	0x000127b0
        /*0b0c*/ 	.word	0x00000011
        /*0b10*/ 	.word	0x00029870
        /*0b14*/ 	.short	0x010a
        /*0b16*/ 	.byte	0x3f
	.zero		1


	//   ....[62]....
        /*0b18*/ 	.word	0x00012850
        /*0b1c*/ 	.word	0x00000011
        /*0b20*/ 	.word	0x00029860
        /*0b24*/ 	.short	0x010a
        /*0b26*/ 	.byte	0x3f
	.zero		1


	//   ....[63]....
        /*0b28*/ 	.word	0x00012d30
        /*0b2c*/ 	.word	0x00000011
        /*0b30*/ 	.word	0x00029850
        /*0b34*/ 	.short	0x0101
        /*0b36*/ 	.byte	0x3f
	.zero		1


	//   ....[64]....
        /*0b38*/ 	.word	0x00012df0
        /*0b3c*/ 	.word	0x00000011
        /*0b40*/ 	.word	0x00000000
        /*0b44*/ 	.short	0x0101
        /*0b46*/ 	.byte	0x3f
	.zero		1


	//   ....[65]....
        /*0b48*/ 	.word	0x00012e50
        /*0b4c*/ 	.word	0x00000006
        /*0b50*/ 	.word	0x00029820
        /*0b54*/ 	.short	0x010a
        /*0b56*/ 	.byte	0x3f
	.zero		1


	//   ....[66]....
        /*0b58*/ 	.word	0x00012f90
        /*0b5c*/ 	.word	0x00000005
        /*0b60*/ 	.word	0x00029840
        /*0b64*/ 	.short	0x010a
        /*0b66*/ 	.byte	0x3f
	.zero		1


	//   ....[67]....
        /*0b68*/ 	.word	0x00013030
        /*0b6c*/ 	.word	0x00000003
        /*0b70*/ 	.word	0x00029840
        /*0b74*/ 	.short	0x010a
        /*0b76*/ 	.byte	0x3f
	.zero		1


	//   ....[68]....
        /*0b78*/ 	.word	0x00013070
        /*0b7c*/ 	.word	0x00000005
        /*0b80*/ 	.word	0x00029860
        /*0b84*/ 	.short	0x010a
        /*0b86*/ 	.byte	0x3f
	.zero		1


	//   ....[69]....
        /*0b88*/ 	.word	0x000130b0
        /*0b8c*/ 	.word	0x00000003
        /*0b90*/ 	.word	0x00029860
        /*0b94*/ 	.short	0x010a
        /*0b96*/ 	.byte	0x3f
	.zero		1


	//   ....[70]....
        /*0b98*/ 	.word	0x000130f0
        /*0b9c*/ 	.word	0x00000005
        /*0ba0*/ 	.word	0x00029880
        /*0ba4*/ 	.short	0x010a
        /*0ba6*/ 	.byte	0x3f
	.zero		1


	//   ....[71]....
        /*0ba8*/ 	.word	0x00013130
        /*0bac*/ 	.word	0x00000003
        /*0bb0*/ 	.word	0x00029880
        /*0bb4*/ 	.short	0x010a
        /*0bb6*/ 	.byte	0x3f
	.zero		1


	//   ....[72]....
        /*0bb8*/ 	.word	0x000131a0
        /*0bbc*/ 	.word	0x00000003
        /*0bc0*/ 	.word	0x00029800
        /*0bc4*/ 	.short	0x010a
        /*0bc6*/ 	.byte	0x3f
	.zero		1


	//   ....[73]....
        /*0bc8*/ 	.word	0x00013200
        /*0bcc*/ 	.word	0x00000005
        /*0bd0*/ 	.word	0x00029830
        /*0bd4*/ 	.short	0x010a
        /*0bd6*/ 	.byte	0x3f
	.zero		1


	//   ....[74]....
        /*0bd8*/ 	.word	0x00013260
        /*0bdc*/ 	.word	0x00000008
        /*0be0*/ 	.word	0x00029830
        /*0be4*/ 	.short	0x010a
        /*0be6*/ 	.byte	0x3f
	.zero		1


	//   ....[75]....
        /*0be8*/ 	.word	0x000132c0
        /*0bec*/ 	.word	0x00000008
        /*0bf0*/ 	.word	0x00029850
        /*0bf4*/ 	.short	0x010a
        /*0bf6*/ 	.byte	0x3f
	.zero		1


	//   ....[76]....
        /*0bf8*/ 	.word	0x00013320
        /*0bfc*/ 	.word	0x00000008
        /*0c00*/ 	.word	0x00029830
        /*0c04*/ 	.short	0x010a
        /*0c06*/ 	.byte	0x3f
	.zero		1


	//   ....[77]....
        /*0c08*/ 	.word	0x00013380
        /*0c0c*/ 	.word	0x00000008
        /*0c10*/ 	.word	0x00029850
        /*0c14*/ 	.short	0x010a
        /*0c16*/ 	.byte	0x3f
	.zero		1


	//   ....[78]....
        /*0c18*/ 	.word	0x000133e0
        /*0c1c*/ 	.word	0x00000003
        /*0c20*/ 	.word	0x00029850
        /*0c24*/ 	.short	0x010a
        /*0c26*/ 	.byte	0x3f
	.zero		1


	//   ....[79]....
        /*0c28*/ 	.word	0x000134e0
        /*0c2c*/ 	.word	0x00000002
        /*0c30*/ 	.word	0x00029880
        /*0c34*/ 	.short	0x010a
        /*0c36*/ 	.byte	0x3f
	.zero		1


	//   ....[80]....
        /*0c38*/ 	.word	0x00013c80
        /*0c3c*/ 	.word	0x00000002
        /*0c40*/ 	.word	0x00029840
        /*0c44*/ 	.short	0x010a
        /*0c46*/ 	.byte	0x3f
	.zero		1


	//   ....[81]....
        /*0c48*/ 	.word	0x00014950
        /*0c4c*/ 	.word	0x00000003
        /*0c50*/ 	.word	0x00029820
        /*0c54*/ 	.short	0x010a
        /*0c56*/ 	.byte	0x3f
	.zero		1


	//   ....[82]....
        /*0c58*/ 	.word	0x000149a0
        /*0c5c*/ 	.word	0x0000000a
        /*0c60*/ 	.word	0x00029880
        /*0c64*/ 	.short	0x010a
        /*0c66*/ 	.byte	0x3f
	.zero		1


	//   ....[83]....
        /*0c68*/ 	.word	0x00014fb0
        /*0c6c*/ 	.word	0x0000000a
        /*0c70*/ 	.word	0x00029840
        /*0c74*/ 	.short	0x010a
        /*0c76*/ 	.byte	0x3f
	.zero		1


	//   ....[84]....
        /*0c78*/ 	.word	0x000155b0
        /*0c7c*/ 	.word	0x00000013
        /*0c80*/ 	.word	0x00029870
        /*0c84*/ 	.short	0x010a
        /*0c86*/ 	.byte	0x3f
	.zero		1


	//   ....[85]....
        /*0c88*/ 	.word	0x00015600
        /*0c8c*/ 	.word	0x00000013
        /*0c90*/ 	.word	0x00029860
        /*0c94*/ 	.short	0x010a
        /*0c96*/ 	.byte	0x3f
	.zero		1


	//   ....[86]....
        /*0c98*/ 	.word	0x00015650
        /*0c9c*/ 	.word	0x00000011
        /*0ca0*/ 	.word	0x00029870
        /*0ca4*/ 	.short	0x010a
        /*0ca6*/ 	.byte	0x3f
	.zero		1


	//   ....[87]....
        /*0ca8*/ 	.word	0x000156a0
        /*0cac*/ 	.word	0x00000011
        /*0cb0*/ 	.word	0x00029860
        /*0cb4*/ 	.short	0x010a
        /*0cb6*/ 	.byte	0x3f
	.zero		1


	//   ....[88]....
        /*0cb8*/ 	.word	0x000156f0
        /*0cbc*/ 	.word	0x00000006
        /*0cc0*/ 	.word	0x00029820
        /*0cc4*/ 	.short	0x010a
        /*0cc6*/ 	.byte	0x3f
	.zero		1


	//   ....[89]....
        /*0cc8*/ 	.word	0x00015740
        /*0ccc*/ 	.word	0x00000005
        /*0cd0*/ 	.word	0x00029840
        /*0cd4*/ 	.short	0x010a
        /*0cd6*/ 	.byte	0x3f
	.zero		1


	//   ....[90]....
        /*0cd8*/ 	.word	0x00015790
        /*0cdc*/ 	.word	0x00000003
        /*0ce0*/ 	.word	0x00029840
        /*0ce4*/ 	.short	0x010a
        /*0ce6*/ 	.byte	0x3f
	.zero		1


	//   ....[91]....
        /*0ce8*/ 	.word	0x000157e0
        /*0cec*/ 	.word	0x00000005
        /*0cf0*/ 	.word	0x00029860
        /*0cf4*/ 	.short	0x010a
        /*0cf6*/ 	.byte	0x3f
	.zero		1


	//   ....[92]....
        /*0cf8*/ 	.word	0x00015830
        /*0cfc*/ 	.word	0x00000003
        /*0d00*/ 	.word	0x00029860
        /*0d04*/ 	.short	0x010a
        /*0d06*/ 	.byte	0x3f
	.zero		1


	//   ....[93]....
        /*0d08*/ 	.word	0x00015880
        /*0d0c*/ 	.word	0x00000005
        /*0d10*/ 	.word	0x00029880
        /*0d14*/ 	.short	0x010a
        /*0d16*/ 	.byte	0x3f
	.zero		1


	//----- nvinfo : EIATTR_NUM_MBARRIERS
	.align		4
.L_273:
        /*0d18*/ 	.byte	0x03, 0x38
        /*0d1a*/ 	.short	0x0016


	//----- nvinfo : EIATTR_EXIT_INSTR_OFFSETS
	.align		4
        /*0d1c*/ 	.byte	0x04, 0x1c
        /*0d1e*/ 	.short	(.L_275 - .L_274)


	//   ....[0]....
.L_274:
        /*0d20*/ 	.word	0x00013180


	//----- nvinfo : EIATTR_MAX_THREADS
	.align		4
.L_275:
        /*0d24*/ 	.byte	0x04, 0x05
        /*0d26*/ 	.short	(.L_277 - .L_276)
.L_276:
        /*0d28*/ 	.word	0x00000180
        /*0d2c*/ 	.word	0x00000001
        /*0d30*/ 	.word	0x00000001


	//----- nvinfo : EIATTR_CRS_STACK_SIZE
	.align		4
.L_277:
        /*0d34*/ 	.byte	0x04, 0x1e
        /*0d36*/ 	.short	(.L_279 - .L_278)
.L_278:
        /*0d38*/ 	.word	0x00000000


	//----- nvinfo : EIATTR_CBANK_PARAM_SIZE
	.align		4
.L_279:
        /*0d3c*/ 	.byte	0x03, 0x19
        /*0d3e*/ 	.short	0x0a70


	//----- nvinfo : EIATTR_PARAM_CBANK
	.align		4
        /*0d40*/ 	.byte	0x04, 0x0a
        /*0d42*/ 	.short	(.L_281 - .L_280)
	.align		4
.L_280:
        /*0d44*/ 	.word	index@(.nv.constant0._ZN7cutlass13device_kernelIN5flash11enable_sm90INS1_16FlashAttnFwdSm90INS1_25CollectiveMainloopFwdSm90ILi2EN4cute5tupleIJNS5_1CILi1EEES8_S8_EEENS6_IJNS7_ILi128EEENS7_ILi160EEENS7_ILi192EEEEEELi128ENS_12float_e4m3_tEfNS_4arch4Sm90ELb1ELb0ELb0ELb0ELb1ELb0ELb0ELb1ELb1ELb1ELb1ELb0EEENS1_21CollectiveEpilogueFwdINS6_IJSA_SA_SB_EEES9_NS_10bfloat16_tESG_Li256ELb0ELb1ELb1ELb1EEENS1_19SingleTileSchedulerILb0ELb1ELb1ELi128EEEEEEEEEvNT_6ParamsE)
        /*0d48*/ 	.short	0x0210
        /*0d4a*/ 	.short	0x0a70


	//----- nvinfo : EIATTR_SW_WAR
	.align		4
.L_281:
        /*0d4c*/ 	.byte	0x04, 0x36
        /*0d4e*/ 	.short	(.L_283 - .L_282)
.L_282:
        /*0d50*/ 	.word	0x00000008
.L_283:


//--------------------- .nv.info._ZN7cutlass13device_kernelIN5flash11enable_sm90INS1_16FlashAttnFwdSm90INS1_25CollectiveMainloopFwdSm90ILi2EN4cute5tupleIJNS5_1CILi1EEES8_S8_EEENS6_IJNS7_ILi128EEENS7_ILi160EEENS7_ILi192EEEEEELi128ENS_12float_e4m3_tEfNS_4arch4Sm90ELb1ELb0ELb0ELb1ELb1ELb0ELb0ELb1ELb1ELb1ELb1ELb0EEENS1_21CollectiveEpilogueFwdINS6_IJSA_SA_SB_EEES9_NS_10bfloat16_tESG_Li256ELb1ELb1ELb1ELb1EEENS1_36VarlenDynamicPersistentTileSchedulerILi128ELi160ELi256ELi128ELb1ELb1ELb1ELb1ELb1ELb1EEEEEEEEEvNT_6ParamsE --------------------------
	.section	.nv.info._ZN7cutlass13device_kernelIN5flash11enable_sm90INS1_16FlashAttnFwdSm90INS1_25CollectiveMainloopFwdSm90ILi2EN4cute5tupleIJNS5_1CILi1EEES8_S8_EEENS6_IJNS7_ILi128EEENS7_ILi160EEENS7_ILi192EEEEEELi128ENS_12float_e4m3_tEfNS_4arch4Sm90ELb1ELb0ELb0ELb1ELb1ELb0ELb0ELb1ELb1ELb1ELb1ELb0EEENS1_21CollectiveEpilogueFwdINS6_IJSA_SA_SB_EEES9_NS_10bfloat16_tESG_Li256ELb1ELb1ELb1ELb1EEENS1_36VarlenDynamicPersistentTileSchedulerILi128ELi160ELi256ELi128ELb1ELb1ELb1ELb1ELb1ELb1EEEEEEEEEvNT_6ParamsE,"",@"SHT_CUDA_INFO"
	.sectionflags	@""
	.align	4


	//----- nvinfo : EIATTR_CUDA_API_VERSION
	.align		4
        /*0000*/ 	.byte	0x04, 0x37
        /*0002*/ 	.short	(.L_285 - .L_284)
.L_284:
        /*0004*/ 	.word	0x00000082


	//----- nvinfo : EIATTR_KPARAM_INFO
	.align		4
.L_285:
        /*0008*/ 	.byte	0x04, 0x17
        /*000a*/ 	.short	(.L_287 - .L_286)
.L_286:
        /*000c*/ 	.word	0x00000000
        /*0010*/ 	.short	0x0000
        /*0012*/ 	.short	0x0070
        /*0014*/ 	.byte	0x00, 0xf0, 0x01, 0x2a


	//----- nvinfo : EIATTR_SPARSE_MMA_MASK
	.align		4
.L_287:
        /*0018*/ 	.byte	0x03, 0x50
        /*001a*/ 	.short	0x0000


	//----- nvinfo : EIATTR_MAXREG_COUNT
	.align		4
        /*001c*/ 	.byte	0x03, 0x1b
        /*001e*/ 	.short	0x00a8


	//----- nvinfo : EIATTR_NUM_BARRIERS
	.align		4
        /*0020*/ 	.byte	0x02, 0x4c
        /*0022*/ 	.byte	0x10
	.zero		1


	//----- nvinfo : EIATTR_EXTERNS
	.align		4
        /*0024*/ 	.byte	0x04, 0x0f
        /*0026*/ 	.short	(.L_289 - .L_288)


	//   ....[0]....
	.align		4
.L_288:
        /*0028*/ 	.word	index@(__assertfail)


	//----- nvinfo : EIATTR_ANNOTATIONS
	.align		4
.L_289:
        /*002c*/ 	.byte	0x04, 0x55
        /*002e*/ 	.short	(.L_291 - .L_290)


	//   ....[0]....
.L_290:
        /* <DEDUP_REMOVED lines=32> */


	//----- nvinfo : EIATTR_MERCURY_ISA_VERSION
	.align		4
.L_291:
        /*0220*/ 	.byte	0x03, 0x5f
        /*0222*/ 	.short	0x0101


	//----- nvinfo : EIATTR_UNUSED_LOAD_BYTE_OFFSET
	.align		4
        /*0224*/ 	.byte	0x04, 0x44
        /*0226*/ 	.short	(.L_293 - .L_292)


	//   ....[0]....
.L_292:
        /*0228*/ 	.word	0x000009a0
        /*022c*/ 	.word	0x0000fff0


	//   ....[1]....
        /*0230*/ 	.word	0x0000c620
        /*0234*/ 	.word	0x0000fff0


	//----- nvinfo : EIATTR_INT_WARP_WIDE_INSTR_OFFSETS
	.align		4
.L_293:
        /*0238*/ 	.byte	0x04, 0x31
        /*023a*/ 	.short	(.L_295 - .L_294)


	//   ....[0]....
.L_294:
        /*023c*/ 	.word	0x000000c0


	//   ....[1]....
        /*0240*/ 	.word	0x000000d0


	//   ....[2]....
        /*0244*/ 	.word	0x00000170


	//   ....[3]....
        /*0248*/ 	.word	0x00011e40


	//   ....[4]....
        /*024c*/ 	.word	0x00011ed0


	//   ....[5]....
        /*0250*/ 	.word	0x00015a90


	//   ....[6]....
        /*0254*/ 	.word	0x00015b20


	//----- nvinfo : EIATTR_COOP_GROUP_MASK_REGIDS
	.align		4
.L_295:
        /*0258*/ 	.byte	0x04, 0x29
        /*025a*/ 	.short	(.L_297 - .L_296)


	//   ....[0]....
.L_296:
        /*025c*/ 	.word	0xffffffff


	//   ....[1]....
        /*0260*/ 	.word	0xffffffff


	//   ....[2]....
        /*0264*/ 	.word	0xffffffff


	//   ....[3]....
        /*0268*/ 	.word	0xffffffff


	//   ....[4]....
        /*026c*/ 	.word	0xffffffff


	//   ....[5]....
        /*0270*/ 	.word	0xffffffff


	//   ....[6]....
        /*0274*/ 	.word	0xffffffff


	//   ....[7]....
        /*0278*/ 	.word	0xffffffff


	//   ....[8]....
        /*027c*/ 	.word	0xffffffff


	//   ....[9]....
        /*0280*/ 	.word	0xffffffff


	//   ....[10]....
        /*0284*/ 	.word	0xffffffff


	//   ....[11]....
        /*0288*/ 	.word	0xffffffff


	//   ....[12]....
        /*028c*/ 	.word	0xffffffff


	//   ....[13]....
        /*0290*/ 	.word	0xffffffff


	//   ....[14]....
        /*0294*/ 	.word	0xffffffff


	//   ....[15]....
        /*0298*/ 	.word	0xffffffff


	//   ....[16]....
        /*029c*/ 	.word	0xffffffff


	//   ....[17]....
        /*02a0*/ 	.word	0xffffffff


	//   ....[18]....
        /*02a4*/ 	.word	0xffffffff


	//   ....[19]....
        /*02a8*/ 	.word	0xffffffff


	//   ....[20]....
        /*02ac*/ 	.word	0xffffffff


	//   ....[21]....
        /*02b0*/ 	.word	0xffffffff


	//   ....[22]....
        /*02b4*/ 	.word	0xffffffff


	//   ....[23]....
        /*02b8*/ 	.word	0xffffffff


	//   ....[24]....
        /*02bc*/ 	.word	0xffffffff


	//   ....[25]....
        /*02c0*/ 	.word	0xffffffff


	//   ....[26]....
        /*02c4*/ 	.word	0xffffffff


	//   ....[27]....
        /*02c8*/ 	.word	0xffffffff


	//   ....[28]....
        /*02cc*/ 	.word	0xffffffff


	//   ....[29]....
        /*02d0*/ 	.word	0xffffffff


	//   ....[30]....
        /*02d4*/ 	.word	0xffffffff


	//   ....[31]....
        /*02d8*/ 	.word	0xffffffff


	//   ....[32]....
        /*02dc*/ 	.word	0xffffffff


	//   ....[33]....
        /*02e0*/ 	.word	0xffffffff


	//   ....[34]....
        /*02e4*/ 	.word	0xffffffff


	//   ....[35]....
        /*02e8*/ 	.word	0xffffffff


	//   ....[36]....
        /*02ec*/ 	.word	0xffffffff


	//   ....[37]....
        /*02f0*/ 	.word	0xffffffff


	//   ....[38]....
        /*02f4*/ 	.word	0xffffffff


	//   ....[39]....
        /*02f8*/ 	.word	0xffffffff


	//   ....[40]....
        /*02fc*/ 	.word	0xffffffff


	//   ....[41]....
        /*0300*/ 	.word	0xffffffff


	//   ....[42]....
        /*0304*/ 	.word	0xffffffff


	//   ....[43]....
        /*0308*/ 	.word	0xffffffff


	//   ....[44]....
        /*030c*/ 	.word	0xffffffff


	//   ....[45]....
        /*0310*/ 	.word	0xffffffff


	//   ....[46]....
        /*0314*/ 	.word	0xffffffff


	//   ....[47]....
        /*0318*/ 	.word	0xffffffff


	//   ....[48]....
        /*031c*/ 	.word	0xffffffff


	//   ....[49]....
        /*0320*/ 	.word	0xffffffff


	//   ....[50]....
        /*0324*/ 	.word	0xffffffff


	//   ....[51]....
        /*0328*/ 	.word	0xffffffff


	//   ....[52]....
        /*032c*/ 	.word	0xffffffff


	//   ....[53]....
        /*0330*/ 	.word	0xffffffff


	//   ....[54]....
        /*0334*/ 	.word	0xffffffff


	//   ....[55]....
        /*0338*/ 	.word	0xffffffff


	//   ....[56]....
        /*033c*/ 	.word	0xffffffff


	//   ....[57]....
        /*0340*/ 	.word	0xffffffff


	//   ....[58]....
        /*0344*/ 	.word	0xffffffff


	//   ....[59]....
        /*0348*/ 	.word	0xffffffff


	//   ....[60]....
        /*034c*/ 	.word	0xffffffff


	//   ....[61]....
        /*0350*/ 	.word	0xffffffff


	//   ....[62]....
        /*0354*/ 	.word	0xffffffff


	//   ....[63]....
        /*0358*/ 	.word	0xffffffff


	//   ....[64]....
        /*035c*/ 	.word	0xffffffff


	//   ....[65]....
        /*0360*/ 	.word	0xffffffff


	//   ....[66]....
        /*0364*/ 	.word	0xffffffff


	//   ....[67]....
        /*0368*/ 	.word	0xffffffff


	//   ....[68]....
        /*036c*/ 	.word	0xffffffff


	//   ....[69]....
        /*0370*/ 	.word	0xffffffff


	//   ....[70]....
        /*0374*/ 	.word	0xffffffff


	//   ....[71]....
        /*0378*/ 	.word	0xffffffff


	//   ....[72]....
        /*037c*/ 	.word	0xffffffff


	//   ....[73]....
        /*0380*/ 	.word	0xffffffff


	//   ....[74]....
        /*0384*/ 	.word	0xffffffff


	//   ....[75]....
        /*0388*/ 	.word	0xffffffff


	//   ....[76]....
        /*038c*/ 	.word	0xffffffff


	//   ....[77]....
        /*0390*/ 	.word	0xffffffff


	//   ....[78]....
        /*0394*/ 	.word	0xffffffff


	//   ....[79]....
        /*0398*/ 	.word	0xffffffff


	//   ....[80]....
        /*039c*/ 	.word	0xffffffff


	//   ....[81]....
        /*03a0*/ 	.word	0xffffffff


	//   ....[82]....
        /*03a4*/ 	.word	0xffffffff


	//   ....[83]....
        /*03a8*/ 	.word	0xffffffff


	//   ....[84]....
        /*03ac*/ 	.word	0xffffffff


	//   ....[85]....
        /*03b0*/ 	.word	0xffffffff


	//   ....[86]....
        /*03b4*/ 	.word	0xffffffff


	//   ....[87]....
        /*03b8*/ 	.word	0xffffffff


	//   ....[88]....
        /*03bc*/ 	.word	0xffffffff


	//   ....[89]....
        /*03c0*/ 	.word	0xffffffff


	//   ....[90]....
        /*03c4*/ 	.word	0xffffffff


	//   ....[91]....
        /*03c8*/ 	.word	0xffffffff


	//   ....[92]....
        /*03cc*/ 	.word	0xffffffff


	//   ....[93]....
        /*03d0*/ 	.word	0xffffffff


	//   ....[94]....
        /*03d4*/ 	.word	0xffffffff


	//   ....[95]....
        /*03d8*/ 	.word	0xffffffff


	//   ....[96]....
        /*03dc*/ 	.word	0xffffffff


	//   ....[97]....
        /*03e0*/ 	.word	0xffffffff


	//   ....[98]....
        /*03e4*/ 	.word	0xffffffff


	//   ....[99]....
        /*03e8*/ 	.word	0xffffffff


	//   ....[100]....
        /*03ec*/ 	.word	0xffffffff


	//   ....[101]....
        /*03f0*/ 	.word	0xffffffff


	//   ....[102]....
        /*03f4*/ 	.word	0xffffffff


	//   ....[103]....
        /*03f8*/ 	.word	0xffffffff


	//   ....[104]....
        /*03fc*/ 	.word	0xffffffff


	//   ....[105]....
        /*0400*/ 	.word	0xffffffff


	//   ....[106]....
        /*0404*/ 	.word	0xffffffff


	//   ....[107]....
        /*0408*/ 	.word	0xffffffff


	//   ....[108]....
        /*040c*/ 	.word	0xffffffff


	//   ....[109]....
        /*0410*/ 	.word	0xffffffff


	//   ....[110]....
        /*0414*/ 	.word	0xffffffff


	//   ....[111]....
        /*0418*/ 	.word	0xffffffff


	//   ....[112]....
        /*041c*/ 	.word	0xffffffff


	//   ....[113]....
        /*0420*/ 	.word	0xffffffff


	//   ....[114]....
        /*0424*/ 	.word	0xffffffff


	//   ....[115]....
        /*0428*/ 	.word	0xffffffff


	//   ....[116]....
        /*042c*/ 	.word	0xffffffff


	//   ....[117]....
        /*0430*/ 	.word	0xffffffff


	//   ....[118]....
        /*0434*/ 	.word	0xffffffff


	//   ....[119]....
        /*0438*/ 	.word	0xffffffff


	//   ....[120]....
        /*043c*/ 	.word	0xffffffff


	//   ....[121]....
        /*0440*/ 	.word	0xffffffff


	//   ....[122]....
        /*0444*/ 	.word	0xffffffff


	//   ....[123]....
        /*0448*/ 	.word	0xffffffff


	//   ....[124]....
        /*044c*/ 	.word	0xffffffff


	//   ....[125]....
        /*0450*/ 	.word	0xffffffff


	//   ....[126]....
        /*0454*/ 	.word	0xffffffff


	//   ....[127]....
        /*0458*/ 	.word	0xffffffff


	//   ....[128]....
        /*045c*/ 	.word	0xffffffff


	//   ....[129]....
        /*0460*/ 	.word	0xffffffff


	//   ....[130]....
        /*0464*/ 	.word	0xffffffff


	//   ....[131]....
        /*0468*/ 	.word	0xffffffff


	//   ....[132]....
        /*046c*/ 	.word	0xffffffff


	//   ....[133]....
        /*0470*/ 	.word	0xffffffff


	//   ....[134]....
        /*0474*/ 	.word	0xffffffff


	//   ....[135]....
        /*0478*/ 	.word	0xffffffff


	//   ....[136]....
        /*047c*/ 	.word	0xffffffff


	//   ....[137]....
        /*0480*/ 	.word	0xffffffff


	//   ....[138]....
        /*0484*/ 	.word	0xffffffff


	//   ....[139]....
        /*0488*/ 	.word	0xffffffff


	//   ....[140]....
        /*048c*/ 	.word	0xffffffff


	//   ....[141]....
        /*0490*/ 	.word	0xffffffff


	//   ....[142]....
        /*0494*/ 	.word	0xffffffff


	//   ....[143]....
        /*0498*/ 	.word	0xffffffff


	//   ....[144]....
        /*049c*/ 	.word	0xffffffff


	//   ....[145]....
        /*04a0*/ 	.word	0xffffffff


	//   ....[146]....
        /*04a4*/ 	.word	0xffffffff


	//   ....[147]....
        /*04a8*/ 	.word	0xffffffff


	//   ....[148]....
        /*04ac*/ 	.word	0xffffffff


	//   ....[149]....
        /*04b0*/ 	.word	0xffffffff


	//   ....[150]....
        /*04b4*/ 	.word	0xffffffff


	//   ....[151]....
        /*04b8*/ 	.word	0xffffffff


	//   ....[152]....
        /*04bc*/ 	.word	0xffffffff


	//   ....[153]....
        /*04c0*/ 	.word	0xffffffff


	//   ....[154]....
        /*04c4*/ 	.word	0xffffffff


	//   ....[155]....
        /*04c8*/ 	.word	0xffffffff


	//   ....[156]....
        /*04cc*/ 	.word	0xffffffff


	//   ....[157]....
        /*04d0*/ 	.word	0xffffffff


	//   ....[158]....
        /*04d4*/ 	.word	0xffffffff


	//   ....[159]....
        /*04d8*/ 	.word	0xffffffff


	//   ....[160]....
        /*04dc*/ 	.word	0xffffffff


	//   ....[161]....
        /*04e0*/ 	.word	0xffffffff


	//   ....[162]....
        /*04e4*/ 	.word	0xffffffff


	//   ....[163]....
        /*04e8*/ 	.word	0xffffffff


	//   ....[164]....
        /*04ec*/ 	.word	0xffffffff


	//   ....[165]....
        /*04f0*/ 	.word	0xffffffff


	//   ....[166]....
        /*04f4*/ 	.word	0xffffffff


	//   ....[167]....
        /*04f8*/ 	.word	0xffffffff


	//   ....[168]....
        /*04fc*/ 	.word	0xffffffff


	//   ....[169]....
        /*0500*/ 	.word	0xffffffff


	//   ....[170]....
        /*0504*/ 	.word	0xffffffff


	//   ....[171]....
        /*0508*/ 	.word	0xffffffff


	//   ....[172]....
        /*050c*/ 	.word	0xffffffff


	//   ....[173]....
        /*0510*/ 	.word	0xffffffff


	//   ....[174]....
        /*0514*/ 	.word	0xffffffff


	//   ....[175]....
        /*0518*/ 	.word	0xffffffff


	//   ....[176]....
        /*051c*/ 	.word	0xffffffff


	//   ....[177]....
        /*0520*/ 	.word	0xffffffff


	//   ....[178]....
        /*0524*/ 	.word	0xffffffff


	//   ....[179]....
        /*0528*/ 	.word	0xffffffff


	//   ....[180]....
        /*052c*/ 	.word	0xffffffff


	//   ....[181]....
        /*0530*/ 	.word	0xffffffff


	//   ....[182]....
        /*0534*/ 	.word	0xffffffff


	//   ....[183]....
        /*0538*/ 	.word	0xffffffff


	//   ....[184]....
        /*053c*/ 	.word	0xffffffff


	//   ....[185]....
        /*0540*/ 	.word	0xffffffff


	//   ....[186]....
        /*0544*/ 	.word	0xffffffff


	//   ....[187]....
        /*0548*/ 	.word	0xffffffff


	//   ....[188]....
        /*054c*/ 	.word	0xffffffff


	//   ....[189]....
        /*0550*/ 	.word	0xffffffff


	//   ....[190]....
        /*0554*/ 	.word	0xffffffff


	//   ....[191]....
        /*0558*/ 	.word	0xffffffff


	//   ....[192]....
        /*055c*/ 	.word	0xffffffff


	//   ....[193]....
        /*0560*/ 	.word	0xffffffff


	//   ....[194]....
        /*0564*/ 	.word	0xffffffff


	//   ....[195]....
        /*0568*/ 	.word	0xffffffff


	//   ....[196]....
        /*056c*/ 	.word	0xffffffff


	//   ....[197]....
        /*0570*/ 	.word	0xffffffff


	//   ....[198]....
        /*0574*/ 	.word	0xffffffff


	//   ....[199]....
        /*0578*/ 	.word	0x0500000f


	//   ....[200]....
        /*057c*/ 	.word	0x0500000f


	//   ....[201]....
        /*0580*/ 	.word	0x0500000f


	//   ....[202]....
        /*0584*/ 	.word	0x0500000f


	//   ....[203]....
        /*0588*/ 	.word	0x0500000f


	//   ....[204]....
        /*058c*/ 	.word	0x0500000f


	//   ....[205]....
        /*0590*/ 	.word	0x0500000f


	//   ....[206]....
        /*0594*/ 	.word	0x0500000f


	//   ....[207]....
        /*0598*/ 	.word	0x0500000f


	//   ....[208]....
        /*059c*/ 	.word	0x0500000f


	//   ....[209]....
        /*05a0*/ 	.word	0x0500000f


	//   ....[210]....
        /*05a4*/ 	.word	0x0500000f


	//   ....[211]....
        /*05a8*/ 	.word	0x0500000f


	//   ....[212]....
        /*05ac*/ 	.word	0x0500000f


	//   ....[213]....
        /*05b0*/ 	.word	0x0500000f


	//   ....[214]....
        /*05b4*/ 	.word	0x0500000f


	//   ....[215]....
        /*05b8*/ 	.word	0x0500000f


	//   ....[216]....
        /*05bc*/ 	.word	0x0500000f


	//   ....[217]....
        /*05c0*/ 	.word	0x0500000f


	//   ....[218]....
        /*05c4*/ 	.word	0x0500000f


	//   ....[219]....
        /*05c8*/ 	.word	0x0500000f


	//   ....[220]....
        /*05cc*/ 	.word	0x0500000f


	//   ....[221]....
        /*05d0*/ 	.word	0x0500000f


	//   ....[222]....
        /*05d4*/ 	.word	0x0500000f


	//   ....[223]....
        /*05d8*/ 	.word	0x0500000f


	//   ....[224]....
        /*05dc*/ 	.word	0x0500000f


	//   ....[225]....
        /*05e0*/ 	.word	0x0500000f


	//   ....[226]....
        /*05e4*/ 	.word	0x0500000f


	//   ....[227]....
        /*05e8*/ 	.word	0x0500000f


	//   ....[228]....
        /*05ec*/ 	.word	0x0500000f


	//   ....[229]....
        /*05f0*/ 	.word	0x0500000f


	//   ....[230]....
        /*05f4*/ 	.word	0x0500000f


	//   ....[231]....
        /*05f8*/ 	.word	0x0500000f


	//   ....[232]....
        /*05fc*/ 	.word	0x0500000f


	//   ....[233]....
        /*0600*/ 	.word	0x0500000f


	//   ....[234]....
        /*0604*/ 	.word	0x0500000f


	//   ....[235]....
        /*0608*/ 	.word	0x0500000f


	//   ....[236]....
        /*060c*/ 	.word	0x0500000f


	//   ....[237]....
        /*0610*/ 	.word	0x0500000f


	//   ....[238]....
        /*0614*/ 	.word	0x0500000f


	//   ....[239]....
        /*0618*/ 	.word	0x0500000f


	//   ....[240]....
        /*061c*/ 	.word	0x0500000f


	//   ....[241]....
        /*0620*/ 	.word	0x0500000f


	//   ....[242]....
        /*0624*/ 	.word	0x0500000f


	//   ....[243]....
        /*0628*/ 	.word	0x0500000f


	//   ....[244]....
        /*062c*/ 	.word	0x0500000f


	//   ....[245]....
        /*0630*/ 	.word	0x0500000f


	//   ....[246]....
        /*0634*/ 	.word	0x0500000f


	//   ....[247]....
        /*0638*/ 	.word	0x0500000f


	//   ....[248]....
        /*063c*/ 	.word	0x0500000f


	//----- nvinfo : EIATTR_COOP_GROUP_INSTR_OFFSETS
	.align		4
.L_297:
        /*0640*/ 	.byte	0x04, 0x28
        /*0642*/ 	.short	(.L_299 - .L_298)


	//   ....[0]....
.L_298:
        /*0644*/ 	.word	0x00000080


	//   ....[1]....
        /*0648*/ 	.word	0x00000090


	//   ....[2]....
        /*064c*/ 	.word	0x000002d0


	//   ....[3]....
        /*0650*/ 	.word	0x00000430


	//   ....[4]....
        /*0654*/ 	.word	0x00000550


	//   ....[5]....
        /*0658*/ 	.word	0x000006b0


	//   ....[6]....
        /*065c*/ 	.word	0x00001d20


	//   ....[7]....
        /*0660*/ 	.word	0x00002f80


	//   ....[8]....
        /*0664*/ 	.word	0x00002fb0


	//   ....[9]....
        /*0668*/ 	.word	0x00003860


	//   ....[10]....
        /*066c*/ 	.word	0x000038f0


	//   ....[11]....
        /*0670*/ 	.word	0x00004460


	//   ....[12]....
        /*0674*/ 	.word	0x000044e0


	//   ....[13]....
        /*0678*/ 	.word	0x000066f0


	//   ....[14]....
        /*067c*/ 	.word	0x00006720


	//   ....[15]....
        /*0680*/ 	.word	0x00006f50


	//   ....[16]....
        /*0684*/ 	.word	0x00007060


	//   ....[17]....
        /*0688*/ 	.word	0x00007ab0


	//   ....[18]....
        /*068c*/ 	.word	0x00007b20


	//   ....[19]....
        /*0690*/ 	.word	0x0000a3f0


	//   ....[20]....
        /*0694*/ 	.word	0x0000a400


	//   ....[21]....
        /*0698*/ 	.word	0x0000a430


	//   ....[22]....
        /*069c*/ 	.word	0x0000a440


	//   ....[23]....
        /*06a0*/ 	.word	0x0000be60


	//   ....[24]....
        /*06a4*/ 	.word	0x0000be70


	//   ....[25]....
        /*06a8*/ 	.word	0x0000bef0


	//   ....[26]....
        /*06ac*/ 	.word	0x0000bf00


	//   ....[27]....
        /*06b0*/ 	.word	0x0000ce70


	//   ....[28]....
        /*06b4*/ 	.word	0x0000ce80


	//   ....[29]....
        /*06b8*/ 	.word	0x0000ce90


	//   ....[30]....
        /*06bc*/ 	.word	0x0000cea0


	//   ....[31]....
        /*06c0*/ 	.word	0x0000ceb0


	//   ....[32]....
        /*06c4*/ 	.word	0x0000cec0


	//   ....[33]....
        /*06c8*/ 	.word	0x0000ced0


	//   ....[34]....
        /*06cc*/ 	.word	0x0000cee0


	//   ....[35]....
        /*06d0*/ 	.word	0x0000cef0


	//   ....[36]....
        /*06d4*/ 	.word	0x0000cf00


	//   ....[37]....
        /*06d8*/ 	.word	0x0000cf10


	//   ....[38]....
        /*06dc*/ 	.word	0x0000cf20


	//   ....[39]....
        /*06e0*/ 	.word	0x0000cf30


	//   ....[40]....
        /*06e4*/ 	.word	0x0000cf40


	//   ....[41]....
        /*06e8*/ 	.word	0x0000cf50


	//   ....[42]....
        /*06ec*/ 	.word	0x0000cf80


	//   ....[43]....
        /*06f0*/ 	.word	0x0000cf90


	//   ....[44]....
        /*06f4*/ 	.word	0x0000cfa0


	//   ....[45]....
        /*06f8*/ 	.word	0x0000cfb0


	//   ....[46]....
        /*06fc*/ 	.word	0x0000cfe0


	//   ....[47]....
        /*0700*/ 	.word	0x0000cff0


	//   ....[48]....
        /*0704*/ 	.word	0x0000d000


	//   ....[49]....
        /*0708*/ 	.word	0x0000d010


	//   ....[50]....
        /*070c*/ 	.word	0x0000d020


	//   ....[51]....
        /*0710*/ 	.word	0x0000d030


	//   ....[52]....
        /*0714*/ 	.word	0x0000d040


	//   ....[53]....
        /*0718*/ 	.word	0x0000d050


	//   ....[54]....
        /*071c*/ 	.word	0x0000d060


	//   ....[55]....
        /*0720*/ 	.word	0x0000d070


	//   ....[56]....
        /*0724*/ 	.word	0x0000d080


	//   ....[57]....
        /*0728*/ 	.word	0x0000d0a0


	//   ....[58]....
        /*072c*/ 	.word	0x0000d0b0


	//   ....[59]....
        /*0730*/ 	.word	0x0000d0d0


	//   ....[60]....
        /*0734*/ 	.word	0x0000d0e0


	//   ....[61]....
        /*0738*/ 	.word	0x0000d0f0


	//   ....[62]....
        /*073c*/ 	.word	0x0000d110


	//   ....[63]....
        /*0740*/ 	.word	0x0000d130


	//   ....[64]....
        /*0744*/ 	.word	0x0000d150


	//   ....[65]....
        /*0748*/ 	.word	0x0000d160


	//   ....[66]....
        /*074c*/ 	.word	0x0000d180


	//   ....[67]....
        /*0750*/ 	.word	0x0000d1a0


	//   ....[68]....
        /*0754*/ 	.word	0x0000d1d0


	//   ....[69]....
        /*0758*/ 	.word	0x0000d1f0


	//   ....[70]....
        /*075c*/ 	.word	0x0000d200


	//   ....[71]....
        /*0760*/ 	.word	0x0000d220


	//   ....[72]....
        /*0764*/ 	.word	0x0000d250


	//   ....[73]....
        /*0768*/ 	.word	0x0000d260


	//   ....[74]....
        /*076c*/ 	.word	0x0000d270


	//   ....[75]....
        /*0770*/ 	.word	0x0000d2a0


	//   ....[76]....
        /*0774*/ 	.word	0x0000d2d0


	//   ....[77]....
        /*0778*/ 	.word	0x0000d300


	//   ....[78]....
        /*077c*/ 	.word	0x0000d330


	//   ....[79]....
        /*0780*/ 	.word	0x0000d360


	//   ....[80]....
        /*0784*/ 	.word	0x0000d390


	//   ....[81]....
        /*0788*/ 	.word	0x0000d3c0


	//   ....[82]....
        /*078c*/ 	.word	0x0000d3f0


	//   ....[83]....
        /*0790*/ 	.word	0x0000d420


	//   ....[84]....
        /*0794*/ 	.word	0x0000d450


	//   ....[85]....
        /*0798*/ 	.word	0x0000d480


	//   ....[86]....
        /*079c*/ 	.word	0x0000d4b0


	//   ....[87]....
        /*07a0*/ 	.word	0x0000d4e0


	//   ....[88]....
        /*07a4*/ 	.word	0x0000d510


	//   ....[89]....
        /*07a8*/ 	.word	0x0000d540


	//   ....[90]....
        /*07ac*/ 	.word	0x0000d570


	//   ....[91]....
        /*07b0*/ 	.word	0x0000dda0


	//   ....[92]....
        /*07b4*/ 	.word	0x0000dde0


	//   ....[93]....
        /*07b8*/ 	.word	0x0000de10


	//   ....[94]....
        /*07bc*/ 	.word	0x0000de40


	//   ....[95]....
        /*07c0*/ 	.word	0x0000e510


	//   ....[96]....
        /*07c4*/ 	.word	0x0000e530


	//   ....[97]....
        /*07c8*/ 	.word	0x0000e600


	//   ....[98]....
        /*07cc*/ 	.word	0x0000e620


	//   ....[99]....
        /*07d0*/ 	.word	0x0000e6e0


	//   ....[100]....
        /*07d4*/ 	.word	0x0000e700


	//   ....[101]....
        /*07d8*/ 	.word	0x0000e7d0


	//   ....[102]....
        /*07dc*/ 	.word	0x0000e7f0


	//   ....[103]....
        /*07e0*/ 	.word	0x0000ebb0


	//   ....[104]....
        /*07e4*/ 	.word	0x0000ebc0


	//   ....[105]....
        /*07e8*/ 	.word	0x0000eff0


	//   ....[106]....
        /*07ec*/ 	.word	0x0000f000


	//   ....[107]....
        /*07f0*/ 	.word	0x0000fcf0


	//   ....[108]....
        /*07f4*/ 	.word	0x0000fd10


	//   ....[109]....
        /*07f8*/ 	.word	0x0000fdd0


	//   ....[110]....
        /*07fc*/ 	.word	0x0000fdf0


	//   ....[111]....
        /*0800*/ 	.word	0x0000feb0


	//   ....[112]....
        /*0804*/ 	.word	0x0000fed0


	//   ....[113]....
        /*0808*/ 	.word	0x0000ffa0


	//   ....[114]....
        /*080c*/ 	.word	0x0000ffc0


	//   ....[115]....
        /*0810*/ 	.word	0x00010100


	//   ....[116]....
        /*0814*/ 	.word	0x00010310


	//   ....[117]....
        /*0818*/ 	.word	0x00010340


	//   ....[118]....
        /*081c*/ 	.word	0x00010370


	//   ....[119]....
        /*0820*/ 	.word	0x000103a0


	//   ....[120]....
        /*0824*/ 	.word	0x000103d0


	//   ....[121]....
        /*0828*/ 	.word	0x00010420


	//   ....[122]....
        /*082c*/ 	.word	0x000105a0


	//   ....[123]....
        /*0830*/ 	.word	0x000105d0


	//   ....[124]....
        /*0834*/ 	.word	0x00010600


	//   ....[125]....
        /*0838*/ 	.word	0x00010630


	//   ....[126]....
        /*083c*/ 	.word	0x00010660


	//   ....[127]....
        /*0840*/ 	.word	0x00010690


	//   ....[128]....
        /*0844*/ 	.word	0x00010720


	//   ....[129]....
        /*0848*/ 	.word	0x00010780


	//   ....[130]....
        /*084c*/ 	.word	0x00010790


	//   ....[131]....
        /*0850*/ 	.word	0x000107e0


	//   ....[132]....
        /*0854*/ 	.word	0x00012df0


	//   ....[133]....
        /*0858*/ 	.word	0x00012e20


	//   ....[134]....
        /*085c*/ 	.word	0x00012e50


	//   ....[135]....
        /*0860*/ 	.word	0x00012e70


	//   ....[136]....
        /*0864*/ 	.word	0x00012f00


	//   ....[137]....
        /*0868*/ 	.word	0x00012f40


	//   ....[138]....
        /*086c*/ 	.word	0x00012f80


	//   ....[139]....
        /*0870*/ 	.word	0x00012f90


	//   ....[140]....
        /*0874*/ 	.word	0x00013070


	//   ....[141]....
        /*0878*/ 	.word	0x00013090


	//   ....[142]....
        /*087c*/ 	.word	0x00013470


	//   ....[143]....
        /*0880*/ 	.word	0x000134b0


	//   ....[144]....
        /*0884*/ 	.word	0x000134d0


	//   ....[145]....
        /*0888*/ 	.word	0x00013580


	//   ....[146]....
        /*088c*/ 	.word	0x000135a0


	//   ....[147]....
        /*0890*/ 	.word	0x00013630


	//   ....[148]....
        /*0894*/ 	.word	0x00013650


	//   ....[149]....
        /*0898*/ 	.word	0x00013660


	//   ....[150]....
        /*089c*/ 	.word	0x000136f0


	//   ....[151]....
        /*08a0*/ 	.word	0x00013750


	//   ....[152]....
        /*08a4*/ 	.word	0x00013ea0


	//   ....[153]....
        /*08a8*/ 	.word	0x00013ed0


	//   ....[154]....
        /*08ac*/ 	.word	0x00013ef0


	//   ....[155]....
        /*08b0*/ 	.word	0x00013f80


	//   ....[156]....
        /*08b4*/ 	.word	0x00013fa0


	//   ....[157]....
        /*08b8*/ 	.word	0x00014030


	//   ....[158]....
        /*08bc*/ 	.word	0x00014050


	//   ....[159]....
        /*08c0*/ 	.word	0x00014060


	//   ....[160]....
        /*08c4*/ 	.word	0x00014a80


	//   ....[161]....
        /*08c8*/ 	.word	0x00014aa0


	//   ....[162]....
        /*08cc*/ 	.word	0x00014ac0


	//   ....[163]....
        /*08d0*/ 	.word	0x00014b10


	//   ....[164]....
        /*08d4*/ 	.word	0x00014b20


	//   ....[165]....
        /*08d8*/ 	.word	0x00014b70


	//   ....[166]....
        /*08dc*/ 	.word	0x00014b80


	//   ....[167]....
        /*08e0*/ 	.word	0x00014b90


	//   ....[168]....
        /*08e4*/ 	.word	0x00014be0


	//   ....[169]....
        /*08e8*/ 	.word	0x00014c30


	//   ....[170]....
        /*08ec*/ 	.word	0x00015020


	//   ....[171]....
        /*08f0*/ 	.word	0x00015040


	//   ....[172]....
        /*08f4*/ 	.word	0x00015050


	//   ....[173]....
        /*08f8*/ 	.word	0x00015060


	//   ....[174]....
        /*08fc*/ 	.word	0x000150c0


	//   ....[175]....
        /*0900*/ 	.word	0x000150d0


	//   ....[176]....
        /*0904*/ 	.word	0x00015130


	//   ....[177]....
        /*0908*/ 	.word	0x00015160


	//   ....[178]....
        /*090c*/ 	.word	0x000151a0


	//   ....[179]....
        /*0910*/ 	.word	0x00015200


	//   ....[180]....
        /*0914*/ 	.word	0x00016440


	//   ....[181]....
        /*0918*/ 	.word	0x00016490


	//   ....[182]....
        /*091c*/ 	.word	0x000164c0


	//   ....[183]....
        /*0920*/ 	.word	0x000164f0


	//   ....[184]....
        /*0924*/ 	.word	0x00016520


	//   ....[185]....
        /*0928*/ 	.word	0x00016530


	//   ....[186]....
        /*092c*/ 	.word	0x00016560


	//   ....[187]....
        /*0930*/ 	.word	0x000165b0


	//   ....[188]....
        /*0934*/ 	.word	0x00016710


	//   ....[189]....
        /*0938*/ 	.word	0x00016740


	//   ....[190]....
        /*093c*/ 	.word	0x00016780


	//   ....[191]....
        /*0940*/ 	.word	0x000167b0


	//   ....[192]....
        /*0944*/ 	.word	0x000167e0


	//   ....[193]....
        /*0948*/ 	.word	0x00016810


	//   ....[194]....
        /*094c*/ 	.word	0x000168b0


	//   ....[195]....
        /*0950*/ 	.word	0x00016900


	//   ....[196]....
        /*0954*/ 	.word	0x00016910


	//   ....[197]....
        /*0958*/ 	.word	0x00016950


	//   ....[198]....
        /*095c*/ 	.word	0x00017440


	//   ....[199]....
        /*0960*/ 	.word	0x00017a70


	//   ....[200]....
        /*0964*/ 	.word	0x00017b50


	//   ....[201]....
        /*0968*/ 	.word	0x00017c20


	//   ....[202]....
        /*096c*/ 	.word	0x00017cb0


	//   ....[203]....
        /*0970*/ 	.word	0x00017d80


	//   ....[204]....
        /*0974*/ 	.word	0x00017e10


	//   ....[205]....
        /*0978*/ 	.word	0x00017ec0


	//   ....[206]....
        /*097c*/ 	.word	0x00017f50


	//   ....[207]....
        /*0980*/ 	.word	0x00018000


	//   ....[208]....
        /*0984*/ 	.word	0x00018060


	//   ....[209]....
        /*0988*/ 	.word	0x00018160


	//   ....[210]....
        /*098c*/ 	.word	0x00018260


	//   ....[211]....
        /*0990*/ 	.word	0x00018310


	//   ....[212]....
        /*0994*/ 	.word	0x00018440


	//   ....[213]....
        /*0998*/ 	.word	0x000184f0


	//   ....[214]....
        /*099c*/ 	.word	0x000185f0


	//   ....[215]....
        /*09a0*/ 	.word	0x000186b0


	//   ....[216]....
        /*09a4*/ 	.word	0x00018710


	//   ....[217]....
        /*09a8*/ 	.word	0x000187b0


	//   ....[218]....
        /*09ac*/ 	.word	0x00018870


	//   ....[219]....
        /*09b0*/ 	.word	0x00018940


	//   ....[220]....
        /*09b4*/ 	.word	0x000189f0


	//   ....[221]....
        /*09b8*/ 	.word	0x00018a50


	//   ....[222]....
        /*09bc*/ 	.word	0x00018ab0


	//   ....[223]....
        /*09c0*/ 	.word	0x00018bb0


	//   ....[224]....
        /*09c4*/ 	.word	0x00018c10


	//   ....[225]....
        /*09c8*/ 	.word	0x00018d10


	//   ....[226]....
        /*09cc*/ 	.word	0x00018d70


	//   ....[227]....
        /*09d0*/ 	.word	0x00018e50


	//   ....[228]....
        /*09d4*/ 	.word	0x00018f80


	//   ....[229]....
        /*09d8*/ 	.word	0x00019030


	//   ....[230]....
        /*09dc*/ 	.word	0x00019090


	//   ....[231]....
        /*09e0*/ 	.word	0x00019150


	//   ....[232]....
        /*09e4*/ 	.word	0x000191b0


	//   ....[233]....
        /*09e8*/ 	.word	0x00019270


	//   ....[234]....
        /*09ec*/ 	.word	0x000192d0


	//   ....[235]....
        /*09f0*/ 	.word	0x00019390


	//   ....[236]....
        /*09f4*/ 	.word	0x000193f0


	//   ....[237]....
        /*09f8*/ 	.word	0x000194b0


	//   ....[238]....
        /*09fc*/ 	.word	0x000195a0


	//   ....[239]....
        /*0a00*/ 	.word	0x00019640


	//   ....[240]....
        /*0a04*/ 	.word	0x000196a0


	//   ....[241]....
        /*0a08*/ 	.word	0x00019770


	//   ....[242]....
        /*0a0c*/ 	.word	0x000197d0


	//   ....[243]....
        /*0a10*/ 	.word	0x000198a0


	//   ....[244]....
        /*0a14*/ 	.word	0x00019900


	//   ....[245]....
        /*0a18*/ 	.word	0x000199d0


	//   ....[246]....
        /*0a1c*/ 	.word	0x00019a30


	//   ....[247]....
        /*0a20*/ 	.word	0x00019b00


	//   ....[248]....
        /*0a24*/ 	.word	0x00019d60


	//----- nvinfo : EIATTR_REG_RECONFIG
	.align		4
.L_299:
        /*0a28*/ 	.byte	0x01, 0x54
	.zero		2


	//----- nvinfo : EIATTR_SYSCALL_OFFSETS
	.align		4
        /*0a2c*/ 	.byte	0x04, 0x46
        /*0a2e*/ 	.short	(.L_301 - .L_300)


	//   ....[0]....
.L_300:
        /*0a30*/ 	.word	0x00001f00


	//   ....[1]....
        /*0a34*/ 	.word	0x00012040


	//   ....[2]....
        /*0a38*/ 	.word	0x000121b0


	//   ....[3]....
        /*0a3c*/ 	.word	0x00012300


	//   ....[4]....
        /*0a40*/ 	.word	0x00012440


	//   ....[5]....
        /*0a44*/ 	.word	0x00013b10


	//----- nvinfo : EIATTR_MBARRIER_INSTR_OFFSETS
	.align		4
.L_301:
        /*0a48*/ 	.byte	0x04, 0x39
        /*0a4a*/ 	.short	(.L_303 - .L_302)


	//   ....[0]....
.L_302:
        /*0a4c*/ 	.word	0x00000180
        /*0a50*/ 	.word	0x000000ff
        /*0a54*/ 	.word	0x00029800
        /*0a58*/ 	.short	0x0100
        /*0a5a*/ 	.byte	0x08
	.zero		1


	//   ....[1]....
        /*0a5c*/ 	.word	0x00000190
        /*0a60*/ 	.word	0x000000ff
        /*0a64*/ 	.word	0x00029820
        /*0a68*/ 	.short	0x0100
        /*0a6a*/ 	.byte	0x08
	.zero		1


	//   ....[2]....
        /*0a6c*/ 	.word	0x00000280
        /*0a70*/ 	.word	0x000000ff
        /*0a74*/ 	.word	0x00029830
        /*0a78*/ 	.short	0x0100
        /*0a7a*/ 	.byte	0x08
	.zero		1


	//   ....[3]....
        /*0a7c*/ 	.word	0x00000290
        /*0a80*/ 	.word	0x000000ff
        /*0a84*/ 	.word	0x00029840
        /*0a88*/ 	.short	0x0100
        /*0a8a*/ 	.byte	0x08
	.zero		1


	//   ....[4]....
        /*0a8c*/ 	.word	0x000002a0
        /*0a90*/ 	.word	0x000000ff
        /*0a94*/ 	.word	0x00029838
        /*0a98*/ 	.short	0x0100
        /*0a9a*/ 	.byte	0x08
	.zero		1


	//   ....[5]....
        /*0a9c*/ 	.word	0x000002b0
        /*0aa0*/ 	.word	0x000000ff
        /*0aa4*/ 	.word	0x00029848
        /*0aa8*/ 	.short	0x0100
        /*0aaa*/ 	.byte	0x08
	.zero		1


	//   ....[6]....
        /*0aac*/ 	.word	0x000003e0
        /*0ab0*/ 	.word	0x000000ff
        /*0ab4*/ 	.word	0x00029850
        /*0ab8*/ 	.short	0x0100
        /*0aba*/ 	.byte	0x08
	.zero		1


	//   ....[7]....
        /*0abc*/ 	.word	0x000003f0
        /*0ac0*/ 	.word	0x000000ff
        /*0ac4*/ 	.word	0x00029860
        /*0ac8*/ 	.short	0x0100
        /*0aca*/ 	.byte	0x08
	.zero		1


	//   ....[8]....
        /*0acc*/ 	.word	0x00000400
        /*0ad0*/ 	.word	0x000000ff
        /*0ad4*/ 	.word	0x00029858
        /*0ad8*/ 	.short	0x0100
        /*0ada*/ 	.byte	0x08
	.zero		1


	//   ....[9]....
        /*0adc*/ 	.word	0x00000410
        /*0ae0*/ 	.word	0x000000ff
        /*0ae4*/ 	.word	0x00029868
        /*0ae8*/ 	.short	0x0100
        /*0aea*/ 	.byte	0x08
	.zero		1


	//   ....[10]....
        /*0aec*/ 	.word	0x00000500
        /*0af0*/ 	.word	0x000000ff
        /*0af4*/ 	.word	0x00029870
        /*0af8*/ 	.short	0x0100
        /*0afa*/ 	.byte	0x06
	.zero		1


	//   ....[11]....
        /*0afc*/ 	.word	0x00000510
        /*0b00*/ 	.word	0x000000ff
        /*0b04*/ 	.word	0x00029880
        /*0b08*/ 	.short	0x0100
        /*0b0a*/ 	.byte	0x06
	.zero		1


	//   ....[12]....
        /*0b0c*/ 	.word	0x00000520
        /*0b10*/ 	.word	0x000000ff
        /*0b14*/ 	.word	0x00029878
        /*0b18*/ 	.short	0x0100
        /*0b1a*/ 	.byte	0x06
	.zero		1


	//   ....[13]....
        /*0b1c*/ 	.word	0x00000530
        /*0b20*/ 	.word	0x000000ff
        /*0b24*/ 	.word	0x00029888
        /*0b28*/ 	.short	0x0100
        /*0b2a*/ 	.byte	0x06
	.zero		1


	//   ....[14]....
        /*0b2c*/ 	.word	0x00000660
        /*0b30*/ 	.word	0x000000ff
        /*0b34*/ 	.word	0x00029890
        /*0b38*/ 	.short	0x0100
        /*0b3a*/ 	.byte	0x08
	.zero		1


	//   ....[15]....
        /*0b3c*/ 	.word	0x00000670
        /*0b40*/ 	.word	0x000000ff
        /*0b44*/ 	.word	0x000298a0
        /*0b48*/ 	.short	0x0100
        /*0b4a*/ 	.byte	0x08
	.zero		1


	//   ....[16]....
        /*0b4c*/ 	.word	0x00000680
        /*0b50*/ 	.word	0x000000ff
        /*0b54*/ 	.word	0x00029898
        /*0b58*/ 	.short	0x0100
        /*0b5a*/ 	.byte	0x08
	.zero		1


	//   ....[17]....
        /*0b5c*/ 	.word	0x00000690
        /*0b60*/ 	.word	0x000000ff
        /*0b64*/ 	.word	0x000298a8
        /*0b68*/ 	.short	0x0100
        /*0b6a*/ 	.byte	0x08
	.zero		1


	//   ....[18]....
        /*0b6c*/ 	.word	0x000007e0
        /*0b70*/ 	.word	0x000000ff
        /*0b74*/ 	.word	0x000298b0
        /*0b78*/ 	.short	0x0100
        /*0b7a*/ 	.byte	0x08
	.zero		1


	//   ....[19]....
        /*0b7c*/ 	.word	0x000007f0
        /*0b80*/ 	.word	0x000000ff
        /*0b84*/ 	.word	0x000298c0
        /*0b88*/ 	.short	0x0100
        /*0b8a*/ 	.byte	0x08
	.zero		1


	//   ....[20]....
        /*0b8c*/ 	.word	0x00000800
        /*0b90*/ 	.word	0x000000ff
        /*0b94*/ 	.word	0x000298b8
        /*0b98*/ 	.short	0x0100
        /*0b9a*/ 	.byte	0x08
	.zero		1


	//   ....[21]....
        /*0b9c*/ 	.word	0x00000810
        /*0ba0*/ 	.word	0x000000ff
        /*0ba4*/ 	.word	0x000298c8
        /*0ba8*/ 	.short	0x0100
        /*0baa*/ 	.byte	0x08
	.zero		1


	//   ....[22]....
        /*0bac*/ 	.word	0x00001f80
        /*0bb0*/ 	.word	0x000000ff
        /*0bb4*/ 	.word	0x00029800
        /*0bb8*/ 	.short	0x010a
        /*0bba*/ 	.byte	0x27
	.zero		1


	//   ....[23]....
        /*0bbc*/ 	.word	0x00002000
        /*0bc0*/ 	.word	0x00000000
        /*0bc4*/ 	.word	0x00029830
        /*0bc8*/ 	.short	0x010a
        /*0bca*/ 	.byte	0x3f
	.zero		1


	//   ....[24]....
        /*0bcc*/ 	.word	0x00002040
        /*0bd0*/ 	.word	0x00000000
        /*0bd4*/ 	.word	0x00029830
        /*0bd8*/ 	.short	0x010a
        /*0bda*/ 	.byte	0x3f
	.zero		1


	//   ....[25]....
        /*0bdc*/ 	.word	0x00003110
        /*0be0*/ 	.word	0x000000ff
        /*0be4*/ 	.word	0x00000000
        /*0be8*/ 	.short	0x0101
        /*0bea*/ 	.byte	0x04
	.zero		1


	//   ....[26]....
        /*0bec*/ 	.word	0x00005730
        /*0bf0*/ 	.word	0x000000ff
        /*0bf4*/ 	.word	0x00029830
        /*0bf8*/ 	.short	0x010a
        /*0bfa*/ 	.byte	0x05
	.zero		1


	//   ....[27]....
        /*0bfc*/ 	.word	0x00005770
        /*0c00*/ 	.word	0x000000ff
        /*0c04*/ 	.word	0x00029830
        /*0c08*/ 	.short	0x010a
        /*0c0a*/ 	.byte	0x05
	.zero		1


	//   ....[28]....
        /*0c0c*/ 	.word	0x000063b0
        /*0c10*/ 	.word	0x000000ff
        /*0c14*/ 	.word	0x00029850
        /*0c18*/ 	.short	0x010a
        /*0c1a*/ 	.byte	0x05
	.zero		1


	//   ....[29]....
        /*0c1c*/ 	.word	0x000063f0
        /*0c20*/ 	.word	0x000000ff
        /*0c24*/ 	.word	0x00029850
        /*0c28*/ 	.short	0x010a
        /*0c2a*/ 	.byte	0x05
	.zero		1


	//   ....[30]....
        /*0c2c*/ 	.word	0x00006770
        /*0c30*/ 	.word	0x000000ff
        /*0c34*/ 	.word	0x00000000
        /*0c38*/ 	.short	0x0101
        /*0c3a*/ 	.byte	0x05
	.zero		1


	//   ....[31]....
        /*0c3c*/ 	.word	0x00008860
        /*0c40*/ 	.word	0x000000ff
        /*0c44*/ 	.word	0x00000000
        /*0c48*/ 	.short	0x0101
        /*0c4a*/ 	.byte	0x04
	.zero		1


	//   ....[32]....
        /*0c4c*/ 	.word	0x00008fb0
        /*0c50*/ 	.word	0x000000ff
        /*0c54*/ 	.word	0x00029830
        /*0c58*/ 	.short	0x010a
        /*0c5a*/ 	.byte	0x05
	.zero		1


	//   ....[33]....
        /*0c5c*/ 	.word	0x00008ff0
        /*0c60*/ 	.word	0x000000ff
        /*0c64*/ 	.word	0x00029830
        /*0c68*/ 	.short	0x010a
        /*0c6a*/ 	.byte	0x05
	.zero		1


	//   ....[34]....
        /*0c6c*/ 	.word	0x00009c00
        /*0c70*/ 	.word	0x000000ff
        /*0c74*/ 	.word	0x00029850
        /*0c78*/ 	.short	0x010a
        /*0c7a*/ 	.byte	0x05
	.zero		1


	//   ....[35]....
        /*0c7c*/ 	.word	0x00009c40
        /*0c80*/ 	.word	0x000000ff
        /*0c84*/ 	.word	0x00029850
        /*0c88*/ 	.short	0x010a
        /*0c8a*/ 	.byte	0x05
	.zero		1


	//   ....[36]....
        /*0c8c*/ 	.word	0x00009f90
        /*0c90*/ 	.word	0x000000ff
        /*0c94*/ 	.word	0x00000000
        /*0c98*/ 	.short	0x0101
        /*0c9a*/ 	.byte	0x05
	.zero		1


	//   ....[37]....
        /*0c9c*/ 	.word	0x0000b540
        /*0ca0*/ 	.word	0x000000ff
        /*0ca4*/ 	.word	0x00000000
        /*0ca8*/ 	.short	0x0101
        /*0caa*/ 	.byte	0x04
	.zero		1


	//   ....[38]....
        /*0cac*/ 	.word	0x0000bbc0
        /*0cb0*/ 	.word	0x000000ff
        /*0cb4*/ 	.word	0x00029850
        /*0cb8*/ 	.short	0x010a
        /*0cba*/ 	.byte	0x05
	.zero		1


	//   ....[39]....
        /*0cbc*/ 	.word	0x0000bc00
        /*0cc0*/ 	.word	0x000000ff
        /*0cc4*/ 	.word	0x00029850
        /*0cc8*/ 	.short	0x010a
        /*0cca*/ 	.byte	0x05
	.zero		1


	//   ....[40]....
        /*0ccc*/ 	.word	0x0000c1e0
        /*0cd0*/ 	.word	0x000000ff
        /*0cd4*/ 	.word	0x00000000
        /*0cd8*/ 	.short	0x0101
        /*0cda*/ 	.byte	0x04
	.zero		1


	//   ....[41]....
        /*0cdc*/ 	.word	0x0000e500
        /*0ce0*/ 	.word	0x00000003
        /*0ce4*/ 	.word	0x00000000
        /*0ce8*/ 	.short	0x0101
        /*0cea*/ 	.byte	0x3f
	.zero		1


	//   ....[42]....
        /*0cec*/ 	.word	0x0000e9a0
        /*0cf0*/ 	.word	0x00000002
        /*0cf4*/ 	.word	0x00000000
        /*0cf8*/ 	.short	0x0101
        /*0cfa*/ 	.byte	0x3f
	.zero		1


	//   ....[43]....
        /*0cfc*/ 	.word	0x00012b10
        /*0d00*/ 	.word	0x00000000
        /*0d04*/ 	.word	0x00029880
        /*0d08*/ 	.short	0x010a
        /*0d0a*/ 	.byte	0x3f
	.zero		1


	//   ....[44]....
        /*0d0c*/ 	.word	0x00013150
        /*0d10*/ 	.word	0x00000000
        /*0d14*/ 	.word	0x00029870
        /*0d18*/ 	.short	0x0107
        /*0d1a*/ 	.byte	0x3f
	.zero		1


	//   ....[45]....
        /*0d1c*/ 	.word	0x00013200
        /*0d20*/ 	.word	0x00000000
        /*0d24*/ 	.word	0x00029870
        /*0d28*/ 	.short	0x0101
        /*0d2a*/ 	.byte	0x3f
	.zero		1


	//   ....[46]....
        /*0d2c*/ 	.word	0x00013230
        /*0d30*/ 	.word	0x00000000
        /*0d34*/ 	.word	0x00029840
        /*0d38*/ 	.short	0x010a
        /*0d3a*/ 	.byte	0x3f
	.zero		1


	//   ....[47]....
        /*0d3c*/ 	.word	0x00013860
        /*0d40*/ 	.word	0x00000000
        /*0d44*/ 	.word	0x00029830
        /*0d48*/ 	.short	0x0107
        /*0d4a*/ 	.byte	0x3f
	.zero		1


	//   ....[48]....
        /*0d4c*/ 	.word	0x00013920
        /*0d50*/ 	.word	0x00000000
        /*0d54*/ 	.word	0x00029830
        /*0d58*/ 	.short	0x0101
        /*0d5a*/ 	.byte	0x3f
	.zero		1


	//   ....[49]....
        /*0d5c*/ 	.word	0x000141a0
        /*0d60*/ 	.word	0x00000010
        /*0d64*/ 	.word	0x00029800
        /*0d68*/ 	.short	0x0107
        /*0d6a*/ 	.byte	0x3f
	.zero		1


	//   ....[50]....
        /*0d6c*/ 	.word	0x000142a0
        /*0d70*/ 	.word	0x00000010
        /*0d74*/ 	.word	0x00029800
        /*0d78*/ 	.short	0x0101
        /*0d7a*/ 	.byte	0x3f
	.zero		1


	//   ....[51]....
        /*0d7c*/ 	.word	0x000142c0
        /*0d80*/ 	.word	0x00000010
        /*0d84*/ 	.word	0x00029820
        /*0d88*/ 	.short	0x010a
        /*0d8a*/ 	.byte	0x3f
	.zero		1


	//   ....[52]....
        /*0d8c*/ 	.word	0x000147e0
        /*0d90*/ 	.word	0x00000000
        /*0d94*/ 	.word	0x00029880
        /*0d98*/ 	.short	0x010a
        /*0d9a*/ 	.byte	0x3f
	.zero		1


	//   ....[53]....
        /*0d9c*/ 	.word	0x00014cc0
        /*0da0*/ 	.word	0x00000000
        /*0da4*/ 	.word	0x00029870
        /*0da8*/ 	.short	0x0107
        /*0daa*/ 	.byte	0x3f
	.zero		1


	//   ....[54]....
        /*0dac*/ 	.word	0x00014d70
        /*0db0*/ 	.word	0x00000000
        /*0db4*/ 	.word	0x00029870
        /*0db8*/ 	.short	0x0101
        /*0dba*/ 	.byte	0x3f
	.zero		1


	//   ....[55]....
        /*0dbc*/ 	.word	0x00014da0
        /*0dc0*/ 	.word	0x00000000
        /*0dc4*/ 	.word	0x00029840
        /*0dc8*/ 	.short	0x010a
        /*0dca*/ 	.byte	0x3f
	.zero		1


	//   ....[56]....
        /*0dcc*/ 	.word	0x000152a0
        /*0dd0*/ 	.word	0x00000000
        /*0dd4*/ 	.word	0x00029830
        /*0dd8*/ 	.short	0x0107
        /*0dda*/ 	.byte	0x3f
	.zero		1


	//   ....[57]....
        /*0ddc*/ 	.word	0x00015350
        /*0de0*/ 	.word	0x00000000
        /*0de4*/ 	.word	0x00029830
        /*0de8*/ 	.short	0x0101
        /*0dea*/ 	.byte	0x3f
	.zero		1


	//   ....[58]....
        /*0dec*/ 	.word	0x000153e0
        /*0df0*/ 	.word	0x00000000
        /*0df4*/ 	.word	0x00029870
        /*0df8*/ 	.short	0x010a
        /*0dfa*/ 	.byte	0x3f
	.zero		1


	//   ....[59]....
        /*0dfc*/ 	.word	0x00015460
        /*0e00*/ 	.word	0x00000000
        /*0e04*/ 	.word	0x00029860
        /*0e08*/ 	.short	0x010a
        /*0e0a*/ 	.byte	0x3f
	.zero		1


	//   ....[60]....
        /*0e0c*/ 	.word	0x00015960
        /*0e10*/ 	.word	0x00000000
        /*0e14*/ 	.word	0x00029850
        /*0e18*/ 	.short	0x0101
        /*0e1a*/ 	.byte	0x3f
	.zero		1


	//   ....[61]....
        /*0e1c*/ 	.word	0x000159f0
        /*0e20*/ 	.word	0x00000000
        /*0e24*/ 	.word	0x00000000
        /*0e28*/ 	.short	0x0101
        /*0e2a*/ 	.byte	0x3f
	.zero		1


	//   ....[62]....
        /*0e2c*/ 	.word	0x00015bc0
        /*0e30*/ 	.word	0x00000012
        /*0e34*/ 	.word	0x00029870
        /*0e38*/ 	.short	0x010a
        /*0e3a*/ 	.byte	0x3f
	.zero		1


	//   ....[63]....
        /*0e3c*/ 	.word	0x00015c30
        /*0e40*/ 	.word	0x00000012
        /*0e44*/ 	.word	0x00029860
        /*0e48*/ 	.short	0x010a
        /*0e4a*/ 	.byte	0x3f
	.zero		1


	//   ....[64]....
        /*0e4c*/ 	.word	0x00016140
        /*0e50*/ 	.word	0x00000012
        /*0e54*/ 	.word	0x00029850
        /*0e58*/ 	.short	0x0101
        /*0e5a*/ 	.byte	0x3f
	.zero		1


	//   ....[65]....
        /*0e5c*/ 	.word	0x00016200
        /*0e60*/ 	.word	0x00000012
        /*0e64*/ 	.word	0x00000000
        /*0e68*/ 	.short	0x0101
        /*0e6a*/ 	.byte	0x3f
	.zero		1


	//   ....[66]....
        /*0e6c*/ 	.word	0x000173c0
        /*0e70*/ 	.word	0x00000004
        /*0e74*/ 	.word	0x00029820
        /*0e78*/ 	.short	0x010a
        /*0e7a*/ 	.byte	0x3f
	.zero		1


	//   ....[67]....
        /*0e7c*/ 	.word	0x00017560
        /*0e80*/ 	.word	0x00000005
        /*0e84*/ 	.word	0x00029840
        /*0e88*/ 	.short	0x010a
        /*0e8a*/ 	.byte	0x3f
	.zero		1


	//   ....[68]....
        /*0e8c*/ 	.word	0x00017600
        /*0e90*/ 	.word	0x00000013
        /*0e94*/ 	.word	0x00029840
        /*0e98*/ 	.short	0x010a
        /*0e9a*/ 	.byte	0x3f
	.zero		1


	//   ....[69]....
        /*0e9c*/ 	.word	0x00017640
        /*0ea0*/ 	.word	0x00000005
        /*0ea4*/ 	.word	0x00029860
        /*0ea8*/ 	.short	0x010a
        /*0eaa*/ 	.byte	0x3f
	.zero		1


	//   ....[70]....
        /*0eac*/ 	.word	0x00017680
        /*0eb0*/ 	.word	0x00000013
        /*0eb4*/ 	.word	0x00029860
        /*0eb8*/ 	.short	0x010a
        /*0eba*/ 	.byte	0x3f
	.zero		1


	//   ....[71]....
        /*0ebc*/ 	.word	0x000176c0
        /*0ec0*/ 	.word	0x00000005
        /*0ec4*/ 	.word	0x00029880
        /*0ec8*/ 	.short	0x010a
        /*0eca*/ 	.byte	0x3f
	.zero		1


	//   ....[72]....
        /*0ecc*/ 	.word	0x00017700
        /*0ed0*/ 	.word	0x00000013
        /*0ed4*/ 	.word	0x00029880
        /*0ed8*/ 	.short	0x010a
        /*0eda*/ 	.byte	0x3f
	.zero		1


	//   ....[73]....
        /*0edc*/ 	.word	0x00017770
        /*0ee0*/ 	.word	0x00000003
        /*0ee4*/ 	.word	0x00029800
        /*0ee8*/ 	.short	0x010a
        /*0eea*/ 	.byte	0x3f
	.zero		1


	//   ....[74]....
        /*0eec*/ 	.word	0x000177c0
        /*0ef0*/ 	.word	0x00000000
        /*0ef4*/ 	.word	0x00029830
        /*0ef8*/ 	.short	0x010a
        /*0efa*/ 	.byte	0x3f
	.zero		1


	//   ....[75]....
        /*0efc*/ 	.word	0x00017820
        /*0f00*/ 	.word	0x00000004
        /*0f04*/ 	.word	0x00029830
        /*0f08*/ 	.short	0x010a
        /*0f0a*/ 	.byte	0x3f
	.zero		1


	//   ....[76]....
        /*0f0c*/ 	.word	0x00017880
        /*0f10*/ 	.word	0x00000004
        /*0f14*/ 	.word	0x00029850
        /*0f18*/ 	.short	0x010a
        /*0f1a*/ 	.byte	0x3f
	.zero		1


	//   ....[77]....
        /*0f1c*/ 	.word	0x000178e0
        /*0f20*/ 	.word	0x00000004
        /*0f24*/ 	.word	0x00029830
        /*0f28*/ 	.short	0x010a
        /*0f2a*/ 	.byte	0x3f
	.zero		1


	//   ....[78]....
        /*0f2c*/ 	.word	0x00017940
        /*0f30*/ 	.word	0x00000004
        /*0f34*/ 	.word	0x00029850
        /*0f38*/ 	.short	0x010a
        /*0f3a*/ 	.byte	0x3f
	.zero		1


	//   ....[79]....
        /*0f3c*/ 	.word	0x000179a0
        /*0f40*/ 	.word	0x00000006
        /*0f44*/ 	.word	0x00029850
        /*0f48*/ 	.short	0x010a
        /*0f4a*/ 	.byte	0x3f
	.zero		1


	//   ....[80]....
        /*0f4c*/ 	.word	0x00017aa0
        /*0f50*/ 	.word	0x00000000
        /*0f54*/ 	.word	0x00029880
        /*0f58*/ 	.short	0x010a
        /*0f5a*/ 	.byte	0x3f
	.zero		1


	//   ....[81]....
        /*0f5c*/ 	.word	0x000181b0
        /*0f60*/ 	.word	0x00000000
        /*0f64*/ 	.word	0x00029840
        /*0f68*/ 	.short	0x010a
        /*0f6a*/ 	.byte	0x3f
	.zero		1


	//   ....[82]....
        /*0f6c*/ 	.word	0x00018e80
        /*0f70*/ 	.word	0x00000010
        /*0f74*/ 	.word	0x00029820
        /*0f78*/ 	.short	0x010a
        /*0f7a*/ 	.byte	0x3f
	.zero		1


	//   ....[83]....
        /*0f7c*/ 	.word	0x00018ed0
        /*0f80*/ 	.word	0x00000000
        /*0f84*/ 	.word	0x00029880
        /*0f88*/ 	.short	0x010a
        /*0f8a*/ 	.byte	0x3f
	.zero		1


	//   ....[84]....
        /*0f8c*/ 	.word	0x000194f0
        /*0f90*/ 	.word	0x00000000
        /*0f94*/ 	.word	0x00029840
        /*0f98*/ 	.short	0x010a
        /*0f9a*/ 	.byte	0x3f
	.zero		1


	//   ....[85]....
        /*0f9c*/ 	.word	0x00019b40
        /*0fa0*/ 	.word	0x00000000
        /*0fa4*/ 	.word	0x00029870
        /*0fa8*/ 	.short	0x010a
        /*0faa*/ 	.byte	0x3f
	.zero		1


	//   ....[86]....
        /*0fac*/ 	.word	0x00019b90
        /*0fb0*/ 	.word	0x00000000
        /*0fb4*/ 	.word	0x00029860
        /*0fb8*/ 	.short	0x010a
        /*0fba*/ 	.byte	0x3f
	.zero		1


	//   ....[87]....
        /*0fbc*/ 	.word	0x00019be0
        /*0fc0*/ 	.word	0x00000012
        /*0fc4*/ 	.word	0x00029870
        /*0fc8*/ 	.short	0x010a
        /*0fca*/ 	.byte	0x3f
	.zero		1


	//   ....[88]....
        /*0fcc*/ 	.word	0x00019c30
        /*0fd0*/ 	.word	0x00000012
        /*0fd4*/ 	.word	0x00029860
        /*0fd8*/ 	.short	0x010a
        /*0fda*/ 	.byte	0x3f
	.zero		1


	//   ....[89]....
        /*0fdc*/ 	.word	0x00019c80
        /*0fe0*/ 	.word	0x00000004
        /*0fe4*/ 	.word	0x00029820
        /*0fe8*/ 	.short	0x010a
        /*0fea*/ 	.byte	0x3f
	.zero		1


	//   ....[90]....
        /*0fec*/ 	.word	0x00019e20
        /*0ff0*/ 	.word	0x00000005
        /*0ff4*/ 	.word	0x00029840
        /*0ff8*/ 	.short	0x010a
        /*0ffa*/ 	.byte	0x3f
	.zero		1


	//   ....[91]....
        /*0ffc*/ 	.word	0x00019e70
        /*1000*/ 	.word	0x00000013
        /*1004*/ 	.word	0x00029840
        /*1008*/ 	.short	0x010a
        /*100a*/ 	.byte	0x3f
	.zero		1


	//   ....[92]....
        /*100c*/ 	.word	0x00019ec0
        /*1010*/ 	.word	0x00000005
        /*1014*/ 	.word	0x00029860
        /*1018*/ 	.short	0x010a
        /*101a*/ 	.byte	0x3f
	.zero		1


	//   ....[93]....
        /*101c*/ 	.word	0x00019f10
        /*1020*/ 	.word	0x00000013
        /*1024*/ 	.word	0x00029860
        /*1028*/ 	.short	0x010a
        /*102a*/ 	.byte	0x3f
	.zero		1


	//   ....[94]....
        /*102c*/ 	.word	0x00019f60
        /*1030*/ 	.word	0x00000005
        /*1034*/ 	.word	0x00029880
        /*1038*/ 	.short	0x010a
        /*103a*/ 	.byte	0x3f
	.zero		1


	//----- nvinfo : EIATTR_NUM_MBARRIERS
	.align		4
.L_303:
        /*103c*/ 	.byte	0x03, 0x38
        /*103e*/ 	.short	0x0016


	//----- nvinfo : EIATTR_EXIT_INSTR_OFFSETS
	.align		4
        /*1040*/ 	.byte	0x04, 0x1c
        /*1042*/ 	.short	(.L_305 - .L_304)


	//   ....[0]....
.L_304:
        /*1044*/ 	.word	0x000009e0


	//   ....[1]....
        /*1048*/ 	.word	0x000100b0


	//   ....[2]....
        /*104c*/ 	.word	0x00017750


	//----- nvinfo : EIATTR_MAX_THREADS
	.align		4
.L_305:
        /*1050*/ 	.byte	0x04, 0x05
        /*1052*/ 	.short	(.L_307 - .L_306)
.L_306:
        /*1054*/ 	.word	0x00000180
        /*1058*/ 	.word	0x00000001
        /*105c*/ 	.word	0x00000001


	//----- nvinfo : EIATTR_CRS_STACK_SIZE
	.align		4
.L_307:
        /*1060*/ 	.byte	0x04, 0x1e
        /*1062*/ 	.short	(.L_309 - .L_308)
.L_308:
        /*1064*/ 	.word	0x00000000


	//----- nvinfo : EIATTR_CBANK_PARAM_SIZE
	.align		4
.L_309:
        /*1068*/ 	.byte	0x03, 0x19
        /*106a*/ 	.short	0x0af0


	//----- nvinfo : EIATTR_PARAM_CBANK
	.align		4
        /*106c*/ 	.byte	0x04, 0x0a
        /*106e*/ 	.short	(.L_311 - .L_310)
	.align		4
.L_310:
        /*1070*/ 	.word	index@(.nv.constant0._ZN7cutlass13device_kernelIN5flash11enable_sm90INS1_16FlashAttnFwdSm90INS1_25CollectiveMainloopFwdSm90ILi2EN4cute5tupleIJNS5_1CILi1EEES8_S8_EEENS6_IJNS7_ILi128EEENS7_ILi160EEENS7_ILi192EEEEEELi128ENS_12float_e4m3_tEfNS_4arch4Sm90ELb1ELb0ELb0ELb1ELb1ELb0ELb0ELb1ELb1ELb1ELb1ELb0EEENS1_21CollectiveEpilogueFwdINS6_IJSA_SA_SB_EEES9_NS_10bfloat16_tESG_Li256ELb1ELb1ELb1ELb1EEENS1_36VarlenDynamicPersistentTileSchedulerILi128ELi160ELi256ELi128ELb1ELb1ELb1ELb1ELb1ELb1EEEEEEEEEvNT_6ParamsE)
        /*1074*/ 	.short	0x0210
        /*1076*/ 	.short	0x0af0


	//----- nvinfo : EIATTR_SW_WAR
	.align		4
.L_311:
        /*1078*/ 	.byte	0x04, 0x36
        /*107a*/ 	.short	(.L_313 - .L_312)
.L_312:
        /*107c*/ 	.word	0x00000008
.L_313:


//--------------------- .nv.info._ZN7cutlass13device_kernelIN5flash11enable_sm90INS1_16FlashAttnFwdSm90INS1_25CollectiveMainloopFwdSm90ILi2EN4cute5tupleIJNS5_1CILi1EEES8_S8_EEENS6_IJNS7_ILi128EEENS7_ILi160EEENS7_ILi192EEEEEELi128ENS_12float_e4m3_tEfNS_4arch4Sm90ELb1ELb0ELb0ELb1ELb1ELb1ELb0ELb1ELb1ELb1ELb1ELb0EEENS1_21CollectiveEpilogueFwdINS6_IJSA_SA_SB_EEES9_NS_10bfloat16_tESG_Li256ELb1ELb1ELb1ELb1EEENS1_36VarlenDynamicPersistentTileSchedulerILi128ELi160ELi256ELi128ELb1ELb1ELb1ELb1ELb1ELb1EEEEEEEEEvNT_6ParamsE --------------------------
	.section	.nv.info._ZN7cutlass13device_kernelIN5flash11enable_sm90INS1_16FlashAttnFwdSm90INS1_25CollectiveMainloopFwdSm90ILi2EN4cute5tupleIJNS5_1CILi1EEES8_S8_EEENS6_IJNS7_ILi128EEENS7_ILi160EEENS7_ILi192EEEEEELi128ENS_12float_e4m3_tEfNS_4arch4Sm90ELb1ELb0ELb0ELb1ELb1ELb1ELb0ELb1ELb1ELb1ELb1ELb0EEENS1_21CollectiveEpilogueFwdINS6_IJSA_SA_SB_EEES9_NS_10bfloat16_tESG_Li256ELb1ELb1ELb1ELb1EEENS1_36VarlenDynamicPersistentTileSchedulerILi128ELi160ELi256ELi128ELb1ELb1ELb1ELb1ELb1ELb1EEEEEEEEEvNT_6ParamsE,"",@"SHT_CUDA_INFO"
	.sectionflags	@""
	.align	4


	//----- nvinfo : EIATTR_CUDA_API_VERSION
	.align		4
        /*0000*/ 	.byte	0x04, 0x37
        /*0002*/ 	.short	(.L_315 - .L_314)
.L_314:
        /*0004*/ 	.word	0x00000082


	//----- nvinfo : EIATTR_KPARAM_INFO
	.align		4
.L_315:
        /*0008*/ 	.byte	0x04, 0x17
        /*000a*/ 	.short	(.L_317 - .L_316)
.L_316:
        /*000c*/ 	.word	0x00000000
        /*0010*/ 	.short	0x0000
        /*0012*/ 	.short	0x0070
        /*0014*/ 	.byte	0x00, 0xf0, 0x01, 0x2a


	//----- nvinfo : EIATTR_SPARSE_MMA_MASK
	.align		4
.L_317:
        /*0018*/ 	.byte	0x03, 0x50
        /*001a*/ 	.short	0x0000


	//----- nvinfo : EIATTR_MAXREG_COUNT
	.align		4
        /*001c*/ 	.byte	0x03, 0x1b
        /*001e*/ 	.short	0x00a8


	//----- nvinfo : EIATTR_NUM_BARRIERS
	.align		4
        /*0020*/ 	.byte	0x02, 0x4c
        /*0022*/ 	.byte	0x10
	.zero		1


	//----- nvinfo : EIATTR_EXTERNS
	.align		4
        /*0024*/ 	.byte	0x04, 0x0f
        /*0026*/ 	.short	(.L_319 - .L_318)


	//   ....[0]....
	.align		4
.L_318:
        /*0028*/ 	.word	index@(__assertfail)


	//----- nvinfo : EIATTR_ANNOTATIONS
	.align		4
.L_319:
        /*002c*/ 	.byte	0x04, 0x55
        /*002e*/ 	.short	(.L_321 - .L_320)


	//   ....[0]....
.L_320:
        /* <DEDUP_REMOVED lines=36> */


	//----- nvinfo : EIATTR_MERCURY_ISA_VERSION
	.align		4
.L_321:
        /*0258*/ 	.byte	0x03, 0x5f
        /*025a*/ 	.short	0x0101


	//----- nvinfo : EIATTR_UNUSED_LOAD_BYTE_OFFSET
	.align		4
        /*025c*/ 	.byte	0x04, 0x44
        /*025e*/ 	.short	(.L_323 - .L_322)


	//   ....[0]....
.L_322:
        /*0260*/ 	.word	0x00000aa0
        /*0264*/ 	.word	0x0000fff0


	//   ....[1]....
        /*0268*/ 	.word	0x00023420
        /*026c*/ 	.word	0x0000fff0


	//----- nvinfo : EIATTR_INT_WARP_WIDE_INSTR_OFFSETS
	.align		4
.L_323:
        /*0270*/ 	.byte	0x04, 0x31
        /*0272*/ 	.short	(.L_325 - .L_324)


	//   ....[0]....
.L_324:
        /*0274*/ 	.word	0x00000130


	//   ....[1]....
        /*0278*/ 	.word	0x00000170


	//   ....[2]....
        /*027c*/ 	.word	0x000001e0


	//   ....[3]....
        /*0280*/ 	.word	0x0002a760


	//   ....[4]....
        /*0284*/ 	.word	0x0002a7f0


	//   ....[5]....
        /*0288*/ 	.word	0x0002e650


	//   ....[6]....
        /*028c*/ 	.word	0x0002e6e0


	//----- nvinfo : EIATTR_COOP_GROUP_MASK_REGIDS
	.align		4
.L_325:
        /*0290*/ 	.byte	0x04, 0x29
        /*0292*/ 	.short	(.L_327 - .L_326)


	//   ....[0]....
.L_326:
        /*0294*/ 	.word	0xffffffff


	//   ....[1]....
        /*0298*/ 	.word	0xffffffff


	//   ....[2]....
        /*029c*/ 	.word	0xffffffff


	//   ....[3]....
        /*02a0*/ 	.word	0xffffffff


	//   ....[4]....
        /*02a4*/ 	.word	0xffffffff


	//   ....[5]....
        /*02a8*/ 	.word	0xffffffff


	//   ....[6]....
        /*02ac*/ 	.word	0xffffffff


	//   ....[7]....
        /*02b0*/ 	.word	0xffffffff


	//   ....[8]....
        /*02b4*/ 	.word	0xffffffff


	//   ....[9]....
        /*02b8*/ 	.word	0xffffffff


	//   ....[10]....
        /*02bc*/ 	.word	0xffffffff


	//   ....[11]....
        /*02c0*/ 	.word	0xffffffff


	//   ....[12]....
        /*02c4*/ 	.word	0xffffffff


	//   ....[13]....
        /*02c8*/ 	.word	0xffffffff


	//   ....[14]....
        /*02cc*/ 	.word	0xffffffff


	//   ....[15]....
        /*02d0*/ 	.word	0xffffffff


	//   ....[16]....
        /*02d4*/ 	.word	0xffffffff


	//   ....[17]....
        /*02d8*/ 	.word	0xffffffff


	//   ....[18]....
        /*02dc*/ 	.word	0xffffffff


	//   ....[19]....
        /*02e0*/ 	.word	0xffffffff


	//   ....[20]....
        /*02e4*/ 	.word	0xffffffff


	//   ....[21]....
        /*02e8*/ 	.word	0xffffffff


	//   ....[22]....
        /*02ec*/ 	.word	0xffffffff


	//   ....[23]....
        /*02f0*/ 	.word	0xffffffff


	//   ....[24]....
        /*02f4*/ 	.word	0xffffffff


	//   ....[25]....
        /*02f8*/ 	.word	0xffffffff


	//   ....[26]....
        /*02fc*/ 	.word	0xffffffff


	//   ....[27]....
        /*0300*/ 	.word	0xffffffff


	//   ....[28]....
        /*0304*/ 	.word	0xffffffff


	//   ....[29]....
        /*0308*/ 	.word	0xffffffff


	//   ....[30]....
        /*030c*/ 	.word	0xffffffff


	//   ....[31]....
        /*0310*/ 	.word	0xffffffff


	//   ....[32]....
        /*0314*/ 	.word	0xffffffff


	//   ....[33]....
        /*0318*/ 	.word	0xffffffff


	//   ....[34]....
        /*031c*/ 	.word	0xffffffff


	//   ....[35]....
        /*0320*/ 	.word	0xffffffff


	//   ....[36]....
        /*0324*/ 	.word	0xffffffff


	//   ....[37]....
        /*0328*/ 	.word	0xffffffff


	//   ....[38]....
        /*032c*/ 	.word	0xffffffff


	//   ....[39]....
        /*0330*/ 	.word	0xffffffff


	//   ....[40]....
        /*0334*/ 	.word	0xffffffff


	//   ....[41]....
        /*0338*/ 	.word	0xffffffff


	//   ....[42]....
        /*033c*/ 	.word	0xffffffff


	//   ....[43]....
        /*0340*/ 	.word	0xffffffff


	//   ....[44]....
        /*0344*/ 	.word	0xffffffff


	//   ....[45]....
        /*0348*/ 	.word	0xffffffff


	//   ....[46]....
        /*034c*/ 	.word	0xffffffff


	//   ....[47]....
        /*0350*/ 	.word	0xffffffff


	//   ....[48]....
        /*0354*/ 	.word	0xffffffff


	//   ....[49]....
        /*0358*/ 	.word	0xffffffff


	//   ....[50]....
        /*035c*/ 	.word	0xffffffff


	//   ....[51]....
        /*0360*/ 	.word	0xffffffff


	//   ....[52]....
        /*0364*/ 	.word	0xffffffff


	//   ....[53]....
        /*0368*/ 	.word	0xffffffff


	//   ....[54]....
        /*036c*/ 	.word	0xffffffff


	//   ....[55]....
        /*0370*/ 	.word	0xffffffff


	//   ....[56]....
        /*0374*/ 	.word	0xffffffff


	//   ....[57]....
        /*0378*/ 	.word	0xffffffff


	//   ....[58]....
        /*037c*/ 	.word	0xffffffff


	//   ....[59]....
        /*0380*/ 	.word	0xffffffff


	//   ....[60]....
        /*0384*/ 	.word	0xffffffff


	//   ....[61]....
        /*0388*/ 	.word	0xffffffff


	//   ....[62]....
        /*038c*/ 	.word	0xffffffff


	//   ....[63]....
        /*0390*/ 	.word	0xffffffff


	//   ....[64]....
        /*0394*/ 	.word	0xffffffff


	//   ....[65]....
        /*0398*/ 	.word	0xffffffff


	//   ....[66]....
        /*039c*/ 	.word	0xffffffff


	//   ....[67]....
        /*03a0*/ 	.word	0xffffffff


	//   ....[68]....
        /*03a4*/ 	.word	0xffffffff


	//   ....[69]....
        /*03a8*/ 	.word	0xffffffff


	//   ....[70]....
        /*03ac*/ 	.word	0xffffffff


	//   ....[71]....
        /*03b0*/ 	.word	0xffffffff


	//   ....[72]....
        /*03b4*/ 	.word	0xffffffff


	//   ....[73]....
        /*03b8*/ 	.word	0xffffffff


	//   ....[74]....
        /*03bc*/ 	.word	0xffffffff


	//   ....[75]....
        /*03c0*/ 	.word	0xffffffff


	//   ....[76]....
        /*03c4*/ 	.word	0xffffffff


	//   ....[77]....
        /*03c8*/ 	.word	0xffffffff


	//   ....[78]....
        /*03cc*/ 	.word	0xffffffff


	//   ....[79]....
        /*03d0*/ 	.word	0xffffffff


	//   ....[80]....
        /*03d4*/ 	.word	0xffffffff


	//   ....[81]....
        /*03d8*/ 	.word	0xffffffff


	//   ....[82]....
        /*03dc*/ 	.word	0xffffffff


	//   ....[83]....
        /*03e0*/ 	.word	0xffffffff


	//   ....[84]....
        /*03e4*/ 	.word	0xffffffff


	//   ....[85]....
        /*03e8*/ 	.word	0xffffffff


	//   ....[86]....
        /*03ec*/ 	.word	0xffffffff


	//   ....[87]....
        /*03f0*/ 	.word	0xffffffff


	//   ....[88]....
        /*03f4*/ 	.word	0xffffffff


	//   ....[89]....
        /*03f8*/ 	.word	0xffffffff


	//   ....[90]....
        /*03fc*/ 	.word	0xffffffff


	//   ....[91]....
        /*0400*/ 	.word	0xffffffff


	//   ....[92]....
        /*0404*/ 	.word	0xffffffff


	//   ....[93]....
        /*0408*/ 	.word	0xffffffff


	//   ....[94]....
        /*040c*/ 	.word	0xffffffff


	//   ....[95]....
        /*0410*/ 	.word	0xffffffff


	//   ....[96]....
        /*0414*/ 	.word	0xffffffff


	//   ....[97]....
        /*0418*/ 	.word	0xffffffff


	//   ....[98]....
        /*041c*/ 	.word	0xffffffff


	//   ....[99]....
        /*0420*/ 	.word	0xffffffff


	//   ....[100]....
        /*0424*/ 	.word	0xffffffff


	//   ....[101]....
        /*0428*/ 	.word	0xffffffff


	//   ....[102]....
        /*042c*/ 	.word	0xffffffff


	//   ....[103]....
        /*0430*/ 	.word	0xffffffff


	//   ....[104]....
        /*0434*/ 	.word	0xffffffff


	//   ....[105]....
        /*0438*/ 	.word	0xffffffff


	//   ....[106]....
        /*043c*/ 	.word	0xffffffff


	//   ....[107]....
        /*0440*/ 	.word	0xffffffff


	//   ....[108]....
        /*0444*/ 	.word	0xffffffff


	//   ....[109]....
        /*0448*/ 	.word	0xffffffff


	//   ....[110]....
        /*044c*/ 	.word	0xffffffff


	//   ....[111]....
        /*0450*/ 	.word	0xffffffff


	//   ....[112]....
        /*0454*/ 	.word	0xffffffff


	//   ....[113]....
        /*0458*/ 	.word	0xffffffff


	//   ....[114]....
        /*045c*/ 	.word	0xffffffff


	//   ....[115]....
        /*0460*/ 	.word	0xffffffff


	//   ....[116]....
        /*0464*/ 	.word	0xffffffff


	//   ....[117]....
        /*0468*/ 	.word	0xffffffff


	//   ....[118]....
        /*046c*/ 	.word	0xffffffff


	//   ....[119]....
        /*0470*/ 	.word	0xffffffff


	//   ....[120]....
        /*0474*/ 	.word	0xffffffff


	//   ....[121]....
        /*0478*/ 	.word	0xffffffff


	//   ....[122]....
        /*047c*/ 	.word	0xffffffff


	//   ....[123]....
        /*0480*/ 	.word	0xffffffff


	//   ....[124]....
        /*0484*/ 	.word	0xffffffff


	//   ....[125]....
        /*0488*/ 	.word	0xffffffff


	//   ....[126]....
        /*048c*/ 	.word	0xffffffff


	//   ....[127]....
        /*0490*/ 	.word	0xffffffff


	//   ....[128]....
        /*0494*/ 	.word	0xffffffff


	//   ....[129]....
        /*0498*/ 	.word	0xffffffff


	//   ....[130]....
        /*049c*/ 	.word	0xffffffff


	//   ....[131]....
        /*04a0*/ 	.word	0xffffffff


	//   ....[132]....
        /*04a4*/ 	.word	0xffffffff


	//   ....[133]....
        /*04a8*/ 	.word	0xffffffff


	//   ....[134]....
        /*04ac*/ 	.word	0xffffffff


	//   ....[135]....
        /*04b0*/ 	.word	0xffffffff


	//   ....[136]....
        /*04b4*/ 	.word	0xffffffff


	//   ....[137]....
        /*04b8*/ 	.word	0xffffffff


	//   ....[138]....
        /*04bc*/ 	.word	0xffffffff


	//   ....[139]....
        /*04c0*/ 	.word	0xffffffff


	//   ....[140]....
        /*04c4*/ 	.word	0xffffffff


	//   ....[141]....
        /*04c8*/ 	.word	0xffffffff


	//   ....[142]....
        /*04cc*/ 	.word	0xffffffff


	//   ....[143]....
        /*04d0*/ 	.word	0xffffffff


	//   ....[144]....
        /*04d4*/ 	.word	0xffffffff


	//   ....[145]....
        /*04d8*/ 	.word	0xffffffff


	//   ....[146]....
        /*04dc*/ 	.word	0xffffffff


	//   ....[147]....
        /*04e0*/ 	.word	0xffffffff


	//   ....[148]....
        /*04e4*/ 	.word	0xffffffff


	//   ....[149]....
        /*04e8*/ 	.word	0xffffffff


	//   ....[150]....
        /*04ec*/ 	.word	0xffffffff


	//   ....[151]....
        /*04f0*/ 	.word	0xffffffff


	//   ....[152]....
        /*04f4*/ 	.word	0xffffffff


	//   ....[153]....
        /*04f8*/ 	.word	0xffffffff


	//   ....[154]....
        /*04fc*/ 	.word	0xffffffff


	//   ....[155]....
        /*0500*/ 	.word	0xffffffff


	//   ....[156]....
        /*0504*/ 	.word	0xffffffff


	//   ....[157]....
        /*0508*/ 	.word	0xffffffff


	//   ....[158]....
        /*050c*/ 	.word	0xffffffff


	//   ....[159]....
        /*0510*/ 	.word	0xffffffff


	//   ....[160]....
        /*0514*/ 	.word	0xffffffff


	//   ....[161]....
        /*0518*/ 	.word	0xffffffff


	//   ....[162]....
        /*051c*/ 	.word	0xffffffff


	//   ....[163]....
        /*0520*/ 	.word	0xffffffff


	//   ....[164]....
        /*0524*/ 	.word	0xffffffff


	//   ....[165]....
        /*0528*/ 	.word	0xffffffff


	//   ....[166]....
        /*052c*/ 	.word	0xffffffff


	//   ....[167]....
        /*0530*/ 	.word	0xffffffff


	//   ....[168]....
        /*0534*/ 	.word	0xffffffff


	//   ....[169]....
        /*0538*/ 	.word	0xffffffff


	//   ....[170]....
        /*053c*/ 	.word	0xffffffff


	//   ....[171]....
        /*0540*/ 	.word	0xffffffff


	//   ....[172]....
        /*0544*/ 	.word	0xffffffff


	//   ....[173]....
        /*0548*/ 	.word	0xffffffff


	//   ....[174]....
        /*054c*/ 	.word	0xffffffff


	//   ....[175]....
        /*0550*/ 	.word	0xffffffff


	//   ....[176]....
        /*0554*/ 	.word	0xffffffff


	//   ....[177]....
        /*0558*/ 	.word	0xffffffff


	//   ....[178]....
        /*055c*/ 	.word	0xffffffff


	//   ....[179]....
        /*0560*/ 	.word	0xffffffff


	//   ....[180]....
        /*0564*/ 	.word	0xffffffff


	//   ....[181]....
        /*0568*/ 	.word	0xffffffff


	//   ....[182]....
        /*056c*/ 	.word	0xffffffff


	//   ....[183]....
        /*0570*/ 	.word	0xffffffff


	//   ....[184]....
        /*0574*/ 	.word	0xffffffff


	//   ....[185]....
        /*0578*/ 	.word	0xffffffff


	//   ....[186]....
        /*057c*/ 	.word	0xffffffff


	//   ....[187]....
        /*0580*/ 	.word	0xffffffff


	//   ....[188]....
        /*0584*/ 	.word	0xffffffff


	//   ....[189]....
        /*0588*/ 	.word	0xffffffff


	//   ....[190]....
        /*058c*/ 	.word	0xffffffff


	//   ....[191]....
        /*0590*/ 	.word	0xffffffff


	//   ....[192]....
        /*0594*/ 	.word	0xffffffff


	//   ....[193]....
        /*0598*/ 	.word	0xffffffff


	//   ....[194]....
        /*059c*/ 	.word	0xffffffff


	//   ....[195]....
        /*05a0*/ 	.word	0xffffffff


	//   ....[196]....
        /*05a4*/ 	.word	0xffffffff


	//   ....[197]....
        /*05a8*/ 	.word	0xffffffff


	//   ....[198]....
        /*05ac*/ 	.word	0xffffffff


	//   ....[199]....
        /*05b0*/ 	.word	0xffffffff


	//   ....[200]....
        /*05b4*/ 	.word	0xffffffff


	//   ....[201]....
        /*05b8*/ 	.word	0xffffffff


	//   ....[202]....
        /*05bc*/ 	.word	0xffffffff


	//   ....[203]....
        /*05c0*/ 	.word	0xffffffff


	//   ....[204]....
        /*05c4*/ 	.word	0xffffffff


	//   ....[205]....
        /*05c8*/ 	.word	0xffffffff


	//   ....[206]....
        /*05cc*/ 	.word	0xffffffff


	//   ....[207]....
        /*05d0*/ 	.word	0xffffffff


	//   ....[208]....
        /*05d4*/ 	.word	0xffffffff


	//   ....[209]....
        /*05d8*/ 	.word	0xffffffff


	//   ....[210]....
        /*05dc*/ 	.word	0xffffffff


	//   ....[211]....
        /*05e0*/ 	.word	0xffffffff


	//   ....[212]....
        /*05e4*/ 	.word	0xffffffff


	//   ....[213]....
        /*05e8*/ 	.word	0xffffffff


	//   ....[214]....
        /*05ec*/ 	.word	0xffffffff


	//   ....[215]....
        /*05f0*/ 	.word	0xffffffff


	//   ....[216]....
        /*05f4*/ 	.word	0xffffffff


	//   ....[217]....
        /*05f8*/ 	.word	0xffffffff


	//   ....[218]....
        /*05fc*/ 	.word	0xffffffff


	//   ....[219]....
        /*0600*/ 	.word	0xffffffff


	//   ....[220]....
        /*0604*/ 	.word	0xffffffff


	//   ....[221]....
        /*0608*/ 	.word	0xffffffff


	//   ....[222]....
        /*060c*/ 	.word	0xffffffff


	//   ....[223]....
        /*0610*/ 	.word	0xffffffff


	//   ....[224]....
        /*0614*/ 	.word	0xffffffff


	//   ....[225]....
        /*0618*/ 	.word	0x0500000f


	//   ....[226]....
        /*061c*/ 	.word	0x0500000f


	//   ....[227]....
        /*0620*/ 	.word	0x0500000f


	//   ....[228]....
        /*0624*/ 	.word	0x0500000f


	//   ....[229]....
        /*0628*/ 	.word	0x0500000f


	//   ....[230]....
        /*062c*/ 	.word	0x0500000f


	//   ....[231]....
        /*0630*/ 	.word	0x0500000f


	//   ....[232]....
        /*0634*/ 	.word	0x0500000f


	//   ....[233]....
        /*0638*/ 	.word	0x0500000f


	//   ....[234]....
        /*063c*/ 	.word	0x0500000f


	//   ....[235]....
        /*0640*/ 	.word	0x0500000f


	//   ....[236]....
        /*0644*/ 	.word	0x0500000f


	//   ....[237]....
        /*0648*/ 	.word	0x0500000f


	//   ....[238]....
        /*064c*/ 	.word	0x0500000f


	//   ....[239]....
        /*0650*/ 	.word	0x0500000f


	//   ....[240]....
        /*0654*/ 	.word	0x0500000f


	//   ....[241]....
        /*0658*/ 	.word	0x0500000f


	//   ....[242]....
        /*065c*/ 	.word	0x0500000f


	//   ....[243]....
        /*0660*/ 	.word	0x0500000f


	//   ....[244]....
        /*0664*/ 	.word	0x0500000f


	//   ....[245]....
        /*0668*/ 	.word	0x0500000f


	//   ....[246]....
        /*066c*/ 	.word	0x0500000f


	//   ....[247]....
        /*0670*/ 	.word	0x0500000f


	//   ....[248]....
        /*0674*/ 	.word	0x0500000f


	//   ....[249]....
        /*0678*/ 	.word	0x0500000f


	//   ....[250]....
        /*067c*/ 	.word	0x0500000f


	//   ....[251]....
        /*0680*/ 	.word	0x0500000f


	//   ....[252]....
        /*0684*/ 	.word	0x0500000f


	//   ....[253]....
        /*0688*/ 	.word	0x0500000f


	//   ....[254]....
        /*068c*/ 	.word	0x0500000f


	//   ....[255]....
        /*0690*/ 	.word	0x0500000f


	//   ....[0]....
        /*0694*/ 	.word	0x0500000f


	//   ....[1]....
        /*0698*/ 	.word	0x0500000f


	//   ....[2]....
        /*069c*/ 	.word	0x0500000f


	//   ....[3]....
        /*06a0*/ 	.word	0x0500000f


	//   ....[4]....
        /*06a4*/ 	.word	0x0500000f


	//   ....[5]....
        /*06a8*/ 	.word	0x0500000f


	//   ....[6]....
        /*06ac*/ 	.word	0x0500000f


	//   ....[7]....
        /*06b0*/ 	.word	0x0500000f


	//   ....[8]....
        /*06b4*/ 	.word	0x0500000f


	//   ....[9]....
        /*06b8*/ 	.word	0x0500000f


	//   ....[10]....
        /*06bc*/ 	.word	0x0500000f


	//   ....[11]....
        /*06c0*/ 	.word	0x0500000f


	//   ....[12]....
        /*06c4*/ 	.word	0x0500000f


	//   ....[13]....
        /*06c8*/ 	.word	0x0500000f


	//   ....[14]....
        /*06cc*/ 	.word	0x0500000f


	//   ....[15]....
        /*06d0*/ 	.word	0x0500000f


	//   ....[16]....
        /*06d4*/ 	.word	0x0500000f


	//   ....[17]....
        /*06d8*/ 	.word	0x0500000f


	//   ....[18]....
        /*06dc*/ 	.word	0x0500000f


	//   ....[19]....
        /*06e0*/ 	.word	0x0500000f


	//   ....[20]....
        /*06e4*/ 	.word	0x0500000f


	//   ....[21]....
        /*06e8*/ 	.word	0x0500000f


	//   ....[22]....
        /*06ec*/ 	.word	0x0500000f


	//   ....[23]....
        /*06f0*/ 	.word	0x0500000f


	//   ....[24]....
        /*06f4*/ 	.word	0x0500000f


	//   ....[25]....
        /*06f8*/ 	.word	0x0500000f


	//   ....[26]....
        /*06fc*/ 	.word	0x0500000f


	//   ....[27]....
        /*0700*/ 	.word	0x0500000f


	//   ....[28]....
        /*0704*/ 	.word	0x0500000f


	//   ....[29]....
        /*0708*/ 	.word	0x0500000f


	//   ....[30]....
        /*070c*/ 	.word	0x0500000f


	//   ....[31]....
        /*0710*/ 	.word	0x0500000f


	//   ....[32]....
        /*0714*/ 	.word	0x0500000f


	//   ....[33]....
        /*0718*/ 	.word	0x0500000f


	//   ....[34]....
        /*071c*/ 	.word	0x0500000f


	//   ....[35]....
        /*0720*/ 	.word	0x0500000f


	//   ....[36]....
        /*0724*/ 	.word	0x0500000f


	//   ....[37]....
        /*0728*/ 	.word	0x0500000f


	//   ....[38]....
        /*072c*/ 	.word	0x0500000f


	//   ....[39]....
        /*0730*/ 	.word	0x0500000f


	//   ....[40]....
        /*0734*/ 	.word	0x0500000f


	//   ....[41]....
        /*0738*/ 	.word	0x0500000f


	//   ....[42]....
        /*073c*/ 	.word	0x0500000f


	//   ....[43]....
        /*0740*/ 	.word	0x0500000f


	//   ....[44]....
        /*0744*/ 	.word	0x0500000f


	//   ....[45]....
        /*0748*/ 	.word	0x0500000f


	//   ....[46]....
        /*074c*/ 	.word	0x0500000f


	//   ....[47]....
        /*0750*/ 	.word	0x0500000f


	//   ....[48]....
        /*0754*/ 	.word	0x0500000f


	//   ....[49]....
        /*0758*/ 	.word	0x0500000f


	//   ....[50]....
        /*075c*/ 	.word	0x0500000f


	//   ....[51]....
        /*0760*/ 	.word	0x0500000f


	//   ....[52]....
        /*0764*/ 	.word	0x0500000f


	//   ....[53]....
        /*0768*/ 	.word	0x0500000f


	//   ....[54]....
        /*076c*/ 	.word	0x0500000f


	//   ....[55]....
        /*0770*/ 	.word	0x0500000f


	//   ....[56]....
        /*0774*/ 	.word	0x0500000f


	//   ....[57]....
        /*0778*/ 	.word	0x0500000f


	//   ....[58]....
        /*077c*/ 	.word	0x0500000f


	//   ....[59]....
        /*0780*/ 	.word	0x0500000f


	//   ....[60]....
        /*0784*/ 	.word	0x0500000f


	//   ....[61]....
        /*0788*/ 	.word	0x0500000f


	//   ....[62]....
        /*078c*/ 	.word	0x0500000f


	//   ....[63]....
        /*0790*/ 	.word	0x0500000f


	//   ....[64]....
        /*0794*/ 	.word	0x0500000f


	//   ....[65]....
        /*0798*/ 	.word	0x0500000f


	//   ....[66]....
        /*079c*/ 	.word	0x0500000f


	//   ....[67]....
        /*07a0*/ 	.word	0x0500000f


	//   ....[68]....
        /*07a4*/ 	.word	0x0500000f


	//   ....[69]....
        /*07a8*/ 	.word	0x0500000f


	//   ....[70]....
        /*07ac*/ 	.word	0x0500000f


	//   ....[71]....
        /*07b0*/ 	.word	0x0500000f


	//   ....[72]....
        /*07b4*/ 	.word	0x0500000f


	//   ....[73]....
        /*07b8*/ 	.word	0x0500000f


	//   ....[74]....
        /*07bc*/ 	.word	0x0500000f


	//   ....[75]....
        /*07c0*/ 	.word	0x0500000f


	//   ....[76]....
        /*07c4*/ 	.word	0x0500000f


	//   ....[77]....
        /*07c8*/ 	.word	0x0500000f


	//   ....[78]....
        /*07cc*/ 	.word	0x0500000f


	//   ....[79]....
        /*07d0*/ 	.word	0x0500000f


	//   ....[80]....
        /*07d4*/ 	.word	0x0500000f


	//   ....[81]....
        /*07d8*/ 	.word	0x0500000f


	//   ....[82]....
        /*07dc*/ 	.word	0x0500000f


	//   ....[83]....
        /*07e0*/ 	.word	0x0500000f


	//   ....[84]....
        /*07e4*/ 	.word	0x0500000f


	//   ....[85]....
        /*07e8*/ 	.word	0x0500000f


	//   ....[86]....
        /*07ec*/ 	.word	0x0500000f


	//   ....[87]....
        /*07f0*/ 	.word	0x0500000f


	//   ....[88]....
        /*07f4*/ 	.word	0x0500000f


	//   ....[89]....
        /*07f8*/ 	.word	0x0500000f


	//   ....[90]....
        /*07fc*/ 	.word	0x0500000f


	//   ....[91]....
        /*0800*/ 	.word	0x0500000f


	//   ....[92]....
        /*0804*/ 	.word	0x0500000f


	//   ....[93]....
        /*0808*/ 	.word	0x0500000f


	//   ....[94]....
        /*080c*/ 	.word	0x0500000f


	//   ....[95]....
        /*0810*/ 	.word	0x0500000f


	//   ....[96]....
        /*0814*/ 	.word	0x0500000f


	//   ....[97]....
        /*0818*/ 	.word	0x0500000f


	//   ....[98]....
        /*081c*/ 	.word	0x0500000f


	//   ....[99]....
        /*0820*/ 	.word	0x0500000f


	//   ....[100]....
        /*0824*/ 	.word	0x0500000f


	//   ....[101]....
        /*0828*/ 	.word	0x0500000f


	//   ....[102]....
        /*082c*/ 	.word	0x0500000f


	//   ....[103]....
        /*0830*/ 	.word	0x0500000f


	//   ....[104]....
        /*0834*/ 	.word	0x0500000f


	//   ....[105]....
        /*0838*/ 	.word	0x0500000f


	//   ....[106]....
        /*083c*/ 	.word	0x0500000f


	//   ....[107]....
        /*0840*/ 	.word	0x0500000f


	//   ....[108]....
        /*0844*/ 	.word	0x0500000f


	//   ....[109]....
        /*0848*/ 	.word	0x0500000f


	//   ....[110]....
        /*084c*/ 	.word	0x0500000f


	//   ....[111]....
        /*0850*/ 	.word	0x0500000f


	//   ....[112]....
        /*0854*/ 	.word	0x0500000f


	//   ....[113]....
        /*0858*/ 	.word	0x0500000f


	//   ....[114]....
        /*085c*/ 	.word	0x0500000f


	//   ....[115]....
        /*0860*/ 	.word	0x0500000f


	//   ....[116]....
        /*0864*/ 	.word	0x0500000f


	//   ....[117]....
        /*0868*/ 	.word	0x0500000f


	//   ....[118]....
        /*086c*/ 	.word	0x0500000f


	//   ....[119]....
        /*0870*/ 	.word	0x0500000f


	//   ....[120]....
        /*0874*/ 	.word	0x0500000f


	//   ....[121]....
        /*0878*/ 	.word	0x0500000f


	//   ....[122]....
        /*087c*/ 	.word	0x0500000f


	//   ....[123]....
        /*0880*/ 	.word	0x0500000f


	//   ....[124]....
        /*0884*/ 	.word	0x0500000f


	//   ....[125]....
        /*0888*/ 	.word	0x0500000f


	//   ....[126]....
        /*088c*/ 	.word	0x0500000f


	//   ....[127]....
        /*0890*/ 	.word	0x0500000f


	//   ....[128]....
        /*0894*/ 	.word	0x0500000f


	//   ....[129]....
        /*0898*/ 	.word	0x0500000f


	//   ....[130]....
        /*089c*/ 	.word	0x0500000f


	//   ....[131]....
        /*08a0*/ 	.word	0x0500000f


	//   ....[132]....
        /*08a4*/ 	.word	0x0500000f


	//   ....[133]....
        /*08a8*/ 	.word	0x0500000f


	//   ....[134]....
        /*08ac*/ 	.word	0x0500000f


	//   ....[135]....
        /*08b0*/ 	.word	0x0500000f


	//   ....[136]....
        /*08b4*/ 	.word	0x0500000f


	//   ....[137]....
        /*08b8*/ 	.word	0x0500000f


	//   ....[138]....
        /*08bc*/ 	.word	0x0500000f


	//   ....[139]....
        /*08c0*/ 	.word	0x0500000f


	//   ....[140]....
        /*08c4*/ 	.word	0x0500000f


	//   ....[141]....
        /*08c8*/ 	.word	0x0500000f


	//   ....[142]....
        /*08cc*/ 	.word	0x0500000f


	//----- nvinfo : EIATTR_COOP_GROUP_INSTR_OFFSETS
	.align		4
.L_327:
        /*08d0*/ 	.byte	0x04, 0x28
        /*08d2*/ 	.short	(.L_329 - .L_328)


	//   ....[0]....
.L_328:
        /*08d4*/ 	.word	0x00000070


	//   ....[1]....
        /*08d8*/ 	.word	0x00000140


	//   ....[2]....
        /*08dc*/ 	.word	0x00000190


	//   ....[3]....
        /*08e0*/ 	.word	0x000003c0


	//   ....[4]....
        /*08e4*/ 	.word	0x00000520


	//   ....[5]....
        /*08e8*/ 	.word	0x00000640


	//   ....[6]....
        /*08ec*/ 	.word	0x000007a0


	//   ....[7]....
        /*08f0*/ 	.word	0x00003960


	//   ....[8]....
        /*08f4*/ 	.word	0x00003970


	//   ....[9]....
        /*08f8*/ 	.word	0x000065e0


	//   ....[10]....
        /*08fc*/ 	.word	0x000065f0


	//   ....[11]....
        /*0900*/ 	.word	0x00009970


	//   ....[12]....
        /*0904*/ 	.word	0x00009980


	//   ....[13]....
        /*0908*/ 	.word	0x0000c7d0


	//   ....[14]....
        /*090c*/ 	.word	0x0000c7e0


	//   ....[15]....
        /*0910*/ 	.word	0x0000f800


	//   ....[16]....
        /*0914*/ 	.word	0x0000f810


	//   ....[17]....
        /*0918*/ 	.word	0x0000fa80


	//   ....[18]....
        /*091c*/ 	.word	0x0000fa90


	//   ....[19]....
        /*0920*/ 	.word	0x0000ffa0


	//   ....[20]....
        /*0924*/ 	.word	0x0000ffc0


	//   ....[21]....
        /*0928*/ 	.word	0x00010160


	//   ....[22]....
        /*092c*/ 	.word	0x00010180


	//   ....[23]....
        /*0930*/ 	.word	0x00010d10


	//   ....[24]....
        /*0934*/ 	.word	0x000113d0


	//   ....[25]....
        /*0938*/ 	.word	0x000113e0


	//   ....[26]....
        /*093c*/ 	.word	0x000113f0


	//   ....[27]....
        /*0940*/ 	.word	0x00011400


	//   ....[28]....
        /*0944*/ 	.word	0x00014a30


	//   ....[29]....
        /*0948*/ 	.word	0x00014a40


	//   ....[30]....
        /*094c*/ 	.word	0x00014a50


	//   ....[31]....
        /*0950*/ 	.word	0x00014a60


	//   ....[32]....
        /*0954*/ 	.word	0x00019210


	//   ....[33]....
        /*0958*/ 	.word	0x00019750


	//   ....[34]....
        /*095c*/ 	.word	0x00019a00


	//   ....[35]....
        /*0960*/ 	.word	0x00019a50


	//   ....[36]....
        /*0964*/ 	.word	0x0001a610


	//   ....[37]....
        /*0968*/ 	.word	0x0001a740


	//   ....[38]....
        /*096c*/ 	.word	0x0001cef0


	//   ....[39]....
        /*0970*/ 	.word	0x0001cf10


	//   ....[40]....
        /*0974*/ 	.word	0x0001d940


	//   ....[41]....
        /*0978*/ 	.word	0x0001da40


	//   ....[42]....
        /*097c*/ 	.word	0x0001e300


	//   ....[43]....
        /*0980*/ 	.word	0x0001e360


	//   ....[44]....
        /*0984*/ 	.word	0x00020ee0


	//   ....[45]....
        /*0988*/ 	.word	0x00020f00


	//   ....[46]....
        /*098c*/ 	.word	0x000211c0


	//   ....[47]....
        /*0990*/ 	.word	0x000211e0


	//   ....[48]....
        /*0994*/ 	.word	0x00022c50


	//   ....[49]....
        /*0998*/ 	.word	0x00022c60


	//   ....[50]....
        /*099c*/ 	.word	0x00022ce0


	//   ....[51]....
        /*09a0*/ 	.word	0x00022cf0


	//   ....[52]....
        /*09a4*/ 	.word	0x000238a0


	//   ....[53]....
        /*09a8*/ 	.word	0x000238d0


	//   ....[54]....
        /*09ac*/ 	.word	0x00023900


	//   ....[55]....
        /*09b0*/ 	.word	0x00023930


	//   ....[56]....
        /*09b4*/ 	.word	0x00023970


	//   ....[57]....
        /*09b8*/ 	.word	0x000239a0


	//   ....[58]....
        /*09bc*/ 	.word	0x000239d0


	//   ....[59]....
        /*09c0*/ 	.word	0x00023a00


	//   ....[60]....
        /*09c4*/ 	.word	0x00023a30


	//   ....[61]....
        /*09c8*/ 	.word	0x00023a60


	//   ....[62]....
        /*09cc*/ 	.word	0x00023a90


	//   ....[63]....
        /*09d0*/ 	.word	0x00023ac0


	//   ....[64]....
        /*09d4*/ 	.word	0x00023af0


	//   ....[65]....
        /*09d8*/ 	.word	0x00023b20


	//   ....[66]....
        /*09dc*/ 	.word	0x00023b50


	//   ....[67]....
        /*09e0*/ 	.word	0x00023b80


	//   ....[68]....
        /*09e4*/ 	.word	0x00023bb0


	//   ....[69]....
        /*09e8*/ 	.word	0x00023be0


	//   ....[70]....
        /*09ec*/ 	.word	0x00023c10


	//   ....[71]....
        /*09f0*/ 	.word	0x00023c40


	//   ....[72]....
        /*09f4*/ 	.word	0x00023c70


	//   ....[73]....
        /*09f8*/ 	.word	0x00023ca0


	//   ....[74]....
        /*09fc*/ 	.word	0x00023cd0


	//   ....[75]....
        /*0a00*/ 	.word	0x00023d00


	//   ....[76]....
        /*0a04*/ 	.word	0x00023d30


	//   ....[77]....
        /*0a08*/ 	.word	0x00023d60


	//   ....[78]....
        /*0a0c*/ 	.word	0x00023d90


	//   ....[79]....
        /*0a10*/ 	.word	0x00023dc0


	//   ....[80]....
        /*0a14*/ 	.word	0x00023df0


	//   ....[81]....
        /*0a18*/ 	.word	0x00023e20


	//   ....[82]....
        /*0a1c*/ 	.word	0x00023e50


	//   ....[83]....
        /*0a20*/ 	.word	0x00023e80


	//   ....[84]....
        /*0a24*/ 	.word	0x00023eb0


	//   ....[85]....
        /*0a28*/ 	.word	0x00023ee0


	//   ....[86]....
        /*0a2c*/ 	.word	0x00023f10


	//   ....[87]....
        /*0a30*/ 	.word	0x00023f40


	//   ....[88]....
        /*0a34*/ 	.word	0x00023f70


	//   ....[89]....
        /*0a38*/ 	.word	0x00023fa0


	//   ....[90]....
        /*0a3c*/ 	.word	0x00023fd0


	//   ....[91]....
        /*0a40*/ 	.word	0x00024000


	//   ....[92]....
        /*0a44*/ 	.word	0x00024030


	//   ....[93]....
        /*0a48*/ 	.word	0x00024040


	//   ....[94]....
        /*0a4c*/ 	.word	0x00024050


	//   ....[95]....
        /*0a50*/ 	.word	0x00024060


	//   ....[96]....
        /*0a54*/ 	.word	0x00024070


	//   ....[97]....
        /*0a58*/ 	.word	0x00024080


	//   ....[98]....
        /*0a5c*/ 	.word	0x00024090


	//   ....[99]....
        /*0a60*/ 	.word	0x000240a0


	//   ....[100]....
        /*0a64*/ 	.word	0x000240b0


	//   ....[101]....
        /*0a68*/ 	.word	0x000240e0


	//   ....[102]....
        /*0a6c*/ 	.word	0x00024110


	//   ....[103]....
        /*0a70*/ 	.word	0x00024140


	//   ....[104]....
        /*0a74*/ 	.word	0x00024170


	//   ....[105]....
        /*0a78*/ 	.word	0x000241a0


	//   ....[106]....
        /*0a7c*/ 	.word	0x000241d0


	//   ....[107]....
        /*0a80*/ 	.word	0x00024200


	//   ....[108]....
        /*0a84*/ 	.word	0x00024230


	//   ....[109]....
        /*0a88*/ 	.word	0x00024260


	//   ....[110]....
        /*0a8c*/ 	.word	0x00024290


	//   ....[111]....
        /*0a90*/ 	.word	0x000242c0


	//   ....[112]....
        /*0a94*/ 	.word	0x000242f0


	//   ....[113]....
        /*0a98*/ 	.word	0x00024320


	//   ....[114]....
        /*0a9c*/ 	.word	0x00024350


	//   ....[115]....
        /*0aa0*/ 	.word	0x00024380


	//   ....[116]....
        /*0aa4*/ 	.word	0x00024bc0


	//   ....[117]....
        /*0aa8*/ 	.word	0x00024be0


	//   ....[118]....
        /*0aac*/ 	.word	0x00024bf0


	//   ....[119]....
        /*0ab0*/ 	.word	0x00024c00


	//   ....[120]....
        /*0ab4*/ 	.word	0x00025320


	//   ....[121]....
        /*0ab8*/ 	.word	0x00025330


	//   ....[122]....
        /*0abc*/ 	.word	0x00025440


	//   ....[123]....
        /*0ac0*/ 	.word	0x00025450


	//   ....[124]....
        /*0ac4*/ 	.word	0x00025560


	//   ....[125]....
        /*0ac8*/ 	.word	0x00025570


	//   ....[126]....
        /*0acc*/ 	.word	0x00025680


	//   ....[127]....
        /*0ad0*/ 	.word	0x00025690


	//   ....[128]....
        /*0ad4*/ 	.word	0x00025a40


	//   ....[129]....
        /*0ad8*/ 	.word	0x00025a80


	//   ....[130]....
        /*0adc*/ 	.word	0x000262c0


	//   ....[131]....
        /*0ae0*/ 	.word	0x000262d0


	//   ....[132]....
        /*0ae4*/ 	.word	0x00027230


	//   ....[133]....
        /*0ae8*/ 	.word	0x00027240


	//   ....[134]....
        /*0aec*/ 	.word	0x00027360


	//   ....[135]....
        /*0af0*/ 	.word	0x00027370


	//   ....[136]....
        /*0af4*/ 	.word	0x00027480


	//   ....[137]....
        /*0af8*/ 	.word	0x00027490


	//   ....[138]....
        /*0afc*/ 	.word	0x000275a0


	//   ....[139]....
        /*0b00*/ 	.word	0x000275b0


	//   ....[140]....
        /*0b04*/ 	.word	0x00027710


	//   ....[141]....
        /*0b08*/ 	.word	0x00027900


	//   ....[142]....
        /*0b0c*/ 	.word	0x00027930


	//   ....[143]....
        /*0b10*/ 	.word	0x00027960


	//   ....[144]....
        /*0b14*/ 	.word	0x00027990


	//   ....[145]....
        /*0b18*/ 	.word	0x000279c0


	//   ....[146]....
        /*0b1c*/ 	.word	0x000279f0


	//   ....[147]....
        /*0b20*/ 	.word	0x00027b80


	//   ....[148]....
        /*0b24*/ 	.word	0x00027bb0


	//   ....[149]....
        /*0b28*/ 	.word	0x00027be0


	//   ....[150]....
        /*0b2c*/ 	.word	0x00027c10


	//   ....[151]....
        /*0b30*/ 	.word	0x00027c40


	//   ....[152]....
        /*0b34*/ 	.word	0x00027c70


	//   ....[153]....
        /*0b38*/ 	.word	0x00027d00


	//   ....[154]....
        /*0b3c*/ 	.word	0x00027d30


	//   ....[155]....
        /*0b40*/ 	.word	0x00027d40


	//   ....[156]....
        /*0b44*/ 	.word	0x00027d80


	//   ....[157]....
        /*0b48*/ 	.word	0x00029400


	//   ....[158]....
        /*0b4c*/ 	.word	0x0002b770


	//   ....[159]....
        /*0b50*/ 	.word	0x0002b780


	//   ....[160]....
        /*0b54*/ 	.word	0x0002b830


	//   ....[161]....
        /*0b58*/ 	.word	0x0002b8a0


	//   ....[162]....
        /*0b5c*/ 	.word	0x0002b900


	//   ....[163]....
        /*0b60*/ 	.word	0x0002b920


	//   ....[164]....
        /*0b64*/ 	.word	0x0002b930


	//   ....[165]....
        /*0b68*/ 	.word	0x0002b940


	//   ....[166]....
        /*0b6c*/ 	.word	0x0002ba20


	//   ....[167]....
        /*0b70*/ 	.word	0x0002ba30


	//   ....[168]....
        /*0b74*/ 	.word	0x0002bed0


	//   ....[169]....
        /*0b78*/ 	.word	0x0002bef0


	//   ....[170]....
        /*0b7c*/ 	.word	0x0002bf10


	//   ....[171]....
        /*0b80*/ 	.word	0x0002bfd0


	//   ....[172]....
        /*0b84*/ 	.word	0x0002bff0


	//   ....[173]....
        /*0b88*/ 	.word	0x0002c080


	//   ....[174]....
        /*0b8c*/ 	.word	0x0002c0a0


	//   ....[175]....
        /*0b90*/ 	.word	0x0002c0b0


	//   ....[176]....
        /*0b94*/ 	.word	0x0002c140


	//   ....[177]....
        /*0b98*/ 	.word	0x0002c1a0


	//   ....[178]....
        /*0b9c*/ 	.word	0x0002c960


	//   ....[179]....
        /*0ba0*/ 	.word	0x0002c990


	//   ....[180]....
        /*0ba4*/ 	.word	0x0002ca50


	//   ....[181]....
        /*0ba8*/ 	.word	0x0002ca70


	//   ....[182]....
        /*0bac*/ 	.word	0x0002cb10


	//   ....[183]....
        /*0bb0*/ 	.word	0x0002cb30


	//   ....[184]....
        /*0bb4*/ 	.word	0x0002cb40


	//   ....[185]....
        /*0bb8*/ 	.word	0x0002cbd0


	//   ....[186]....
        /*0bbc*/ 	.word	0x0002d580


	//   ....[187]....
        /*0bc0*/ 	.word	0x0002d5b0


	//   ....[188]....
        /*0bc4*/ 	.word	0x0002d610


	//   ....[189]....
        /*0bc8*/ 	.word	0x0002d640


	//   ....[190]....
        /*0bcc*/ 	.word	0x0002d650


	//   ....[191]....
        /*0bd0*/ 	.word	0x0002d6a0


	//   ....[192]....
        /*0bd4*/ 	.word	0x0002d6b0


	//   ....[193]....
        /*0bd8*/ 	.word	0x0002d6c0


	//   ....[194]....
        /*0bdc*/ 	.word	0x0002d710


	//   ....[195]....
        /*0be0*/ 	.word	0x0002d760


	//   ....[196]....
        /*0be4*/ 	.word	0x0002dbb0


	//   ....[197]....
        /*0be8*/ 	.word	0x0002dbd0


	//   ....[198]....
        /*0bec*/ 	.word	0x0002dbe0


	//   ....[199]....
        /*0bf0*/ 	.word	0x0002dbf0


	//   ....[200]....
        /*0bf4*/ 	.word	0x0002dc50


	//   ....[201]....
        /*0bf8*/ 	.word	0x0002dc60


	//   ....[202]....
        /*0bfc*/ 	.word	0x0002dcc0


	//   ....[203]....
        /*0c00*/ 	.word	0x0002dcf0


	//   ....[204]....
        /*0c04*/ 	.word	0x0002dd30


	//   ....[205]....
        /*0c08*/ 	.word	0x0002dd90


	//   ....[206]....
        /*0c0c*/ 	.word	0x0002efc0


	//   ....[207]....
        /*0c10*/ 	.word	0x0002eff0


	//   ....[208]....
        /*0c14*/ 	.word	0x0002f050


	//   ....[209]....
        /*0c18*/ 	.word	0x0002f080


	//   ....[210]....
        /*0c1c*/ 	.word	0x0002f0b0


	//   ....[211]....
        /*0c20*/ 	.word	0x0002f0e0


	//   ....[212]....
        /*0c24*/ 	.word	0x0002f110


	//   ....[213]....
        /*0c28*/ 	.word	0x0002f140


	//   ....[214]....
        /*0c2c*/ 	.word	0x0002f2e0


	//   ....[215]....
        /*0c30*/ 	.word	0x0002f310


	//   ....[216]....
        /*0c34*/ 	.word	0x0002f340


	//   ....[217]....
        /*0c38*/ 	.word	0x0002f370


	//   ....[218]....
        /*0c3c*/ 	.word	0x0002f3a0


	//   ....[219]....
        /*0c40*/ 	.word	0x0002f3d0


	//   ....[220]....
        /*0c44*/ 	.word	0x0002f490


	//   ....[221]....
        /*0c48*/ 	.word	0x0002f4b0


	//   ....[222]....
        /*0c4c*/ 	.word	0x0002f4d0


	//   ....[223]....
        /*0c50*/ 	.word	0x0002f530


	//   ....[224]....
        /*0c54*/ 	.word	0x0002ff70


	//   ....[225]....
        /*0c58*/ 	.word	0x00030310


	//   ....[226]....
        /*0c5c*/ 	.word	0x000303a0


	//   ....[227]....
        /*0c60*/ 	.word	0x00030440


	//   ....[228]....
        /*0c64*/ 	.word	0x000304d0


	//   ....[229]....
        /*0c68*/ 	.word	0x000305c0


	//   ....[230]....
        /*0c6c*/ 	.word	0x00030650


	//   ....[231]....
        /*0c70*/ 	.word	0x000306f0


	//   ....[232]....
        /*0c74*/ 	.word	0x00030780


	//   ....[233]....
        /*0c78*/ 	.word	0x00030870


	//   ....[234]....
        /*0c7c*/ 	.word	0x00030900


	//   ....[235]....
        /*0c80*/ 	.word	0x000309a0


	//   ....[236]....
        /*0c84*/ 	.word	0x00030a30


	//   ....[237]....
        /*0c88*/ 	.word	0x00030b70


	//   ....[238]....
        /*0c8c*/ 	.word	0x00030c10


	//   ....[239]....
        /*0c90*/ 	.word	0x00030ca0


	//   ....[240]....
        /*0c94*/ 	.word	0x00030cf0


	//   ....[241]....
        /*0c98*/ 	.word	0x00030d40


	//   ....[242]....
        /*0c9c*/ 	.word	0x00030e10


	//   ....[243]....
        /*0ca0*/ 	.word	0x00030ea0


	//   ....[244]....
        /*0ca4*/ 	.word	0x00030ef0


	//   ....[245]....
        /*0ca8*/ 	.word	0x00030f40


	//   ....[246]....
        /*0cac*/ 	.word	0x00031240


	//   ....[247]....
        /*0cb0*/ 	.word	0x00031350


	//   ....[248]....
        /*0cb4*/ 	.word	0x00031480


	//   ....[249]....
        /*0cb8*/ 	.word	0x000315a0


	//   ....[250]....
        /*0cbc*/ 	.word	0x000316c0


	//   ....[251]....
        /*0cc0*/ 	.word	0x000317c0


	//   ....[252]....
        /*0cc4*/ 	.word	0x00031820


	//   ....[253]....
        /*0cc8*/ 	.word	0x00031870


	//   ....[254]....
        /*0ccc*/ 	.word	0x000318f0


	//   ....[255]....
        /*0cd0*/ 	.word	0x00031940


	//   ....[0]....
        /*0cd4*/ 	.word	0x000319a0


	//   ....[1]....
        /*0cd8*/ 	.word	0x00031a10


	//   ....[2]....
        /*0cdc*/ 	.word	0x00031a90


	//   ....[3]....
        /*0ce0*/ 	.word	0x00031b00


	//   ....[4]....
        /*0ce4*/ 	.word	0x00031b60


	//   ....[5]....
        /*0ce8*/ 	.word	0x00031bb0


	//   ....[6]....
        /*0cec*/ 	.word	0x00031c30


	//   ....[7]....
        /*0cf0*/ 	.word	0x00031ca0


	//   ....[8]....
        /*0cf4*/ 	.word	0x00031d00


	//   ....[9]....
        /*0cf8*/ 	.word	0x00031d50


	//   ....[10]....
        /*0cfc*/ 	.word	0x00031dd0


	//   ....[11]....
        /*0d00*/ 	.word	0x00031e20


	//   ....[12]....
        /*0d04*/ 	.word	0x00031e80


	//   ....[13]....
        /*0d08*/ 	.word	0x00031ed0


	//   ....[14]....
        /*0d0c*/ 	.word	0x00031f30


	//   ....[15]....
        /*0d10*/ 	.word	0x00031fa0


	//   ....[16]....
        /*0d14*/ 	.word	0x00032000


	//   ....[17]....
        /*0d18*/ 	.word	0x00032050


	//   ....[18]....
        /*0d1c*/ 	.word	0x000320d0


	//   ....[19]....
        /*0d20*/ 	.word	0x00032140


	//   ....[20]....
        /*0d24*/ 	.word	0x000321a0


	//   ....[21]....
        /*0d28*/ 	.word	0x000321f0


	//   ....[22]....
        /*0d2c*/ 	.word	0x00032250


	//   ....[23]....
        /*0d30*/ 	.word	0x000322c0


	//   ....[24]....
        /*0d34*/ 	.word	0x00032340


	//   ....[25]....
        /*0d38*/ 	.word	0x000323b0


	//   ....[26]....
        /*0d3c*/ 	.word	0x00032430


	//   ....[27]....
        /*0d40*/ 	.word	0x00032480


	//   ....[28]....
        /*0d44*/ 	.word	0x00032500


	//   ....[29]....
        /*0d48*/ 	.word	0x00032550


	//   ....[30]....
        /*0d4c*/ 	.word	0x000325b0


	//   ....[31]....
        /*0d50*/ 	.word	0x00032620


	//   ....[32]....
        /*0d54*/ 	.word	0x00032690


	//   ....[33]....
        /*0d58*/ 	.word	0x00032700


	//   ....[34]....
        /*0d5c*/ 	.word	0x00032760


	//   ....[35]....
        /*0d60*/ 	.word	0x000327c0


	//   ....[36]....
        /*0d64*/ 	.word	0x00032850


	//   ....[37]....
        /*0d68*/ 	.word	0x000328b0


	//   ....[38]....
        /*0d6c*/ 	.word	0x00032930


	//   ....[39]....
        /*0d70*/ 	.word	0x000329a0


	//   ....[40]....
        /*0d74*/ 	.word	0x00032a00


	//   ....[41]....
        /*0d78*/ 	.word	0x00032a50


	//   ....[42]....
        /*0d7c*/ 	.word	0x00032ad0


	//   ....[43]....
        /*0d80*/ 	.word	0x00032b40


	//   ....[44]....
        /*0d84*/ 	.word	0x00032ba0


	//   ....[45]....
        /*0d88*/ 	.word	0x00032bf0


	//   ....[46]....
        /*0d8c*/ 	.word	0x00032c70


	//   ....[47]....
        /*0d90*/ 	.word	0x00032ce0


	//   ....[48]....
        /*0d94*/ 	.word	0x00032d40


	//   ....[49]....
        /*0d98*/ 	.word	0x00032d90


	//   ....[50]....
        /*0d9c*/ 	.word	0x00032e10


	//   ....[51]....
        /*0da0*/ 	.word	0x00032e80


	//   ....[52]....
        /*0da4*/ 	.word	0x00032ee0


	//   ....[53]....
        /*0da8*/ 	.word	0x00032f30


	//   ....[54]....
        /*0dac*/ 	.word	0x00032fb0


	//   ....[55]....
        /*0db0*/ 	.word	0x00033000


	//   ....[56]....
        /*0db4*/ 	.word	0x00033090


	//   ....[57]....
        /*0db8*/ 	.word	0x00033120


	//   ....[58]....
        /*0dbc*/ 	.word	0x000331b0


	//   ....[59]....
        /*0dc0*/ 	.word	0x00033240


	//   ....[60]....
        /*0dc4*/ 	.word	0x000332d0


	//   ....[61]....
        /*0dc8*/ 	.word	0x00033360


	//   ....[62]....
        /*0dcc*/ 	.word	0x00033410


	//   ....[63]....
        /*0dd0*/ 	.word	0x000334a0


	//   ....[64]....
        /*0dd4*/ 	.word	0x00033540


	//   ....[65]....
        /*0dd8*/ 	.word	0x000335d0


	//   ....[66]....
        /*0ddc*/ 	.word	0x00033650


	//   ....[67]....
        /*0de0*/ 	.word	0x000336a0


	//   ....[68]....
        /*0de4*/ 	.word	0x00033730


	//   ....[69]....
        /*0de8*/ 	.word	0x000337c0


	//   ....[70]....
        /*0dec*/ 	.word	0x00033850


	//   ....[71]....
        /*0df0*/ 	.word	0x000338e0


	//   ....[72]....
        /*0df4*/ 	.word	0x00033970


	//   ....[73]....
        /*0df8*/ 	.word	0x00033a00


	//   ....[74]....
        /*0dfc*/ 	.word	0x00033ac0


	//   ....[75]....
        /*0e00*/ 	.word	0x00033d90


	//   ....[76]....
        /*0e04*/ 	.word	0x00033e90


	//   ....[77]....
        /*0e08*/ 	.word	0x00033f40


	//   ....[78]....
        /*0e0c*/ 	.word	0x00034090


	//   ....[79]....
        /*0e10*/ 	.word	0x000340f0


	//   ....[80]....
        /*0e14*/ 	.word	0x000341a0


	//   ....[81]....
        /*0e18*/ 	.word	0x00034260


	//   ....[82]....
        /*0e1c*/ 	.word	0x00034310


	//   ....[83]....
        /*0e20*/ 	.word	0x000343d0


	//   ....[84]....
        /*0e24*/ 	.word	0x00034480


	//   ....[85]....
        /*0e28*/ 	.word	0x00034530


	//   ....[86]....
        /*0e2c*/ 	.word	0x00034690


	//   ....[87]....
        /*0e30*/ 	.word	0x00034750


	//   ....[88]....
        /*0e34*/ 	.word	0x000348a0


	//   ....[89]....
        /*0e38*/ 	.word	0x00034950


	//   ....[90]....
        /*0e3c*/ 	.word	0x00034a50


	//   ....[91]....
        /*0e40*/ 	.word	0x00034b10


	//   ....[92]....
        /*0e44*/ 	.word	0x00034b70


	//   ....[93]....
        /*0e48*/ 	.word	0x00034c10


	//   ....[94]....
        /*0e4c*/ 	.word	0x00034cd0


	//   ....[95]....
        /*0e50*/ 	.word	0x00034da0


	//   ....[96]....
        /*0e54*/ 	.word	0x00034e50


	//   ....[97]....
        /*0e58*/ 	.word	0x00034ec0


	//   ....[98]....
        /*0e5c*/ 	.word	0x00034f20


	//   ....[99]....
        /*0e60*/ 	.word	0x00035030


	//   ....[100]....
        /*0e64*/ 	.word	0x00035090


	//   ....[101]....
        /*0e68*/ 	.word	0x000351b0


	//   ....[102]....
        /*0e6c*/ 	.word	0x00035210


	//   ....[103]....
        /*0e70*/ 	.word	0x000352b0


	//   ....[104]....
        /*0e74*/ 	.word	0x00035450


	//   ....[105]....
        /*0e78*/ 	.word	0x00035510


	//   ....[106]....
        /*0e7c*/ 	.word	0x000355c0


	//   ....[107]....
        /*0e80*/ 	.word	0x00035680


	//   ....[108]....
        /*0e84*/ 	.word	0x00035730


	//   ....[109]....
        /*0e88*/ 	.word	0x000357e0


	//   ....[110]....
        /*0e8c*/ 	.word	0x00035890


	//   ....[111]....
        /*0e90*/ 	.word	0x00035940


	//   ....[112]....
        /*0e94*/ 	.word	0x000359a0


	//   ....[113]....
        /*0e98*/ 	.word	0x00035a80


	//   ....[114]....
        /*0e9c*/ 	.word	0x00035b70


	//   ....[115]....
        /*0ea0*/ 	.word	0x00035c10


	//   ....[116]....
        /*0ea4*/ 	.word	0x00035c70


	//   ....[117]....
        /*0ea8*/ 	.word	0x00035d40


	//   ....[118]....
        /*0eac*/ 	.word	0x00035da0


	//   ....[119]....
        /*0eb0*/ 	.word	0x00035e70


	//   ....[120]....
        /*0eb4*/ 	.word	0x00035ed0


	//   ....[121]....
        /*0eb8*/ 	.word	0x00035fa0


	//   ....[122]....
        /*0ebc*/ 	.word	0x00036000


	//   ....[123]....
        /*0ec0*/ 	.word	0x000360d0


	//   ....[124]....
        /*0ec4*/ 	.word	0x000362b0


	//   ....[125]....
        /*0ec8*/ 	.word	0x00036350


	//   ....[126]....
        /*0ecc*/ 	.word	0x000364c0


	//   ....[127]....
        /*0ed0*/ 	.word	0x00036530


	//   ....[128]....
        /*0ed4*/ 	.word	0x000365a0


	//   ....[129]....
        /*0ed8*/ 	.word	0x00036610


	//   ....[130]....
        /*0edc*/ 	.word	0x00036680


	//   ....[131]....
        /*0ee0*/ 	.word	0x00036700


	//   ....[132]....
        /*0ee4*/ 	.word	0x00036780


	//   ....[133]....
        /*0ee8*/ 	.word	0x00036810


	//   ....[134]....
        /*0eec*/ 	.word	0x00036880


	//   ....[135]....
        /*0ef0*/ 	.word	0x000368f0


	//   ....[136]....
        /*0ef4*/ 	.word	0x00036960


	//   ....[137]....
        /*0ef8*/ 	.word	0x000369e0


	//   ....[138]....
        /*0efc*/ 	.word	0x00036a50


	//   ....[139]....
        /*0f00*/ 	.word	0x00036b00


	//   ....[140]....
        /*0f04*/ 	.word	0x00036b50


	//   ....[141]....
        /*0f08*/ 	.word	0x00036be0


	//   ....[142]....
        /*0f0c*/ 	.word	0x00036d10


	//----- nvinfo : EIATTR_REG_RECONFIG
	.align		4
.L_329:
        /*0f10*/ 	.byte	0x01, 0x54
	.zero		2


	//----- nvinfo : EIATTR_SYSCALL_OFFSETS
	.align		4
        /*0f14*/ 	.byte	0x04, 0x46
        /*0f16*/ 	.short	(.L_331 - .L_330)


	//   ....[0]....
.L_330:
        /*0f18*/ 	.word	0x00002010


	//   ....[1]....
        /*0f1c*/ 	.word	0x00002160


	//   ....[2]....
        /*0f20*/ 	.word	0x00010ea0


	//   ....[3]....
        /*0f24*/ 	.word	0x000111b0


	//   ....[4]....
        /*0f28*/ 	.word	0x0002a950


	//   ....[5]....
        /*0f2c*/ 	.word	0x0002aac0


	//   ....[6]....
        /*0f30*/ 	.word	0x0002ac10


	//   ....[7]....
        /*0f34*/ 	.word	0x0002ad50


	//   ....[8]....
        /*0f38*/ 	.word	0x0002c5d0


	//----- nvinfo : EIATTR_MBARRIER_INSTR_OFFSETS
	.align		4
.L_331:
        /*0f3c*/ 	.byte	0x04, 0x39
        /*0f3e*/ 	.short	(.L_333 - .L_332)


	//   ....[0]....
.L_332:
        /*0f40*/ 	.word	0x00000270
        /*0f44*/ 	.word	0x000000ff
        /*0f48*/ 	.word	0x00029800
        /*0f4c*/ 	.short	0x0100
        /*0f4e*/ 	.byte	0x08
	.zero		1


	//   ....[1]....
        /*0f50*/ 	.word	0x00000280
        /*0f54*/ 	.word	0x000000ff
        /*0f58*/ 	.word	0x00029820
        /*0f5c*/ 	.short	0x0100
        /*0f5e*/ 	.byte	0x08
	.zero		1


	//   ....[2]....
        /*0f60*/ 	.word	0x00000370
        /*0f64*/ 	.word	0x000000ff
        /*0f68*/ 	.word	0x00029830
        /*0f6c*/ 	.short	0x0100
        /*0f6e*/ 	.byte	0x08
	.zero		1


	//   ....[3]....
        /*0f70*/ 	.word	0x00000380
        /*0f74*/ 	.word	0x000000ff
        /*0f78*/ 	.word	0x00029840
        /*0f7c*/ 	.short	0x0100
        /*0f7e*/ 	.byte	0x08
	.zero		1


	//   ....[4]....
        /*0f80*/ 	.word	0x00000390
        /*0f84*/ 	.word	0x000000ff
        /*0f88*/ 	.word	0x00029838
        /*0f8c*/ 	.short	0x0100
        /*0f8e*/ 	.byte	0x08
	.zero		1


	//   ....[5]....
        /*0f90*/ 	.word	0x000003a0
        /*0f94*/ 	.word	0x000000ff
        /*0f98*/ 	.word	0x00029848
        /*0f9c*/ 	.short	0x0100
        /*0f9e*/ 	.byte	0x08
	.zero		1


	//   ....[6]....
        /*0fa0*/ 	.word	0x000004d0
        /*0fa4*/ 	.word	0x000000ff
        /*0fa8*/ 	.word	0x00029850
        /*0fac*/ 	.short	0x0100
        /*0fae*/ 	.byte	0x08
	.zero		1


	//   ....[7]....
        /*0fb0*/ 	.word	0x000004e0
        /*0fb4*/ 	.word	0x000000ff
        /*0fb8*/ 	.word	0x00029860
        /*0fbc*/ 	.short	0x0100
        /*0fbe*/ 	.byte	0x08
	.zero		1


	//   ....[8]....
        /*0fc0*/ 	.word	0x000004f0
        /*0fc4*/ 	.word	0x000000ff
        /*0fc8*/ 	.word	0x00029858
        /*0fcc*/ 	.short	0x0100
        /*0fce*/ 	.byte	0x08
	.zero		1


	//   ....[9]....
        /*0fd0*/ 	.word	0x00000500
        /*0fd4*/ 	.word	0x000000ff
        /*0fd8*/ 	.word	0x00029868
        /*0fdc*/ 	.short	0x0100
        /*0fde*/ 	.byte	0x08
	.zero		1


	//   ....[10]....
        /*0fe0*/ 	.word	0x000005f0
        /*0fe4*/ 	.word	0x000000ff
        /*0fe8*/ 	.word	0x00029870
        /*0fec*/ 	.short	0x0100
        /*0fee*/ 	.byte	0x06
	.zero		1


	//   ....[11]....
        /*0ff0*/ 	.word	0x00000600
        /*0ff4*/ 	.word	0x000000ff
        /*0ff8*/ 	.word	0x00029880
        /*0ffc*/ 	.short	0x0100
        /*0ffe*/ 	.byte	0x06
	.zero		1


	//   ....[12]....
        /*1000*/ 	.word	0x00000610
        /*1004*/ 	.word	0x000000ff
        /*1008*/ 	.word	0x00029878
        /*100c*/ 	.short	0x0100
        /*100e*/ 	.byte	0x06
	.zero		1


	//   ....[13]....
        /*1010*/ 	.word	0x00000620
        /*1014*/ 	.word	0x000000ff
        /*1018*/ 	.word	0x00029888
        /*101c*/ 	.short	0x0100
        /*101e*/ 	.byte	0x06
	.zero		1


	//   ....[14]....
        /*1020*/ 	.word	0x00000750
        /*1024*/ 	.word	0x000000ff
        /*1028*/ 	.word	0x00029890
        /*102c*/ 	.short	0x0100
        /*102e*/ 	.byte	0x08
	.zero		1


	//   ....[15]....
        /*1030*/ 	.word	0x00000760
        /*1034*/ 	.word	0x000000ff
        /*1038*/ 	.word	0x000298a0
        /*103c*/ 	.short	0x0100
        /*103e*/ 	.byte	0x08
	.zero		1


	//   ....[16]....
        /*1040*/ 	.word	0x00000770
        /*1044*/ 	.word	0x000000ff
        /*1048*/ 	.word	0x00029898
        /*104c*/ 	.short	0x0100
        /*104e*/ 	.byte	0x08
	.zero		1


	//   ....[17]....
        /*1050*/ 	.word	0x00000780
        /*1054*/ 	.word	0x000000ff
        /*1058*/ 	.word	0x000298a8
        /*105c*/ 	.short	0x0100
        /*105e*/ 	.byte	0x08
	.zero		1


	//   ....[18]....
        /*1060*/ 	.word	0x000008c0
        /*1064*/ 	.word	0x000000ff
        /*1068*/ 	.word	0x000298b0
        /*106c*/ 	.short	0x0100
        /*106e*/ 	.byte	0x08
	.zero		1


	//   ....[19]....
        /*1070*/ 	.word	0x000008d0
        /*1074*/ 	.word	0x000000ff
        /*1078*/ 	.word	0x000298c0
        /*107c*/ 	.short	0x0100
        /*107e*/ 	.byte	0x08
	.zero		1


	//   ....[20]....
        /*1080*/ 	.word	0x000008e0
        /*1084*/ 	.word	0x000000ff
        /*1088*/ 	.word	0x000298b8
        /*108c*/ 	.short	0x0100
        /*108e*/ 	.byte	0x08
	.zero		1


	//   ....[21]....
        /*1090*/ 	.word	0x000008f0
        /*1094*/ 	.word	0x000000ff
        /*1098*/ 	.word	0x000298c8
        /*109c*/ 	.short	0x0100
        /*109e*/ 	.byte	0x08
	.zero		1


	//   ....[22]....
        /*10a0*/ 	.word	0x00003910
        /*10a4*/ 	.word	0x0000005f
        /*10a8*/ 	.word	0x00029890
        /*10ac*/ 	.short	0x010a
        /*10ae*/ 	.byte	0x3f
	.zero		1


	//   ....[23]....
        /*10b0*/ 	.word	0x00009910
        /*10b4*/ 	.word	0x0000005f
        /*10b8*/ 	.word	0x00029890
        /*10bc*/ 	.short	0x010a
        /*10be*/ 	.byte	0x3f
	.zero		1


	//   ....[24]....
        /*10c0*/ 	.word	0x0000f660
        /*10c4*/ 	.word	0x0000005f
        /*10c8*/ 	.word	0x00029890
        /*10cc*/ 	.short	0x010a
        /*10ce*/ 	.byte	0x3f
	.zero		1


	//   ....[25]....
        /*10d0*/ 	.word	0x0000fdb0
        /*10d4*/ 	.word	0x0000000b
        /*10d8*/ 	.word	0x00000000
        /*10dc*/ 	.short	0x0101
        /*10de*/ 	.byte	0x3f
	.zero		1


	//   ....[26]....
        /*10e0*/ 	.word	0x0000fdf0
        /*10e4*/ 	.word	0x0000005f
        /*10e8*/ 	.word	0x000298b0
        /*10ec*/ 	.short	0x010a
        /*10ee*/ 	.byte	0x3f
	.zero		1


	//   ....[27]....
        /*10f0*/ 	.word	0x00010400
        /*10f4*/ 	.word	0x0000005f
        /*10f8*/ 	.word	0x00000000
        /*10fc*/ 	.short	0x0101
        /*10fe*/ 	.byte	0x3f
	.zero		1


	//   ....[28]....
        /*1100*/ 	.word	0x00010f30
        /*1104*/ 	.word	0x00000012
        /*1108*/ 	.word	0x00029800
        /*110c*/ 	.short	0x010a
        /*110e*/ 	.byte	0x3f
	.zero		1


	//   ....[29]....
        /*1110*/ 	.word	0x00010f80
        /*1114*/ 	.word	0x00000012
        /*1118*/ 	.word	0x00029800
        /*111c*/ 	.short	0x010a
        /*111e*/ 	.byte	0x3f
	.zero		1


	//   ....[30]....
        /*1120*/ 	.word	0x00011970
        /*1124*/ 	.word	0x00000012
        /*1128*/ 	.word	0x00029800
        /*112c*/ 	.short	0x010a
        /*112e*/ 	.byte	0x3f
	.zero		1


	//   ....[31]....
        /*1130*/ 	.word	0x00014e80
        /*1134*/ 	.word	0x00000012
        /*1138*/ 	.word	0x00029800
        /*113c*/ 	.short	0x010a
        /*113e*/ 	.byte	0x3f
	.zero		1


	//   ....[32]....
        /*1140*/ 	.word	0x00017fa0
        /*1144*/ 	.word	0x00000000
        /*1148*/ 	.word	0x00029830
        /*114c*/ 	.short	0x010a
        /*114e*/ 	.byte	0x3f
	.zero		1


	//   ....[33]....
        /*1150*/ 	.word	0x00017fe0
        /*1154*/ 	.word	0x00000000
        /*1158*/ 	.word	0x00029830
        /*115c*/ 	.short	0x010a
        /*115e*/ 	.byte	0x3f
	.zero		1


	//   ....[34]....
        /*1160*/ 	.word	0x0001a930
        /*1164*/ 	.word	0x00000050
        /*1168*/ 	.word	0x00000000
        /*116c*/ 	.short	0x0101
        /*116e*/ 	.byte	0x3f
	.zero		1


	//   ....[35]....
        /*1170*/ 	.word	0x0001b9a0
        /*1174*/ 	.word	0x0000000b
        /*1178*/ 	.word	0x00029830
        /*117c*/ 	.short	0x010a
        /*117e*/ 	.byte	0x3f
	.zero		1


	//   ....[36]....
        /*1180*/ 	.word	0x0001b9f0
        /*1184*/ 	.word	0x0000000b
        /*1188*/ 	.word	0x00029830
        /*118c*/ 	.short	0x010a
        /*118e*/ 	.byte	0x3f
	.zero		1


	//   ....[37]....
        /*1190*/ 	.word	0x0001caf0
        /*1194*/ 	.word	0x00000008
        /*1198*/ 	.word	0x00029850
        /*119c*/ 	.short	0x010a
        /*119e*/ 	.byte	0x3f
	.zero		1


	//   ....[38]....
        /*11a0*/ 	.word	0x0001cb30
        /*11a4*/ 	.word	0x00000008
        /*11a8*/ 	.word	0x00029850
        /*11ac*/ 	.short	0x010a
        /*11ae*/ 	.byte	0x3f
	.zero		1


	//   ....[39]....
        /*11b0*/ 	.word	0x0001e520
        /*11b4*/ 	.word	0x00000008
        /*11b8*/ 	.word	0x00000000
        /*11bc*/ 	.short	0x0101
        /*11be*/ 	.byte	0x3f
	.zero		1


	//   ....[40]....
        /*11c0*/ 	.word	0x0001f020
        /*11c4*/ 	.word	0x00000008
        /*11c8*/ 	.word	0x00000000
        /*11cc*/ 	.short	0x0101
        /*11ce*/ 	.byte	0x3f
	.zero		1


	//   ....[41]....
        /*11d0*/ 	.word	0x0001f7a0
        /*11d4*/ 	.word	0x00000004
        /*11d8*/ 	.word	0x00029830
        /*11dc*/ 	.short	0x010a
        /*11de*/ 	.byte	0x3f
	.zero		1


	//   ....[42]....
        /*11e0*/ 	.word	0x0001f7f0
        /*11e4*/ 	.word	0x00000004
        /*11e8*/ 	.word	0x00029830
        /*11ec*/ 	.short	0x010a
        /*11ee*/ 	.byte	0x3f
	.zero		1


	//   ....[43]....
        /*11f0*/ 	.word	0x000208c0
        /*11f4*/ 	.word	0x00000008
        /*11f8*/ 	.word	0x00029850
        /*11fc*/ 	.short	0x010a
        /*11fe*/ 	.byte	0x3f
	.zero		1


	//   ....[44]....
        /*1200*/ 	.word	0x00020900
        /*1204*/ 	.word	0x00000008
        /*1208*/ 	.word	0x00029850
        /*120c*/ 	.short	0x010a
        /*120e*/ 	.byte	0x3f
	.zero		1


	//   ....[45]....
        /*1210*/ 	.word	0x00020c60
        /*1214*/ 	.word	0x00000004
        /*1218*/ 	.word	0x00000000
        /*121c*/ 	.short	0x0101
        /*121e*/ 	.byte	0x3f
	.zero		1


	//   ....[46]....
        /*1220*/ 	.word	0x000222a0
        /*1224*/ 	.word	0x00000008
        /*1228*/ 	.word	0x00000000
        /*122c*/ 	.short	0x0101
        /*122e*/ 	.byte	0x3f
	.zero		1


	//   ....[47]....
        /*1230*/ 	.word	0x00022910
        /*1234*/ 	.word	0x00000014
        /*1238*/ 	.word	0x00029850
        /*123c*/ 	.short	0x010a
        /*123e*/ 	.byte	0x3f
	.zero		1


	//   ....[48]....
        /*1240*/ 	.word	0x00022990
        /*1244*/ 	.word	0x00000014
        /*1248*/ 	.word	0x00029850
        /*124c*/ 	.short	0x010a
        /*124e*/ 	.byte	0x3f
	.zero		1


	//   ....[49]....
        /*1250*/ 	.word	0x00022f90
        /*1254*/ 	.word	0x00000002
        /*1258*/ 	.word	0x00000000
        /*125c*/ 	.short	0x0101
        /*125e*/ 	.byte	0x3f
	.zero		1


	//   ....[50]....
        /*1260*/ 	.word	0x000252e0
        /*1264*/ 	.word	0x00000000
        /*1268*/ 	.word	0x00000000
        /*126c*/ 	.short	0x0101
        /*126e*/ 	.byte	0x3f
	.zero		1


	//   ....[51]....
        /*1270*/ 	.word	0x00025940
        /*1274*/ 	.word	0x0000000c
        /*1278*/ 	.word	0x00000000
        /*127c*/ 	.short	0x0101
        /*127e*/ 	.byte	0x3f
	.zero		1


	//   ....[52]....
        /*1280*/ 	.word	0x000294e0
        /*1284*/ 	.word	0x00000017
        /*1288*/ 	.word	0x00029820
        /*128c*/ 	.short	0x010a
        /*128e*/ 	.byte	0x3f
	.zero		1


	//   ....[53]....
        /*1290*/ 	.word	0x00029570
        /*1294*/ 	.word	0x00000009
        /*1298*/ 	.word	0x000298a0
        /*129c*/ 	.short	0x010a
        /*129e*/ 	.byte	0x3f
	.zero		1


	//   ....[54]....
        /*12a0*/ 	.word	0x000299a0
        /*12a4*/ 	.word	0x00000009
        /*12a8*/ 	.word	0x000298c0
        /*12ac*/ 	.short	0x010a
        /*12ae*/ 	.byte	0x3f
	.zero		1


	//   ....[55]....
        /*12b0*/ 	.word	0x00029ce0
        /*12b4*/ 	.word	0x00000009
        /*12b8*/ 	.word	0x000298a0
        /*12bc*/ 	.short	0x010a
        /*12be*/ 	.byte	0x3f
	.zero		1


	//   ....[56]....
        /*12c0*/ 	.word	0x0002a100
        /*12c4*/ 	.word	0x00000009
        /*12c8*/ 	.word	0x000298c0
        /*12cc*/ 	.short	0x010a
        /*12ce*/ 	.byte	0x3f
	.zero		1


	//   ....[57]....
        /*12d0*/ 	.word	0x0002b430
        /*12d4*/ 	.word	0x00000000
        /*12d8*/ 	.word	0x00029880
        /*12dc*/ 	.short	0x010a
        /*12de*/ 	.byte	0x3f
	.zero		1


	//   ....[58]....
        /*12e0*/ 	.word	0x0002bb30
        /*12e4*/ 	.word	0x00000000
        /*12e8*/ 	.word	0x00029870
        /*12ec*/ 	.short	0x0107
        /*12ee*/ 	.byte	0x3f
	.zero		1


	//   ....[59]....
        /*12f0*/ 	.word	0x0002bbf0
        /*12f4*/ 	.word	0x00000000
        /*12f8*/ 	.word	0x00029870
        /*12fc*/ 	.short	0x0101
        /*12fe*/ 	.byte	0x3f
	.zero		1


	//   ....[60]....
        /*1300*/ 	.word	0x0002bc40
        /*1304*/ 	.word	0x00000000
        /*1308*/ 	.word	0x00029840
        /*130c*/ 	.short	0x010a
        /*130e*/ 	.byte	0x3f
	.zero		1


	//   ....[61]....
        /*1310*/ 	.word	0x0002c2e0
        /*1314*/ 	.word	0x00000000
        /*1318*/ 	.word	0x00029830
        /*131c*/ 	.short	0x0107
        /*131e*/ 	.byte	0x3f
	.zero		1


	//   ....[62]....
        /*1320*/ 	.word	0x0002c3c0
        /*1324*/ 	.word	0x00000000
        /*1328*/ 	.word	0x00029830
        /*132c*/ 	.short	0x0101
        /*132e*/ 	.byte	0x3f
	.zero		1


	//   ....[63]....
        /*1330*/ 	.word	0x0002ccb0
        /*1334*/ 	.word	0x00000017
        /*1338*/ 	.word	0x00029800
        /*133c*/ 	.short	0x0107
        /*133e*/ 	.byte	0x3f
	.zero		1


	//   ....[64]....
        /*1340*/ 	.word	0x0002cdc0
        /*1344*/ 	.word	0x00000017
        /*1348*/ 	.word	0x00029800
        /*134c*/ 	.short	0x0101
        /*134e*/ 	.byte	0x3f
	.zero		1


	//   ....[65]....
        /*1350*/ 	.word	0x0002cde0
        /*1354*/ 	.word	0x00000017
        /*1358*/ 	.word	0x00029820
        /*135c*/ 	.short	0x010a
        /*135e*/ 	.byte	0x3f
	.zero		1


	//   ....[66]....
        /*1360*/ 	.word	0x0002d2c0
        /*1364*/ 	.word	0x00000000
        /*1368*/ 	.word	0x00029880
        /*136c*/ 	.short	0x010a
        /*136e*/ 	.byte	0x3f
	.zero		1


	//   ....[67]....
        /*1370*/ 	.word	0x0002d820
        /*1374*/ 	.word	0x00000000
        /*1378*/ 	.word	0x00029870
        /*137c*/ 	.short	0x0107
        /*137e*/ 	.byte	0x3f
	.zero		1


	//   ....[68]....
        /*1380*/ 	.word	0x0002d8e0
        /*1384*/ 	.word	0x00000000
        /*1388*/ 	.word	0x00029870
        /*138c*/ 	.short	0x0101
        /*138e*/ 	.byte	0x3f
	.zero		1


	//   ....[69]....
        /*1390*/ 	.word	0x0002d910
        /*1394*/ 	.word	0x00000000
        /*1398*/ 	.word	0x00029840
        /*139c*/ 	.short	0x010a
        /*139e*/ 	.byte	0x3f
	.zero		1


	//   ....[70]....
        /*13a0*/ 	.word	0x0002de30
        /*13a4*/ 	.word	0x00000000
        /*13a8*/ 	.word	0x00029830
        /*13ac*/ 	.short	0x0107
        /*13ae*/ 	.byte	0x3f
	.zero		1


	//   ....[71]....
        /*13b0*/ 	.word	0x0002def0
        /*13b4*/ 	.word	0x00000000
        /*13b8*/ 	.word	0x00029830
        /*13bc*/ 	.short	0x0101
        /*13be*/ 	.byte	0x3f
	.zero		1


	//   ....[72]....
        /*13c0*/ 	.word	0x0002df80
        /*13c4*/ 	.word	0x00000003
        /*13c8*/ 	.word	0x00029870
        /*13cc*/ 	.short	0x010a
        /*13ce*/ 	.byte	0x3f
	.zero		1


	//   ....[73]....
        /*13d0*/ 	.word	0x0002e010
        /*13d4*/ 	.word	0x00000003
        /*13d8*/ 	.word	0x00029860
        /*13dc*/ 	.short	0x010a
        /*13de*/ 	.byte	0x3f
	.zero		1


	//   ....[74]....
        /*13e0*/ 	.word	0x0002e520
        /*13e4*/ 	.word	0x00000003
        /*13e8*/ 	.word	0x00029850
        /*13ec*/ 	.short	0x0101
        /*13ee*/ 	.byte	0x3f
	.zero		1


	//   ....[75]....
        /*13f0*/ 	.word	0x0002e5b0
        /*13f4*/ 	.word	0x00000003
        /*13f8*/ 	.word	0x00000000
        /*13fc*/ 	.short	0x0101
        /*13fe*/ 	.byte	0x3f
	.zero		1


	//   ....[76]....
        /*1400*/ 	.word	0x0002e770
        /*1404*/ 	.word	0x00000011
        /*1408*/ 	.word	0x00029870
        /*140c*/ 	.short	0x010a
        /*140e*/ 	.byte	0x3f
	.zero		1


	//   ....[77]....
        /*1410*/ 	.word	0x0002e7f0
        /*1414*/ 	.word	0x00000011
        /*1418*/ 	.word	0x00029860
        /*141c*/ 	.short	0x010a
        /*141e*/ 	.byte	0x3f
	.zero		1


	//   ....[78]....
        /*1420*/ 	.word	0x0002ed10
        /*1424*/ 	.word	0x00000011
        /*1428*/ 	.word	0x00029850
        /*142c*/ 	.short	0x0101
        /*142e*/ 	.byte	0x3f
	.zero		1


	//   ....[79]....
        /*1430*/ 	.word	0x0002edc0
        /*1434*/ 	.word	0x00000011
        /*1438*/ 	.word	0x00000000
        /*143c*/ 	.short	0x0101
        /*143e*/ 	.byte	0x3f
	.zero		1


	//   ....[80]....
        /*1440*/ 	.word	0x0002fef0
        /*1444*/ 	.word	0x00000005
        /*1448*/ 	.word	0x00029820
        /*144c*/ 	.short	0x010a
        /*144e*/ 	.byte	0x3f
	.zero		1


	//   ....[81]....
        /*1450*/ 	.word	0x00030060
        /*1454*/ 	.word	0x00000003
        /*1458*/ 	.word	0x00029840
        /*145c*/ 	.short	0x010a
        /*145e*/ 	.byte	0x3f
	.zero		1


	//   ....[82]....
        /*1460*/ 	.word	0x00030100
        /*1464*/ 	.word	0x00000005
        /*1468*/ 	.word	0x00029840
        /*146c*/ 	.short	0x010a
        /*146e*/ 	.byte	0x3f
	.zero		1


	//   ....[83]....
        /*1470*/ 	.word	0x00030140
        /*1474*/ 	.word	0x00000003
        /*1478*/ 	.word	0x00029860
        /*147c*/ 	.short	0x010a
        /*147e*/ 	.byte	0x3f
	.zero		1


	//   ....[84]....
        /*1480*/ 	.word	0x00030180
        /*1484*/ 	.word	0x00000005
        /*1488*/ 	.word	0x00029860
        /*148c*/ 	.short	0x010a
        /*148e*/ 	.byte	0x3f
	.zero		1


	//   ....[85]....
        /*1490*/ 	.word	0x000301c0
        /*1494*/ 	.word	0x00000003
        /*1498*/ 	.word	0x00029880
        /*149c*/ 	.short	0x010a
        /*149e*/ 	.byte	0x3f
	.zero		1


	//   ....[86]....
        /*14a0*/ 	.word	0x00030200
        /*14a4*/ 	.word	0x00000005
        /*14a8*/ 	.word	0x00029880
        /*14ac*/ 	.short	0x010a
        /*14ae*/ 	.byte	0x3f
	.zero		1


	//   ....[87]....
        /*14b0*/ 	.word	0x00030260
        /*14b4*/ 	.word	0x0000005f
        /*14b8*/ 	.word	0x00029890
        /*14bc*/ 	.short	0x010a
        /*14be*/ 	.byte	0x3f
	.zero		1


	//   ....[88]....
        /*14c0*/ 	.word	0x00030510
        /*14c4*/ 	.word	0x0000005f
        /*14c8*/ 	.word	0x00029890
        /*14cc*/ 	.short	0x010a
        /*14ce*/ 	.byte	0x3f
	.zero		1


	//   ....[89]....
        /*14d0*/ 	.word	0x000307c0
        /*14d4*/ 	.word	0x0000005f
        /*14d8*/ 	.word	0x00029890
        /*14dc*/ 	.short	0x010a
        /*14de*/ 	.byte	0x3f
	.zero		1


	//   ....[90]....
        /*14e0*/ 	.word	0x00030a70
        /*14e4*/ 	.word	0x0000005f
        /*14e8*/ 	.word	0x000298b0
        /*14ec*/ 	.short	0x010a
        /*14ee*/ 	.byte	0x3f
	.zero		1


	//   ....[91]....
        /*14f0*/ 	.word	0x00030d70
        /*14f4*/ 	.word	0x00000012
        /*14f8*/ 	.word	0x00029800
        /*14fc*/ 	.short	0x010a
        /*14fe*/ 	.byte	0x3f
	.zero		1


	//   ....[92]....
        /*1500*/ 	.word	0x00030f80
        /*1504*/ 	.word	0x00000012
        /*1508*/ 	.word	0x00029800
        /*150c*/ 	.short	0x010a
        /*150e*/ 	.byte	0x3f
	.zero		1


	//   ....[93]....
        /*1510*/ 	.word	0x00030fd0
        /*1514*/ 	.word	0x00000000
        /*1518*/ 	.word	0x00029830
        /*151c*/ 	.short	0x010a
        /*151e*/ 	.byte	0x3f
	.zero		1


	//   ....[94]....
        /*1520*/ 	.word	0x00031020
        /*1524*/ 	.word	0x0000000b
        /*1528*/ 	.word	0x00029830
        /*152c*/ 	.short	0x010a
        /*152e*/ 	.byte	0x3f
	.zero		1


	//   ....[95]....
        /*1530*/ 	.word	0x00031070
        /*1534*/ 	.word	0x00000008
        /*1538*/ 	.word	0x00029850
        /*153c*/ 	.short	0x010a
        /*153e*/ 	.byte	0x3f
	.zero		1


	//   ....[96]....
        /*1540*/ 	.word	0x000310c0
        /*1544*/ 	.word	0x00000004
        /*1548*/ 	.word	0x00029830
        /*154c*/ 	.short	0x010a
        /*154e*/ 	.byte	0x3f
	.zero		1


	//   ....[97]....
        /*1550*/ 	.word	0x00031110
        /*1554*/ 	.word	0x00000008
        /*1558*/ 	.word	0x00029850
        /*155c*/ 	.short	0x010a
        /*155e*/ 	.byte	0x3f
	.zero		1


	//   ....[98]....
        /*1560*/ 	.word	0x00031160
        /*1564*/ 	.word	0x00000014
        /*1568*/ 	.word	0x00029850
        /*156c*/ 	.short	0x010a
        /*156e*/ 	.byte	0x3f
	.zero		1


	//   ....[99]....
        /*1570*/ 	.word	0x00033b80
        /*1574*/ 	.word	0x00000017
        /*1578*/ 	.word	0x00029820
        /*157c*/ 	.short	0x010a
        /*157e*/ 	.byte	0x3f
	.zero		1


	//   ....[100]....
        /*1580*/ 	.word	0x00033bd0
        /*1584*/ 	.word	0x00000009
        /*1588*/ 	.word	0x000298a0
        /*158c*/ 	.short	0x010a
        /*158e*/ 	.byte	0x3f
	.zero		1


	//   ....[101]....
        /*1590*/ 	.word	0x00033c20
        /*1594*/ 	.word	0x00000009
        /*1598*/ 	.word	0x000298c0
        /*159c*/ 	.short	0x010a
        /*159e*/ 	.byte	0x3f
	.zero		1


	//   ....[102]....
        /*15a0*/ 	.word	0x00033c70
        /*15a4*/ 	.word	0x00000009
        /*15a8*/ 	.word	0x000298a0
        /*15ac*/ 	.short	0x010a
        /*15ae*/ 	.byte	0x3f
	.zero		1


	//   ....[103]....
        /*15b0*/ 	.word	0x00033cc0
        /*15b4*/ 	.word	0x00000009
        /*15b8*/ 	.word	0x000298c0
        /*15bc*/ 	.short	0x010a
        /*15be*/ 	.byte	0x3f
	.zero		1


	//   ....[104]....
        /*15c0*/ 	.word	0x00033de0
        /*15c4*/ 	.word	0x00000000
        /*15c8*/ 	.word	0x00029880
        /*15cc*/ 	.short	0x010a
        /*15ce*/ 	.byte	0x3f
	.zero		1


	//   ....[105]....
        /*15d0*/ 	.word	0x000345e0
        /*15d4*/ 	.word	0x00000000
        /*15d8*/ 	.word	0x00029840
        /*15dc*/ 	.short	0x010a
        /*15de*/ 	.byte	0x3f
	.zero		1


	//   ....[106]....
        /*15e0*/ 	.word	0x00035350
        /*15e4*/ 	.word	0x00000017
        /*15e8*/ 	.word	0x00029820
        /*15ec*/ 	.short	0x010a
        /*15ee*/ 	.byte	0x3f
	.zero		1


	//   ....[107]....
        /*15f0*/ 	.word	0x000353a0
        /*15f4*/ 	.word	0x00000000
        /*15f8*/ 	.word	0x00029880
        /*15fc*/ 	.short	0x010a
        /*15fe*/ 	.byte	0x3f
	.zero		1


	//   ....[108]....
        /*1600*/ 	.word	0x00035ac0
        /*1604*/ 	.word	0x00000000
        /*1608*/ 	.word	0x00029840
        /*160c*/ 	.short	0x010a
        /*160e*/ 	.byte	0x3f
	.zero		1


	//   ....[109]....
        /*1610*/ 	.word	0x00036110
        /*1614*/ 	.word	0x00000003
        /*1618*/ 	.word	0x00029870
        /*161c*/ 	.short	0x010a
        /*161e*/ 	.byte	0x3f
	.zero		1


	//   ....[110]....
        /*1620*/ 	.word	0x00036160
        /*1624*/ 	.word	0x00000003
        /*1628*/ 	.word	0x00029860
        /*162c*/ 	.short	0x010a
        /*162e*/ 	.byte	0x3f
	.zero		1


	//   ....[111]....
        /*1630*/ 	.word	0x000361b0
        /*1634*/ 	.word	0x00000011
        /*1638*/ 	.word	0x00029870
        /*163c*/ 	.short	0x010a
        /*163e*/ 	.byte	0x3f
	.zero		1


	//   ....[112]....
        /*1640*/ 	.word	0x00036200
        /*1644*/ 	.word	0x00000011
        /*1648*/ 	.word	0x00029860
        /*164c*/ 	.short	0x010a
        /*164e*/ 	.byte	0x3f
	.zero		1


	//   ....[113]....
        /*1650*/ 	.word	0x00036c30
        /*1654*/ 	.word	0x00000005
        /*1658*/ 	.word	0x00029820
        /*165c*/ 	.short	0x010a
        /*165e*/ 	.byte	0x3f
	.zero		1


	//   ....[114]....
        /*1660*/ 	.word	0x00036dd0
        /*1664*/ 	.word	0x00000003
        /*1668*/ 	.word	0x00029840
        /*166c*/ 	.short	0x010a
        /*166e*/ 	.byte	0x3f
	.zero		1


	//   ....[115]....
        /*1670*/ 	.word	0x00036e20
        /*1674*/ 	.word	0x00000005
        /*1678*/ 	.word	0x00029840
        /*167c*/ 	.short	0x010a
        /*167e*/ 	.byte	0x3f
	.zero		1


	//   ....[116]....
        /*1680*/ 	.word	0x00036e70
        /*1684*/ 	.word	0x00000003
        /*1688*/ 	.word	0x00029860
        /*168c*/ 	.short	0x010a
        /*168e*/ 	.byte	0x3f
	.zero		1


	//   ....[117]....
        /*1690*/ 	.word	0x00036ec0
        /*1694*/ 	.word	0x00000005
        /*1698*/ 	.word	0x00029860
        /*169c*/ 	.short	0x010a
        /*169e*/ 	.byte	0x3f
	.zero		1


	//   ....[118]....
        /*16a0*/ 	.word	0x00036f10
        /*16a4*/ 	.word	0x00000003
        /*16a8*/ 	.word	0x00029880
        /*16ac*/ 	.short	0x010a
        /*16ae*/ 	.byte	0x3f
	.zero		1


	//----- nvinfo : EIATTR_NUM_MBARRIERS
	.align		4
.L_333:
        /*16b0*/ 	.byte	0x03, 0x38
        /*16b2*/ 	.short	0x0016


	//----- nvinfo : EIATTR_EXIT_INSTR_OFFSETS
	.align		4
        /*16b4*/ 	.byte	0x04, 0x1c
        /*16b6*/ 	.short	(.L_335 - .L_334)


	//   ....[0]....
.L_334:
        /*16b8*/ 	.word	0x00030250


	//----- nvinfo : EIATTR_MAX_THREADS
	.align		4
.L_335:
        /*16bc*/ 	.byte	0x04, 0x05
        /*16be*/ 	.short	(.L_337 - .L_336)
.L_336:
        /*16c0*/ 	.word	0x00000180
        /*16c4*/ 	.word	0x00000001
        /*16c8*/ 	.word	0x00000001


	//----- nvinfo : EIATTR_CRS_STACK_SIZE
	.align		4
.L_337:
        /*16cc*/ 	.byte	0x04, 0x1e
        /*16ce*/ 	.short	(.L_339 - .L_338)
.L_338:
        /*16d0*/ 	.word	0x00000000


	//----- nvinfo : EIATTR_CBANK_PARAM_SIZE
	.align		4
.L_339:
        /*16d4*/ 	.byte	0x03, 0x19
        /*16d6*/ 	.short	0x0af0


	//----- nvinfo : EIATTR_PARAM_CBANK
	.align		4
        /*16d8*/ 	.byte	0x04, 0x0a
        /*16da*/ 	.short	(.L_341 - .L_340)
	.align		4
.L_340:
        /*16dc*/ 	.word	index@(.nv.constant0._ZN7cutlass13device_kernelIN5flash11enable_sm90INS1_16FlashAttnFwdSm90INS1_25CollectiveMainloopFwdSm90ILi2EN4cute5tupleIJNS5_1CILi1EEES8_S8_EEENS6_IJNS7_ILi128EEENS7_ILi160EEENS7_ILi192EEEEEELi128ENS_12float_e4m3_tEfNS_4arch4Sm90ELb1ELb0ELb0ELb1ELb1ELb1ELb0ELb1ELb1ELb1ELb1ELb0EEENS1_21CollectiveEpilogueFwdINS6_IJSA_SA_SB_EEES9_NS_10bfloat16_tESG_Li256ELb1ELb1ELb1ELb1EEENS1_36VarlenDynamicPersistentTileSchedulerILi128ELi160ELi256ELi128ELb1ELb1ELb1ELb1ELb1ELb1EEEEEEEEEvNT_6ParamsE)
        /*16e0*/ 	.short	0x0210
        /*16e2*/ 	.short	0x0af0


	//----- nvinfo : EIATTR_SW_WAR
	.align		4
.L_341:
        /*16e4*/ 	.byte	0x04, 0x36
        /*16e6*/ 	.short	(.L_343 - .L_342)
.L_342:
        /*16e8*/ 	.word	0x00000008
.L_343:


//--------------------- .nv.callgraph             --------------------------
	.section	.nv.callgraph,"",@"SHT_CUDA_CALLGRAPH"
	.align	4
	.sectionentsize	8
	.align		4
        /*0000*/ 	.word	0x00000000
	.align		4
        /*0004*/ 	.word	0xffffffff
	.align		4
        /*0008*/ 	.word	index@(_ZN7cutlass13device_kernelIN5flash11enable_sm90INS1_16FlashAttnFwdSm90INS1_25CollectiveMainloopFwdSm90ILi2EN4cute5tupleIJNS5_1CILi1EEES8_S8_EEENS6_IJNS7_ILi128EEENS7_ILi160EEENS7_ILi192EEEEEELi128ENS_12float_e4m3_tEfNS_4arch4Sm90ELb0ELb0ELb0ELb0ELb1ELb0ELb0ELb1ELb1ELb1ELb1ELb0EEENS1_21CollectiveEpilogueFwdINS6_IJSA_SA_SB_EEES9_NS_10bfloat16_tESG_Li256ELb0ELb1ELb1ELb1EEENS1_19SingleTileSchedulerILb0ELb1ELb1ELi128EEEEEEEEEvNT_6ParamsE)
	.align		4
        /*000c*/ 	.word	index@(__assertfail)
	.align		4
        /*0010*/ 	.word	index@(_ZN7cutlass13device_kernelIN5flash11enable_sm90INS1_16FlashAttnFwdSm90INS1_25CollectiveMainloopFwdSm90ILi2EN4cute5tupleIJNS5_1CILi1EEES8_S8_EEENS6_IJNS7_ILi128EEENS7_ILi160EEENS7_ILi192EEEEEELi128ENS_12float_e4m3_tEfNS_4arch4Sm90ELb0ELb0ELb0ELb1ELb1ELb0ELb0ELb1ELb1ELb1ELb1ELb0EEENS1_21CollectiveEpilogueFwdINS6_IJSA_SA_SB_EEES9_NS_10bfloat16_tESG_Li256ELb1ELb1ELb1ELb1EEENS1_36VarlenDynamicPersistentTileSchedulerILi128ELi160ELi256ELi128ELb1ELb1ELb1ELb0ELb1ELb1EEEEEEEEEvNT_6ParamsE)
	.align		4
        /*0014*/ 	.word	index@(__assertfail)
	.align		4
        /*0018*/ 	.word	index@(_ZN7cutlass13device_kernelIN5flash11enable_sm90INS1_16FlashAttnFwdSm90INS1_25CollectiveMainloopFwdSm90ILi2EN4cute5tupleIJNS5_1CILi1EEES8_S8_EEENS6_IJNS7_ILi128EEENS7_ILi160EEENS7_ILi192EEEEEELi128ENS_12float_e4m3_tEfNS_4arch4Sm90ELb0ELb0ELb0ELb1ELb1ELb1ELb0ELb1ELb1ELb1ELb1ELb0EEENS1_21CollectiveEpilogueFwdINS6_IJSA_SA_SB_EEES9_NS_10bfloat16_tESG_Li256ELb1ELb1ELb1ELb1EEENS1_36VarlenDynamicPersistentTileSchedulerILi128ELi160ELi256ELi128ELb1ELb1ELb1ELb0ELb1ELb1EEEEEEEEEvNT_6ParamsE)
	.align		4
        /*001c*/ 	.word	index@(__assertfail)
	.align		4
        /*0020*/ 	.word	index@(_ZN7cutlass13device_kernelIN5flash11enable_sm90INS1_16FlashAttnFwdSm90INS1_25CollectiveMainloopFwdSm90ILi2EN4cute5tupleIJNS5_1CILi1EEES8_S8_EEENS6_IJNS7_ILi128EEESA_NS7_ILi192EEEEEELi128ENS_12float_e4m3_tEfNS_4arch4Sm90ELb0ELb1ELb0ELb0ELb1ELb0ELb0ELb1ELb1ELb1ELb1ELb0EEENS1_21CollectiveEpilogueFwdINS6_IJSA_SA_SA_EEES9_NS_10bfloat16_tESF_Li256ELb0ELb1ELb1ELb1EEENS1_19SingleTileSchedulerILb0ELb1ELb1ELi128EEEEEEEEEvNT_6ParamsE)
	.align		4
        /*0024*/ 	.word	index@(__assertfail)
	.align		4
        /*0028*/ 	.word	index@(_ZN7cutlass13device_kernelIN5flash11enable_sm90INS1_16FlashAttnFwdSm90INS1_25CollectiveMainloopFwdSm90ILi2EN4cute5tupleIJNS5_1CILi1EEES8_S8_EEENS6_IJNS7_ILi128EEESA_NS7_ILi192EEEEEELi128ENS_12float_e4m3_tEfNS_4arch4Sm90ELb0ELb1ELb0ELb1ELb1ELb0ELb0ELb1ELb1ELb1ELb1ELb0EEENS1_21CollectiveEpilogueFwdINS6_IJSA_SA_SA_EEES9_NS_10bfloat16_tESF_Li256ELb1ELb1ELb1ELb1EEENS1_36VarlenDynamicPersistentTileSchedulerILi128ELi128ELi256ELi128ELb1ELb1ELb1ELb1ELb0ELb1EEEEEEEEEvNT_6ParamsE)
	.align		4
        /*002c*/ 	.word	index@(__assertfail)
	.align		4
        /*0030*/ 	.word	index@(_ZN7cutlass13device_kernelIN5flash11enable_sm90INS1_16FlashAttnFwdSm90INS1_25CollectiveMainloopFwdSm90ILi2EN4cute5tupleIJNS5_1CILi1EEES8_S8_EEENS6_IJNS7_ILi128EEESA_NS7_ILi192EEEEEELi128ENS_12float_e4m3_tEfNS_4arch4Sm90ELb0ELb1ELb0ELb1ELb1ELb1ELb0ELb1ELb1ELb1ELb1ELb0EEENS1_21CollectiveEpilogueFwdINS6_IJSA_SA_SA_EEES9_NS_10bfloat16_tESF_Li256ELb1ELb1ELb1ELb1EEENS1_36VarlenDynamicPersistentTileSchedulerILi128ELi128ELi256ELi128ELb1ELb1ELb1ELb1ELb0ELb1EEEEEEEEEvNT_6ParamsE)
	.align		4
        /*0034*/ 	.word	index@(__assertfail)
	.align		4
        /*0038*/ 	.word	index@(_ZN7cutlass13device_kernelIN5flash11enable_sm90INS1_16FlashAttnFwdSm90INS1_25CollectiveMainloopFwdSm90ILi2EN4cute5tupleIJNS5_1CILi1EEES8_S8_EEENS6_IJNS7_ILi128EEENS7_ILi160EEENS7_ILi192EEEEEELi128ENS_12float_e4m3_tEfNS_4arch4Sm90ELb1ELb0ELb0ELb0ELb1ELb0ELb0ELb1ELb1ELb1ELb1ELb0EEENS1_21CollectiveEpilogueFwdINS6_IJSA_SA_SB_EEES9_NS_10bfloat16_tESG_Li256ELb0ELb1ELb1ELb1EEENS1_19SingleTileSchedulerILb0ELb1ELb1ELi128EEEEEEEEEvNT_6ParamsE)
	.align		4
        /*003c*/ 	.word	index@(__assertfail)
	.align		4
        /*0040*/ 	.word	index@(_ZN7cutlass13device_kernelIN5flash11enable_sm90INS1_16FlashAttnFwdSm90INS1_25CollectiveMainloopFwdSm90ILi2EN4cute5tupleIJNS5_1CILi1EEES8_S8_EEENS6_IJNS7_ILi128EEENS7_ILi160EEENS7_ILi192EEEEEELi128ENS_12float_e4m3_tEfNS_4arch4Sm90ELb1ELb0ELb0ELb1ELb1ELb0ELb0ELb1ELb1ELb1ELb1ELb0EEENS1_21CollectiveEpilogueFwdINS6_IJSA_SA_SB_EEES9_NS_10bfloat16_tESG_Li256ELb1ELb1ELb1ELb1EEENS1_36VarlenDynamicPersistentTileSchedulerILi128ELi160ELi256ELi128ELb1ELb1ELb1ELb1ELb1ELb1EEEEEEEEEvNT_6ParamsE)
	.align		4
        /*0044*/ 	.word	index@(__assertfail)
	.align		4
        /*0048*/ 	.word	index@(_ZN7cutlass13device_kernelIN5flash11enable_sm90INS1_16FlashAttnFwdSm90INS1_25CollectiveMainloopFwdSm90ILi2EN4cute5tupleIJNS5_1CILi1EEES8_S8_EEENS6_IJNS7_ILi128EEENS7_ILi160EEENS7_ILi192EEEEEELi128ENS_12float_e4m3_tEfNS_4arch4Sm90ELb1ELb0ELb0ELb1ELb1ELb1ELb0ELb1ELb1ELb1ELb1ELb0EEENS1_21CollectiveEpilogueFwdINS6_IJSA_SA_SB_EEES9_NS_10bfloat16_tESG_Li256ELb1ELb1ELb1ELb1EEENS1_36VarlenDynamicPersistentTileSchedulerILi128ELi160ELi256ELi128ELb1ELb1ELb1ELb1ELb1ELb1EEEEEEEEEvNT_6ParamsE)
	.align		4
        /*004c*/ 	.word	index@(__assertfail)
	.align		4
        /*0050*/ 	.word	0x00000000
	.align		4
        /*0054*/ 	.word	0xfffffffe
	.align		4
        /*0058*/ 	.word	0x00000000
	.align		4
        /*005c*/ 	.word	0xfffffffd
	.align		4
        /*0060*/ 	.word	0x00000000
	.align		4
        /*0064*/ 	.word	0xfffffffc


//--------------------- .nv.constant4             --------------------------
	.section	.nv.constant4,"a",@progbits
	.align	8
	.align		8
.nv.constant4:
        /*0000*/ 	.dword	__assertfail
	.align		8
        /*0008*/ 	.dword	__unnamed_1
	.align		8
        /*0010*/ 	.dword	__unnamed_2
	.align		8
        /*0018*/ 	.dword	__unnamed_3
	.align		8
        /*0020*/ 	.dword	__unnamed_4
	.align		8
        /*0028*/ 	.dword	__unnamed_5
	.align		8
        /*0030*/ 	.dword	__unnamed_6
	.align		8
        /*0038*/ 	.dword	__unnamed_7
	.align		8
        /*0040*/ 	.dword	_ZZN5flash28permute_output_fp8_VcolmajorIN4cute6TensorINS1_11ArrayEngineIfLm64EEENS1_6LayoutINS1_5tupleIJNS6_IJNS1_1CILi2EEES8_NS7_ILi16EEEEEENS7_ILi1EEESB_EEENS6_IJNS6_IJSB_S8_NS7_ILi4EEEEEENS7_ILi0EEESF_EEEEEEEEEvRT_E9upper_map
	.align		8
        /*0048*/ 	.dword	__unnamed_8
	.align		8
        /*0050*/ 	.dword	__unnamed_9
	.align		8
        /*0058*/ 	.dword	__unnamed_10
	.align		8
        /*0060*/ 	.dword	__unnamed_11
	.align		8
        /*0068*/ 	.dword	__unnamed_12
	.align		8
        /*0070*/ 	.dword	_ZN82_INTERNAL_aa131164_46_flash_fwd_hdim192_128_e4m3_paged_split_sm90_cu_49158569_31494cuda3std3__45__cpo5beginE
	.align		8
        /*0078*/ 	.dword	_ZN82_INTERNAL_aa131164_46_flash_fwd_hdim192_128_e4m3_paged_split_sm90_cu_49158569_31494cuda3std3__45__cpo3endE
	.align		8
        /*0080*/ 	.dword	_ZN82_INTERNAL_aa131164_46_flash_fwd_hdim192_128_e4m3_paged_split_sm90_cu_49158569_31494cuda3std3__45__cpo6cbeginE
	.align		8
        /*0088*/ 	.dword	_ZN82_INTERNAL_aa131164_46_flash_fwd_hdim192_128_e4m3_paged_split_sm90_cu_49158569_31494cuda3std3__45__cpo4cendE
	.align		8
        /*0090*/ 	.dword	_ZN82_INTERNAL_aa131164_46_flash_fwd_hdim192_128_e4m3_paged_split_sm90_cu_49158569_31494cuda3std3__484_GLOBAL__N__aa131164_46_flash_fwd_hdim192_128_e4m3_paged_split_sm90_cu_49158569_31496ignoreE
	.align		8
        /*0098*/ 	.dword	_ZN82_INTERNAL_aa131164_46_flash_fwd_hdim192_128_e4m3_paged_split_sm90_cu_49158569_31494cuda3std3__419piecewise_constructE
	.align		8
        /*00a0*/ 	.dword	_ZN82_INTERNAL_aa131164_46_flash_fwd_hdim192_128_e4m3_paged_split_sm90_cu_49158569_31494cuda3std3__48in_placeE
	.align		8
        /*00a8*/ 	.dword	_ZN82_INTERNAL_aa131164_46_flash_fwd_hdim192_128_e4m3_paged_split_sm90_cu_49158569_31494cuda3std6ranges3__45__cpo4swapE
	.align		8
        /*00b0*/ 	.dword	_ZN82_INTERNAL_aa131164_46_flash_fwd_hdim192_128_e4m3_paged_split_sm90_cu_49158569_31494cuda3std6ranges3__45__cpo9iter_moveE
	.align		8
        /*00b8*/ 	.dword	_ZN82_INTERNAL_aa131164_46_flash_fwd_hdim192_128_e4m3_paged_split_sm90_cu_49158569_31494cute7productE
	.align		8
        /*00c0*/ 	.dword	_ZN82_INTERNAL_aa131164_46_flash_fwd_hdim192_128_e4m3_paged_split_sm90_cu_49158569_31494cute1_E
	.align		8
        /*00c8*/ 	.dword	$str$23
	.align		8
        /*00d0*/ 	.dword	$str$24


//--------------------- .text._ZN7cutlass13device_kernelIN5flash11enable_sm90INS1_16FlashAttnFwdSm90INS1_25CollectiveMainloopFwdSm90ILi2EN4cute5tupleIJNS5_1CILi1EEES8_S8_EEENS6_IJNS7_ILi128EEENS7_ILi160EEENS7_ILi192EEEEEELi128ENS_12float_e4m3_tEfNS_4arch4Sm90ELb0ELb0ELb0ELb0ELb1ELb0ELb0ELb1ELb1ELb1ELb1ELb0EEENS1_21CollectiveEpilogueFwdINS6_IJSA_SA_SB_EEES9_NS_10bfloat16_tESG_Li256ELb0ELb1ELb1ELb1EEENS1_19SingleTileSchedulerILb0ELb1ELb1ELi128EEEEEEEEEvNT_6ParamsE --------------------------
	.section	.text._ZN7cutlass13device_kernelIN5flash11enable_sm90INS1_16FlashAttnFwdSm90INS1_25CollectiveMainloopFwdSm90ILi2EN4cute5tupleIJNS5_1CILi1EEES8_S8_EEENS6_IJNS7_ILi128EEENS7_ILi160EEENS7_ILi192EEEEEELi128ENS_12float_e4m3_tEfNS_4arch4Sm90ELb0ELb0ELb0ELb0ELb1ELb0ELb0ELb1ELb1ELb1ELb1ELb0EEENS1_21CollectiveEpilogueFwdINS6_IJSA_SA_SB_EEES9_NS_10bfloat16_tESG_Li256ELb0ELb1ELb1ELb1EEENS1_19SingleTileSchedulerILb0ELb1ELb1ELi128EEEEEEEEEvNT_6ParamsE,"ax",@progbits
	.align	128
.text._ZN7cutlass13device_kernelIN5flash11enable_sm90INS1_16FlashAttnFwdSm90INS1_25CollectiveMainloopFwdSm90ILi2EN4cute5tupleIJNS5_1CILi1EEES8_S8_EEENS6_IJNS7_ILi128EEENS7_ILi160EEENS7_ILi192EEEEEELi128ENS_12float_e4m3_tEfNS_4arch4Sm90ELb0ELb0ELb0ELb0ELb1ELb0ELb0ELb1ELb1ELb1ELb1ELb0EEENS1_21CollectiveEpilogueFwdINS6_IJSA_SA_SB_EEES9_NS_10bfloat16_tESG_Li256ELb0ELb1ELb1ELb1EEENS1_19SingleTileSchedulerILb0ELb1ELb1ELi128EEEEEEEEEvNT_6ParamsE:
        .type           _ZN7cutlass13device_kernelIN5flash11enable_sm90INS1_16FlashAttnFwdSm90INS1_25CollectiveMainloopFwdSm90ILi2EN4cute5tupleIJNS5_1CILi1EEES8_S8_EEENS6_IJNS7_ILi128EEENS7_ILi160EEENS7_ILi192EEEEEELi128ENS_12float_e4m3_tEfNS_4arch4Sm90ELb0ELb0ELb0ELb0ELb1ELb0ELb0ELb1ELb1ELb1ELb1ELb0EEENS1_21CollectiveEpilogueFwdINS6_IJSA_SA_SB_EEES9_NS_10bfloat16_tESG_Li256ELb0ELb1ELb1ELb1EEENS1_19SingleTileSchedulerILb0ELb1ELb1ELi128EEEEEEEEEvNT_6ParamsE,@function
        .size           _ZN7cutlass13device_kernelIN5flash11enable_sm90INS1_16FlashAttnFwdSm90INS1_25CollectiveMainloopFwdSm90ILi2EN4cute5tupleIJNS5_1CILi1EEES8_S8_EEENS6_IJNS7_ILi128EEENS7_ILi160EEENS7_ILi192EEEEEELi128ENS_12float_e4m3_tEfNS_4arch4Sm90ELb0ELb0ELb0ELb0ELb1ELb0ELb0ELb1ELb1ELb1ELb1ELb0EEENS1_21CollectiveEpilogueFwdINS6_IJSA_SA_SB_EEES9_NS_10bfloat16_tESG_Li256ELb0ELb1ELb1ELb1EEENS1_19SingleTileSchedulerILb0ELb1ELb1ELi128EEEEEEEEEvNT_6ParamsE,(.L_x_3314 - _ZN7cutlass13device_kernelIN5flash11enable_sm90INS1_16FlashAttnFwdSm90INS1_25CollectiveMainloopFwdSm90ILi2EN4cute5tupleIJNS5_1CILi1EEES8_S8_EEENS6_IJNS7_ILi128EEENS7_ILi160EEENS7_ILi192EEEEEELi128ENS_12float_e4m3_tEfNS_4arch4Sm90ELb0ELb0ELb0ELb0ELb1ELb0ELb0ELb1ELb1ELb1ELb1ELb0EEENS1_21CollectiveEpilogueFwdINS6_IJSA_SA_SB_EEES9_NS_10bfloat16_tESG_Li256ELb0ELb1ELb1ELb1EEENS1_19SingleTileSchedulerILb0ELb1ELb1ELi128EEEEEEEEEvNT_6ParamsE)
        .other          _ZN7cutlass13device_kernelIN5flash11enable_sm90INS1_16FlashAttnFwdSm90INS1_25CollectiveMainloopFwdSm90ILi2EN4cute5tupleIJNS5_1CILi1EEES8_S8_EEENS6_IJNS7_ILi128EEENS7_ILi160EEENS7_ILi192EEEEEELi128ENS_12float_e4m3_tEfNS_4arch4Sm90ELb0ELb0ELb0ELb0ELb1ELb0ELb0ELb1ELb1ELb1ELb1ELb0EEENS1_21CollectiveEpilogueFwdINS6_IJSA_SA_SB_EEES9_NS_10bfloat16_tESG_Li256ELb0ELb1ELb1ELb1EEENS1_19SingleTileSchedulerILb0ELb1ELb1ELi128EEEEEEEEEvNT_6ParamsE,@"STO_CUDA_ENTRY STV_DEFAULT"
_ZN7cutlass13device_kernelIN5flash11enable_sm90INS1_16FlashAttnFwdSm90INS1_25CollectiveMainloopFwdSm90ILi2EN4cute5tupleIJNS5_1CILi1EEES8_S8_EEENS6_IJNS7_ILi128EEENS7_ILi160EEENS7_ILi192EEEEEELi128ENS_12float_e4m3_tEfNS_4arch4Sm90ELb0ELb0ELb0ELb0ELb1ELb0ELb0ELb1ELb1ELb1ELb1ELb0EEENS1_21CollectiveEpilogueFwdINS6_IJSA_SA_SB_EEES9_NS_10bfloat16_tESG_Li256ELb0ELb1ELb1ELb1EEENS1_19SingleTileSchedulerILb0ELb1ELb1ELi128EEEEEEEEEvNT_6ParamsE:
[----:B------:R-:W0:Y:S02]  /*0000*/  LDC R1, c[0x0][0x28] ;  /* 0x00000a00ff017b82 */ /* 0x000e240000000800 */
[----:B0-----:R-:W-:Y:S01]  /*0010*/  VIADD R1, R1, 0xfffffff0 ;  /* 0xfffffff001017836 */ /* 0x001fe20000000000 */
[----:B------:R-:W0:Y:S01]  /*0020*/  S2R R31, SR_TID.X ;  /* 0x00000000001f7919 */ /* 0x000e220000002100 */
[----:B------:R-:W-:Y:S01]  /*0030*/  ELECT P0, URZ, PT ;  /* 0x00000000003f782f */ /* 0x000fe20003800000 */
[----:B------:R-:W-:Y:S01]  /*0040*/  UMOV UR4, 0x80 ;  /* 0x0000008000047882 */ /* 0x000fe20000000000 */
[----:B------:R-:W-:Y:S01]  /*0050*/  UMOV UR7, 0x100 ;  /* 0x0000010000077882 */ /* 0x000fe20000000000 */
[----:B0-----:R-:W-:-:S05]  /*0060*/  SHF.R.U32.HI R0, RZ, 0x5, R31 ;  /* 0x00000005ff007819 */ /* 0x001fca000001161f */
[----:B------:R-:W0:Y:S02]  /*0070*/  SHFL.IDX PT, R2, R0, RZ, 0x1f ;  /* 0x00001fff00027589 */ /* 0x000e2400000e0000 */
[C---:B0-----:R-:W-:Y:S02]  /*0080*/  ISETP.NE.OR P0, PT, R2.reuse, RZ, !P0 ;  /* 0x000000ff0200720c */ /* 0x041fe40004705670 */
[----:B------:R-:W-:Y:S02]  /*0090*/  ISETP.NE.AND P1, PT, R2, RZ, PT ;  /* 0x000000ff0200720c */ /* 0x000fe40003f25270 */
[----:B------:R-:W-:-:S05]  /*00a0*/  SHF.R.U32.HI R2, RZ, 0x7, R31 ;  /* 0x00000007ff027819 */ /* 0x000fca000001161f */
[----:B------:R0:W1:Y:S04]  /*00b0*/  SHFL.IDX PT, R4, R2, RZ, 0x1f ;  /* 0x00001fff02047589 */ /* 0x00006800000e0000 */
[----:B------:R-:W-:Y:S01]  /*00c0*/  VOTEU.ALL UP0, P0 ;  /* 0x00000000003f7886 */ /* 0x000fe20000000000 */
[----:B------:R-:W-:-:S04]  /*00d0*/  VOTEU.ALL UP1, P0 ;  /* 0x00000000003f7886 */ /* 0x000fc80000020000 */
[----:B------:R-:W2:Y:S01]  /*00e0*/  @!UP0 S2UR UR8, SR_CgaCtaId ;  /* 0x00000000000889c3 */ /* 0x000ea20000008800 */
[----:B------:R-:W-:Y:S01]  /*00f0*/  @!UP0 UMOV UR6, 0x400 ;  /* 0x0000040000068882 */ /* 0x000fe20000000000 */
[----:B------:R-:W-:-:S04]  /*0100*/  @!UP0 UIADD3 UR4, -UR4, 0x100000, URZ ;  /* 0x0010000004048890 */ /* 0x000fc8000fffe13f */
[----:B------:R-:W-:Y:S02]  /*0110*/  @!UP0 USHF.L.U32 UR5, UR4, 0xb, URZ ;  /* 0x0000000b04058899 */ /* 0x000fe4000800063f */
[----:B------:R-:W-:Y:S02]  /*0120*/  @!UP0 USHF.L.U32 UR4, UR4, 0x1, URZ ;  /* 0x0000000104048899 */ /* 0x000fe4000800063f */
[----:B--2---:R-:W-:Y:S02]  /*0130*/  @!UP0 ULEA UR8, UR8, UR6, 0x18 ;  /* 0x0000000608088291 */ /* 0x004fe4000f8ec03f */
[----:B------:R-:W-:-:S04]  /*0140*/  @!UP0 UIADD3 UR6, -UR7, 0x100000, URZ ;  /* 0x0010000007068890 */ /* 0x000fc8000fffe13f */
[----:B------:R-:W-:Y:S02]  /*0150*/  @!UP0 USHF.L.U32 UR7, UR6, 0xb, URZ ;  /* 0x0000000b06078899 */ /* 0x000fe4000800063f */
[----:B------:R-:W-:Y:S01]  /*0160*/  @!UP0 USHF.L.U32 UR6, UR6, 0x1, URZ ;  /* 0x0000000106068899 */ /* 0x000fe2000800063f */
[----:B------:R-:W-:-:S05]  /*0170*/  VOTEU.ALL UP0, P0 ;  /* 0x00000000003f7886 */ /* 0x000fca0000000000 */
[----:B------:R0:W2:Y:S06]  /*0180*/  @!UP0 SYNCS.EXCH.64 URZ, [UR8+0x29800], UR4 ;  /* 0x02980004083f85b2 */ /* 0x0000ac0008000100 */
[----:B------:R0:W3:Y:S02]  /*0190*/  @!UP1 SYNCS.EXCH.64 URZ, [UR8+0x29820], UR6 ;  /* 0x02982006083f95b2 */ /* 0x0000e40008000100 */
[----:B01----:R-:W-:Y:S05]  /*01a0*/  @P1 BRA `(.L_x_0) ;  /* 0x0000000000481947 */ /* 0x003fea0003800000 */
[----:B------:R-:W0:Y:S01]  /*01b0*/  S2UR UR5, SR_CgaCtaId ;  /* 0x00000000000579c3 */ /* 0x000e220000008800 */
[----:B------:R-:W-:Y:S01]  /*01c0*/  UMOV UR4, 0x400 ;  /* 0x0000040000047882 */ /* 0x000fe20000000000 */
[----:B------:R-:W-:Y:S01]  /*01d0*/  UMOV UR6, 0x80 ;  /* 0x0000008000067882 */ /* 0x000fe20000000000 */
[----:B------:R-:W-:Y:S01]  /*01e0*/  UMOV UR7, 0x100 ;  /* 0x0000010000077882 */ /* 0x000fe20000000000 */
[----:B------:R-:W-:Y:S01]  /*01f0*/  ELECT P0, URZ, PT ;  /* 0x00000000003f782f */ /* 0x000fe20003800000 */
[----:B0-----:R-:W-:Y:S02]  /*0200*/  ULEA UR8, UR5, UR4, 0x18 ;  /* 0x0000000405087291 */ /* 0x001fe4000f8ec03f */
[----:B------:R-:W-:-:S04]  /*0210*/  UIADD3 UR4, -UR6, 0x100000, URZ ;  /* 0x0010000006047890 */ /* 0x000fc8000fffe13f */
[----:B------:R-:W-:Y:S02]  /*0220*/  USHF.L.U32 UR5, UR4, 0xb, URZ ;  /* 0x0000000b04057899 */ /* 0x000fe4000800063f */
[----:B------:R-:W-:Y:S02]  /*0230*/  USHF.L.U32 UR4, UR4, 0x1, URZ ;  /* 0x0000000104047899 */ /* 0x000fe4000800063f */
[----:B------:R-:W-:-:S04]  /*0240*/  UIADD3 UR6, -UR7, 0x100000, URZ ;  /* 0x0010000007067890 */ /* 0x000fc8000fffe13f */
[----:B------:R-:W-:Y:S02]  /*0250*/  USHF.L.U32 UR7, UR6, 0xb, URZ ;  /* 0x0000000b06077899 */ /* 0x000fe4000800063f */
[----:B------:R-:W-:Y:S01]  /*0260*/  USHF.L.U32 UR6, UR6, 0x1, URZ ;  /* 0x0000000106067899 */ /* 0x000fe2000800063f */
[----:B------:R-:W0:Y:S03]  /*0270*/  FENCE.VIEW.ASYNC.S ;  /* 0x00000000000073c6 */ /* 0x000e260000000000 */
[----:B0-----:R0:W1:Y:S08]  /*0280*/  SYNCS.EXCH.64 URZ, [UR8+0x29830], UR4 ;  /* 0x02983004083f75b2 */ /* 0x0010700008000100 */
[----:B------:R0:W4:Y:S01]  /*0290*/  SYNCS.EXCH.64 URZ, [UR8+0x29840], UR6 ;  /* 0x02984006083f75b2 */ /* 0x0001220008000100 */
[----:B------:R0:W0:Y:S01]  /*02a0*/  SYNCS.EXCH.64 URZ, [UR8+0x29838], UR4 ;  /* 0x02983804083f75b2 */ /* 0x0000220008000100 */
[----:B------:R0:W0:Y:S01]  /*02b0*/  SYNCS.EXCH.64 URZ, [UR8+0x29848], UR6 ;  /* 0x02984806083f75b2 */ /* 0x0000220008000100 */
[----:B------:R-:W-:Y:S01]  /*02c0*/  NOP ;  /* 0x0000000000007918 */ /* 0x000fe20000000000 */
.L_x_0:
[----:B------:R-:W5:Y:S01]  /*02d0*/  SHFL.IDX PT, R3, R0, RZ, 0x1f ;  /* 0x00001fff00037589 */ /* 0x000f6200000e0000 */
[----:B------:R-:W-:Y:S01]  /*02e0*/  NOP ;  /* 0x0000000000007918 */ /* 0x000fe20000000000 */
[----:B-----5:R-:W-:-:S13]  /*02f0*/  ISETP.NE.AND P0, PT, R3, RZ, PT ;  /* 0x000000ff0300720c */ /* 0x020fda0003f05270 */
[----:B------:R-:W-:Y:S05]  /*0300*/  @P0 BRA `(.L_x_1) ;  /* 0x0000000000480947 */ /* 0x000fea0003800000 */
[----:B0-----:R-:W0:Y:S01]  /*0310*/  S2UR UR5, SR_CgaCtaId ;  /* 0x00000000000579c3 */ /* 0x001e220000008800 */
        /* <DEDUP_REMOVED lines=12> */
[----:B0-----:R0:W0:Y:S08]  /*03e0*/  SYNCS.EXCH.64 URZ, [UR8+0x29850], UR4 ;  /* 0x02985004083f75b2 */ /* 0x0010300008000100 */
[----:B------:R0:W0:Y:S01]  /*03f0*/  SYNCS.EXCH.64 URZ, [UR8+0x29860], UR6 ;  /* 0x02986006083f75b2 */ /* 0x0000220008000100 */
[----:B------:R0:W0:Y:S01]  /*0400*/  SYNCS.EXCH.64 URZ, [UR8+0x29858], UR4 ;  /* 0x02985804083f75b2 */ /* 0x0000220008000100 */
[----:B------:R0:W0:Y:S01]  /*0410*/  SYNCS.EXCH.64 URZ, [UR8+0x29868], UR6 ;  /* 0x02986806083f75b2 */ /* 0x0000220008000100 */
[----:B------:R-:W-:Y:S01]  /*0420*/  NOP ;  /* 0x0000000000007918 */ /* 0x000fe20000000000 */
.L_x_1:
[----:B------:R-:W5:Y:S01]  /*0430*/  SHFL.IDX PT, R3, R0, RZ, 0x1f ;  /* 0x00001fff00037589 */ /* 0x000f6200000e0000 */
[----:B------:R-:W-:Y:S01]  /*0440*/  NOP ;  /* 0x0000000000007918 */ /* 0x000fe20000000000 */
[----:B-----5:R-:W-:-:S13]  /*0450*/  ISETP.NE.AND P0, PT, R3, RZ, PT ;  /* 0x000000ff0300720c */ /* 0x020fda0003f05270 */
[----:B------:R-:W-:Y:S05]  /*0460*/  @P0 BRA `(.L_x_2) ;  /* 0x0000000000380947 */ /* 0x000fea0003800000 */
[----:B0-----:R-:W0:Y:S01]  /*0470*/  S2UR UR5, SR_CgaCtaId ;  /* 0x00000000000579c3 */ /* 0x001e220000008800 */
[----:B------:R-:W-:Y:S01]  /*0480*/  UMOV UR4, 0x400 ;  /* 0x0000040000047882 */ /* 0x000fe20000000000 */
[----:B------:R-:W-:Y:S01]  /*0490*/  UMOV UR7, 0x80 ;  /* 0x0000008000077882 */ /* 0x000fe20000000000 */
[----:B------:R-:W-:Y:S01]  /*04a0*/  ELECT P0, URZ, PT ;  /* 0x00000000003f782f */ /* 0x000fe20003800000 */
[----:B0-----:R-:W-:Y:S02]  /*04b0*/  ULEA UR6, UR5, UR4, 0x18 ;  /* 0x0000000405067291 */ /* 0x001fe4000f8ec03f */
[----:B------:R-:W-:-:S04]  /*04c0*/  UIADD3 UR4, -UR7, 0x100000, URZ ;  /* 0x0010000007047890 */ /* 0x000fc8000fffe13f */
[----:B------:R-:W-:Y:S02]  /*04d0*/  USHF.L.U32 UR5, UR4, 0xb, URZ ;  /* 0x0000000b04057899 */ /* 0x000fe4000800063f */
[----:B------:R-:W-:Y:S01]  /*04e0*/  USHF.L.U32 UR4, UR4, 0x1, URZ ;  /* 0x0000000104047899 */ /* 0x000fe2000800063f */
[----:B------:R-:W0:Y:S11]  /*04f0*/  FENCE.VIEW.ASYNC.S ;  /* 0x00000000000073c6 */ /* 0x000e360000000000 */
[----:B0-----:R0:W0:Y:S01]  /*0500*/  SYNCS.EXCH.64 URZ, [UR6+0x29870], UR4 ;  /* 0x02987004063f75b2 */ /* 0x0010220008000100 */
[----:B------:R0:W0:Y:S01]  /*0510*/  SYNCS.EXCH.64 URZ, [UR6+0x29880], UR4 ;  /* 0x02988004063f75b2 */ /* 0x0000220008000100 */
[----:B------:R0:W0:Y:S01]  /*0520*/  SYNCS.EXCH.64 URZ, [UR6+0x29878], UR4 ;  /* 0x02987804063f75b2 */ /* 0x0000220008000100 */
[----:B------:R0:W0:Y:S01]  /*0530*/  SYNCS.EXCH.64 URZ, [UR6+0x29888], UR4 ;  /* 0x02988804063f75b2 */ /* 0x0000220008000100 */
[----:B------:R-:W-:Y:S01]  /*0540*/  NOP ;  /* 0x0000000000007918 */ /* 0x000fe20000000000 */
.L_x_2:
        /* <DEDUP_REMOVED lines=22> */
.L_x_3:
[----:B------:R-:W5:Y:S01]  /*06b0*/  SHFL.IDX PT, R3, R0, RZ, 0x1f ;  /* 0x00001fff00037589 */ /* 0x000f6200000e0000 */
[----:B------:R-:W-:Y:S01]  /*06c0*/  R2UR UR9, R4 ;  /* 0x00000000040972ca */ /* 0x000fe200000e0000 */
        /* <DEDUP_REMOVED lines=21> */
.L_x_4:
[----:B------:R-:W-:Y:S01]  /*0820*/  UISETP.NE.AND UP0, UPT, UR9, URZ, UPT ;  /* 0x0000003f0900728c */ /* 0x000fe2000bf05270 */
[----:B------:R-:W-:Y:S01]  /*0830*/  NOP ;  /* 0x0000000000007918 */ /* 0x000fe20000000000 */
[----:B------:R-:W-:Y:S01]  /*0840*/  UMOV UR48, 0x1 ;  /* 0x0000000100307882 */ /* 0x000fe20000000000 */
[----:B------:R-:W-:Y:S01]  /*0850*/  ULDC.64 UR56, c[0x0][0x208] ;  /* 0x0000820000387ab9 */ /* 0x000fe20000000a00 */
[----:B------:R-:W-:Y:S01]  /*0860*/  USEL UR48, UR48, 0x2, !UP0 ;  /* 0x0000000230307887 */ /* 0x000fe2000c000000 */
[----:B------:R-:W-:Y:S01]  /*0870*/  BSSY B6, `(.L_x_5) ;  /* 0x0000ea9000067945 */ /* 0x000fe20003800000 */
[----:B01234-:R-:W-:Y:S01]  /*0880*/  BAR.SYNC.DEFER_BLOCKING 0x0 ;  /* 0x0000000000007b1d */ /* 0x01ffe20000010000 */
[----:B------:R-:W-:-:S13]  /*0890*/  PLOP3.LUT P0, PT, PT, PT, UP0, 0x80, 0x0 ;  /* 0x000000000000781c */ /* 0x000fda0003f0f008 */
[----:B------:R-:W-:Y:S05]  /*08a0*/  @!P0 BRA `(.L_x_6) ;  /* 0x0000009c00c08947 */ /* 0x000fea0003800000 */
.L_x_7:
[----:B------:R-:W-:-:S08]  /*08b0*/  NOP ;  /* 0x0000000000007918 */ /* 0x000fd00000000000 */
[----:B------:R-:W0:Y:S02]  /*08c0*/  USETMAXREG.TRY_ALLOC.CTAPOOL UP0, 0xe8 ;  /* 0x000000e8000079c8 */ /* 0x000e240008000600 */
[----:B0-----:R-:W-:-:S13]  /*08d0*/  PLOP3.LUT P0, PT, PT, PT, UP0, 0x80, 0x0 ;  /* 0x000000000000781c */ /* 0x001fda0003f0f008 */
[----:B------:R-:W-:Y:S05]  /*08e0*/  @!P0 BRA `(.L_x_7) ;  /* 0xfffffffc00f08947 */ /* 0x000fea000383ffff */
[----:B------:R-:W0:Y:S01]  /*08f0*/  S2UR UR6, SR_CTAID.Y ;  /* 0x00000000000679c3 */ /* 0x000e220000002600 */
[----:B------:R-:W-:Y:S01]  /*0900*/  LOP3.LUT R0, R31, 0xffffff80, RZ, 0xc0, !PT ;  /* 0xffffff801f007812 */ /* 0x000fe200078ec0ff */
[----:B------:R-:W-:Y:S02]  /*0910*/  ULDC UR8, c[0x0][0xc50] ;  /* 0x0003140000087ab9 */ /* 0x000fe40000000800 */
[----:B------:R-:W-:-:S04]  /*0920*/  UISETP.NE.AND UP0, UPT, UR8, 0x1, UPT ;  /* 0x000000010800788c */ /* 0x000fc8000bf05270 */
[----:B------:R-:W-:Y:S08]  /*0930*/  BAR.ARV 0x8, 0x180 ;  /* 0x0206000000007b1d */ /* 0x000ff00000002000 */
[----:B------:R-:W1:Y:S01]  /*0940*/  S2UR UR49, SR_CTAID.Z ;  /* 0x00000000003179c3 */ /* 0x000e620000002700 */
[----:B------:R-:W-:Y:S01]  /*0950*/  ISETP.NE.AND P0, PT, R0, 0x80, PT ;  /* 0x000000800000780c */ /* 0x000fe20003f05270 */
[----:B------:R-:W-:Y:S01]  /*0960*/  @UP0 ULDC UR4, c[0x0][0xc54] ;  /* 0x0003150000040ab9 */ /* 0x000fe20000000800 */
[----:B------:R-:W-:Y:S01]  /*0970*/  @UP0 ULDC UR7, c[0x0][0xc58] ;  /* 0x0003160000070ab9 */ /* 0x000fe20000000800 */
[----:B0-----:R-:W-:-:S10]  /*0980*/  UIMAD.WIDE.U32 UR4, UR6, UR4, URZ ;  /* 0x00000004060472a5 */ /* 0x001fd4000f8e003f */
[----:B------:R-:W-:Y:S06]  /*0990*/  @!P0 BAR.ARV 0x9, 0x100 ;  /* 0x0244000000008b1d */ /* 0x000fec0000002000 */
[----:B------:R-:W-:Y:S01]  /*09a0*/  UMOV UR51, UR6 ;  /* 0x0000000600337c82 */ /* 0x000fe20008000000 */
[----:B------:R-:W-:Y:S01]  /*09b0*/  @UP0 USHF.R.U32.HI UR51, URZ, UR7, UR5 ;  /* 0x000000073f330299 */ /* 0x000fe20008011605 */
[----:B-1----:R-:W-:-:S03]  /*09c0*/  ISETP.LE.AND P0, PT, RZ, UR49, PT ;  /* 0x00000031ff007c0c */ /* 0x002fc6000bf03270 */
[----:B------:R-:W-:-:S04]  /*09d0*/  UIADD3 UR4, -UR51, URZ, URZ ;  /* 0x0000003f33047290 */ /* 0x000fc8000fffe13f */
[----:B------:R-:W-:-:S06]  /*09e0*/  UIMAD UR8, UR8, UR4, UR6 ;  /* 0x00000004080872a4 */ /* 0x000fcc000f8e0206 */
[----:B------:R-:W-:Y:S06]  /*09f0*/  @!P0 BRA `(.L_x_8) ;  /* 0x000000e800408947 */ /* 0x000fec0003800000 */
[----:B------:R-:W-:Y:S01]  /*0a00*/  ULDC.64 UR4, c[0x0][0x990] ;  /* 0x0002640000047ab9 */ /* 0x000fe20000000a00 */
[----:B------:R-:W-:Y:S01]  /*0a10*/  ULDC.64 UR6, c[0x0][0x998] ;  /* 0x0002660000067ab9 */ /* 0x000fe20000000a00 */
[----:B------:R-:W-:Y:S01]  /*0a20*/  UISETP.NE.U32.AND UP0, UPT, UR4, URZ, UPT ;  /* 0x0000003f0400728c */ /* 0x000fe2000bf05070 */
[----:B------:R-:W-:Y:S01]  /*0a30*/  IMAD.MOV.U32 R0, RZ, RZ, 0x3f800000 ;  /* 0x3f800000ff007424 */ /* 0x000fe200078e00ff */
[----:B------:R-:W-:Y:S01]  /*0a40*/  UISETP.NE.U32.AND UP1, UPT, UR6, URZ, UPT ;  /* 0x0000003f0600728c */ /* 0x000fe2000bf25070 */
[----:B------:R-:W-:Y:S01]  /*0a50*/  IMAD.MOV.U32 R3, RZ, RZ, 0x3f800000 ;  /* 0x3f800000ff037424 */ /* 0x000fe200078e00ff */
[----:B------:R-:W-:Y:S02]  /*0a60*/  UISETP.NE.AND.EX UP0, UPT, UR5, URZ, UPT, UP0 ;  /* 0x0000003f0500728c */ /* 0x000fe4000bf05300 */
[----:B------:R-:W-:Y:S02]  /*0a70*/  UISETP.NE.AND.EX UP1, UPT, UR7, URZ, UPT, UP1 ;  /* 0x0000003f0700728c */ /* 0x000fe4000bf25310 */
[----:B------:R-:W-:-:S02]  /*0a80*/  USHF.R.S32.HI UR39, URZ, 0x1f, UR49 ;  /* 0x0000001f3f277899 */ /* 0x000fc40008011431 */
[----:B------:R-:W-:Y:S01]  /*0a90*/  PLOP3.LUT P0, PT, PT, PT, UP0, 0x80, 0x0 ;  /* 0x000000000000781c */ /* 0x000fe20003f0f008 */
[----:B------:R-:W-:Y:S01]  /*0aa0*/  ULDC UR55, c[0x0][0x424] ;  /* 0x0001090000377ab9 */ /* 0x000fe20000000800 */
[----:B------:R-:W-:-:S03]  /*0ab0*/  PLOP3.LUT P1, PT, PT, PT, UP1, 0x80, 0x0 ;  /* 0x000000000000781c */ /* 0x000fc60003f2f018 */
[----:B------:R-:W-:Y:S02]  /*0ac0*/  @UP0 ULDC.64 UR12, c[0x0][0x9a8] ;  /* 0x00026a00000c0ab9 */ /* 0x000fe40000000a00 */
[----:B------:R-:W-:Y:S01]  /*0ad0*/  @UP1 ULDC.64 UR16, c[0x0][0x9b8] ;  /* 0x00026e0000101ab9 */ /* 0x000fe20000000a00 */
[----:B------:R-:W-:Y:S02]  /*0ae0*/  @UP0 UIMAD UR9, UR39, UR12, URZ ;  /* 0x0000000c270902a4 */ /* 0x000fe4000f8e023f */
[----:B------:R-:W-:Y:S02]  /*0af0*/  @UP1 UIMAD UR15, UR39, UR16, URZ ;  /* 0x00000010270f12a4 */ /* 0x000fe4000f8e023f */
[----:B------:R-:W-:Y:S02]  /*0b00*/  @UP0 UIMAD UR14, UR49, UR13, UR9 ;  /* 0x0000000d310e02a4 */ /* 0x000fe4000f8e0209 */
[----:B------:R-:W-:Y:S02]  /*0b10*/  @UP0 UIMAD.WIDE.U32 UR10, UR49, UR12, URZ ;  /* 0x0000000c310a02a5 */ /* 0x000fe4000f8e003f */
[----:B------:R-:W-:-:S02]  /*0b20*/  @UP0 USHF.R.S32.HI UR9, URZ, 0x1f, UR51 ;  /* 0x0000001f3f090899 */ /* 0x000fc40008011433 */
[----:B------:R-:W-:Y:S02]  /*0b30*/  @UP1 UIMAD.WIDE.U32 UR12, UR49, UR16, URZ ;  /* 0x00000010310c12a5 */ /* 0x000fe4000f8e003f */
[----:B------:R-:W-:Y:S02]  /*0b40*/  @UP1 UIMAD UR15, UR49, UR17, UR15 ;  /* 0x00000011310f12a4 */ /* 0x000fe4000f8e020f */
[----:B------:R-:W-:Y:S01]  /*0b50*/  @UP1 USHF.R.S32.HI UR20, URZ, 0x1f, UR51 ;  /* 0x0000001f3f141899 */ /* 0x000fe20008011433 */
[----:B------:R-:W-:Y:S01]  /*0b60*/  @UP0 ULDC.64 UR16, c[0x0][0x9b0] ;  /* 0x00026c0000100ab9 */ /* 0x000fe20000000a00 */
[----:B------:R-:W-:Y:S01]  /*0b70*/  @UP1 ULDC.64 UR18, c[0x0][0x9c0] ;  /* 0x0002700000121ab9 */ /* 0x000fe20000000a00 */
[----:B------:R-:W-:Y:S02]  /*0b80*/  @UP0 UIMAD UR9, UR9, UR16, URZ ;  /* 0x00000010090902a4 */ /* 0x000fe4000f8e023f */
[----:B------:R-:W-:Y:S02]  /*0b90*/  @UP0 UIADD3 UR11, UR11, UR14, URZ ;  /* 0x0000000e0b0b0290 */ /* 0x000fe4000fffe03f */
[----:B------:R-:W-:-:S02]  /*0ba0*/  @UP1 UIMAD UR14, UR20, UR18, URZ ;  /* 0x00000012140e12a4 */ /* 0x000fc4000f8e023f */
[----:B------:R-:W-:Y:S02]  /*0bb0*/  @UP1 UIADD3 UR13, UR13, UR15, URZ ;  /* 0x0000000f0d0d1290 */ /* 0x000fe4000fffe03f */
[----:B------:R-:W-:Y:S02]  /*0bc0*/  @UP0 UIMAD UR9, UR51, UR17, UR9 ;  /* 0x00000011330902a4 */ /* 0x000fe4000f8e0209 */
[----:B------:R-:W-:Y:S02]  /*0bd0*/  @UP0 UIMAD.WIDE.U32 UR10, UR51, UR16, UR10 ;  /* 0x00000010330a02a5 */ /* 0x000fe4000f8e000a */
[----:B------:R-:W-:Y:S02]  /*0be0*/  @UP1 UIMAD UR14, UR51, UR19, UR14 ;  /* 0x00000013330e12a4 */ /* 0x000fe4000f8e020e */
[----:B------:R-:W-:Y:S02]  /*0bf0*/  @UP1 UIMAD.WIDE.U32 UR12, UR51, UR18, UR12 ;  /* 0x00000012330c12a5 */ /* 0x000fe4000f8e000c */
[----:B------:R-:W-:-:S02]  /*0c00*/  @UP0 UIADD3 UR11, UR11, UR9, URZ ;  /* 0x000000090b0b0290 */ /* 0x000fc4000fffe03f */
[----:B------:R-:W-:Y:S02]  /*0c10*/  @UP1 UIADD3 UR9, UR13, UR14, URZ ;  /* 0x0000000e0d091290 */ /* 0x000fe4000fffe03f */
[----:B------:R-:W-:Y:S02]  /*0c20*/  @UP1 ULEA UR6, UP3, UR12, UR6, 0x2 ;  /* 0x000000060c061291 */ /* 0x000fe4000f86103f */
[----:B------:R-:W-:Y:S02]  /*0c30*/  @UP0 ULEA UR4, UP2, UR10, UR4, 0x2 ;  /* 0x000000040a040291 */ /* 0x000fe4000f84103f */
[----:B------:R-:W-:Y:S02]  /*0c40*/  @UP1 ULEA.HI.X UR7, UR12, UR7, UR9, 0x2, UP3 ;  /* 0x000000070c071291 */ /* 0x000fe400098f1409 */
[----:B------:R-:W-:Y:S01]  /*0c50*/  IMAD.U32 R6, RZ, RZ, UR6 ;  /* 0x00000006ff067e24 */ /* 0x000fe2000f8e00ff */
[----:B------:R-:W-:Y:S01]  /*0c60*/  @UP0 ULEA.HI.X UR5, UR10, UR5, UR11, 0x2, UP2 ;  /* 0x000000050a050291 */ /* 0x000fe200090f140b */
[----:B------:R-:W-:-:S02]  /*0c70*/  IMAD.U32 R4, RZ, RZ, UR4 ;  /* 0x00000004ff047e24 */ /* 0x000fc4000f8e00ff */
[----:B------:R-:W-:-:S03]  /*0c80*/  IMAD.U32 R7, RZ, RZ, UR7 ;  /* 0x00000007ff077e24 */ /* 0x000fc6000f8e00ff */
[----:B------:R-:W-:Y:S01]  /*0c90*/  IMAD.U32 R5, RZ, RZ, UR5 ;  /* 0x00000005ff057e24 */ /* 0x000fe2000f8e00ff */
[----:B------:R-:W-:Y:S01]  /*0ca0*/  ULDC.64 UR4, c[0x0][0x418] ;  /* 0x0001060000047ab9 */ /* 0x000fe20000000a00 */
[----:B------:R0:W5:Y:S01]  /*0cb0*/  @P1 LDG.E R0, desc[UR56][R6.64] ;  /* 0x0000003806001981 */ /* 0x000162000c1e1900 */
[----:B------:R-:W-:-:S03]  /*0cc0*/  UISETP.NE.U32.AND UP0, UPT, UR4, URZ, UPT ;  /* 0x0000003f0400728c */ /* 0x000fc6000bf05070 */
[----:B------:R-:W-:Y:S01]  /*0cd0*/  ULDC UR4, c[0x0][0x2f0] ;  /* 0x0000bc0000047ab9 */ /* 0x000fe20000000800 */
[----:B------:R-:W-:Y:S01]  /*0ce0*/  UISETP.NE.AND.EX UP0, UPT, UR5, URZ, UPT, UP0 ;  /* 0x0000003f0500728c */ /* 0x000fe2000bf05300 */
[----:B------:R0:W5:Y:S03]  /*0cf0*/  @P0 LDG.E R3, desc[UR56][R4.64] ;  /* 0x0000003804030981 */ /* 0x000166000c1e1900 */
[----:B------:R-:W-:-:S04]  /*0d00*/  USEL UR55, UR55, 0x1, UP0 ;  /* 0x0000000137377887 */ /* 0x000fc80008000000 */
[----:B------:R-:W-:-:S04]  /*0d10*/  UIMAD UR55, UR55, UR4, URZ ;  /* 0x00000004373772a4 */ /* 0x000fc8000f8e023f */
[----:B------:R-:W-:Y:S02]  /*0d20*/  UISETP.GE.AND UP0, UPT, UR55, 0x1, UPT ;  /* 0x000000013700788c */ /* 0x000fe4000bf06270 */
[----:B------:R-:W-:-:S04]  /*0d30*/  UIADD3 UR4, UR55, 0x9f, URZ ;  /* 0x0000009f37047890 */ /* 0x000fc8000fffe03f */
[----:B------:R-:W-:Y:S01]  /*0d40*/  PLOP3.LUT P0, PT, PT, PT, UP0, 0x80, 0x0 ;  /* 0x000000000000781c */ /* 0x000fe20003f0f008 */
[----:B------:R-:W-:-:S04]  /*0d50*/  UIMAD.WIDE UR4, UR4, 0x66666667, URZ ;  /* 0x66666667040478a5 */ /* 0x000fc8000f8e023f */
[----:B------:R-:W-:Y:S02]  /*0d60*/  USHF.R.U32.HI UR6, URZ, 0x1f, UR5 ;  /* 0x0000001f3f067899 */ /* 0x000fe40008011605 */
[----:B------:R-:W-:Y:S01]  /*0d70*/  ULOP3.LUT UR38, UR8, 0xffff, URZ, 0xc0, !UPT ;  /* 0x0000ffff08267892 */ /* 0x000fe2000f8ec03f */
[----:B------:R-:W-:Y:S01]  /*0d80*/  UMOV UR4, URZ ;  /* 0x0000003f00047c82 */ /* 0x000fe20008000000 */
[----:B------:R-:W-:-:S04]  /*0d90*/  ULEA.HI.SX32 UR6, UR5, UR6, 0x1a ;  /* 0x0000000605067291 */ /* 0x000fc8000f8fd23f */
[----:B0-----:R-:W-:Y:S08]  /*0da0*/  @!P0 BRA `(.L_x_9) ;  /* 0x0000000000908947 */ /* 0x001ff00003800000 */
[----:B------:R-:W-:Y:S01]  /*0db0*/  USHF.R.U32.HI UR8, URZ, 0x10, UR8 ;  /* 0x000000103f087899 */ /* 0x000fe20008011608 */
[----:B------:R-:W-:-:S03]  /*0dc0*/  UMOV UR4, URZ ;  /* 0x0000003f00047c82 */ /* 0x000fc60008000000 */
[----:B------:R-:W-:-:S11]  /*0dd0*/  UISETP.NE.AND UP0, UPT, UR8, URZ, UPT ;  /* 0x0000003f0800728c */ /* 0x000fd6000bf05270 */
[----:B------:R-:W-:Y:S02]  /*0de0*/  @!UP0 ULDC UR8, c[0x0][0x9f0] ;  /* 0x00027c0000088ab9 */ /* 0x000fe40000000800 */
[----:B------:R-:W-:Y:S01]  /*0df0*/  IMAD.U32 R6, RZ, RZ, UR8 ;  /* 0x00000008ff067e24 */ /* 0x000fe2000f8e00ff */
[----:B------:R-:W-:-:S04]  /*0e00*/  UIADD3 UR7, UR6, -0x1, UR8 ;  /* 0xffffffff06077890 */ /* 0x000fc8000fffe008 */
[-C--:B------:R-:W-:Y:S02]  /*0e10*/  IABS R4, R6.reuse ;  /* 0x0000000600047213 */ /* 0x080fe40000000000 */
[----:B------:R-:W-:Y:S01]  /*0e20*/  IMAD.U32 R7, RZ, RZ, UR7 ;  /* 0x00000007ff077e24 */ /* 0x000fe2000f8e00ff */
[----:B------:R-:W-:Y:S01]  /*0e30*/  IABS R8, R6 ;  /* 0x0000000600087213 */ /* 0x000fe20000000000 */
[----:B------:R-:W-:Y:S01]  /*0e40*/  ULOP3.LUT UR7, UR7, UR8, URZ, 0x3c, !UPT ;  /* 0x0000000807077292 */ /* 0x000fe2000f8e3c3f */
[----:B------:R-:W-:Y:S02]  /*0e50*/  R2UR UR11, R4 ;  /* 0x00000000040b72ca */ /* 0x000fe400000e0000 */
[----:B------:R-:W-:-:S05]  /*0e60*/  IABS R7, R7 ;  /* 0x0000000700077213 */ /* 0x000fca0000000000 */
[----:B------:R-:W-:-:S05]  /*0e70*/  IMAD.MOV.U32 R6, RZ, RZ, R7 ;  /* 0x000000ffff067224 */ /* 0x000fca00078e0007 */
[----:B------:R-:W-:Y:S01]  /*0e80*/  R2UR UR10, R6 ;  /* 0x00000000060a72ca */ /* 0x000fe200000e0000 */
[----:B------:R-:W0:Y:S08]  /*0e90*/  I2F.RP R4, UR11 ;  /* 0x0000000b00047d06 */ /* 0x000e300008209400 */
[----:B0-----:R-:W0:Y:S02]  /*0ea0*/  MUFU.RCP R4, R4 ;  /* 0x0000000400047308 */ /* 0x001e240000001000 */
[----:B0-----:R-:W-:-:S02]  /*0eb0*/  VIADD R5, R4, 0xffffffe ;  /* 0x0ffffffe04057836 */ /* 0x001fc40000000000 */
[----:B------:R-:W-:-:S04]  /*0ec0*/  IMAD.MOV R4, RZ, RZ, -R8 ;  /* 0x000000ffff047224 */ /* 0x000fc800078e0a08 */
[----:B------:R-:W0:Y:S02]  /*0ed0*/  F2I.FTZ.U32.TRUNC.NTZ R5, R5 ;  /* 0x0000000500057305 */ /* 0x000e24000021f000 */
[----:B0-----:R-:W-:-:S13]  /*0ee0*/  R2UR UR5, R5 ;  /* 0x00000000050572ca */ /* 0x001fda00000e0000 */
[----:B------:R-:W-:-:S04]  /*0ef0*/  UIADD3 UR9, URZ, -UR5, URZ ;  /* 0x800000053f097290 */ /* 0x000fc8000fffe03f */
[----:B------:R-:W-:-:S04]  /*0f00*/  UIMAD UR9, UR9, UR11, URZ ;  /* 0x0000000b090972a4 */ /* 0x000fc8000f8e023f */
[----:B------:R-:W-:-:S03]  /*0f10*/  UIMAD.WIDE.U32 UR4, UR5, UR9, UR4 ;  /* 0x00000009050472a5 */ /* 0x000fc6000f8e0004 */
[----:B------:R-:W-:Y:S01]  /*0f20*/  R2UR UR9, R4 ;  /* 0x00000000040972ca */ /* 0x000fe200000e0000 */
[----:B------:R-:W-:-:S12]  /*0f30*/  UIMAD.WIDE.U32 UR4, UR5, UR10, URZ ;  /* 0x0000000a050472a5 */ /* 0x000fd8000f8e003f */
[----:B------:R-:W-:-:S04]  /*0f40*/  UIMAD UR4, UR5, UR9, UR10 ;  /* 0x00000009050472a4 */ /* 0x000fc8000f8e020a */
[----:B------:R-:W-:-:S11]  /*0f50*/  UISETP.GT.U32.AND UP1, UPT, UR11, UR4, UPT ;  /* 0x000000040b00728c */ /* 0x000fd6000bf24070 */
[----:B------:R-:W-:Y:S02]  /*0f60*/  @!UP1 UIADD3 UR4, UR4, -UR11, URZ ;  /* 0x8000000b04049290 */ /* 0x000fe4000fffe03f */
[----:B------:R-:W-:Y:S02]  /*0f70*/  @!UP1 UIADD3 UR5, UR5, 0x1, URZ ;  /* 0x0000000105059890 */ /* 0x000fe4000fffe03f */
[----:B------:R-:W-:Y:S02]  /*0f80*/  UISETP.GE.U32.AND UP0, UPT, UR4, UR11, UPT ;  /* 0x0000000b0400728c */ /* 0x000fe4000bf06070 */
[----:B------:R-:W-:-:S09]  /*0f90*/  UISETP.GE.AND UP1, UPT, UR7, URZ, UPT ;  /* 0x0000003f0700728c */ /* 0x000fd2000bf26270 */
[----:B------:R-:W-:Y:S02]  /*0fa0*/  @UP0 UIADD3 UR5, UR5, 0x1, URZ ;  /* 0x0000000105050890 */ /* 0x000fe4000fffe03f */
[----:B------:R-:W-:-:S05]  /*0fb0*/  UISETP.NE.AND UP0, UPT, UR8, URZ, UPT ;  /* 0x0000003f0800728c */ /* 0x000fca000bf05270 */
[----:B------:R-:W-:Y:S02]  /*0fc0*/  UMOV UR4, UR5 ;  /* 0x0000000500047c82 */ /* 0x000fe40008000000 */
[----:B------:R-:W-:-:S04]  /*0fd0*/  @!UP1 UIADD3 UR4, -UR4, URZ, URZ ;  /* 0x0000003f04049290 */ /* 0x000fc8000fffe13f */
[----:B------:R-:W-:-:S12]  /*0fe0*/  @!UP0 ULOP3.LUT UR4, URZ, UR8, URZ, 0x33, !UPT ;  /* 0x000000083f048292 */ /* 0x000fd8000f8e333f */
.L_x_9:
[----:B------:R-:W-:Y:S01]  /*0ff0*/  UIMAD UR38, UR38, UR4, URZ ;  /* 0x00000004262672a4 */ /* 0x000fe2000f8e023f */
[----:B------:R-:W-:Y:S02]  /*1000*/  IMAD.U32 R4, RZ, RZ, UR6 ;  /* 0x00000006ff047e24 */ /* 0x000fe4000f8e00ff */
[----:B-----5:R-:W-:Y:S01]  /*1010*/  FMUL.FTZ R0, R3, R0 ;  /* 0x0000000003007220 */ /* 0x020fe20000410000 */
[----:B------:R-:W-:Y:S01]  /*1020*/  IMAD.U32 R5, RZ, RZ, UR4 ;  /* 0x00000004ff057e24 */ /* 0x000fe2000f8e00ff */
[----:B------:R-:W-:Y:S01]  /*1030*/  ULDC UR4, c[0x0][0x988] ;  /* 0x0002620000047ab9 */ /* 0x000fe20000000800 */
[----:B------:R-:W-:Y:S02]  /*1040*/  VIADD R16, R31, 0xffffff80 ;  /* 0xffffff801f107836 */ /* 0x000fe40000000000 */
[----:B------:R-:W-:Y:S01]  /*1050*/  FMUL.FTZ R0, R0, UR4 ;  /* 0x0000000400007c20 */ /* 0x000fe20008410000 */
[----:B------:R-:W-:Y:S01]  /*1060*/  PLOP3.LUT P0, PT, PT, PT, PT, 0x80, 0x0 ;  /* 0x000000000000781c */ /* 0x000fe20003f0f070 */
[----:B------:R-:W-:Y:S01]  /*1070*/  IMAD.MOV.U32 R3, RZ, RZ, RZ ;  /* 0x000000ffff037224 */ /* 0x000fe200078e00ff */
[----:B------:R-:W-:-:S02]  /*1080*/  VIADDMNMX R4, R5, UR38, R4, PT ;  /* 0x0000002605047c46 */ /* 0x000fc4000b800104 */
[----:B------:R-:W-:Y:S02]  /*1090*/  CS2R R30, SRZ ;  /* 0x00000000001e7805 */ /* 0x000fe4000001ff00 */
[----:B------:R-:W-:Y:S01]  /*10a0*/  R2UR UR37, R0 ;  /* 0x00000000002572ca */ /* 0x000fe200000e0000 */
[----:B------:R-:W-:Y:S01]  /*10b0*/  IMAD.MOV.U32 R0, RZ, RZ, RZ ;  /* 0x000000ffff007224 */ /* 0x000fe200078e00ff */
[----:B------:R-:W-:Y:S02]  /*10c0*/  R2UR UR54, R4 ;  /* 0x00000000043672ca */ /* 0x000fe400000e0000 */
[----:B------:R-:W-:Y:S02]  /*10d0*/  CS2R R4, SRZ ;  /* 0x0000000000047805 */ /* 0x000fe4000001ff00 */
[----:B------:R-:W-:Y:S02]  /*10e0*/  CS2R R26, SRZ ;  /* 0x00000000001a7805 */ /* 0x000fe4000001ff00 */
[----:B------:R-:W-:Y:S01]  /*10f0*/  CS2R R8, SRZ ;  /* 0x0000000000087805 */ /* 0x000fe2000001ff00 */
[----:B------:R-:W-:Y:S01]  /*1100*/  IMAD.MOV.U32 R36, RZ, RZ, RZ ;  /* 0x000000ffff247224 */ /* 0x000fe200078e00ff */
[----:B------:R-:W-:-:S02]  /*1110*/  CS2R R10, SRZ ;  /* 0x00000000000a7805 */ /* 0x000fc4000001ff00 */
[----:B------:R-:W-:Y:S02]  /*1120*/  CS2R R38, SRZ ;  /* 0x0000000000267805 */ /* 0x000fe4000001ff00 */
[----:B------:R-:W-:Y:S01]  /*1130*/  CS2R R34, SRZ ;  /* 0x0000000000227805 */ /* 0x000fe2000001ff00 */
[----:B------:R-:W-:Y:S01]  /*1140*/  IMAD.MOV.U32 R33, RZ, RZ, RZ ;  /* 0x000000ffff217224 */ /* 0x000fe200078e00ff */
[----:B------:R-:W-:Y:S02]  /*1150*/  MOV R44, RZ ;  /* 0x000000ff002c7202 */ /* 0x000fe40000000f00 */
[----:B------:R-:W-:Y:S02]  /*1160*/  CS2R R12, SRZ ;  /* 0x00000000000c7805 */ /* 0x000fe4000001ff00 */
[----:B------:R-:W-:Y:S02]  /*1170*/  CS2R R46, SRZ ;  /* 0x00000000002e7805 */ /* 0x000fe4000001ff00 */
[----:B------:R-:W-:Y:S01]  /*1180*/  CS2R R42, SRZ ;  /* 0x00000000002a7805 */ /* 0x000fe2000001ff00 */
[----:B------:R-:W-:Y:S01]  /*1190*/  UISETP.GT.AND UP0, UPT, UR54, UR38, UPT ;  /* 0x000000263600728c */ /* 0x000fe2000bf04270 */
[----:B------:R-:W-:Y:S01]  /*11a0*/  IMAD.MOV.U32 R41, RZ, RZ, RZ ;  /* 0x000000ffff297224 */ /* 0x000fe200078e00ff */
[----:B------:R-:W-:Y:S01]  /*11b0*/  CS2R R14, SRZ ;  /* 0x00000000000e7805 */ /* 0x000fe2000001ff00 */
[----:B------:R-:W-:Y:S01]  /*11c0*/  IMAD.MOV.U32 R52, RZ, RZ, RZ ;  /* 0x000000ffff347224 */ /* 0x000fe200078e00ff */
[----:B------:R-:W-:-:S02]  /*11d0*/  CS2R R54, SRZ ;  /* 0x0000000000367805 */ /* 0x000fc4000001ff00 */
[----:B------:R-:W-:Y:S02]  /*11e0*/  CS2R R50, SRZ ;  /* 0x0000000000327805 */ /* 0x000fe4000001ff00 */
[----:B------:R-:W-:Y:S01]  /*11f0*/  PLOP3.LUT P1, PT, PT, PT, UP0, 0x80, 0x0 ;  /* 0x000000000000781c */ /* 0x000fe20003f2f008 */
[----:B------:R-:W-:Y:S01]  /*1200*/  IMAD.MOV.U32 R49, RZ, RZ, RZ ;  /* 0x000000ffff317224 */ /* 0x000fe200078e00ff */
[----:B------:R-:W-:Y:S01]  /*1210*/  CS2R R62, SRZ ;  /* 0x00000000003e7805 */ /* 0x000fe2000001ff00 */
[----:B------:R-:W-:Y:S01]  /*1220*/  IMAD.MOV.U32 R60, RZ, RZ, RZ ;  /* 0x000000ffff3c7224 */ /* 0x000fe200078e00ff */
[----:B------:R-:W-:Y:S01]  /*1230*/  CS2R R58, SRZ ;  /* 0x00000000003a7805 */ /* 0x000fe2000001ff00 */
[----:B------:R-:W-:Y:S01]  /*1240*/  IMAD.MOV.U32 R17, RZ, RZ, RZ ;  /* 0x000000ffff117224 */ /* 0x000fe200078e00ff */
[----:B------:R-:W-:Y:S01]  /*1250*/  CS2R R18, SRZ ;  /* 0x0000000000127805 */ /* 0x000fe2000001ff00 */
[----:B------:R-:W-:Y:S01]  /*1260*/  IMAD.MOV.U32 R68, RZ, RZ, RZ ;  /* 0x000000ffff447224 */ /* 0x000fe200078e00ff */
[----:B------:R-:W-:-:S02]  /*1270*/  CS2R R20, SRZ ;  /* 0x0000000000147805 */ /* 0x000fc4000001ff00 */
[----:B------:R-:W-:Y:S02]  /*1280*/  CS2R R70, SRZ ;  /* 0x0000000000467805 */ /* 0x000fe4000001ff00 */
[----:B------:R-:W-:Y:S01]  /*1290*/  CS2R R66, SRZ ;  /* 0x0000000000427805 */ /* 0x000fe2000001ff00 */
[----:B------:R-:W-:Y:S01]  /*12a0*/  IMAD.MOV.U32 R65, RZ, RZ, RZ ;  /* 0x000000ffff417224 */ /* 0x000fe200078e00ff */
[----:B------:R-:W-:Y:S01]  /*12b0*/  CS2R R22, SRZ ;  /* 0x0000000000167805 */ /* 0x000fe2000001ff00 */
[----:B------:R-:W-:Y:S01]  /*12c0*/  IMAD.MOV.U32 R76, RZ, RZ, RZ ;  /* 0x000000ffff4c7224 */ /* 0x000fe200078e00ff */
[----:B------:R-:W-:Y:S02]  /*12d0*/  CS2R R78, SRZ ;  /* 0x00000000004e7805 */ /* 0x000fe4000001ff00 */
[----:B------:R-:W-:Y:S01]  /*12e0*/  CS2R R74, SRZ ;  /* 0x00000000004a7805 */ /* 0x000fe2000001ff00 */
[----:B------:R-:W-:Y:S01]  /*12f0*/  IMAD.MOV.U32 R73, RZ, RZ, RZ ;  /* 0x000000ffff497224 */ /* 0x000fe200078e00ff */
[----:B------:R-:W-:Y:S01]  /*1300*/  CS2R R86, SRZ ;  /* 0x0000000000567805 */ /* 0x000fe2000001ff00 */
[----:B------:R-:W-:Y:S01]  /*1310*/  IMAD.MOV.U32 R84, RZ, RZ, RZ ;  /* 0x000000ffff547224 */ /* 0x000fe200078e00ff */
[----:B------:R-:W-:Y:S01]  /*1320*/  CS2R R82, SRZ ;  /* 0x0000000000527805 */ /* 0x000fe2000001ff00 */
[----:B------:R-:W-:-:S02]  /*1330*/  IMAD.MOV.U32 R24, RZ, RZ, RZ ;  /* 0x000000ffff187224 */ /* 0x000fc400078e00ff */
[----:B------:R-:W-:Y:S02]  /*1340*/  IMAD.MOV.U32 R29, RZ, RZ, RZ ;  /* 0x000000ffff1d7224 */ /* 0x000fe400078e00ff */
[----:B------:R-:W-:Y:S01]  /*1350*/  IMAD.MOV.U32 R81, RZ, RZ, RZ ;  /* 0x000000ffff517224 */ /* 0x000fe200078e00ff */
[----:B------:R-:W-:Y:S06]  /*1360*/  @!P1 BRA `(.L_x_10) ;  /* 0x0000006c00b89947 */ /* 0x000fec0003800000 */
[----:B------:R-:W-:Y:S01]  /*1370*/  SHF.R.S32.HI R3, RZ, 0x1f, R16 ;  /* 0x0000001fff037819 */ /* 0x000fe20000011410 */
[----:B------:R-:W0:Y:S01]  /*1380*/  S2UR UR53, SR_CgaCtaId ;  /* 0x00000000003579c3 */ /* 0x000e220000008800 */
[----:B------:R-:W-:Y:S02]  /*1390*/  UMOV UR36, 0x400 ;  /* 0x0000040000247882 */ /* 0x000fe40000000000 */
[----:B------:R-:W-:-:S04]  /*13a0*/  LEA.HI R17, R3, R16, RZ, 0x7 ;  /* 0x0000001003117211 */ /* 0x000fc800078f38ff */
[----:B------:R-:W-:-:S06]  /*13b0*/  SHF.R.S32.HI R0, RZ, 0x7, R17 ;  /* 0x00000007ff007819 */ /* 0x000fcc0000011411 */
[----:B------:R-:W1:Y:S01]  /*13c0*/  SHFL.IDX PT, R0, R0, RZ, 0x1f ;  /* 0x00001fff00007589 */ /* 0x000e6200000e0000 */
[----:B0-----:R-:W-:-:S04]  /*13d0*/  ULEA UR36, UR53, UR36, 0x18 ;  /* 0x0000002435247291 */ /* 0x001fc8000f8ec03f */
[----:B------:R-:W-:-:S04]  /*13e0*/  UIADD3 UR5, UR36, 0x14400, URZ ;  /* 0x0001440024057890 */ /* 0x000fc8000fffe03f */
[----:B------:R-:W-:Y:S01]  /*13f0*/  ULOP3.LUT UP0, URZ, UR5, 0x9f, URZ, 0xc0, !UPT ;  /* 0x0000009f053f7892 */ /* 0x000fe2000f80c03f */
[----:B-1----:R-:W-:-:S05]  /*1400*/  R2UR UR50, R0 ;  /* 0x00000000003272ca */ /* 0x002fca00000e0000 */
[----:B------:R-:W-:-:S08]  /*1410*/  PLOP3.LUT P0, PT, PT, PT, UP0, 0x80, 0x0 ;  /* 0x000000000000781c */ /* 0x000fd00003f0f008 */
[----:B------:R-:W-:-:S04]  /*1420*/  ULEA.HI UR4, UR50, UR50, URZ, 0x1 ;  /* 0x0000003232047291 */ /* 0x000fc8000f8f083f */
[----:B------:R-:W-:-:S04]  /*1430*/  ULOP3.LUT UR4, UR4, 0x3e, URZ, 0xc0, !UPT ;  /* 0x0000003e04047892 */ /* 0x000fc8000f8ec03f */
[----:B------:R-:W-:-:S04]  /*1440*/  UIADD3 UR4, UR50, -UR4, URZ ;  /* 0x8000000432047290 */ /* 0x000fc8000fffe03f */
[----:B------:R-:W-:-:S04]  /*1450*/  ULEA UR4, UR4, UR5, 0xc ;  /* 0x0000000504047291 */ /* 0x000fc8000f8e603f */
[----:B------:R-:W-:-:S04]  /*1460*/  USHF.R.U32.HI UR4, URZ, 0x4, UR4 ;  /* 0x000000043f047899 */ /* 0x000fc80008011604 */
[----:B------:R-:W-:Y:S01]  /*1470*/  ULOP3.LUT UR40, UR4, 0x3fff, URZ, 0xc0, !UPT ;  /* 0x00003fff04287892 */ /* 0x000fe2000f8ec03f */
[----:B------:R-:W-:Y:S11]  /*1480*/  @!P0 BRA `(.L_x_11) ;  /* 0x0000000000408947 */ /* 0x000ff60003800000 */
[----:B------:R-:W-:Y:S01]  /*1490*/  MOV R0, 0x0 ;  /* 0x0000000000007802 */ /* 0x000fe20000000f00 */
[----:B------:R-:W-:Y:S01]  /*14a0*/  ULDC.64 UR4, c[0x4][0xc8] ;  /* 0x0100320000047ab9 */ /* 0x000fe20000000a00 */
[----:B------:R-:W-:Y:S01]  /*14b0*/  ULDC.64 UR6, c[0x4][0x38] ;  /* 0x01000e0000067ab9 */ /* 0x000fe20000000a00 */
[----:B------:R-:W-:Y:S01]  /*14c0*/  IMAD.U32 R4, RZ, RZ, UR4 ;  /* 0x00000004ff047e24 */ /* 0x000fe2000f8e00ff */
[----:B------:R0:W1:Y:S01]  /*14d0*/  LDC.64 R14, c[0x4][R0] ;  /* 0x01000000000e7b82 */ /* 0x0000620000000a00 */
[----:B------:R-:W-:Y:S01]  /*14e0*/  IMAD.U32 R5, RZ, RZ, UR5 ;  /* 0x00000005ff057e24 */ /* 0x000fe2000f8e00ff */
[----:B------:R-:W-:Y:S01]  /*14f0*/  ULDC.64 UR4, c[0x4][0xd0] ;  /* 0x0100340000047ab9 */ /* 0x000fe20000000a00 */
[----:B------:R-:W-:Y:S01]  /*1500*/  IMAD.U32 R10, RZ, RZ, UR6 ;  /* 0x00000006ff0a7e24 */ /* 0x000fe2000f8e00ff */
[----:B------:R-:W-:Y:S01]  /*1510*/  MOV R11, UR7 ;  /* 0x00000007000b7c02 */ /* 0x000fe20008000f00 */
[----:B------:R-:W-:Y:S02]  /*1520*/  IMAD.U32 R6, RZ, RZ, UR4 ;  /* 0x00000004ff067e24 */ /* 0x000fe4000f8e00ff */
[----:B------:R-:W-:-:S02]  /*1530*/  IMAD.U32 R7, RZ, RZ, UR5 ;  /* 0x00000005ff077e24 */ /* 0x000fc4000f8e00ff */
[----:B------:R-:W-:Y:S02]  /*1540*/  IMAD.MOV.U32 R8, RZ, RZ, 0x70 ;  /* 0x00000070ff087424 */ /* 0x000fe400078e00ff */
[----:B------:R-:W-:Y:S02]  /*1550*/  IMAD.MOV.U32 R12, RZ, RZ, 0x1 ;  /* 0x00000001ff0c7424 */ /* 0x000fe400078e00ff */
[----:B0-----:R-:W-:-:S07]  /*1560*/  IMAD.MOV.U32 R13, RZ, RZ, RZ ;  /* 0x000000ffff0d7224 */ /* 0x001fce00078e00ff */
[----:B------:R-:W-:-:S07]  /*1570*/  LEPC R20, `(.L_x_11) ;  /* 0x000000001014794e */ /* 0x000fce0000000000 */
[----:B-1----:R-:W-:Y:S05]  /*1580*/  CALL.ABS.NOINC R14 ;  /* 0x000000000e007343 */ /* 0x002fea0003c00000 */
.L_x_11:
[----:B------:R-:W-:-:S04]  /*1590*/  SHF.L.U32 R0, RZ, 0x1f, RZ ;  /* 0x0000001fff007819 */ /* 0x000fc800000006ff */
[----:B------:R-:W0:Y:S02]  /*15a0*/  SYNCS.PHASECHK.TRANS64.TRYWAIT P0, [UR36+0x29800], R0 ;  /* 0x02980000ff0075a7 */ /* 0x000e240008000164 */
[----:B0-----:R-:W-:Y:S05]  /*15b0*/  @!P0 BRA `(.L_x_12) ;  /* 0x000000dc00588947 */ /* 0x001fea0003800000 */
.L_x_98:
[----:B------:R-:W-:-:S06]  /*15c0*/  ULOP3.LUT UR4, UR48, 0x1, URZ, 0xfc, !UPT ;  /* 0x0000000130047892 */ /* 0x000fcc000f8efc3f */
[----:B0-----:R-:W-:-:S05]  /*15d0*/  IMAD.U32 R3, RZ, RZ, UR4 ;  /* 0x00000004ff037e24 */ /* 0x001fca000f8e00ff */
[----:B------:R-:W-:-:S13]  /*15e0*/  ISETP.NE.AND P0, PT, R3, 0x3, PT ;  /* 0x000000030300780c */ /* 0x000fda0003f05270 */
[----:B------:R-:W-:Y:S05]  /*15f0*/  @!P0 BRA `(.L_x_13) ;  /* 0x0000000000048947 */ /* 0x000fea0003800000 */
[----:B------:R-:W-:Y:S01]  /*1600*/  BPT.TRAP 0x1 ;  /* 0x000000040000795c */ /* 0x000fe20000300000 */
.L_x_13:
[----:B------:R0:W1:Y:S01]  /*1610*/  SYNCS.PHASECHK.TRANS64.TRYWAIT P1, [UR36+0x29830], R0 ;  /* 0x02983000ff0075a7 */ /* 0x0000620008020164 */
[----:B------:R-:W-:Y:S05]  /*1620*/  @!P0 BRA `(.L_x_14) ;  /* 0x0000000000048947 */ /* 0x000fea0003800000 */
[----:B------:R-:W-:Y:S01]  /*1630*/  BPT.TRAP 0x1 ;  /* 0x000000040000795c */ /* 0x000fe20000300000 */
.L_x_14:
[----:B------:R-:W-:Y:S02]  /*1640*/  IMAD.U32 R4, RZ, RZ, UR40 ;  /* 0x00000028ff047e24 */ /* 0x000fe4000f8e00ff */
[----:B------:R-:W-:Y:S01]  /*1650*/  IMAD.MOV.U32 R3, RZ, RZ, RZ ;  /* 0x000000ffff037224 */ /* 0x000fe200078e00ff */
[----:B-1----:R-:W-:Y:S06]  /*1660*/  @P1 BRA `(.L_x_15) ;  /* 0x0000000000081947 */ /* 0x002fec0003800000 */
[----:B------:R-:W1:Y:S02]  /*1670*/  SYNCS.PHASECHK.TRANS64.TRYWAIT P1, [UR36+0x29830], R0 ;  /* 0x02983000ff0075a7 */ /* 0x000e640008020164 */
[----:B-1----:R-:W-:Y:S05]  /*1680*/  @!P1 BRA `(.L_x_16) ;  /* 0x000000dc003c9947 */ /* 0x002fea0003800000 */
.L_x_15:
[----:B------:R-:W-:Y:S05]  /*1690*/  WARPSYNC.ALL ;  /* 0x0000000000007948 */ /* 0x000fea0003800000 */
[----:B------:R-:W-:Y:S01]  /*16a0*/  IMAD.MOV.U32 R25, RZ, RZ, RZ ;  /* 0x000000ffff197224 */ /* 0x000fe200078e00ff */
[----:B------:R-:W-:Y:S01]  /*16b0*/  LOP3.LUT R4, R4, 0x10000, RZ, 0xfc, !PT ;  /* 0x0001000004047812 */ /* 0x000fe200078efcff */
[----:B-1----:R-:W-:Y:S01]  /*16c0*/  IMAD.MOV.U32 R5, RZ, RZ, -0x7fffffe0 ;  /* 0x80000020ff057424 */ /* 0x002fe200078e00ff */
[----:B------:R-:W-:-:S04]  /*16d0*/  UIADD3 UR4, UR36, 0x1a400, URZ ;  /* 0x0001a40024047890 */ /* 0x000fc8000fffe03f */
[C---:B------:R-:W-:Y:S01]  /*16e0*/  R2UR UR5, R5.reuse ;  /* 0x00000000050572ca */ /* 0x040fe200000e0000 */
[----:B------:R-:W-:Y:S01]  /*16f0*/  WARPGROUP.ARRIVE ;  /* 0x00000000000079c5 */ /* 0x000fe20000000000 */
[----:B------:R-:W-:Y:S01]  /*1700*/  UMOV UR7, 0x80000020 ;  /* 0x8000002000077882 */ /* 0x000fe20000000000 */
[----:B------:R-:W-:Y:S01]  /*1710*/  USHF.R.U32.HI UR6, URZ, 0x4, UR4 ;  /* 0x000000043f067899 */ /* 0x000fe20008011604 */
[C---:B------:R-:W-:Y:S01]  /*1720*/  R2UR UR8, R4.reuse ;  /* 0x00000000040872ca */ /* 0x040fe200000e0000 */
[----:B------:R-:W-:Y:S01]  /*1730*/  UMOV UR11, 0x80000020 ;  /* 0x80000020000b7882 */ /* 0x000fe20000000000 */
[C---:B------:R-:W-:Y:S01]  /*1740*/  R2UR UR4, R4.reuse ;  /* 0x00000000040472ca */ /* 0x040fe200000e0000 */
[----:B------:R-:W-:Y:S01]  /*1750*/  ULOP3.LUT UR6, UR6, 0x3fff, URZ, 0xc0, !UPT ;  /* 0x00003fff06067892 */ /* 0x000fe2000f8ec03f */
[C---:B------:R-:W-:Y:S01]  /*1760*/  R2UR UR9, R5.reuse ;  /* 0x00000000050972ca */ /* 0x040fe200000e0000 */
[----:B------:R-:W-:Y:S01]  /*1770*/  UMOV UR15, 0x80000020 ;  /* 0x80000020000f7882 */ /* 0x000fe20000000000 */
[C---:B------:R-:W-:Y:S01]  /*1780*/  R2UR UR12, R4.reuse ;  /* 0x00000000040c72ca */ /* 0x040fe200000e0000 */
[----:B------:R-:W-:Y:S01]  /*1790*/  ULOP3.LUT UR52, UR6, 0x10000, URZ, 0xfc, !UPT ;  /* 0x0001000006347892 */ /* 0x000fe2000f8efc3f */
[C---:B------:R-:W-:Y:S01]  /*17a0*/  R2UR UR13, R5.reuse ;  /* 0x00000000050d72ca */ /* 0x040fe200000e0000 */
[----:B------:R-:W-:Y:S01]  /*17b0*/  UMOV UR19, 0x80000020 ;  /* 0x8000002000137882 */ /* 0x000fe20000000000 */
[C---:B------:R-:W-:Y:S01]  /*17c0*/  R2UR UR16, R4.reuse ;  /* 0x00000000041072ca */ /* 0x040fe200000e0000 */
[----:B------:R-:W-:Y:S01]  /*17d0*/  UIADD3 UR10, UR52, 0x80, URZ ;  /* 0x00000080340a7890 */ /* 0x000fe2000fffe03f */
[C---:B------:R-:W-:Y:S01]  /*17e0*/  R2UR UR17, R5.reuse ;  /* 0x00000000051172ca */ /* 0x040fe200000e0000 */
[----:B------:R-:W-:Y:S01]  /*17f0*/  UIADD3 UR14, UR52, 0x100, URZ ;  /* 0x00000100340e7890 */ /* 0x000fe2000fffe03f */
[----:B------:R-:W-:Y:S01]  /*1800*/  R2UR UR20, R4 ;  /* 0x00000000041472ca */ /* 0x000fe200000e0000 */
[----:B------:R-:W-:Y:S01]  /*1810*/  UMOV UR6, UR52 ;  /* 0x0000003400067c82 */ /* 0x000fe20008000000 */
[----:B------:R-:W-:Y:S01]  /*1820*/  UIADD3 UR18, UR52, 0x180, URZ ;  /* 0x0000018034127890 */ /* 0x000fe2000fffe03f */
[----:B------:R-:W-:Y:S01]  /*1830*/  QGMMA.64x32x32.F32.E4M3.E4M3 R92, gdesc[UR4], RZ, !UPT, gsb0 ;  /* 0x00600000045c79f3 */ /* 0x000fe2000c0008ff */
[----:B------:R-:W-:Y:S01]  /*1840*/  R2UR UR21, R5 ;  /* 0x00000000051572ca */ /* 0x000fe200000e0000 */
[----:B------:R-:W-:Y:S01]  /*1850*/  UIADD3 UR22, UR52, 0x200, URZ ;  /* 0x0000020034167890 */ /* 0x000fe2000fffe03f */
[----:B------:R-:W-:Y:S01]  /*1860*/  UMOV UR23, 0x80000020 ;  /* 0x8000002000177882 */ /* 0x000fe20000000000 */
[----:B------:R-:W-:Y:S01]  /*1870*/  UIADD3 UR26, UR52, 0x2, URZ ;  /* 0x00000002341a7890 */ /* 0x000fe2000fffe03f */
[----:B------:R-:W-:Y:S01]  /*1880*/  UMOV UR25, 0x80000020 ;  /* 0x8000002000197882 */ /* 0x000fe20000000000 */
[----:B------:R-:W-:Y:S01]  /*1890*/  UMOV UR27, 0x80000020 ;  /* 0x80000020001b7882 */ /* 0x000fe20000000000 */
[----:B------:R-:W-:Y:S01]  /*18a0*/  UIADD3 UR6, UR52, 0x82, URZ ;  /* 0x0000008234067890 */ /* 0x000fe2000fffe03f */
[----:B------:R-:W-:Y:S01]  /*18b0*/  UMOV UR5, UR25 ;  /* 0x0000001900057c82 */ /* 0x000fe20008000000 */
[----:B------:R-:W-:Y:S01]  /*18c0*/  UMOV UR7, 0x80000020 ;  /* 0x8000002000077882 */ /* 0x000fe20000000000 */
[----:B------:R-:W-:Y:S01]  /*18d0*/  UIADD3 UR30, UR52, 0x280, URZ ;  /* 0x00000280341e7890 */ /* 0x000fe2000fffe03f */
[----:B------:R-:W-:Y:S01]  /*18e0*/  UMOV UR29, 0x80000020 ;  /* 0x80000020001d7882 */ /* 0x000fe20000000000 */
        /* <DEDUP_REMOVED lines=10> */
[----:B------:R-:W-:-:S02]  /*1990*/  WARPGROUP.DEPBAR.LE gsb0, 0x0 ;  /* 0x00008000000079c5 */ /* 0x000fc40000010000 */
[----:B------:R-:W-:-:S06]  /*19a0*/  WARPGROUP.ARRIVE ;  /* 0x00000000000079c5 */ /* 0x000fcc0000000000 */
[----:B------:R-:W-:Y:S01]  /*19b0*/  QGMMA.64x32x32.F32.E4M3.E4M3 R76, gdesc[UR8], RZ, !UPT, gsb0 ;  /* 0x00600000084c79f3 */ /* 0x000fe2000c0008ff */
[----:B------:R-:W-:Y:S01]  /*19c0*/  UIADD3 UR10, UR52, 0x102, URZ ;  /* 0x00000102340a7890 */ /* 0x000fe2000fffe03f */
[----:B------:R-:W-:Y:S01]  /*19d0*/  UMOV UR9, UR25 ;  /* 0x0000001900097c82 */ /* 0x000fe20008000000 */
[----:B------:R-:W-:Y:S01]  /*19e0*/  UMOV UR11, 0x80000020 ;  /* 0x80000020000b7882 */ /* 0x000fe20000000000 */
[----:B------:R-:W-:Y:S02]  /*19f0*/  WARPGROUP.DEPBAR.LE gsb0, 0x0 ;  /* 0x00008000000079c5 */ /* 0x000fe40000010000 */
[----:B------:R-:W-:-:S06]  /*1a00*/  WARPGROUP.ARRIVE ;  /* 0x00000000000079c5 */ /* 0x000fcc0000000000 */
[----:B------:R-:W-:Y:S01]  /*1a10*/  QGMMA.64x32x32.F32.E4M3.E4M3 R60, gdesc[UR12], RZ, !UPT, gsb0 ;  /* 0x006000000c3c79f3 */ /* 0x000fe2000c0008ff */
[----:B------:R-:W-:-:S13]  /*1a20*/  R2UR UR12, R4 ;  /* 0x00000000040c72ca */ /* 0x000fda00000e0000 */
[----:B------:R-:W-:Y:S02]  /*1a30*/  UIADD3 UR24, UR12, 0x2, URZ ;  /* 0x000000020c187890 */ /* 0x000fe4000fffe03f */
[----:B------:R-:W-:Y:S02]  /*1a40*/  UIADD3 UR28, UR12, 0x200, URZ ;  /* 0x000002000c1c7890 */ /* 0x000fe4000fffe03f */
[----:B------:R-:W-:Y:S02]  /*1a50*/  UIADD3 UR32, UR12, 0x202, URZ ;  /* 0x000002020c207890 */ /* 0x000fe4000fffe03f */
[----:B------:R-:W-:Y:S01]  /*1a60*/  UIADD3 UR40, UR12, 0x400, URZ ;  /* 0x000004000c287890 */ /* 0x000fe2000fffe03f */
[----:B------:R-:W-:Y:S01]  /*1a70*/  UMOV UR4, UR24 ;  /* 0x0000001800047c82 */ /* 0x000fe20008000000 */
[----:B------:R-:W-:Y:S01]  /*1a80*/  UMOV UR8, UR24 ;  /* 0x0000001800087c82 */ /* 0x000fe20008000000 */
[----:B------:R-:W-:Y:S01]  /*1a90*/  UIADD3 UR44, UR12, 0x402, URZ ;  /* 0x000004020c2c7890 */ /* 0x000fe2000fffe03f */
[----:B------:R-:W-:-:S02]  /*1aa0*/  WARPGROUP.DEPBAR.LE gsb0, 0x0 ;  /* 0x00008000000079c5 */ /* 0x000fc40000010000 */
[----:B------:R-:W-:-:S06]  /*1ab0*/  WARPGROUP.ARRIVE ;  /* 0x00000000000079c5 */ /* 0x000fcc0000000000 */
[----:B------:R-:W-:Y:S03]  /*1ac0*/  QGMMA.64x32x32.F32.E4M3.E4M3 R44, gdesc[UR16], RZ, !UPT, gsb0 ;  /* 0x00600000102c79f3 */ /* 0x000fe6000c0008ff */
[----:B------:R-:W-:Y:S02]  /*1ad0*/  WARPGROUP.DEPBAR.LE gsb0, 0x0 ;  /* 0x00008000000079c5 */ /* 0x000fe40000010000 */
[----:B------:R-:W-:-:S06]  /*1ae0*/  WARPGROUP.ARRIVE ;  /* 0x00000000000079c5 */ /* 0x000fcc0000000000 */
[----:B------:R-:W-:Y:S03]  /*1af0*/  QGMMA.64x32x32.F32.E4M3.E4M3 R28, gdesc[UR20], RZ, !UPT, gsb0 ;  /* 0x00600000141c79f3 */ /* 0x000fe6000c0008ff */
[----:B------:R-:W-:Y:S02]  /*1b00*/  WARPGROUP.DEPBAR.LE gsb0, 0x0 ;  /* 0x00008000000079c5 */ /* 0x000fe40000010000 */
[----:B------:R-:W-:-:S06]  /*1b10*/  WARPGROUP.ARRIVE ;  /* 0x00000000000079c5 */ /* 0x000fcc0000000000 */
[----:B------:R-:W-:Y:S01]  /*1b20*/  QGMMA.64x32x32.F32.E4M3.E4M3 R92, gdesc[UR24], R92, gsb0 ;  /* 0x00600000185c79f3 */ /* 0x000fe2000800085c */
[----:B------:R-:W-:Y:S01]  /*1b30*/  UIADD3 UR26, UR52, 0x182, URZ ;  /* 0x00000182341a7890 */ /* 0x000fe2000fffe03f */
[----:B------:R-:W-:Y:S01]  /*1b40*/  UMOV UR27, 0x80000020 ;  /* 0x80000020001b7882 */ /* 0x000fe20000000000 */
[----:B------:R-:W-:Y:S02]  /*1b50*/  WARPGROUP.DEPBAR.LE gsb0, 0x0 ;  /* 0x00008000000079c5 */ /* 0x000fe40000010000 */
[----:B------:R-:W-:-:S06]  /*1b60*/  WARPGROUP.ARRIVE ;  /* 0x00000000000079c5 */ /* 0x000fcc0000000000 */
[----:B------:R-:W-:Y:S01]  /*1b70*/  QGMMA.64x32x32.F32.E4M3.E4M3 R76, gdesc[UR4], R76, gsb0 ;  /* 0x00600000044c79f3 */ /* 0x000fe2000800084c */
[----:B------:R-:W-:Y:S02]  /*1b80*/  UIADD3 UR4, UR52, 0x202, URZ ;  /* 0x0000020234047890 */ /* 0x000fe4000fffe03f */
[----:B------:R-:W-:Y:S01]  /*1b90*/  UIADD3 UR6, UR52, 0x300, URZ ;  /* 0x0000030034067890 */ /* 0x000fe2000fffe03f */
[----:B------:R-:W-:Y:S01]  /*1ba0*/  UMOV UR5, UR29 ;  /* 0x0000001d00057c82 */ /* 0x000fe20008000000 */
[----:B------:R-:W-:Y:S01]  /*1bb0*/  UMOV UR7, 0x80000020 ;  /* 0x8000002000077882 */ /* 0x000fe20000000000 */
[----:B------:R-:W-:Y:S02]  /*1bc0*/  WARPGROUP.DEPBAR.LE gsb0, 0x0 ;  /* 0x00008000000079c5 */ /* 0x000fe40000010000 */
[----:B------:R-:W-:-:S06]  /*1bd0*/  WARPGROUP.ARRIVE ;  /* 0x00000000000079c5 */ /* 0x000fcc0000000000 */
[----:B------:R-:W-:Y:S01]  /*1be0*/  QGMMA.64x32x32.F32.E4M3.E4M3 R60, gdesc[UR8], R60, gsb0 ;  /* 0x00600000083c79f3 */ /* 0x000fe2000800083c */
[----:B------:R-:W-:Y:S01]  /*1bf0*/  UIADD3 UR10, UR52, 0x380, URZ ;  /* 0x00000380340a7890 */ /* 0x000fe2000fffe03f */
[----:B------:R-:W-:Y:S01]  /*1c00*/  UMOV UR8, UR28 ;  /* 0x0000001c00087c82 */ /* 0x000fe20008000000 */
[----:B------:R-:W-:Y:S01]  /*1c10*/  UMOV UR9, UR29 ;  /* 0x0000001d00097c82 */ /* 0x000fe20008000000 */
[----:B------:R-:W-:Y:S01]  /*1c20*/  UMOV UR11, 0x80000020 ;  /* 0x80000020000b7882 */ /* 0x000fe20000000000 */
[----:B------:R-:W-:Y:S02]  /*1c30*/  WARPGROUP.DEPBAR.LE gsb0, 0x0 ;  /* 0x00008000000079c5 */ /* 0x000fe40000010000 */
[----:B------:R-:W-:-:S06]  /*1c40*/  WARPGROUP.ARRIVE ;  /* 0x00000000000079c5 */ /* 0x000fcc0000000000 */
[----:B------:R-:W-:Y:S01]  /*1c50*/  QGMMA.64x32x32.F32.E4M3.E4M3 R44, gdesc[UR24], R44, gsb0 ;  /* 0x00600000182c79f3 */ /* 0x000fe2000800082c */
[----:B------:R-:W-:Y:S01]  /*1c60*/  UMOV UR26, UR4 ;  /* 0x00000004001a7c82 */ /* 0x000fe20008000000 */
[----:B------:R-:W-:Y:S01]  /*1c70*/  UMOV UR27, 0x80000020 ;  /* 0x80000020001b7882 */ /* 0x000fe20000000000 */
[----:B------:R-:W-:Y:S01]  /*1c80*/  UMOV UR4, UR28 ;  /* 0x0000001c00047c82 */ /* 0x000fe20008000000 */
[----:B------:R-:W-:Y:S02]  /*1c90*/  WARPGROUP.DEPBAR.LE gsb0, 0x0 ;  /* 0x00008000000079c5 */ /* 0x000fe40000010000 */
[----:B------:R-:W-:-:S06]  /*1ca0*/  WARPGROUP.ARRIVE ;  /* 0x00000000000079c5 */ /* 0x000fcc0000000000 */
[----:B------:R-:W-:Y:S03]  /*1cb0*/  QGMMA.64x32x32.F32.E4M3.E4M3 R28, gdesc[UR24], R28, gsb0 ;  /* 0x00600000181c79f3 */ /* 0x000fe6000800081c */
        /* <DEDUP_REMOVED lines=93> */
[----:B------:R-:W-:Y:S02]  /*2290*/  WARPGROUP.DEPBAR.LE gsb0, 0x0 ;  /* 0x00008000000079c5 */ /* 0x000fe40000010000 */
[----:B------:R-:W-:-:S06]  /*22a0*/  WARPGROUP.ARRIVE ;  /* 0x00000000000079c5 */ /* 0x000fcc0000000000 */
[----:B------:R-:W-:Y:S03]  /*22b0*/  QGMMA.64x32x32.F32.E4M3.E4M3 R60, gdesc[UR8], R60, gsb0 ;  /* 0x00600000083c79f3 */ /* 0x000fe6000800083c */
[----:B------:R-:W-:Y:S02]  /*22c0*/  WARPGROUP.DEPBAR.LE gsb0, 0x0 ;  /* 0x00008000000079c5 */ /* 0x000fe40000010000 */
[----:B------:R-:W-:-:S06]  /*22d0*/  WARPGROUP.ARRIVE ;  /* 0x00000000000079c5 */ /* 0x000fcc0000000000 */
[----:B------:R-:W-:Y:S01]  /*22e0*/  QGMMA.64x32x32.F32.E4M3.E4M3 R44, gdesc[UR44], R44, gsb0 ;  /* 0x006000002c2c79f3 */ /* 0x000fe2000800082c */
[----:B------:R-:W-:Y:S01]  /*22f0*/  UMOV UR46, UR4 ;  /* 0x00000004002e7c82 */ /* 0x000fe20008000000 */
[----:B------:R-:W-:Y:S01]  /*2300*/  UMOV UR47, 0x80000020 ;  /* 0x80000020002f7882 */ /* 0x000fe20000000000 */
[----:B------:R-:W-:Y:S02]  /*2310*/  WARPGROUP.DEPBAR.LE gsb0, 0x0 ;  /* 0x00008000000079c5 */ /* 0x000fe40000010000 */
[----:B------:R-:W-:-:S06]  /*2320*/  WARPGROUP.ARRIVE ;  /* 0x00000000000079c5 */ /* 0x000fcc0000000000 */
[----:B------:R-:W-:Y:S03]  /*2330*/  QGMMA.64x32x32.F32.E4M3.E4M3 R28, gdesc[UR44], R28, gsb0 ;  /* 0x006000002c1c79f3 */ /* 0x000fe6000800081c */
[----:B------:R-:W-:Y:S02]  /*2340*/  WARPGROUP.DEPBAR.LE gsb0, 0x0 ;  /* 0x00008000000079c5 */ /* 0x000fe40000010000 */
[----:B------:R-:W-:Y:S05]  /*2350*/  @!P0 BRA `(.L_x_17) ;  /* 0x0000000000048947 */ /* 0x000fea0003800000 */
[----:B------:R-:W-:Y:S01]  /*2360*/  BPT.TRAP 0x1 ;  /* 0x000000040000795c */ /* 0x000fe20000300000 */
.L_x_17:
[----:B------:R-:W-:Y:S01]  /*2370*/  LOP3.LUT R17, R17, 0xffffff80, RZ, 0xc0, !PT ;  /* 0xffffff8011117812 */ /* 0x000fe200078ec0ff */
[----:B------:R-:W-:Y:S01]  /*2380*/  IMAD.MOV.U32 R7, RZ, RZ, -0x2 ;  /* 0xfffffffeff077424 */ /* 0x000fe200078e00ff */
[----:B------:R-:W-:Y:S01]  /*2390*/  P2R R18, PR, RZ, 0x1 ;  /* 0x00000001ff127803 */ /* 0x000fe20000000000 */
[----:B------:R-:W-:Y:S02]  /*23a0*/  UIADD3 UR58, UR54, -0x2, URZ ;  /* 0xfffffffe363a7890 */ /* 0x000fe4000fffe03f */
[----:B------:R-:W-:Y:S01]  /*23b0*/  IMAD.IADD R17, R16, 0x1, -R17 ;  /* 0x0000000110117824 */ /* 0x000fe200078e0a11 */
[----:B------:R-:W-:Y:S02]  /*23c0*/  UIADD3 UR4, UR36, 0x29840, URZ ;  /* 0x0002984024047890 */ /* 0x000fe4000fffe03f */
[----:B------:R-:W-:Y:S02]  /*23d0*/  UISETP.GE.AND UP0, UPT, UR58, UR38, UPT ;  /* 0x000000263a00728c */ /* 0x000fe4000bf06270 */
[----:B0-----:R-:W-:Y:S01]  /*23e0*/  SHF.R.S32.HI R0, RZ, 0x1f, R17 ;  /* 0x0000001fff007819 */ /* 0x001fe20000011411 */
[----:B------:R-:W-:-:S03]  /*23f0*/  UPRMT UR4, UR53, 0x654, UR4 ;  /* 0x0000065435047896 */ /* 0x000fc60008000004 */
[----:B------:R-:W-:-:S04]  /*2400*/  LEA.HI R0, R0, R17, RZ, 0x2 ;  /* 0x0000001100007211 */ /* 0x000fc800078f10ff */
[----:B------:R-:W-:Y:S02]  /*2410*/  LOP3.LUT R0, R0, 0x7ffffffc, RZ, 0xc0, !PT ;  /* 0x7ffffffc00007812 */ /* 0x000fe400078ec0ff */
[----:B------:R-:W-:Y:S03]  /*2420*/  SYNCS.ARRIVE.TRANS64.RED.A1T0 RZ, [UR4], RZ ;  /* 0x000000ffffff79a7 */ /* 0x000fe60008100404 */
[----:B------:R-:W-:-:S04]  /*2430*/  IMAD.IADD R0, R17, 0x1, -R0 ;  /* 0x0000000111007824 */ /* 0x000fc800078e0a00 */
[----:B------:R-:W-:Y:S02]  /*2440*/  IMAD R0, R0, R7, 0xa0 ;  /* 0x000000a000007424 */ /* 0x000fe400078e0207 */
[----:B------:R-:W-:Y:S01]  /*2450*/  IMAD.U32 R7, RZ, RZ, UR54 ;  /* 0x00000036ff077e24 */ /* 0x000fe2000f8e00ff */
[----:B------:R-:W0:Y:S01]  /*2460*/  S2UR UR54, SR_CgaCtaId ;  /* 0x00000000003679c3 */ /* 0x000e220000008800 */
[----:B------:R-:W-:Y:S01]  /*2470*/  VIADD R0, R0, UR55 ;  /* 0x0000003700007c36 */ /* 0x000fe20008000000 */
[----:B------:R-:W-:-:S03]  /*2480*/  UMOV UR55, URZ ;  /* 0x0000003f00377c82 */ /* 0x000fc60008000000 */
[----:B------:R-:W-:-:S05]  /*2490*/  IMAD R7, R7, -0xa0, R0 ;  /* 0xffffff6007077824 */ /* 0x000fca00078e0200 */
[C---:B------:R-:W-:Y:S02]  /*24a0*/  ISETP.GT.AND P6, PT, R7.reuse, RZ, PT ;  /* 0x000000ff0700720c */ /* 0x040fe40003fc4270 */
[C---:B------:R-:W-:Y:S02]  /*24b0*/  ISETP.GT.AND P5, PT, R7.reuse, 0x1, PT ;  /* 0x000000010700780c */ /* 0x040fe40003fa4270 */
[----:B------:R-:W-:Y:S02]  /*24c0*/  ISETP.GT.AND P4, PT, R7, 0x8, PT ;  /* 0x000000080700780c */ /* 0x000fe40003f84270 */
[----:B------:R-:W-:Y:S02]  /*24d0*/  FSEL R94, R94, -INF , P6 ;  /* 0xff8000005e5e7808 */ /* 0x000fe40003000000 */
[----:B------:R-:W-:Y:S02]  /*24e0*/  FSEL R95, R95, -INF , P5 ;  /* 0xff8000005f5f7808 */ /* 0x000fe40002800000 */
[----:B------:R-:W-:-:S02]  /*24f0*/  ISETP.GT.AND P3, PT, R7, 0x9, PT ;  /* 0x000000090700780c */ /* 0x000fc40003f64270 */
[----:B------:R-:W-:Y:S02]  /*2500*/  FSEL R98, R98, -INF , P4 ;  /* 0xff80000062627808 */ /* 0x000fe40002000000 */
[----:B------:R-:W-:Y:S02]  /*2510*/  FMNMX.FTZ R9, R94, R95, !PT ;  /* 0x0000005f5e097209 */ /* 0x000fe40007810000 */
[----:B------:R-:W-:Y:S02]  /*2520*/  ISETP.GT.AND P1, PT, R7, 0x10, PT ;  /* 0x000000100700780c */ /* 0x000fe40003f24270 */
[----:B------:R-:W-:Y:S02]  /*2530*/  FSEL R99, R99, -INF , P3 ;  /* 0xff80000063637808 */ /* 0x000fe40001800000 */
[----:B------:R-:W-:Y:S02]  /*2540*/  FMNMX.FTZ R0, R98, R9, !PT ;  /* 0x0000000962007209 */ /* 0x000fe40007810000 */
[----:B------:R-:W-:-:S02]  /*2550*/  ISETP.GT.AND P2, PT, R7, 0x11, PT ;  /* 0x000000110700780c */ /* 0x000fc40003f44270 */
[----:B------:R-:W-:Y:S02]  /*2560*/  FSEL R102, R102, -INF , P1 ;  /* 0xff80000066667808 */ /* 0x000fe40000800000 */
[----:B------:R-:W-:Y:S02]  /*2570*/  FMNMX.FTZ R9, R99, R0, !PT ;  /* 0x0000000063097209 */ /* 0x000fe40007810000 */
[----:B------:R-:W-:Y:S02]  /*2580*/  FSEL R92, R92, -INF , P6 ;  /* 0xff8000005c5c7808 */ /* 0x000fe40003000000 */
[----:B------:R-:W-:Y:S02]  /*2590*/  ISETP.GT.AND P6, PT, R7, 0x18, PT ;  /* 0x000000180700780c */ /* 0x000fe40003fc4270 */
[----:B------:R-:W-:Y:S02]  /*25a0*/  FSEL R103, R103, -INF , P2 ;  /* 0xff80000067677808 */ /* 0x000fe40001000000 */
[----:B------:R-:W-:-:S02]  /*25b0*/  FMNMX.FTZ R0, R102, R9, !PT ;  /* 0x0000000966007209 */ /* 0x000fc40007810000 */
[----:B------:R-:W-:Y:S02]  /*25c0*/  FSEL R93, R93, -INF , P5 ;  /* 0xff8000005d5d7808 */ /* 0x000fe40002800000 */
[----:B------:R-:W-:Y:S02]  /*25d0*/  ISETP.GT.AND P5, PT, R7, 0x19, PT ;  /* 0x000000190700780c */ /* 0x000fe40003fa4270 */
[----:B------:R-:W-:Y:S02]  /*25e0*/  FSEL R106, R106, -INF , P6 ;  /* 0xff8000006a6a7808 */ /* 0x000fe40003000000 */
[----:B------:R-:W-:Y:S02]  /*25f0*/  FMNMX.FTZ R9, R103, R0, !PT ;  /* 0x0000000067097209 */ /* 0x000fe40007810000 */
[----:B------:R-:W-:Y:S02]  /*2600*/  FSEL R96, R96, -INF , P4 ;  /* 0xff80000060607808 */ /* 0x000fe40002000000 */
        /* <DEDUP_REMOVED lines=87> */
[C---:B------:R-:W-:Y:S02]  /*2b80*/  ISETP.GT.AND P0, PT, R7.reuse, 0x79, PT ;  /* 0x000000790700780c */ /* 0x040fe40003f04270 */
[----:B------:R-:W-:Y:S02]  /*2b90*/  FSEL R44, R44, -INF , P6 ;  /* 0xff8000002c2c7808 */ /* 0x000fe40003000000 */
[----:B------:R-:W-:Y:S02]  /*2ba0*/  ISETP.GT.AND P6, PT, R7, 0x78, PT ;  /* 0x000000780700780c */ /* 0x000fe40003fc4270 */
[----:B------:R-:W-:-:S02]  /*2bb0*/  FSEL R55, R55, -INF , P2 ;  /* 0xff80000037377808 */ /* 0x000fc40001000000 */
[----:B------:R-:W-:Y:S02]  /*2bc0*/  FMNMX.FTZ R0, R54, R9, !PT ;  /* 0x0000000936007209 */ /* 0x000fe40007810000 */
[----:B------:R-:W-:Y:S02]  /*2bd0*/  FSEL R46, R59, -INF , P0 ;  /* 0xff8000003b2e7808 */ /* 0x000fe40000000000 */
[----:B------:R-:W-:Y:S02]  /*2be0*/  ISETP.GT.AND P0, PT, R7, 0x81, PT ;  /* 0x000000810700780c */ /* 0x000fe40003f04270 */
[----:B------:R-:W-:Y:S02]  /*2bf0*/  FSEL R6, R58, -INF , P6 ;  /* 0xff8000003a067808 */ /* 0x000fe40003000000 */
[----:B------:R-:W-:Y:S02]  /*2c00*/  FMNMX.FTZ R9, R55, R0, !PT ;  /* 0x0000000037097209 */ /* 0x000fe40007810000 */
[----:B------:R-:W-:-:S02]  /*2c10*/  FSEL R45, R45, -INF , P5 ;  /* 0xff8000002d2d7808 */ /* 0x000fc40002800000 */
[----:B------:R-:W-:Y:S02]  /*2c20*/  FSEL R63, R31, -INF , P0 ;  /* 0xff8000001f3f7808 */ /* 0x000fe40000000000 */
[----:B------:R-:W-:Y:S02]  /*2c30*/  P2R R15, PR, RZ, 0x1 ;  /* 0x00000001ff0f7803 */ /* 0x000fe40000000000 */
[C---:B------:R-:W-:Y:S02]  /*2c40*/  ISETP.GT.AND P5, PT, R7.reuse, 0x80, PT ;  /* 0x000000800700780c */ /* 0x040fe40003fa4270 */
[----:B------:R-:W-:Y:S02]  /*2c50*/  FMNMX.FTZ R9, R6, R9, !PT ;  /* 0x0000000906097209 */ /* 0x000fe40007810000 */
[----:B------:R-:W-:Y:S02]  /*2c60*/  ISETP.GT.AND P0, PT, R7, 0x80, PT ;  /* 0x000000800700780c */ /* 0x000fe40003f04270 */
[----:B------:R-:W-:-:S02]  /*2c70*/  FSEL R66, R30, -INF , P5 ;  /* 0xff8000001e427808 */ /* 0x000fc40002800000 */
[----:B------:R-:W-:Y:S02]  /*2c80*/  FMNMX.FTZ R9, R46, R9, !PT ;  /* 0x000000092e097209 */ /* 0x000fe40007810000 */
[----:B------:R-:W-:Y:S02]  /*2c90*/  FSEL R28, R28, -INF , P0 ;  /* 0xff8000001c1c7808 */ /* 0x000fe40000000000 */
[----:B------:R-:W-:Y:S02]  /*2ca0*/  ISETP.NE.AND P0, PT, R15, RZ, PT ;  /* 0x000000ff0f00720c */ /* 0x000fe40003f05270 */
[----:B------:R-:W-:Y:S02]  /*2cb0*/  FMNMX.FTZ R15, R92, R93, !PT ;  /* 0x0000005d5c0f7209 */ /* 0x000fe40007810000 */
[----:B------:R-:W-:Y:S02]  /*2cc0*/  FSEL R52, R52, -INF , P1 ;  /* 0xff80000034347808 */ /* 0x000fe40000800000 */
[----:B------:R-:W-:-:S02]  /*2cd0*/  ISETP.GT.AND P1, PT, R7, 0x88, PT ;  /* 0x000000880700780c */ /* 0x000fc40003f24270 */
[----:B------:R-:W-:Y:S02]  /*2ce0*/  FMNMX.FTZ R0, R66, R9, !PT ;  /* 0x0000000942007209 */ /* 0x000fe40007810000 */
[----:B------:R-:W-:Y:S02]  /*2cf0*/  FMNMX.FTZ R16, R96, R15, !PT ;  /* 0x0000000f60107209 */ /* 0x000fe40007810000 */
[----:B------:R-:W-:Y:S02]  /*2d00*/  FSEL R53, R53, -INF , P2 ;  /* 0xff80000035357808 */ /* 0x000fe40001000000 */
[----:B------:R-:W-:Y:S02]  /*2d10*/  ISETP.GT.AND P2, PT, R7, 0x89, PT ;  /* 0x000000890700780c */ /* 0x000fe40003f44270 */
[----:B------:R-:W-:Y:S02]  /*2d20*/  FSEL R70, R34, -INF , P1 ;  /* 0xff80000022467808 */ /* 0x000fe40000800000 */
[----:B------:R-:W-:-:S02]  /*2d30*/  FMNMX.FTZ R9, R63, R0, !PT ;  /* 0x000000003f097209 */ /* 0x000fc40007810000 */
[----:B------:R-:W-:Y:S02]  /*2d40*/  FMNMX.FTZ R15, R97, R16, !PT ;  /* 0x00000010610f7209 */ /* 0x000fe40007810000 */
[----:B------:R-:W-:Y:S02]  /*2d50*/  FSEL R49, R49, -INF , P3 ;  /* 0xff80000031317808 */ /* 0x000fe40001800000 */
[----:B------:R-:W-:Y:S02]  /*2d60*/  FSEL R71, R35, -INF , P2 ;  /* 0xff80000023477808 */ /* 0x000fe40001000000 */
[----:B------:R-:W-:Y:S02]  /*2d70*/  FMNMX.FTZ R0, R70, R9, !PT ;  /* 0x0000000946007209 */ /* 0x000fe40007810000 */
[----:B------:R-:W-:Y:S02]  /*2d80*/  ISETP.GT.AND P3, PT, R7, 0x90, PT ;  /* 0x000000900700780c */ /* 0x000fe40003f64270 */
[----:B------:R-:W-:-:S02]  /*2d90*/  FMNMX.FTZ R16, R100, R15, !PT ;  /* 0x0000000f64107209 */ /* 0x000fc40007810000 */
[----:B------:R-:W-:Y:S02]  /*2da0*/  FSEL R48, R48, -INF , P4 ;  /* 0xff80000030307808 */ /* 0x000fe40002000000 */
[----:B------:R-:W-:Y:S02]  /*2db0*/  FSEL R74, R38, -INF , P3 ;  /* 0xff800000264a7808 */ /* 0x000fe40001800000 */
[----:B------:R-:W-:Y:S02]  /*2dc0*/  FMNMX.FTZ R9, R71, R0, !PT ;  /* 0x0000000047097209 */ /* 0x000fe40007810000 */
[----:B------:R-:W-:Y:S02]  /*2dd0*/  ISETP.GT.AND P4, PT, R7, 0x91, PT ;  /* 0x000000910700780c */ /* 0x000fe40003f84270 */
[----:B------:R-:W-:Y:S02]  /*2de0*/  FMNMX.FTZ R17, R101, R16, !PT ;  /* 0x0000001065117209 */ /* 0x000fe40007810000 */
[----:B------:R-:W-:-:S02]  /*2df0*/  FSEL R67, R39, -INF , P4 ;  /* 0xff80000027437808 */ /* 0x000fc40002000000 */
[----:B------:R-:W-:Y:S02]  /*2e00*/  FMNMX.FTZ R0, R74, R9, !PT ;  /* 0x000000094a007209 */ /* 0x000fe40007810000 */
[----:B------:R-:W-:Y:S02]  /*2e10*/  ISETP.GT.AND P5, PT, R7, 0x98, PT ;  /* 0x000000980700780c */ /* 0x000fe40003fa4270 */
[----:B------:R-:W-:Y:S02]  /*2e20*/  FSEL R29, R29, -INF , P0 ;  /* 0xff8000001d1d7808 */ /* 0x000fe40000000000 */
[----:B------:R-:W-:Y:S02]  /*2e30*/  ISETP.NE.AND P0, PT, R18, RZ, PT ;  /* 0x000000ff1200720c */ /* 0x000fe40003f05270 */
[----:B------:R-:W-:Y:S02]  /*2e40*/  FMNMX.FTZ R18, R104, R17, !PT ;  /* 0x0000001168127209 */ /* 0x000fe40007810000 */
[----:B------:R-:W-:-:S02]  /*2e50*/  FSEL R59, R42, -INF , P5 ;  /* 0xff8000002a3b7808 */ /* 0x000fc40002800000 */
[----:B------:R-:W-:Y:S02]  /*2e60*/  FMNMX.FTZ R0, R67, R0, !PT ;  /* 0x0000000043007209 */ /* 0x000fe40007810000 */
[----:B------:R-:W-:Y:S02]  /*2e70*/  ISETP.GT.AND P6, PT, R7, 0x99, PT ;  /* 0x000000990700780c */ /* 0x000fe40003fc4270 */
[----:B------:R-:W-:Y:S02]  /*2e80*/  FMNMX.FTZ R17, R105, R18, !PT ;  /* 0x0000001269117209 */ /* 0x000fe40007810000 */
[----:B------:R-:W-:Y:S02]  /*2e90*/  FSEL R58, R43, -INF , P6 ;  /* 0xff8000002b3a7808 */ /* 0x000fe40003000000 */
[----:B------:R-:W-:Y:S02]  /*2ea0*/  FMNMX.FTZ R9, R59, R0, !PT ;  /* 0x000000003b097209 */ /* 0x000fe40007810000 */
[----:B------:R-:W-:-:S02]  /*2eb0*/  FMNMX.FTZ R18, R76, R17, !PT ;  /* 0x000000114c127209 */ /* 0x000fc40007810000 */
[----:B------:R-:W-:Y:S02]  /*2ec0*/  FMNMX.FTZ R9, R58, R9, !PT ;  /* 0x000000093a097209 */ /* 0x000fe40007810000 */
[----:B------:R-:W-:Y:S02]  /*2ed0*/  FMNMX.FTZ R19, R77, R18, !PT ;  /* 0x000000124d137209 */ /* 0x000fe40007810000 */
[----:B------:R-:W-:Y:S01]  /*2ee0*/  P2R R12, PR, RZ, 0x8 ;  /* 0x00000008ff0c7803 */ /* 0x000fe20000000000 */
[----:B------:R-:W1:Y:S01]  /*2ef0*/  SHFL.BFLY PT, R0, R9, 0x2, 0x1f ;  /* 0x0c401f0009007f89 */ /* 0x000e6200000e0000 */
[----:B------:R-:W-:Y:S02]  /*2f00*/  FMNMX.FTZ R18, R80, R19, !PT ;  /* 0x0000001350127209 */ /* 0x000fe40007810000 */
[----:B------:R-:W-:Y:S02]  /*2f10*/  P2R R13, PR, RZ, 0x4 ;  /* 0x00000004ff0d7803 */ /* 0x000fe40000000000 */
[----:B------:R-:W-:-:S02]  /*2f20*/  FMNMX.FTZ R19, R81, R18, !PT ;  /* 0x0000001251137209 */ /* 0x000fc40007810000 */
[----:B------:R-:W-:Y:S02]  /*2f30*/  ISETP.GT.AND P2, PT, R7, 0x78, PT ;  /* 0x000000780700780c */ /* 0x000fe40003f44270 */
[----:B------:R-:W-:Y:S02]  /*2f40*/  FMNMX.FTZ R24, R84, R19, !PT ;  /* 0x0000001354187209 */ /* 0x000fe40007810000 */
[----:B------:R-:W-:Y:S02]  /*2f50*/  P2R R14, PR, RZ, 0x2 ;  /* 0x00000002ff0e7803 */ /* 0x000fe40000000000 */
[----:B------:R-:W-:Y:S02]  /*2f60*/  FMNMX.FTZ R19, R85, R24, !PT ;  /* 0x0000001855137209 */ /* 0x000fe40007810000 */
[----:B------:R-:W-:Y:S02]  /*2f70*/  ISETP.GT.AND P1, PT, R7, 0x79, PT ;  /* 0x000000790700780c */ /* 0x000fe40003f24270 */
[----:B------:R-:W-:-:S02]  /*2f80*/  FMNMX.FTZ R24, R88, R19, !PT ;  /* 0x0000001358187209 */ /* 0x000fc40007810000 */
[----:B------:R-:W-:Y:S02]  /*2f90*/  FSEL R56, R56, -INF , P2 ;  /* 0xff80000038387808 */ /* 0x000fe40001000000 */
[----:B------:R-:W-:Y:S02]  /*2fa0*/  FMNMX.FTZ R21, R89, R24, !PT ;  /* 0x0000001859157209 */ /* 0x000fe40007810000 */
[----:B------:R-:W-:Y:S02]  /*2fb0*/  FSEL R57, R57, -INF , P1 ;  /* 0xff80000039397808 */ /* 0x000fe40000800000 */
[----:B-1----:R-:W-:Y:S02]  /*2fc0*/  FMNMX.FTZ R8, R9, R0, !PT ;  /* 0x0000000009087209 */ /* 0x002fe40007810000 */
[----:B------:R-:W-:Y:S02]  /*2fd0*/  FMNMX.FTZ R24, R60, R21, !PT ;  /* 0x000000153c187209 */ /* 0x000fe40007810000 */
[----:B------:R-:W-:Y:S01]  /*2fe0*/  ISETP.NE.AND P1, PT, R14, RZ, PT ;  /* 0x000000ff0e00720c */ /* 0x000fe20003f25270 */
[----:B------:R-:W1:Y:S01]  /*2ff0*/  SHFL.BFLY PT, R11, R8, 0x1, 0x1f ;  /* 0x0c201f00080b7f89 */ /* 0x000e6200000e0000 */
[----:B------:R-:W-:-:S02]  /*3000*/  FMNMX.FTZ R31, R61, R24, !PT ;  /* 0x000000183d1f7209 */ /* 0x000fc40007810000 */
[----:B------:R-:W-:Y:S02]  /*3010*/  ISETP.NE.AND P2, PT, R13, RZ, PT ;  /* 0x000000ff0d00720c */ /* 0x000fe40003f45270 */
[----:B------:R-:W-:-:S04]  /*3020*/  FMNMX.FTZ R30, R64, R31, !PT ;  /* 0x0000001f401e7209 */ /* 0x000fc80007810000 */
[----:B------:R-:W-:-:S04]  /*3030*/  FMNMX.FTZ R31, R65, R30, !PT ;  /* 0x0000001e411f7209 */ /* 0x000fc80007810000 */
[----:B------:R-:W-:-:S04]  /*3040*/  FMNMX.FTZ R30, R68, R31, !PT ;  /* 0x0000001f441e7209 */ /* 0x000fc80007810000 */
[----:B------:R-:W-:-:S04]  /*3050*/  FMNMX.FTZ R31, R69, R30, !PT ;  /* 0x0000001e451f7209 */ /* 0x000fc80007810000 */
[----:B------:R-:W-:Y:S02]  /*3060*/  FMNMX.FTZ R30, R72, R31, !PT ;  /* 0x0000001f481e7209 */ /* 0x000fe40007810000 */
[----:B-1----:R-:W-:Y:S01]  /*3070*/  FMNMX.FTZ R0, R8, R11, !PT ;  /* 0x0000000b08007209 */ /* 0x002fe20007810000 */
[----:B------:R-:W-:Y:S01]  /*3080*/  IMAD.U32 R11, RZ, RZ, UR37 ;  /* 0x00000025ff0b7e24 */ /* 0x000fe2000f8e00ff */
[----:B------:R-:W-:Y:S02]  /*3090*/  FMNMX.FTZ R31, R73, R30, !PT ;  /* 0x0000001e491f7209 */ /* 0x000fe40007810000 */
[C---:B------:R-:W-:Y:S01]  /*30a0*/  FSETP.NEU.FTZ.AND P3, PT, R0.reuse, -INF , PT ;  /* 0xff8000000000780b */ /* 0x040fe20003f7d000 */
[----:B------:R-:W-:Y:S01]  /*30b0*/  FFMA.FTZ R10, R0, R11, -8 ;  /* 0xc1000000000a7423 */ /* 0x000fe2000001000b */
[----:B------:R-:W-:-:S04]  /*30c0*/  FMNMX.FTZ R30, R44, R31, !PT ;  /* 0x0000001f2c1e7209 */ /* 0x000fc80007810000 */
[----:B------:R-:W-:Y:S02]  /*30d0*/  FMNMX.FTZ R31, R45, R30, !PT ;  /* 0x0000001e2d1f7209 */ /* 0x000fe40007810000 */
[----:B------:R-:W-:Y:S02]  /*30e0*/  FSEL R111, R10, RZ, P3 ;  /* 0x000000ff0a6f7208 */ /* 0x000fe40001800000 */
[----:B------:R-:W-:Y:S02]  /*30f0*/  FMNMX.FTZ R30, R48, R31, !PT ;  /* 0x0000001f301e7209 */ /* 0x000fe40007810000 */
[----:B------:R-:W-:Y:S01]  /*3100*/  ISETP.NE.AND P3, PT, R12, RZ, PT ;  /* 0x000000ff0c00720c */ /* 0x000fe20003f65270 */
[--C-:B------:R-:W-:Y:S01]  /*3110*/  FFMA.FTZ R38, R27, UR37, -R111.reuse ;  /* 0x000000251b267c23 */ /* 0x100fe2000801086f */
[----:B------:R-:W-:Y:S01]  /*3120*/  FMNMX.FTZ R27, R49, R30, !PT ;  /* 0x0000001e311b7209 */ /* 0x000fe20007810000 */
[--C-:B------:R-:W-:Y:S01]  /*3130*/  FFMA.FTZ R78, R78, UR37, -R111.reuse ;  /* 0x000000254e4e7c23 */ /* 0x100fe2000801086f */
[--C-:B------:R-:W-:Y:S01]  /*3140*/  FFMA.FTZ R16, R79, UR37, -R111.reuse ;  /* 0x000000254f107c23 */ /* 0x100fe2000801086f */
[----:B------:R-:W-:Y:S01]  /*3150*/  FSEL R79, R33, -INF , P2 ;  /* 0xff800000214f7808 */ /* 0x000fe20001000000 */
[--C-:B------:R-:W-:Y:S01]  /*3160*/  FFMA.FTZ R82, R82, UR37, -R111.reuse ;  /* 0x0000002552527c23 */ /* 0x100fe2000801086f */
[----:B------:R-:W-:Y:S01]  /*3170*/  FMNMX.FTZ R30, R52, R27, !PT ;  /* 0x0000001b341e7209 */ /* 0x000fe20007810000 */
[----:B------:R1:W-:Y:S01]  /*3180*/  MUFU.EX2 R15, R78 ;  /* 0x0000004e000f7308 */ /* 0x0003e20000000800 */
[--C-:B------:R-:W-:Y:S01]  /*3190*/  FFMA.FTZ R33, R75, UR37, -R111.reuse ;  /* 0x000000254b217c23 */ /* 0x100fe2000801086f */
[----:B------:R-:W-:Y:S01]  /*31a0*/  FSEL R75, R36, -INF , P3 ;  /* 0xff800000244b7808 */ /* 0x000fe20001800000 */
[--C-:B------:R-:W-:Y:S01]  /*31b0*/  FFMA.FTZ R20, R83, UR37, -R111.reuse ;  /* 0x0000002553147c23 */ /* 0x100fe2000801086f */
[----:B------:R-:W-:Y:S01]  /*31c0*/  FMNMX.FTZ R35, R53, R30, !PT ;  /* 0x0000001e35237209 */ /* 0x000fe20007810000 */
[--C-:B------:R-:W-:Y:S01]  /*31d0*/  FFMA.FTZ R18, R86, UR37, -R111.reuse ;  /* 0x0000002556127c23 */ /* 0x100fe2000801086f */
[----:B------:R-:W-:Y:S01]  /*31e0*/  FSEL R83, R40, -INF , P5 ;  /* 0xff80000028537808 */ /* 0x000fe20002800000 */
[--C-:B------:R-:W-:Y:S01]  /*31f0*/  FFMA.FTZ R39, R51, UR37, -R111.reuse ;  /* 0x0000002533277c23 */ /* 0x100fe2000801086f */
[----:B------:R-:W-:Y:S01]  /*3200*/  FMNMX.FTZ R34, R56, R35, !PT ;  /* 0x0000002338227209 */ /* 0x000fe20007810000 */
[----:B------:R2:W-:Y:S01]  /*3210*/  MUFU.EX2 R17, R82 ;  /* 0x0000005200117308 */ /* 0x0005e20000000800 */
[----:B-1----:R-:W-:Y:S01]  /*3220*/  FSEL R78, R32, -INF , P1 ;  /* 0xff800000204e7808 */ /* 0x002fe20000800000 */
[--C-:B------:R-:W-:Y:S01]  /*3230*/  FFMA.FTZ R40, R6, UR37, -R111.reuse ;  /* 0x0000002506287c23 */ /* 0x100fe2000801086f */
[----:B------:R-:W-:Y:S01]  /*3240*/  FMNMX.FTZ R35, R57, R34, !PT ;  /* 0x0000002239237209 */ /* 0x000fe20007810000 */
[--C-:B------:R-:W-:Y:S01]  /*3250*/  FFMA.FTZ R62, R62, UR37, -R111.reuse ;  /* 0x000000253e3e7c23 */ /* 0x100fe2000801086f */
[----:B------:R-:W-:Y:S01]  /*3260*/  FSEL R86, R41, -INF , P6 ;  /* 0xff80000029567808 */ /* 0x000fe20003000000 */
[--C-:B------:R-:W-:Y:S01]  /*3270*/  FFMA.FTZ R7, R94, UR37, -R111.reuse ;  /* 0x000000255e077c23 */ /* 0x100fe2000801086f */
[----:B------:R-:W-:Y:S01]  /*3280*/  FMNMX.FTZ R34, R28, R35, !PT ;  /* 0x000000231c227209 */ /* 0x000fe20007810000 */
[----:B------:R1:W-:Y:S01]  /*3290*/  MUFU.EX2 R31, R38 ;  /* 0x00000026001f7308 */ /* 0x0003e20000000800 */
[----:B--2---:R-:W-:Y:S01]  /*32a0*/  FSEL R82, R37, -INF , P4 ;  /* 0xff80000025527808 */ /* 0x004fe20002000000 */
[--C-:B------:R-:W-:Y:S01]  /*32b0*/  FFMA.FTZ R8, R95, UR37, -R111.reuse ;  /* 0x000000255f087c23 */ /* 0x100fe2000801086f */
[----:B------:R-:W-:Y:S01]  /*32c0*/  FMNMX.FTZ R35, R29, R34, !PT ;  /* 0x000000221d237209 */ /* 0x000fe20007810000 */
[--C-:B------:R-:W-:Y:S01]  /*32d0*/  FFMA.FTZ R9, R98, UR37, -R111.reuse ;  /* 0x0000002562097c23 */ /* 0x100fe2000801086f */
[--C-:B------:R-:W-:Y:S01]  /*32e0*/  FFMA.FTZ R10, R99, UR37, -R111.reuse ;  /* 0x00000025630a7c23 */ /* 0x100fe2000801086f */
[--C-:B------:R-:W-:Y:S01]  /*32f0*/  FFMA.FTZ R11, R102, UR37, -R111.reuse ;  /* 0x00000025660b7c23 */ /* 0x100fe2000801086f */
[----:B------:R-:W-:Y:S01]  /*3300*/  FMNMX.FTZ R34, R78, R35, !PT ;  /* 0x000000234e227209 */ /* 0x000fe20007810000 */
[--C-:B------:R-:W-:Y:S01]  /*3310*/  FFMA.FTZ R12, R103, UR37, -R111.reuse ;  /* 0x00000025670c7c23 */ /* 0x100fe2000801086f */
[--C-:B-1----:R-:W-:Y:S01]  /*3320*/  FFMA.FTZ R38, R55, UR37, -R111.reuse ;  /* 0x0000002537267c23 */ /* 0x102fe2000801086f */
[----:B------:R-:W-:Y:S01]  /*3330*/  IMAD.U32 R55, RZ, RZ, UR37 ;  /* 0x00000025ff377e24 */ /* 0x000fe2000f8e00ff */
[----:B------:R-:W-:Y:S01]  /*3340*/  FMNMX.FTZ R34, R79, R34, !PT ;  /* 0x000000224f227209 */ /* 0x000fe20007810000 */
[--C-:B------:R-:W-:Y:S01]  /*3350*/  FFMA.FTZ R13, R106, UR37, -R111.reuse ;  /* 0x000000256a0d7c23 */ /* 0x100fe2000801086f */
[--C-:B------:R-:W-:Y:S01]  /*3360*/  FFMA.FTZ R14, R107, UR37, -R111.reuse ;  /* 0x000000256b0e7c23 */ /* 0x100fe2000801086f */
[--C-:B------:R-:W-:Y:S01]  /*3370*/  FFMA.FTZ R87, R87, UR37, -R111.reuse ;  /* 0x0000002557577c23 */ /* 0x100fe2000801086f */
[----:B------:R-:W-:Y:S01]  /*3380*/  FMNMX.FTZ R35, R75, R34, !PT ;  /* 0x000000224b237209 */ /* 0x000fe20007810000 */
[--C-:B------:R-:W-:Y:S01]  /*3390*/  FFMA.FTZ R90, R90, UR37, -R111.reuse ;  /* 0x000000255a5a7c23 */ /* 0x100fe2000801086f */
[----:B------:R1:W-:Y:S01]  /*33a0*/  MUFU.EX2 R34, R62 ;  /* 0x0000003e00227308 */ /* 0x0003e20000000800 */
[--C-:B------:R-:W-:Y:S01]  /*33b0*/  FFMA.FTZ R24, R91, UR37, -R111.reuse ;  /* 0x000000255b187c23 */ /* 0x100fe2000801086f */
[----:B------:R-:W-:Y:S01]  /*33c0*/  FMNMX.FTZ R36, R82, R35, !PT ;  /* 0x0000002352247209 */ /* 0x000fe20007810000 */
[--C-:B------:R-:W-:Y:S01]  /*33d0*/  FFMA.FTZ R35, R47, UR37, -R111.reuse ;  /* 0x000000252f237c23 */ /* 0x100fe2000801086f */
[--C-:B------:R-:W-:Y:S01]  /*33e0*/  FFMA.FTZ R22, R22, UR37, -R111.reuse ;  /* 0x0000002516167c23 */ /* 0x100fe2000801086f */
[--C-:B------:R-:W-:Y:S01]  /*33f0*/  FFMA.FTZ R23, R23, UR37, -R111.reuse ;  /* 0x0000002517177c23 */ /* 0x100fe2000801086f */
[----:B------:R-:W-:Y:S01]  /*3400*/  FMNMX.FTZ R37, R83, R36, !PT ;  /* 0x0000002453257209 */ /* 0x000fe20007810000 */
[--C-:B------:R-:W-:Y:S01]  /*3410*/  FFMA.FTZ R36, R50, UR37, -R111.reuse ;  /* 0x0000002532247c23 */ /* 0x100fe2000801086f */
[--C-:B------:R-:W-:Y:S01]  /*3420*/  FFMA.FTZ R50, R46, UR37, -R111.reuse ;  /* 0x000000252e327c23 */ /* 0x100fe2000801086f */
[--C-:B-1----:R-:W-:Y:S01]  /*3430*/  FFMA.FTZ R62, R74, UR37, -R111.reuse ;  /* 0x000000254a3e7c23 */ /* 0x102fe2000801086f */
[----:B------:R-:W-:Y:S01]  /*3440*/  FMNMX.FTZ R41, R86, R37, !PT ;  /* 0x0000002556297209 */ /* 0x000fe20007810000 */
[--C-:B------:R-:W-:Y:S01]  /*3450*/  FFMA.FTZ R37, R54, UR37, -R111.reuse ;  /* 0x0000002536257c23 */ /* 0x100fe2000801086f */
[--C-:B------:R-:W-:Y:S01]  /*3460*/  FFMA.FTZ R26, R26, UR37, -R111.reuse ;  /* 0x000000251a1a7c23 */ /* 0x100fe2000801086f */
[--C-:B------:R-:W-:Y:S01]  /*3470*/  FFMA.FTZ R108, R108, UR37, -R111.reuse ;  /* 0x000000256c6c7c23 */ /* 0x100fe2000801086f */
[--C-:B------:R-:W-:Y:S01]  /*3480*/  FFMA.FTZ R30, R109, UR37, -R111.reuse ;  /* 0x000000256d1e7c23 */ /* 0x100fe2000801086f */
[----:B------:R-:W1:Y:S01]  /*3490*/  SHFL.BFLY PT, R42, R41, 0x2, 0x1f ;  /* 0x0c401f00292a7f89 */ /* 0x000e6200000e0000 */
[--C-:B------:R-:W-:Y:S01]  /*34a0*/  FFMA.FTZ R110, R110, UR37, -R111.reuse ;  /* 0x000000256e6e7c23 */ /* 0x100fe2000801086f */
[--C-:B------:R-:W-:Y:S01]  /*34b0*/  FFMA.FTZ R43, R63, UR37, -R111.reuse ;  /* 0x000000253f2b7c23 */ /* 0x100fe2000801086f */
[--C-:B------:R-:W-:Y:S01]  /*34c0*/  FFMA.FTZ R46, R70, UR37, -R111.reuse ;  /* 0x00000025462e7c23 */ /* 0x100fe2000801086f */
[--C-:B------:R-:W-:Y:S01]  /*34d0*/  FFMA.FTZ R47, R71, UR37, -R111.reuse ;  /* 0x00000025472f7c23 */ /* 0x100fe2000801086f */
[--C-:B------:R-:W-:Y:S01]  /*34e0*/  FFMA.FTZ R54, R59, UR37, -R111.reuse ;  /* 0x000000253b367c23 */ /* 0x100fe2000801086f */
[----:B------:R-:W-:Y:S08]  /*34f0*/  MUFU.EX2 R7, R7 ;  /* 0x0000000700077308 */ /* 0x000ff00000000800 */
[----:B------:R-:W2:Y:S08]  /*3500*/  MUFU.EX2 R8, R8 ;  /* 0x0000000800087308 */ /* 0x000eb00000000800 */
[----:B------:R-:W3:Y:S01]  /*3510*/  MUFU.EX2 R9, R9 ;  /* 0x0000000900097308 */ /* 0x000ee20000000800 */
[----:B-1----:R-:W-:Y:S01]  /*3520*/  FMNMX.FTZ R51, R41, R42, !PT ;  /* 0x0000002a29337209 */ /* 0x002fe20007810000 */
[----:B------:R-:W-:-:S04]  /*3530*/  FFMA.FTZ R42, R66, UR37, -R111 ;  /* 0x00000025422a7c23 */ /* 0x000fc8000801086f */
[----:B------:R-:W1:Y:S02]  /*3540*/  SHFL.BFLY PT, R6, R51, 0x1, 0x1f ;  /* 0x0c201f0033067f89 */ /* 0x000e6400000e0000 */
[----:B------:R-:W-:Y:S08]  /*3550*/  MUFU.EX2 R41, R50 ;  /* 0x0000003200297308 */ /* 0x000ff00000000800 */
[----:B------:R4:W-:Y:S08]  /*3560*/  MUFU.EX2 R50, R62 ;  /* 0x0000003e00327308 */ /* 0x0009f00000000800 */
[----:B------:R-:W5:Y:S01]  /*3570*/  MUFU.EX2 R10, R10 ;  /* 0x0000000a000a7308 */ /* 0x000f620000000800 */
[----:B-1----:R-:W-:Y:S01]  /*3580*/  FMNMX.FTZ R6, R51, R6, !PT ;  /* 0x0000000633067209 */ /* 0x002fe20007810000 */
[--C-:B------:R-:W-:Y:S01]  /*3590*/  FFMA.FTZ R51, R67, UR37, -R111.reuse ;  /* 0x0000002543337c23 */ /* 0x100fe2000801086f */
[----:B------:R-:W-:-:S05]  /*35a0*/  FFMA.FTZ R111, R58, UR37, -R111 ;  /* 0x000000253a6f7c23 */ /* 0x000fca000801086f */
[----:B------:R-:W1:Y:S01]  /*35b0*/  MUFU.EX2 R11, R11 ;  /* 0x0000000b000b7308 */ /* 0x000e620000000800 */
[C---:B------:R-:W-:Y:S01]  /*35c0*/  FSETP.NEU.FTZ.AND P1, PT, R6.reuse, -INF , PT ;  /* 0xff8000000600780b */ /* 0x040fe20003f3d000 */
[----:B------:R-:W-:-:S05]  /*35d0*/  FFMA.FTZ R55, R6, R55, -8 ;  /* 0xc100000006377423 */ /* 0x000fca0000010037 */
[----:B------:R-:W-:Y:S01]  /*35e0*/  FSEL R74, R55, RZ, P1 ;  /* 0x000000ff374a7208 */ /* 0x000fe20000800000 */
[----:B------:R-:W0:Y:S01]  /*35f0*/  MUFU.EX2 R12, R12 ;  /* 0x0000000c000c7308 */ /* 0x000e220000000800 */
[----:B------:R-:W-:-:S03]  /*3600*/  PLOP3.LUT P1, PT, PT, PT, UP0, 0x80, 0x0 ;  /* 0x000000000000781c */ /* 0x000fc60003f2f008 */
[--C-:B------:R-:W-:Y:S01]  /*3610*/  FFMA.FTZ R58, R92, UR37, -R74.reuse ;  /* 0x000000255c3a7c23 */ /* 0x100fe2000801084a */
[--C-:B------:R-:W-:Y:S01]  /*3620*/  FFMA.FTZ R59, R93, UR37, -R74.reuse ;  /* 0x000000255d3b7c23 */ /* 0x100fe2000801084a */
[--C-:B------:R-:W-:Y:S01]  /*3630*/  FFMA.FTZ R96, R96, UR37, -R74.reuse ;  /* 0x0000002560607c23 */ /* 0x100fe2000801084a */
[--C-:B------:R-:W-:Y:S01]  /*3640*/  FFMA.FTZ R97, R97, UR37, -R74.reuse ;  /* 0x0000002561617c23 */ /* 0x100fe2000801084a */
[--C-:B----4-:R-:W-:Y:S01]  /*3650*/  FFMA.FTZ R62, R100, UR37, -R74.reuse ;  /* 0x00000025643e7c23 */ /* 0x110fe2000801084a */
[--C-:B------:R-:W-:Y:S01]  /*3660*/  FFMA.FTZ R63, R101, UR37, -R74.reuse ;  /* 0x00000025653f7c23 */ /* 0x100fe2000801084a */
[----:B------:R-:W-:Y:S01]  /*3670*/  MUFU.EX2 R58, R58 ;  /* 0x0000003a003a7308 */ /* 0x000fe20000000800 */
[--C-:B------:R-:W-:Y:S01]  /*3680*/  FFMA.FTZ R104, R104, UR37, -R74.reuse ;  /* 0x0000002568687c23 */ /* 0x100fe2000801084a */
[--C-:B------:R-:W-:Y:S01]  /*3690*/  FFMA.FTZ R66, R76, UR37, -R74.reuse ;  /* 0x000000254c427c23 */ /* 0x100fe2000801084a */
[----:B------:R-:W-:Y:S01]  /*36a0*/  FFMA.FTZ R67, R77, UR37, -R74 ;  /* 0x000000254d437c23 */ /* 0x000fe2000801084a */
[----:B--2---:R-:W-:Y:S01]  /*36b0*/  FADD.FTZ R76, R7, R8 ;  /* 0x00000008074c7221 */ /* 0x004fe20000010000 */
[--C-:B------:R-:W-:Y:S01]  /*36c0*/  FFMA.FTZ R105, R105, UR37, -R74.reuse ;  /* 0x0000002569697c23 */ /* 0x100fe2000801084a */
[--C-:B------:R-:W-:Y:S01]  /*36d0*/  FFMA.FTZ R71, R85, UR37, -R74.reuse ;  /* 0x0000002555477c23 */ /* 0x100fe2000801084a */
[----:B------:R-:W-:Y:S01]  /*36e0*/  FFMA.FTZ R70, R84, UR37, -R74 ;  /* 0x0000002554467c23 */ /* 0x000fe2000801084a */
[----:B------:R-:W2:Y:S01]  /*36f0*/  MUFU.EX2 R59, R59 ;  /* 0x0000003b003b7308 */ /* 0x000ea20000000800 */
[----:B---3--:R-:W-:Y:S01]  /*3700*/  FADD.FTZ R85, R9, R76 ;  /* 0x0000004c09557221 */ /* 0x008fe20000010000 */
[--C-:B------:R-:W-:Y:S01]  /*3710*/  FFMA.FTZ R80, R80, UR37, -R74.reuse ;  /* 0x0000002550507c23 */ /* 0x100fe2000801084a */
[--C-:B------:R-:W-:Y:S01]  /*3720*/  FFMA.FTZ R81, R81, UR37, -R74.reuse ;  /* 0x0000002551517c23 */ /* 0x100fe2000801084a */
[--C-:B------:R-:W-:Y:S01]  /*3730*/  FFMA.FTZ R88, R88, UR37, -R74.reuse ;  /* 0x0000002558587c23 */ /* 0x100fe2000801084a */
[----:B-----5:R-:W-:Y:S01]  /*3740*/  FADD.FTZ R84, R10, R85 ;  /* 0x000000550a547221 */ /* 0x020fe20000010000 */
[--C-:B------:R-:W-:Y:S01]  /*3750*/  FFMA.FTZ R89, R89, UR37, -R74.reuse ;  /* 0x0000002559597c23 */ /* 0x100fe2000801084a */
[----:B------:R-:W-:Y:S01]  /*3760*/  FFMA.FTZ R60, R60, UR37, -R74 ;  /* 0x000000253c3c7c23 */ /* 0x000fe2000801084a */
[----:B------:R-:W3:Y:S01]  /*3770*/  MUFU.EX2 R96, R96 ;  /* 0x0000006000607308 */ /* 0x000ee20000000800 */
[----:B-1----:R-:W-:Y:S01]  /*3780*/  FADD.FTZ R85, R11, R84 ;  /* 0x000000540b557221 */ /* 0x002fe20000010000 */
[--C-:B------:R-:W-:Y:S01]  /*3790*/  FFMA.FTZ R61, R61, UR37, -R74.reuse ;  /* 0x000000253d3d7c23 */ /* 0x100fe2000801084a */
[--C-:B------:R-:W-:Y:S01]  /*37a0*/  FFMA.FTZ R64, R64, UR37, -R74.reuse ;  /* 0x0000002540407c23 */ /* 0x100fe2000801084a */
[--C-:B------:R-:W-:Y:S01]  /*37b0*/  FFMA.FTZ R65, R65, UR37, -R74.reuse ;  /* 0x0000002541417c23 */ /* 0x100fe2000801084a */
[----:B0-----:R-:W-:Y:S01]  /*37c0*/  FADD.FTZ R84, R12, R85 ;  /* 0x000000550c547221 */ /* 0x001fe20000010000 */
[--C-:B------:R-:W-:Y:S01]  /*37d0*/  FFMA.FTZ R68, R68, UR37, -R74.reuse ;  /* 0x0000002544447c23 */ /* 0x100fe2000801084a */
[--C-:B------:R-:W-:Y:S01]  /*37e0*/  FFMA.FTZ R69, R69, UR37, -R74.reuse ;  /* 0x0000002545457c23 */ /* 0x100fe2000801084a */
[----:B------:R-:W0:Y:S01]  /*37f0*/  MUFU.EX2 R97, R97 ;  /* 0x0000006100617308 */ /* 0x000e220000000800 */
[----:B--2---:R-:W-:Y:S01]  /*3800*/  FADD.FTZ R77, R58, R59 ;  /* 0x0000003b3a4d7221 */ /* 0x004fe20000010000 */
[--C-:B------:R-:W-:Y:S01]  /*3810*/  FFMA.FTZ R72, R72, UR37, -R74.reuse ;  /* 0x0000002548487c23 */ /* 0x100fe2000801084a */
[--C-:B------:R-:W-:Y:S01]  /*3820*/  FFMA.FTZ R73, R73, UR37, -R74.reuse ;  /* 0x0000002549497c23 */ /* 0x100fe2000801084a */
[--C-:B------:R-:W-:Y:S01]  /*3830*/  FFMA.FTZ R44, R44, UR37, -R74.reuse ;  /* 0x000000252c2c7c23 */ /* 0x100fe2000801084a */
[--C-:B------:R-:W-:Y:S01]  /*3840*/  FFMA.FTZ R45, R45, UR37, -R74.reuse ;  /* 0x000000252d2d7c23 */ /* 0x100fe2000801084a */
[--C-:B------:R-:W-:Y:S01]  /*3850*/  FFMA.FTZ R48, R48, UR37, -R74.reuse ;  /* 0x0000002530307c23 */ /* 0x100fe2000801084a */
[--C-:B------:R-:W-:Y:S01]  /*3860*/  FFMA.FTZ R49, R49, UR37, -R74.reuse ;  /* 0x0000002531317c23 */ /* 0x100fe2000801084a */
[----:B------:R-:W1:Y:S01]  /*3870*/  MUFU.EX2 R62, R62 ;  /* 0x0000003e003e7308 */ /* 0x000e620000000800 */
[----:B---3--:R-:W-:Y:S01]  /*3880*/  FADD.FTZ R76, R96, R77 ;  /* 0x0000004d604c7221 */ /* 0x008fe20000010000 */
[--C-:B------:R-:W-:Y:S01]  /*3890*/  FFMA.FTZ R52, R52, UR37, -R74.reuse ;  /* 0x0000002534347c23 */ /* 0x100fe2000801084a */
[--C-:B------:R-:W-:Y:S01]  /*38a0*/  FFMA.FTZ R53, R53, UR37, -R74.reuse ;  /* 0x0000002535357c23 */ /* 0x100fe2000801084a */
[--C-:B------:R-:W-:Y:S01]  /*38b0*/  FFMA.FTZ R56, R56, UR37, -R74.reuse ;  /* 0x0000002538387c23 */ /* 0x100fe2000801084a */
[--C-:B------:R-:W-:Y:S01]  /*38c0*/  FFMA.FTZ R57, R57, UR37, -R74.reuse ;  /* 0x0000002539397c23 */ /* 0x100fe2000801084a */
[--C-:B------:R-:W-:Y:S01]  /*38d0*/  FFMA.FTZ R28, R28, UR37, -R74.reuse ;  /* 0x000000251c1c7c23 */ /* 0x100fe2000801084a */
[----:B------:R-:W-:Y:S01]  /*38e0*/  FFMA.FTZ R29, R29, UR37, -R74 ;  /* 0x000000251d1d7c23 */ /* 0x000fe2000801084a */
[----:B------:R-:W2:Y:S01]  /*38f0*/  MUFU.EX2 R63, R63 ;  /* 0x0000003f003f7308 */ /* 0x000ea20000000800 */
[----:B0-----:R-:W-:Y:S01]  /*3900*/  FADD.FTZ R77, R97, R76 ;  /* 0x0000004c614d7221 */ /* 0x001fe20000010000 */
[--C-:B------:R-:W-:Y:S01]  /*3910*/  FFMA.FTZ R78, R78, UR37, -R74.reuse ;  /* 0x000000254e4e7c23 */ /* 0x100fe2000801084a */
[--C-:B------:R-:W-:Y:S01]  /*3920*/  FFMA.FTZ R79, R79, UR37, -R74.reuse ;  /* 0x000000254f4f7c23 */ /* 0x100fe2000801084a */
[--C-:B------:R-:W-:Y:S01]  /*3930*/  FFMA.FTZ R75, R75, UR37, -R74.reuse ;  /* 0x000000254b4b7c23 */ /* 0x100fe2000801084a */
[--C-:B------:R-:W-:Y:S01]  /*3940*/  FFMA.FTZ R82, R82, UR37, -R74.reuse ;  /* 0x0000002552527c23 */ /* 0x100fe2000801084a */
[--C-:B------:R-:W-:Y:S01]  /*3950*/  FFMA.FTZ R83, R83, UR37, -R74.reuse ;  /* 0x0000002553537c23 */ /* 0x100fe2000801084a */
[----:B------:R-:W-:Y:S01]  /*3960*/  FFMA.FTZ R74, R86, UR37, -R74 ;  /* 0x00000025564a7c23 */ /* 0x000fe2000801084a */
[----:B------:R-:W0:Y:S01]  /*3970*/  MUFU.EX2 R13, R13 ;  /* 0x0000000d000d7308 */ /* 0x000e220000000800 */
[----:B-1----:R-:W-:Y:S01]  /*3980*/  FADD.FTZ R76, R62, R77 ;  /* 0x0000004d3e4c7221 */ /* 0x002fe20000010000 */
[----:B------:R-:W-:Y:S01]  /*3990*/  F2FP.SATFINITE.E4M3.F32.PACK_AB_MERGE_C R96, R97, R96, RZ ;  /* 0x000000606160723e */ /* 0x000fe200048070ff */
[----:B------:R-:W-:-:S03]  /*39a0*/  IMAD.MOV.U32 R86, RZ, RZ, R25 ;  /* 0x000000ffff567224 */ /* 0x000fc600078e0019 */
[----:B------:R-:W-:Y:S01]  /*39b0*/  F2FP.SATFINITE.E4M3.F32.PACK_AB_MERGE_C R184, R59, R58, R96 ;  /* 0x0000003a3bb8723e */ /* 0x000fe20004807060 */
[--C-:B------:R-:W-:Y:S01]  /*39c0*/  IMAD.MOV.U32 R59, RZ, RZ, R25.reuse ;  /* 0x000000ffff3b7224 */ /* 0x100fe200078e0019 */
[----:B------:R-:W1:Y:S01]  /*39d0*/  MUFU.EX2 R104, R104 ;  /* 0x0000006800687308 */ /* 0x000e620000000800 */
[----:B--2---:R-:W-:Y:S01]  /*39e0*/  FADD.FTZ R77, R63, R76 ;  /* 0x0000004c3f4d7221 */ /* 0x004fe20000010000 */
[----:B------:R-:W-:-:S06]  /*39f0*/  IMAD.MOV.U32 R58, RZ, RZ, R25 ;  /* 0x000000ffff3a7224 */ /* 0x000fcc00078e0019 */
[----:B------:R-:W2:Y:S01]  /*3a00*/  MUFU.EX2 R14, R14 ;  /* 0x0000000e000e7308 */ /* 0x000ea20000000800 */
[----:B0-----:R-:W-:-:S07]  /*3a10*/  FADD.FTZ R85, R13, R84 ;  /* 0x000000540d557221 */ /* 0x001fce0000010000 */
[----:B------:R-:W0:Y:S01]  /*3a20*/  MUFU.EX2 R105, R105 ;  /* 0x0000006900697308 */ /* 0x000e220000000800 */
[----:B-1----:R-:W-:-:S07]  /*3a30*/  FADD.FTZ R76, R104, R77 ;  /* 0x0000004d684c7221 */ /* 0x002fce0000010000 */
[----:B------:R-:W1:Y:S01]  /*3a40*/  MUFU.EX2 R66, R66 ;  /* 0x0000004200427308 */ /* 0x000e620000000800 */
[----:B--2---:R-:W-:-:S04]  /*3a50*/  FADD.FTZ R84, R14, R85 ;  /* 0x000000550e547221 */ /* 0x004fc80000010000 */
[----:B------:R-:W-:-:S03]  /*3a60*/  FADD.FTZ R85, R15, R84 ;  /* 0x000000540f557221 */ /* 0x000fc60000010000 */
[----:B------:R-:W2:Y:S01]  /*3a70*/  MUFU.EX2 R16, R16 ;  /* 0x0000001000107308 */ /* 0x000ea20000000800 */
[C---:B0-----:R-:W-:Y:S01]  /*3a80*/  FADD.FTZ R77, R105.reuse, R76 ;  /* 0x0000004c694d7221 */ /* 0x041fe20000010000 */
[----:B------:R-:W-:-:S04]  /*3a90*/  F2FP.SATFINITE.E4M3.F32.PACK_AB_MERGE_C R104, R105, R104, RZ ;  /* 0x000000686968723e */ /* 0x000fc800048070ff */
[----:B------:R-:W-:Y:S01]  /*3aa0*/  F2FP.SATFINITE.E4M3.F32.PACK_AB_MERGE_C R186, R63, R62, R104 ;  /* 0x0000003e3fba723e */ /* 0x000fe20004807068 */
[----:B------:R-:W-:Y:S01]  /*3ab0*/  IMAD.MOV.U32 R63, RZ, RZ, R25 ;  /* 0x000000ffff3f7224 */ /* 0x000fe200078e0019 */
[----:B------:R-:W0:Y:S01]  /*3ac0*/  MUFU.EX2 R67, R67 ;  /* 0x0000004300437308 */ /* 0x000e220000000800 */
[----:B-1----:R-:W-:Y:S01]  /*3ad0*/  FADD.FTZ R76, R66, R77 ;  /* 0x0000004d424c7221 */ /* 0x002fe20000010000 */
[----:B------:R-:W-:-:S06]  /*3ae0*/  IMAD.MOV.U32 R62, RZ, RZ, R25 ;  /* 0x000000ffff3e7224 */ /* 0x000fcc00078e0019 */
[----:B------:R-:W1:Y:S01]  /*3af0*/  MUFU.EX2 R80, R80 ;  /* 0x0000005000507308 */ /* 0x000e620000000800 */
[----:B--2---:R-:W-:-:S04]  /*3b00*/  FADD.FTZ R84, R16, R85 ;  /* 0x0000005510547221 */ /* 0x004fc80000010000 */
[----:B------:R-:W-:-:S03]  /*3b10*/  FADD.FTZ R85, R17, R84 ;  /* 0x0000005411557221 */ /* 0x000fc60000010000 */
[----:B------:R-:W2:Y:S01]  /*3b20*/  MUFU.EX2 R20, R20 ;  /* 0x0000001400147308 */ /* 0x000ea20000000800 */
[----:B0-----:R-:W-:-:S07]  /*3b30*/  FADD.FTZ R77, R67, R76 ;  /* 0x0000004c434d7221 */ /* 0x001fce0000010000 */
[----:B------:R-:W0:Y:S01]  /*3b40*/  MUFU.EX2 R81, R81 ;  /* 0x0000005100517308 */ /* 0x000e220000000800 */
[----:B-1----:R-:W-:-:S07]  /*3b50*/  FADD.FTZ R76, R80, R77 ;  /* 0x0000004d504c7221 */ /* 0x002fce0000010000 */
[----:B------:R-:W1:Y:S01]  /*3b60*/  MUFU.EX2 R18, R18 ;  /* 0x0000001200127308 */ /* 0x000e620000000800 */
[C---:B--2---:R-:W-:Y:S01]  /*3b70*/  FADD.FTZ R85, R20.reuse, R85 ;  /* 0x0000005514557221 */ /* 0x044fe20000010000 */
[----:B------:R-:W-:-:S04]  /*3b80*/  F2FP.SATFINITE.E4M3.F32.PACK_AB_MERGE_C R17, R20, R17, RZ ;  /* 0x000000111411723e */ /* 0x000fc800048070ff */
[----:B------:R-:W-:Y:S02]  /*3b90*/  F2FP.SATFINITE.E4M3.F32.PACK_AB_MERGE_C R181, R16, R15, R17 ;  /* 0x0000000f10b5723e */ /* 0x000fe40004807011 */
[----:B------:R-:W2:Y:S01]  /*3ba0*/  MUFU.EX2 R70, R70 ;  /* 0x0000004600467308 */ /* 0x000ea20000000800 */
[C---:B0-----:R-:W-:Y:S01]  /*3bb0*/  FADD.FTZ R77, R81.reuse, R76 ;  /* 0x0000004c514d7221 */ /* 0x041fe20000010000 */
[----:B------:R-:W-:Y:S01]  /*3bc0*/  F2FP.SATFINITE.E4M3.F32.PACK_AB_MERGE_C R80, R81, R80, RZ ;  /* 0x000000505150723e */ /* 0x000fe200048070ff */
[----:B------:R-:W-:-:S03]  /*3bd0*/  IMAD.MOV.U32 R81, RZ, RZ, R25 ;  /* 0x000000ffff517224 */ /* 0x000fc600078e0019 */
[----:B------:R-:W-:Y:S01]  /*3be0*/  F2FP.SATFINITE.E4M3.F32.PACK_AB_MERGE_C R180, R67, R66, R80 ;  /* 0x0000004243b4723e */ /* 0x000fe20004807050 */
[----:B------:R-:W-:Y:S01]  /*3bf0*/  IMAD.MOV.U32 R66, RZ, RZ, R25 ;  /* 0x000000ffff427224 */ /* 0x000fe200078e0019 */
[----:B------:R0:W3:Y:S01]  /*3c00*/  MUFU.EX2 R19, R87 ;  /* 0x0000005700137308 */ /* 0x0000e20000000800 */
[----:B-1----:R-:W-:Y:S01]  /*3c10*/  FADD.FTZ R84, R18, R85 ;  /* 0x0000005512547221 */ /* 0x002fe20000010000 */
[----:B------:R-:W-:Y:S01]  /*3c20*/  MOV R67, R25 ;  /* 0x0000001900437202 */ /* 0x000fe20000000f00 */
[----:B------:R-:W-:-:S05]  /*3c30*/  IMAD.MOV.U32 R80, RZ, RZ, R25 ;  /* 0x000000ffff507224 */ /* 0x000fca00078e0019 */
[----:B------:R-:W1:Y:S01]  /*3c40*/  MUFU.EX2 R71, R71 ;  /* 0x0000004700477308 */ /* 0x000e620000000800 */
[----:B--2---:R-:W-:Y:S01]  /*3c50*/  FADD.FTZ R76, R70, R77 ;  /* 0x0000004d464c7221 */ /* 0x004fe20000010000 */
[----:B0-----:R-:W-:-:S06]  /*3c60*/  IMAD.MOV.U32 R87, RZ, RZ, R25 ;  /* 0x000000ffff577224 */ /* 0x001fcc00078e0019 */
[----:B------:R-:W0:Y:S01]  /*3c70*/  MUFU.EX2 R21, R90 ;  /* 0x0000005a00157308 */ /* 0x000e220000000800 */
[----:B---3--:R-:W-:-:S07]  /*3c80*/  FADD.FTZ R84, R19, R84 ;  /* 0x0000005413547221 */ /* 0x008fce0000010000 */
[----:B------:R-:W2:Y:S01]  /*3c90*/  MUFU.EX2 R88, R88 ;  /* 0x0000005800587308 */ /* 0x000ea20000000800 */
[----:B-1----:R-:W-:-:S07]  /*3ca0*/  FADD.FTZ R77, R71, R76 ;  /* 0x0000004c474d7221 */ /* 0x002fce0000010000 */
[----:B------:R-:W1:Y:S01]  /*3cb0*/  MUFU.EX2 R24, R24 ;  /* 0x0000001800187308 */ /* 0x000e620000000800 */
[----:B0-----:R-:W-:Y:S01]  /*3cc0*/  FADD.FTZ R85, R21, R84 ;  /* 0x0000005415557221 */ /* 0x001fe20000010000 */
[----:B------:R-:W-:-:S04]  /*3cd0*/  F2FP.SATFINITE.E4M3.F32.PACK_AB_MERGE_C R84, R14, R13, RZ ;  /* 0x0000000d0e54723e */ /* 0x000fc800048070ff */
[----:B------:R-:W-:Y:S02]  /*3ce0*/  F2FP.SATFINITE.E4M3.F32.PACK_AB_MERGE_C R187, R12, R11, R84 ;  /* 0x0000000b0cbb723e */ /* 0x000fe40004807054 */
[----:B------:R-:W0:Y:S01]  /*3cf0*/  MUFU.EX2 R89, R89 ;  /* 0x0000005900597308 */ /* 0x000e220000000800 */
[----:B--2---:R-:W-:Y:S01]  /*3d00*/  FADD.FTZ R76, R88, R77 ;  /* 0x0000004d584c7221 */ /* 0x004fe20000010000 */
[----:B------:R-:W-:Y:S02]  /*3d10*/  F2FP.SATFINITE.E4M3.F32.PACK_AB_MERGE_C R77, R10, R9, RZ ;  /* 0x000000090a4d723e */ /* 0x000fe400048070ff */
[----:B------:R-:W-:Y:S02]  /*3d20*/  MOV R84, R25 ;  /* 0x0000001900547202 */ /* 0x000fe40000000f00 */
[----:B------:R-:W-:Y:S01]  /*3d30*/  F2FP.SATFINITE.E4M3.F32.PACK_AB_MERGE_C R185, R8, R7, R77 ;  /* 0x0000000708b9723e */ /* 0x000fe2000480704d */
[----:B------:R-:W-:Y:S01]  /*3d40*/  IMAD.MOV.U32 R77, RZ, RZ, R25 ;  /* 0x000000ffff4d7224 */ /* 0x000fe200078e0019 */
[----:B------:R-:W2:Y:S01]  /*3d50*/  MUFU.EX2 R22, R22 ;  /* 0x0000001600167308 */ /* 0x000ea20000000800 */
[C---:B-1----:R-:W-:Y:S01]  /*3d60*/  FADD.FTZ R85, R24.reuse, R85 ;  /* 0x0000005518557221 */ /* 0x042fe20000010000 */
[----:B------:R-:W-:Y:S01]  /*3d70*/  F2FP.SATFINITE.E4M3.F32.PACK_AB_MERGE_C R21, R24, R21, RZ ;  /* 0x000000151815723e */ /* 0x000fe200048070ff */
[----:B------:R-:W-:-:S03]  /*3d80*/  IMAD.MOV.U32 R24, RZ, RZ, R25 ;  /* 0x000000ffff187224 */ /* 0x000fc600078e0019 */
[----:B------:R-:W-:Y:S02]  /*3d90*/  F2FP.SATFINITE.E4M3.F32.PACK_AB_MERGE_C R183, R19, R18, R21 ;  /* 0x0000001213b7723e */ /* 0x000fe40004807015 */
[----:B------:R-:W1:Y:S01]  /*3da0*/  MUFU.EX2 R60, R60 ;  /* 0x0000003c003c7308 */ /* 0x000e620000000800 */
[C---:B0-----:R-:W-:Y:S01]  /*3db0*/  FADD.FTZ R9, R89.reuse, R76 ;  /* 0x0000004c59097221 */ /* 0x041fe20000010000 */
[----:B------:R-:W-:-:S04]  /*3dc0*/  F2FP.SATFINITE.E4M3.F32.PACK_AB_MERGE_C R88, R89, R88, RZ ;  /* 0x000000585958723e */ /* 0x000fc800048070ff */
[----:B------:R-:W-:Y:S01]  /*3dd0*/  F2FP.SATFINITE.E4M3.F32.PACK_AB_MERGE_C R182, R71, R70, R88 ;  /* 0x0000004647b6723e */ /* 0x000fe20004807058 */
[----:B------:R-:W-:Y:S01]  /*3de0*/  IMAD.MOV.U32 R71, RZ, RZ, R25 ;  /* 0x000000ffff477224 */ /* 0x000fe200078e0019 */
[----:B------:R-:W0:Y:S01]  /*3df0*/  MUFU.EX2 R23, R23 ;  /* 0x0000001700177308 */ /* 0x000e220000000800 */
[----:B--2---:R-:W-:Y:S01]  /*3e00*/  FADD.FTZ R76, R22, R85 ;  /* 0x00000055164c7221 */ /* 0x004fe20000010000 */
[--C-:B------:R-:W-:Y:S02]  /*3e10*/  IMAD.MOV.U32 R70, RZ, RZ, R25.reuse ;  /* 0x000000ffff467224 */ /* 0x100fe400078e0019 */
[----:B------:R-:W-:-:S04]  /*3e20*/  IMAD.MOV.U32 R85, RZ, RZ, R25 ;  /* 0x000000ffff557224 */ /* 0x000fc800078e0019 */
[----:B------:R-:W2:Y:S01]  /*3e30*/  MUFU.EX2 R61, R61 ;  /* 0x0000003d003d7308 */ /* 0x000ea20000000800 */
[----:B-1----:R-:W-:-:S07]  /*3e40*/  FADD.FTZ R10, R60, R9 ;  /* 0x000000093c0a7221 */ /* 0x002fce0000010000 */
[----:B------:R-:W1:Y:S01]  /*3e50*/  MUFU.EX2 R26, R26 ;  /* 0x0000001a001a7308 */ /* 0x000e620000000800 */
[----:B0-----:R-:W-:Y:S01]  /*3e60*/  FADD.FTZ R13, R23, R76 ;  /* 0x0000004c170d7221 */ /* 0x001fe20000010000 */
[----:B------:R-:W-:-:S06]  /*3e70*/  IMAD.MOV.U32 R76, RZ, RZ, R25 ;  /* 0x000000ffff4c7224 */ /* 0x000fcc00078e0019 */
[----:B------:R-:W0:Y:S01]  /*3e80*/  MUFU.EX2 R64, R64 ;  /* 0x0000004000407308 */ /* 0x000e220000000800 */
[----:B--2---:R-:W-:-:S07]  /*3e90*/  FADD.FTZ R9, R61, R10 ;  /* 0x0000000a3d097221 */ /* 0x004fce0000010000 */
[----:B------:R-:W2:Y:S01]  /*3ea0*/  MUFU.EX2 R65, R65 ;  /* 0x0000004100417308 */ /* 0x000ea20000000800 */
[----:B-1----:R-:W-:Y:S01]  /*3eb0*/  FADD.FTZ R14, R26, R13 ;  /* 0x0000000d1a0e7221 */ /* 0x002fe20000010000 */
[----:B------:R-:W-:-:S03]  /*3ec0*/  F2FP.SATFINITE.E4M3.F32.PACK_AB_MERGE_C R26, R31, R26, RZ ;  /* 0x0000001a1f1a723e */ /* 0x000fc600048070ff */
[----:B------:R-:W-:Y:S01]  /*3ed0*/  FADD.FTZ R14, R31, R14 ;  /* 0x0000000e1f0e7221 */ /* 0x000fe20000010000 */
[----:B------:R-:W-:Y:S01]  /*3ee0*/  F2FP.SATFINITE.E4M3.F32.PACK_AB_MERGE_C R177, R23, R22, R26 ;  /* 0x0000001617b1723e */ /* 0x000fe2000480701a */
[----:B------:R-:W-:Y:S01]  /*3ef0*/  IMAD.MOV.U32 R26, RZ, RZ, R25 ;  /* 0x000000ffff1a7224 */ /* 0x000fe200078e0019 */
[----:B------:R-:W1:Y:S01]  /*3f00*/  MUFU.EX2 R27, R108 ;  /* 0x0000006c001b7308 */ /* 0x000e620000000800 */
[----:B0-----:R-:W-:Y:S01]  /*3f10*/  FADD.FTZ R10, R64, R9 ;  /* 0x00000009400a7221 */ /* 0x001fe20000010000 */
[----:B------:R-:W-:-:S06]  /*3f20*/  IMAD.MOV.U32 R31, RZ, RZ, R25 ;  /* 0x000000ffff1f7224 */ /* 0x000fcc00078e0019 */
[----:B------:R-:W0:Y:S01]  /*3f30*/  MUFU.EX2 R68, R68 ;  /* 0x0000004400447308 */ /* 0x000e220000000800 */
[C---:B--2---:R-:W-:Y:S01]  /*3f40*/  FADD.FTZ R9, R65.reuse, R10 ;  /* 0x0000000a41097221 */ /* 0x044fe20000010000 */
[----:B------:R-:W-:Y:S01]  /*3f50*/  F2FP.SATFINITE.E4M3.F32.PACK_AB_MERGE_C R64, R65, R64, RZ ;  /* 0x000000404140723e */ /* 0x000fe200048070ff */
[----:B------:R-:W-:-:S03]  /*3f60*/  IMAD.MOV.U32 R65, RZ, RZ, R25 ;  /* 0x000000ffff417224 */ /* 0x000fc600078e0019 */
[----:B------:R-:W-:Y:S01]  /*3f70*/  F2FP.SATFINITE.E4M3.F32.PACK_AB_MERGE_C R176, R61, R60, R64 ;  /* 0x0000003c3db0723e */ /* 0x000fe20004807040 */
[--C-:B------:R-:W-:Y:S01]  /*3f80*/  IMAD.MOV.U32 R61, RZ, RZ, R25.reuse ;  /* 0x000000ffff3d7224 */ /* 0x100fe200078e0019 */
[----:B------:R-:W2:Y:S01]  /*3f90*/  MUFU.EX2 R30, R30 ;  /* 0x0000001e001e7308 */ /* 0x000ea20000000800 */
[----:B-1----:R-:W-:Y:S01]  /*3fa0*/  FADD.FTZ R13, R27, R14 ;  /* 0x0000000e1b0d7221 */ /* 0x002fe20000010000 */
[--C-:B------:R-:W-:Y:S02]  /*3fb0*/  IMAD.MOV.U32 R60, RZ, RZ, R25.reuse ;  /* 0x000000ffff3c7224 */ /* 0x100fe400078e0019 */
[----:B------:R-:W-:-:S04]  /*3fc0*/  IMAD.MOV.U32 R64, RZ, RZ, R25 ;  /* 0x000000ffff407224 */ /* 0x000fc800078e0019 */
[----:B------:R-:W1:Y:S01]  /*3fd0*/  MUFU.EX2 R69, R69 ;  /* 0x0000004500457308 */ /* 0x000e620000000800 */
[----:B0-----:R-:W-:-:S07]  /*3fe0*/  FADD.FTZ R10, R68, R9 ;  /* 0x00000009440a7221 */ /* 0x001fce0000010000 */
[----:B------:R-:W0:Y:S01]  /*3ff0*/  MUFU.EX2 R32, R110 ;  /* 0x0000006e00207308 */ /* 0x000e220000000800 */
[----:B--2---:R-:W-:-:S07]  /*4000*/  FADD.FTZ R13, R30, R13 ;  /* 0x0000000d1e0d7221 */ /* 0x004fce0000010000 */
[----:B------:R-:W2:Y:S01]  /*4010*/  MUFU.EX2 R72, R72 ;  /* 0x0000004800487308 */ /* 0x000ea20000000800 */
[----:B-1----:R-:W-:-:S07]  /*4020*/  FADD.FTZ R9, R69, R10 ;  /* 0x0000000a45097221 */ /* 0x002fce0000010000 */
[----:B------:R-:W1:Y:S01]  /*4030*/  MUFU.EX2 R33, R33 ;  /* 0x0000002100217308 */ /* 0x000e620000000800 */
[----:B0-----:R-:W-:-:S07]  /*4040*/  FADD.FTZ R10, R32, R13 ;  /* 0x0000000d200a7221 */ /* 0x001fce0000010000 */
[----:B------:R-:W0:Y:S01]  /*4050*/  MUFU.EX2 R73, R73 ;  /* 0x0000004900497308 */ /* 0x000e220000000800 */
[----:B--2---:R-:W-:-:S07]  /*4060*/  FADD.FTZ R8, R72, R9 ;  /* 0x0000000948087221 */ /* 0x004fce0000010000 */
[----:B------:R-:W2:Y:S01]  /*4070*/  MUFU.EX2 R44, R44 ;  /* 0x0000002c002c7308 */ /* 0x000ea20000000800 */
[C---:B-1----:R-:W-:Y:S01]  /*4080*/  F2FP.SATFINITE.E4M3.F32.PACK_AB_MERGE_C R32, R33.reuse, R32, RZ ;  /* 0x000000202120723e */ /* 0x042fe200048070ff */
[----:B------:R-:W-:-:S03]  /*4090*/  FADD.FTZ R33, R33, R10 ;  /* 0x0000000a21217221 */ /* 0x000fc60000010000 */
[----:B------:R-:W-:Y:S01]  /*40a0*/  F2FP.SATFINITE.E4M3.F32.PACK_AB_MERGE_C R179, R30, R27, R32 ;  /* 0x0000001b1eb3723e */ /* 0x000fe20004807020 */
[----:B------:R-:W-:Y:S01]  /*40b0*/  FADD.FTZ R10, R34, R33 ;  /* 0x00000021220a7221 */ /* 0x000fe20000010000 */
[--C-:B------:R-:W-:Y:S01]  /*40c0*/  IMAD.MOV.U32 R27, RZ, RZ, R25.reuse ;  /* 0x000000ffff1b7224 */ /* 0x100fe200078e0019 */
[----:B------:R-:W1:Y:S01]  /*40d0*/  MUFU.EX2 R35, R35 ;  /* 0x0000002300237308 */ /* 0x000e620000000800 */
[C---:B0-----:R-:W-:Y:S01]  /*40e0*/  F2FP.SATFINITE.E4M3.F32.PACK_AB_MERGE_C R72, R73.reuse, R72, RZ ;  /* 0x000000484948723e */ /* 0x041fe200048070ff */
[----:B------:R-:W-:Y:S01]  /*40f0*/  FADD.FTZ R73, R73, R8 ;  /* 0x0000000849497221 */ /* 0x000fe20000010000 */
[--C-:B------:R-:W-:Y:S02]  /*4100*/  IMAD.MOV.U32 R30, RZ, RZ, R25.reuse ;  /* 0x000000ffff1e7224 */ /* 0x100fe400078e0019 */
[----:B------:R-:W-:Y:S01]  /*4110*/  F2FP.SATFINITE.E4M3.F32.PACK_AB_MERGE_C R178, R69, R68, R72 ;  /* 0x0000004445b2723e */ /* 0x000fe20004807048 */
[----:B------:R-:W-:Y:S02]  /*4120*/  IMAD.MOV.U32 R33, RZ, RZ, R25 ;  /* 0x000000ffff217224 */ /* 0x000fe400078e0019 */
[----:B------:R-:W0:Y:S01]  /*4130*/  MUFU.EX2 R45, R45 ;  /* 0x0000002d002d7308 */ /* 0x000e220000000800 */
[----:B--2---:R-:W-:Y:S01]  /*4140*/  FADD.FTZ R8, R44, R73 ;  /* 0x000000492c087221 */ /* 0x004fe20000010000 */
[----:B------:R-:W-:-:S02]  /*4150*/  IMAD.MOV.U32 R32, RZ, RZ, R25 ;  /* 0x000000ffff207224 */ /* 0x000fc400078e0019 */
[--C-:B------:R-:W-:Y:S02]  /*4160*/  IMAD.MOV.U32 R69, RZ, RZ, R25.reuse ;  /* 0x000000ffff457224 */ /* 0x100fe400078e0019 */
[--C-:B------:R-:W-:Y:S02]  /*4170*/  IMAD.MOV.U32 R68, RZ, RZ, R25.reuse ;  /* 0x000000ffff447224 */ /* 0x100fe400078e0019 */
        /* <DEDUP_REMOVED lines=11> */
[C---:B0-----:R-:W-:Y:S01]  /*4230*/  FADD.FTZ R10, R39.reuse, R10 ;  /* 0x0000000a270a7221 */ /* 0x041fe20000010000 */
[----:B------:R-:W-:Y:S01]  /*4240*/  F2FP.SATFINITE.E4M3.F32.PACK_AB_MERGE_C R36, R39, R36, RZ ;  /* 0x000000242724723e */ /* 0x000fe200048070ff */
[----:B------:R-:W-:-:S03]  /*4250*/  IMAD.MOV.U32 R39, RZ, RZ, R25 ;  /* 0x000000ffff277224 */ /* 0x000fc600078e0019 */
[----:B------:R-:W-:Y:S01]  /*4260*/  F2FP.SATFINITE.E4M3.F32.PACK_AB_MERGE_C R173, R35, R34, R36 ;  /* 0x0000002223ad723e */ /* 0x000fe20004807024 */
[--C-:B------:R-:W-:Y:S01]  /*4270*/  IMAD.MOV.U32 R35, RZ, RZ, R25.reuse ;  /* 0x000000ffff237224 */ /* 0x100fe200078e0019 */
[----:B------:R-:W0:Y:S01]  /*4280*/  MUFU.EX2 R52, R52 ;  /* 0x0000003400347308 */ /* 0x000e220000000800 */
[C---:B--2---:R-:W-:Y:S01]  /*4290*/  F2FP.SATFINITE.E4M3.F32.PACK_AB_MERGE_C R48, R49.reuse, R48, RZ ;  /* 0x000000303130723e */ /* 0x044fe200048070ff */
[----:B------:R-:W-:Y:S01]  /*42a0*/  FADD.FTZ R49, R49, R8 ;  /* 0x0000000831317221 */ /* 0x000fe20000010000 */
[--C-:B------:R-:W-:Y:S02]  /*42b0*/  IMAD.MOV.U32 R34, RZ, RZ, R25.reuse ;  /* 0x000000ffff227224 */ /* 0x100fe400078e0019 */
[----:B------:R-:W-:Y:S01]  /*42c0*/  F2FP.SATFINITE.E4M3.F32.PACK_AB_MERGE_C R172, R45, R44, R48 ;  /* 0x0000002c2dac723e */ /* 0x000fe20004807030 */
[--C-:B------:R-:W-:Y:S02]  /*42d0*/  IMAD.MOV.U32 R36, RZ, RZ, R25.reuse ;  /* 0x000000ffff247224 */ /* 0x100fe400078e0019 */
[----:B------:R-:W2:Y:S01]  /*42e0*/  MUFU.EX2 R38, R38 ;  /* 0x0000002600267308 */ /* 0x000ea20000000800 */
[----:B-1----:R-:W-:Y:S01]  /*42f0*/  FADD.FTZ R7, R37, R10 ;  /* 0x0000000a25077221 */ /* 0x002fe20000010000 */
[----:B------:R-:W-:-:S02]  /*4300*/  IMAD.MOV.U32 R45, RZ, RZ, R25 ;  /* 0x000000ffff2d7224 */ /* 0x000fc400078e0019 */
[--C-:B------:R-:W-:Y:S02]  /*4310*/  IMAD.MOV.U32 R44, RZ, RZ, R25.reuse ;  /* 0x000000ffff2c7224 */ /* 0x100fe400078e0019 */
[----:B------:R-:W-:Y:S02]  /*4320*/  IMAD.MOV.U32 R48, RZ, RZ, R25 ;  /* 0x000000ffff307224 */ /* 0x000fe400078e0019 */
[----:B------:R-:W1:Y:S01]  /*4330*/  MUFU.EX2 R53, R53 ;  /* 0x0000003500357308 */ /* 0x000e620000000800 */
[----:B0-----:R-:W-:Y:S01]  /*4340*/  FADD.FTZ R8, R52, R49 ;  /* 0x0000003134087221 */ /* 0x001fe20000010000 */
[----:B------:R-:W-:-:S06]  /*4350*/  IMAD.MOV.U32 R49, RZ, RZ, R25 ;  /* 0x000000ffff317224 */ /* 0x000fcc00078e0019 */
[----:B------:R-:W0:Y:S01]  /*4360*/  MUFU.EX2 R40, R40 ;  /* 0x0000002800287308 */ /* 0x000e220000000800 */
[----:B--2---:R-:W-:-:S07]  /*4370*/  FADD.FTZ R9, R38, R7 ;  /* 0x0000000726097221 */ /* 0x004fce0000010000 */
[----:B------:R-:W2:Y:S01]  /*4380*/  MUFU.EX2 R56, R56 ;  /* 0x0000003800387308 */ /* 0x000ea20000000800 */
[----:B-1----:R-:W-:-:S07]  /*4390*/  FADD.FTZ R7, R53, R8 ;  /* 0x0000000835077221 */ /* 0x002fce0000010000 */
[----:B------:R-:W1:Y:S01]  /*43a0*/  MUFU.EX2 R57, R57 ;  /* 0x0000003900397308 */ /* 0x000e620000000800 */
[----:B0-----:R-:W-:Y:S01]  /*43b0*/  F2FP.SATFINITE.E4M3.F32.PACK_AB_MERGE_C R10, R41, R40, RZ ;  /* 0x00000028290a723e */ /* 0x001fe200048070ff */
[----:B------:R-:W-:-:S03]  /*43c0*/  FADD.FTZ R40, R40, R9 ;  /* 0x0000000928287221 */ /* 0x000fc60000010000 */
[----:B------:R-:W-:Y:S01]  /*43d0*/  F2FP.SATFINITE.E4M3.F32.PACK_AB_MERGE_C R175, R38, R37, R10 ;  /* 0x0000002526af723e */ /* 0x000fe2000480700a */
[----:B------:R-:W-:Y:S01]  /*43e0*/  FADD.FTZ R41, R41, R40 ;  /* 0x0000002829297221 */ /* 0x000fe20000010000 */
[----:B------:R-:W-:Y:S01]  /*43f0*/  IMAD.MOV.U32 R37, RZ, RZ, R25 ;  /* 0x000000ffff257224 */ /* 0x000fe200078e0019 */
[----:B------:R-:W-:Y:S01]  /*4400*/  MUFU.EX2 R46, R46 ;  /* 0x0000002e002e7308 */ /* 0x000fe20000000800 */
[----:B--2---:R-:W-:Y:S01]  /*4410*/  FADD.FTZ R8, R56, R7 ;  /* 0x0000000738087221 */ /* 0x004fe20000010000 */
[--C-:B------:R-:W-:Y:S02]  /*4420*/  IMAD.MOV.U32 R38, RZ, RZ, R25.reuse ;  /* 0x000000ffff267224 */ /* 0x100fe400078e0019 */
[----:B------:R-:W-:-:S04]  /*4430*/  IMAD.MOV.U32 R40, RZ, RZ, R25 ;  /* 0x000000ffff287224 */ /* 0x000fc800078e0019 */
[----:B------:R-:W0:Y:S01]  /*4440*/  MUFU.EX2 R47, R47 ;  /* 0x0000002f002f7308 */ /* 0x000e220000000800 */
[C---:B-1----:R-:W-:Y:S01]  /*4450*/  F2FP.SATFINITE.E4M3.F32.PACK_AB_MERGE_C R56, R57.reuse, R56, RZ ;  /* 0x000000383938723e */ /* 0x042fe200048070ff */
[----:B------:R-:W-:-:S03]  /*4460*/  FADD.FTZ R57, R57, R8 ;  /* 0x0000000839397221 */ /* 0x000fc60000010000 */
[----:B------:R-:W-:Y:S01]  /*4470*/  F2FP.SATFINITE.E4M3.F32.PACK_AB_MERGE_C R174, R53, R52, R56 ;  /* 0x0000003435ae723e */ /* 0x000fe20004807038 */
[--C-:B------:R-:W-:Y:S02]  /*4480*/  IMAD.MOV.U32 R53, RZ, RZ, R25.reuse ;  /* 0x000000ffff357224 */ /* 0x100fe400078e0019 */
[----:B------:R-:W1:Y:S01]  /*4490*/  MUFU.EX2 R42, R42 ;  /* 0x0000002a002a7308 */ /* 0x000e620000000800 */
[--C-:B------:R-:W-:Y:S02]  /*44a0*/  IMAD.MOV.U32 R52, RZ, RZ, R25.reuse ;  /* 0x000000ffff347224 */ /* 0x100fe400078e0019 */
[----:B------:R-:W-:-:S05]  /*44b0*/  IMAD.MOV.U32 R56, RZ, RZ, R25 ;  /* 0x000000ffff387224 */ /* 0x000fca00078e0019 */
[----:B------:R-:W2:Y:S01]  /*44c0*/  MUFU.EX2 R28, R28 ;  /* 0x0000001c001c7308 */ /* 0x000ea20000000800 */
[----:B0-----:R-:W-:-:S07]  /*44d0*/  F2FP.SATFINITE.E4M3.F32.PACK_AB_MERGE_C R7, R47, R46, RZ ;  /* 0x0000002e2f07723e */ /* 0x001fce00048070ff */
[----:B------:R-:W0:Y:S01]  /*44e0*/  MUFU.EX2 R43, R43 ;  /* 0x0000002b002b7308 */ /* 0x000e220000000800 */
[----:B-1----:R-:W-:Y:S01]  /*44f0*/  FADD.FTZ R10, R42, R41 ;  /* 0x000000292a0a7221 */ /* 0x002fe20000010000 */
[----:B------:R-:W-:-:S06]  /*4500*/  IMAD.MOV.U32 R41, RZ, RZ, R25 ;  /* 0x000000ffff297224 */ /* 0x000fcc00078e0019 */
[----:B------:R-:W1:Y:S01]  /*4510*/  MUFU.EX2 R29, R29 ;  /* 0x0000001d001d7308 */ /* 0x000e620000000800 */
[----:B--2---:R-:W-:Y:S01]  /*4520*/  FADD.FTZ R8, R28, R57 ;  /* 0x000000391c087221 */ /* 0x004fe20000010000 */
[----:B------:R-:W-:-:S06]  /*4530*/  IMAD.MOV.U32 R57, RZ, RZ, R25 ;  /* 0x000000ffff397224 */ /* 0x000fcc00078e0019 */
[----:B------:R-:W2:Y:S01]  /*4540*/  MUFU.EX2 R78, R78 ;  /* 0x0000004e004e7308 */ /* 0x000ea20000000800 */
[C---:B0-----:R-:W-:Y:S01]  /*4550*/  F2FP.SATFINITE.E4M3.F32.PACK_AB_MERGE_C R169, R43.reuse, R42, R7 ;  /* 0x0000002a2ba9723e */ /* 0x041fe20004807007 */
[----:B------:R-:W-:Y:S01]  /*4560*/  FADD.FTZ R43, R43, R10 ;  /* 0x0000000a2b2b7221 */ /* 0x000fe20000010000 */
[----:B------:R-:W-:-:S03]  /*4570*/  IMAD.MOV.U32 R42, RZ, RZ, R25 ;  /* 0x000000ffff2a7224 */ /* 0x000fc600078e0019 */
[----:B------:R-:W-:Y:S01]  /*4580*/  FADD.FTZ R46, R46, R43 ;  /* 0x0000002b2e2e7221 */ /* 0x000fe20000010000 */
[----:B------:R-:W-:Y:S01]  /*4590*/  IMAD.MOV.U32 R43, RZ, RZ, R25 ;  /* 0x000000ffff2b7224 */ /* 0x000fe200078e0019 */
[----:B------:R-:W0:Y:S01]  /*45a0*/  MUFU.EX2 R79, R79 ;  /* 0x0000004f004f7308 */ /* 0x000e220000000800 */
[----:B-1----:R-:W-:Y:S01]  /*45b0*/  FADD.FTZ R7, R29, R8 ;  /* 0x000000081d077221 */ /* 0x002fe20000010000 */
[----:B------:R-:W-:Y:S01]  /*45c0*/  FADD.FTZ R47, R47, R46 ;  /* 0x0000002e2f2f7221 */ /* 0x000fe20000010000 */
[----:B------:R-:W-:-:S03]  /*45d0*/  MOV R46, R25 ;  /* 0x00000019002e7202 */ /* 0x000fc60000000f00 */
[----:B------:R-:W-:Y:S01]  /*45e0*/  FADD.FTZ R10, R50, R47 ;  /* 0x0000002f320a7221 */ /* 0x000fe20000010000 */
[----:B------:R-:W-:Y:S01]  /*45f0*/  IMAD.MOV.U32 R47, RZ, RZ, R25 ;  /* 0x000000ffff2f7224 */ /* 0x000fe200078e0019 */
[----:B------:R-:W-:Y:S01]  /*4600*/  MUFU.EX2 R54, R54 ;  /* 0x0000003600367308 */ /* 0x000fe20000000800 */
[----:B--2---:R-:W-:-:S07]  /*4610*/  FADD.FTZ R8, R78, R7 ;  /* 0x000000074e087221 */ /* 0x004fce0000010000 */
[----:B------:R-:W1:Y:S01]  /*4620*/  MUFU.EX2 R55, R111 ;  /* 0x0000006f00377308 */ /* 0x000e620000000800 */
[C---:B0-----:R-:W-:Y:S01]  /*4630*/  FADD.FTZ R8, R79.reuse, R8 ;  /* 0x000000084f087221 */ /* 0x041fe20000010000 */
[----:B------:R-:W-:Y:S01]  /*4640*/  F2FP.SATFINITE.E4M3.F32.PACK_AB_MERGE_C R78, R79, R78, RZ ;  /* 0x0000004e4f4e723e */ /* 0x000fe200048070ff */
[----:B------:R-:W-:-:S03]  /*4650*/  IMAD.MOV.U32 R79, RZ, RZ, R25 ;  /* 0x000000ffff4f7224 */ /* 0x000fc600078e0019 */
[----:B------:R-:W-:Y:S01]  /*4660*/  F2FP.SATFINITE.E4M3.F32.PACK_AB_MERGE_C R168, R29, R28, R78 ;  /* 0x0000001c1da8723e */ /* 0x000fe2000480704e */
[--C-:B------:R-:W-:Y:S01]  /*4670*/  IMAD.MOV.U32 R28, RZ, RZ, R25.reuse ;  /* 0x000000ffff1c7224 */ /* 0x100fe200078e0019 */
[----:B------:R-:W0:Y:S01]  /*4680*/  MUFU.EX2 R75, R75 ;  /* 0x0000004b004b7308 */ /* 0x000e220000000800 */
[----:B------:R-:W-:Y:S01]  /*4690*/  MOV R29, R25 ;  /* 0x00000019001d7202 */ /* 0x000fe20000000f00 */
[----:B------:R-:W-:-:S06]  /*46a0*/  IMAD.MOV.U32 R78, RZ, RZ, R25 ;  /* 0x000000ffff4e7224 */ /* 0x000fcc00078e0019 */
[----:B------:R-:W2:Y:S01]  /*46b0*/  MUFU.EX2 R51, R51 ;  /* 0x0000003300337308 */ /* 0x000ea20000000800 */
[----:B-1----:R-:W-:-:S07]  /*46c0*/  F2FP.SATFINITE.E4M3.F32.PACK_AB_MERGE_C R9, R55, R54, RZ ;  /* 0x000000363709723e */ /* 0x002fce00048070ff */
[----:B------:R-:W1:Y:S01]  /*46d0*/  MUFU.EX2 R82, R82 ;  /* 0x0000005200527308 */ /* 0x000e620000000800 */
[----:B0-----:R-:W-:-:S07]  /*46e0*/  FADD.FTZ R7, R75, R8 ;  /* 0x000000084b077221 */ /* 0x001fce0000010000 */
[----:B------:R-:W0:Y:S01]  /*46f0*/  MUFU.EX2 R83, R83 ;  /* 0x0000005300537308 */ /* 0x000e220000000800 */
[C---:B--2---:R-:W-:Y:S01]  /*4700*/  F2FP.SATFINITE.E4M3.F32.PACK_AB_MERGE_C R171, R51.reuse, R50, R9 ;  /* 0x0000003233ab723e */ /* 0x044fe20004807009 */
[----:B------:R-:W-:Y:S01]  /*4710*/  FADD.FTZ R51, R51, R10 ;  /* 0x0000000a33337221 */ /* 0x000fe20000010000 */
[----:B------:R-:W-:-:S03]  /*4720*/  IMAD.MOV.U32 R50, RZ, RZ, R25 ;  /* 0x000000ffff327224 */ /* 0x000fc600078e0019 */
[----:B------:R-:W-:Y:S01]  /*4730*/  FADD.FTZ R54, R54, R51 ;  /* 0x0000003336367221 */ /* 0x000fe20000010000 */
[----:B------:R-:W-:Y:S01]  /*4740*/  IMAD.MOV.U32 R51, RZ, RZ, R25 ;  /* 0x000000ffff337224 */ /* 0x000fe200078e0019 */
[----:B------:R-:W2:Y:S01]  /*4750*/  MUFU.EX2 R74, R74 ;  /* 0x0000004a004a7308 */ /* 0x000ea20000000800 */
[----:B-1----:R-:W-:-:S04]  /*4760*/  FADD.FTZ R8, R82, R7 ;  /* 0x0000000752087221 */ /* 0x002fc80000010000 */
[----:B0-----:R-:W-:Y:S01]  /*4770*/  FADD.FTZ R7, R83, R8 ;  /* 0x0000000853077221 */ /* 0x001fe20000010000 */
[----:B------:R-:W-:Y:S01]  /*4780*/  FADD.FTZ R8, R55, R54 ;  /* 0x0000003637087221 */ /* 0x000fe20000010000 */
[--C-:B------:R-:W-:Y:S02]  /*4790*/  IMAD.MOV.U32 R55, RZ, RZ, R25.reuse ;  /* 0x000000ffff377224 */ /* 0x100fe400078e0019 */
[----:B------:R-:W-:Y:S01]  /*47a0*/  IMAD.MOV.U32 R54, RZ, RZ, R25 ;  /* 0x000000ffff367224 */ /* 0x000fe200078e0019 */
[C---:B--2---:R-:W-:Y:S01]  /*47b0*/  F2FP.SATFINITE.E4M3.F32.PACK_AB_MERGE_C R9, R74.reuse, R83, RZ ;  /* 0x000000534a09723e */ /* 0x044fe200048070ff */
[----:B------:R-:W-:Y:S01]  /*47c0*/  FADD.FTZ R7, R74, R7 ;  /* 0x000000074a077221 */ /* 0x000fe20000010000 */
[----:B------:R-:W-:Y:S02]  /*47d0*/  IMAD.MOV.U32 R74, RZ, RZ, R25 ;  /* 0x000000ffff4a7224 */ /* 0x000fe400078e0019 */
[----:B------:R-:W-:Y:S01]  /*47e0*/  F2FP.SATFINITE.E4M3.F32.PACK_AB_MERGE_C R170, R82, R75, R9 ;  /* 0x0000004b52aa723e */ /* 0x000fe20004807009 */
[----:B------:R-:W-:-:S02]  /*47f0*/  IMAD.MOV.U32 R75, RZ, RZ, R25 ;  /* 0x000000ffff4b7224 */ /* 0x000fc400078e0019 */
[--C-:B------:R-:W-:Y:S02]  /*4800*/  IMAD.MOV.U32 R83, RZ, RZ, R25.reuse ;  /* 0x000000ffff537224 */ /* 0x100fe400078e0019 */
[----:B------:R-:W-:Y:S01]  /*4810*/  IMAD.MOV.U32 R82, RZ, RZ, R25 ;  /* 0x000000ffff527224 */ /* 0x000fe200078e0019 */
[----:B------:R-:W-:Y:S06]  /*4820*/  @!P1 BRA `(.L_x_18) ;  /* 0x0000002c00dc9947 */ /* 0x000fec0003800000 */
[----:B------:R-:W-:Y:S01]  /*4830*/  IMAD.MOV.U32 R11, RZ, RZ, R0 ;  /* 0x000000ffff0b7224 */ /* 0x000fe200078e0000 */
[----:B------:R-:W-:Y:S01]  /*4840*/  CS2R R86, SRZ ;  /* 0x0000000000567805 */ /* 0x000fe2000001ff00 */
[----:B------:R-:W-:Y:S01]  /*4850*/  IMAD.MOV.U32 R9, RZ, RZ, R6 ;  /* 0x000000ffff097224 */ /* 0x000fe200078e0006 */
[----:B------:R-:W-:Y:S02]  /*4860*/  CS2R R84, SRZ ;  /* 0x0000000000547805 */ /* 0x000fe4000001ff00 */
[----:B------:R-:W-:Y:S02]  /*4870*/  CS2R R82, SRZ ;  /* 0x0000000000527805 */ /* 0x000fe4000001ff00 */
[----:B------:R-:W-:Y:S02]  /*4880*/  CS2R R80, SRZ ;  /* 0x0000000000507805 */ /* 0x000fe4000001ff00 */
[----:B------:R-:W-:Y:S02]  /*4890*/  CS2R R78, SRZ ;  /* 0x00000000004e7805 */ /* 0x000fe4000001ff00 */
[----:B------:R-:W-:-:S02]  /*48a0*/  CS2R R76, SRZ ;  /* 0x00000000004c7805 */ /* 0x000fc4000001ff00 */
[----:B------:R-:W-:Y:S02]  /*48b0*/  CS2R R74, SRZ ;  /* 0x00000000004a7805 */ /* 0x000fe4000001ff00 */
        /* <DEDUP_REMOVED lines=24> */
[----:B------:R-:W-:Y:S01]  /*4a40*/  CS2R R24, SRZ ;  /* 0x0000000000187805 */ /* 0x000fe2000001ff00 */
[----:B------:R-:W-:Y:S01]  /*4a50*/  UMOV UR60, URZ ;  /* 0x0000003f003c7c82 */ /* 0x000fe20008000000 */
[----:B------:R-:W-:-:S05]  /*4a60*/  UMOV UR53, URZ ;  /* 0x0000003f00357c82 */ /* 0x000fca0008000000 */
.L_x_29:
[----:B------:R-:W-:Y:S01]  /*4a70*/  ISETP.NE.AND P2, PT, RZ, UR50, PT ;  /* 0x00000032ff007c0c */ /* 0x000fe2000bf45270 */
[----:B------:R-:W-:-:S04]  /*4a80*/  UISETP.NE.AND UP0, UPT, UR53, 0x1, UPT ;  /* 0x000000013500788c */ /* 0x000fc8000bf05270 */
[----:B------:R-:W-:-:S04]  /*4a90*/  USEL UR55, URZ, 0x1, UP0 ;  /* 0x000000013f377887 */ /* 0x000fc80008000000 */
[----:B------:R-:W-:-:S04]  /*4aa0*/  ULOP3.LUT UR55, UR60, UR55, URZ, 0x3c, !UPT ;  /* 0x000000373c377292 */ /* 0x000fc8000f8e3c3f */
[----:B------:R-:W-:Y:S08]  /*4ab0*/  @P2 BRA `(.L_x_19) ;  /* 0x0000000000382947 */ /* 0x000ff00003800000 */
[----:B------:R-:W-:Y:S05]  /*4ac0*/  @!P0 BRA `(.L_x_20) ;  /* 0x0000000000048947 */ /* 0x000fea0003800000 */
[----:B------:R-:W-:Y:S01]  /*4ad0*/  BPT.TRAP 0x1 ;  /* 0x000000040000795c */ /* 0x000fe20000300000 */
.L_x_20:
[----:B------:R-:W-:Y:S01]  /*4ae0*/  UIADD3 UR4, UR53, 0x1, URZ ;  /* 0x0000000135047890 */ /* 0x000fe2000fffe03f */
[----:B------:R-:W-:-:S03]  /*4af0*/  IMAD.U32 R0, RZ, RZ, UR55 ;  /* 0x00000037ff007e24 */ /* 0x000fc6000f8e00ff */
[----:B------:R-:W-:Y:S02]  /*4b00*/  UISETP.NE.AND UP0, UPT, UR4, 0x2, UPT ;  /* 0x000000020400788c */ /* 0x000fe4000bf05270 */
[----:B------:R-:W-:Y:S02]  /*4b10*/  SHF.L.U32 R0, R0, 0x1f, RZ ;  /* 0x0000001f00007819 */ /* 0x000fe400000006ff */
[----:B------:R-:W-:-:S04]  /*4b20*/  USEL UR4, UR4, URZ, UP0 ;  /* 0x0000003f04047287 */ /* 0x000fc80008000000 */
[----:B------:R-:W-:-:S09]  /*4b30*/  ULEA UR4, UR4, UR36, 0x3 ;  /* 0x0000002404047291 */ /* 0x000fd2000f8e183f */
[----:B------:R0:W1:Y:S01]  /*4b40*/  SYNCS.PHASECHK.TRANS64.TRYWAIT P1, [UR4+0x29830], R0 ;  /* 0x02983000ff0075a7 */ /* 0x0000620008020144 */
[----:B------:R-:W-:Y:S05]  /*4b50*/  @!P0 BRA `(.L_x_21) ;  /* 0x0000000000048947 */ /* 0x000fea0003800000 */
[----:B------:R-:W-:Y:S01]  /*4b60*/  BPT.TRAP 0x1 ;  /* 0x000000040000795c */ /* 0x000fe20000300000 */
.L_x_21:
[----:B-1----:R-:W-:Y:S05]  /*4b70*/  @P1 BRA `(.L_x_19) ;  /* 0x0000000000081947 */ /* 0x002fea0003800000 */
[----:B------:R-:W1:Y:S02]  /*4b80*/  SYNCS.PHASECHK.TRANS64.TRYWAIT P1, [UR4+0x29830], R0 ;  /* 0x02983000ff0075a7 */ /* 0x000e640008020144 */
[----:B-1----:R-:W-:Y:S05]  /*4b90*/  @!P1 BRA `(.L_x_22) ;  /* 0x000000a800109947 */ /* 0x002fea0003800000 */
.L_x_19:
[----:B01----:R-:W-:Y:S01]  /*4ba0*/  VIADD R0, R2, 0x8 ;  /* 0x0000000802007836 */ /* 0x003fe20000000000 */
[----:B------:R-:W-:Y:S01]  /*4bb0*/  UIADD3 UR59, UR53, 0x1, URZ ;  /* 0x00000001353b7890 */ /* 0x000fe2000fffe03f */
[C---:B------:R-:W-:Y:S01]  /*4bc0*/  R2UR UR4, R4.reuse ;  /* 0x00000000040472ca */ /* 0x040fe200000e0000 */
[----:B------:R-:W-:Y:S01]  /*4bd0*/  UMOV UR7, 0x80000020 ;  /* 0x8000002000077882 */ /* 0x000fe20000000000 */
[C---:B------:R-:W-:Y:S01]  /*4be0*/  R2UR UR5, R5.reuse ;  /* 0x00000000050572ca */ /* 0x040fe200000e0000 */
[----:B------:R0:W-:Y:S01]  /*4bf0*/  BAR.SYNC.DEFER_BLOCKING R0, 0x100 ;  /* 0x000400000000751d */ /* 0x0001e20000010000 */
[----:B------:R-:W-:Y:S01]  /*4c00*/  UISETP.NE.AND UP0, UPT, UR59, 0x2, UPT ;  /* 0x000000023b00788c */ /* 0x000fe2000bf05270 */
[C---:B------:R-:W-:Y:S02]  /*4c10*/  R2UR UR8, R4.reuse ;  /* 0x00000000040872ca */ /* 0x040fe400000e0000 */
[C---:B------:R-:W-:Y:S01]  /*4c20*/  R2UR UR9, R5.reuse ;  /* 0x00000000050972ca */ /* 0x040fe200000e0000 */
[----:B------:R-:W-:Y:S01]  /*4c30*/  USEL UR59, UR59, URZ, UP0 ;  /* 0x0000003f3b3b7287 */ /* 0x000fe20008000000 */
[C---:B------:R-:W-:Y:S01]  /*4c40*/  R2UR UR12, R4.reuse ;  /* 0x00000000040c72ca */ /* 0x040fe200000e0000 */
[----:B------:R-:W-:Y:S01]  /*4c50*/  UMOV UR11, 0x80000020 ;  /* 0x80000020000b7882 */ /* 0x000fe20000000000 */
[C---:B------:R-:W-:Y:S01]  /*4c60*/  R2UR UR13, R5.reuse ;  /* 0x00000000050d72ca */ /* 0x040fe200000e0000 */
[----:B------:R-:W-:Y:S01]  /*4c70*/  UIMAD UR61, UR59, 0x780, UR52 ;  /* 0x000007803b3d78a4 */ /* 0x000fe2000f8e0234 */
[C---:B------:R-:W-:Y:S01]  /*4c80*/  R2UR UR16, R4.reuse ;  /* 0x00000000041072ca */ /* 0x040fe200000e0000 */
[----:B------:R-:W-:Y:S01]  /*4c90*/  UMOV UR15, 0x80000020 ;  /* 0x80000020000f7882 */ /* 0x000fe20000000000 */
[C---:B------:R-:W-:Y:S01]  /*4ca0*/  R2UR UR17, R5.reuse ;  /* 0x00000000051172ca */ /* 0x040fe200000e0000 */
[----:B------:R-:W-:Y:S01]  /*4cb0*/  UIADD3 UR10, UR61, 0x80, URZ ;  /* 0x000000803d0a7890 */ /* 0x000fe2000fffe03f */
[----:B------:R-:W-:Y:S01]  /*4cc0*/  R2UR UR20, R4 ;  /* 0x00000000041472ca */ /* 0x000fe200000e0000 */
[----:B------:R-:W-:Y:S01]  /*4cd0*/  UIADD3 UR14, UR61, 0x100, URZ ;  /* 0x000001003d0e7890 */ /* 0x000fe2000fffe03f */
[----:B------:R-:W-:Y:S01]  /*4ce0*/  R2UR UR21, R5 ;  /* 0x00000000051572ca */ /* 0x000fe200000e0000 */
[----:B------:R-:W-:Y:S01]  /*4cf0*/  UMOV UR6, UR61 ;  /* 0x0000003d00067c82 */ /* 0x000fe20008000000 */
[----:B------:R-:W-:Y:S01]  /*4d00*/  UIADD3 UR18, UR61, 0x180, URZ ;  /* 0x000001803d127890 */ /* 0x000fe2000fffe03f */
[----:B------:R-:W-:Y:S01]  /*4d10*/  IMAD.U32 R3, RZ, RZ, UR59 ;  /* 0x0000003bff037e24 */ /* 0x000fe2000f8e00ff */
[----:B------:R-:W-:Y:S01]  /*4d20*/  UMOV UR19, 0x80000020 ;  /* 0x8000002000137882 */ /* 0x000fe20000000000 */
[----:B------:R-:W-:Y:S01]  /*4d30*/  UIADD3 UR22, UR61, 0x200, URZ ;  /* 0x000002003d167890 */ /* 0x000fe2000fffe03f */
[----:B------:R-:W-:Y:S01]  /*4d40*/  UMOV UR23, 0x80000020 ;  /* 0x8000002000177882 */ /* 0x000fe20000000000 */
[----:B------:R-:W-:Y:S01]  /*4d50*/  WARPGROUP.ARRIVE ;  /* 0x00000000000079c5 */ /* 0x000fe20000000000 */
[----:B------:R-:W-:Y:S01]  /*4d60*/  UIADD3 UR26, UR61, 0x2, URZ ;  /* 0x000000023d1a7890 */ /* 0x000fe2000fffe03f */
[----:B------:R-:W-:Y:S01]  /*4d70*/  UMOV UR27, 0x80000020 ;  /* 0x80000020001b7882 */ /* 0x000fe20000000000 */
[----:B------:R-:W-:-:S03]  /*4d80*/  UIADD3 UR30, UR61, 0x280, URZ ;  /* 0x000002803d1e7890 */ /* 0x000fc6000fffe03f */
[----:B------:R-:W-:Y:S01]  /*4d90*/  QGMMA.64x32x32.F32.E4M3.E4M3 R152, gdesc[UR4], RZ, !UPT, gsb0 ;  /* 0x00600000049879f3 */ /* 0x000fe2000c0008ff */
[----:B------:R-:W-:Y:S01]  /*4da0*/  UIADD3 UR6, UR61, 0x82, URZ ;  /* 0x000000823d067890 */ /* 0x000fe2000fffe03f */
[----:B------:R-:W-:Y:S01]  /*4db0*/  UMOV UR4, UR24 ;  /* 0x0000001800047c82 */ /* 0x000fe20008000000 */
[----:B------:R-:W-:Y:S01]  /*4dc0*/  UMOV UR5, UR25 ;  /* 0x0000001900057c82 */ /* 0x000fe20008000000 */
[----:B------:R-:W-:Y:S01]  /*4dd0*/  UMOV UR7, 0x80000020 ;  /* 0x8000002000077882 */ /* 0x000fe20000000000 */
[----:B------:R-:W-:Y:S01]  /*4de0*/  UMOV UR31, 0x80000020 ;  /* 0x80000020001f7882 */ /* 0x000fe20000000000 */
[----:B------:R-:W-:Y:S01]  /*4df0*/  UIADD3 UR34, UR61, 0x282, URZ ;  /* 0x000002823d227890 */ /* 0x000fe2000fffe03f */
[----:B------:R-:W-:Y:S01]  /*4e00*/  UMOV UR35, 0x80000020 ;  /* 0x8000002000237882 */ /* 0x000fe20000000000 */
[----:B------:R-:W-:Y:S01]  /*4e10*/  UIADD3 UR42, UR61, 0x500, URZ ;  /* 0x000005003d2a7890 */ /* 0x000fe2000fffe03f */
[----:B------:R-:W-:Y:S01]  /*4e20*/  UMOV UR43, 0x80000020 ;  /* 0x80000020002b7882 */ /* 0x000fe20000000000 */
[----:B------:R-:W-:Y:S01]  /*4e30*/  UIADD3 UR46, UR61, 0x502, URZ ;  /* 0x000005023d2e7890 */ /* 0x000fe2000fffe03f */
[----:B------:R-:W-:Y:S01]  /*4e40*/  UMOV UR47, 0x80000020 ;  /* 0x80000020002f7882 */ /* 0x000fe20000000000 */
[----:B------:R-:W-:-:S02]  /*4e50*/  WARPGROUP.DEPBAR.LE gsb0, 0x0 ;  /* 0x00008000000079c5 */ /* 0x000fc40000010000 */
[----:B------:R-:W-:-:S06]  /*4e60*/  WARPGROUP.ARRIVE ;  /* 0x00000000000079c5 */ /* 0x000fcc0000000000 */
[----:B------:R-:W-:Y:S01]  /*4e70*/  QGMMA.64x32x32.F32.E4M3.E4M3 R136, gdesc[UR8], RZ, !UPT, gsb0 ;  /* 0x00600000088879f3 */ /* 0x000fe2000c0008ff */
[----:B------:R-:W-:Y:S02]  /*4e80*/  UIADD3 UR8, UR61, 0x102, URZ ;  /* 0x000001023d087890 */ /* 0x000fe4000fffe03f */
[----:B------:R-:W-:Y:S02]  /*4e90*/  UIADD3 UR9, UR61, 0x182, URZ ;  /* 0x000001823d097890 */ /* 0x000fe4000fffe03f */
[----:B------:R-:W-:Y:S01]  /*4ea0*/  UIADD3 UR10, UR61, 0x202, URZ ;  /* 0x000002023d0a7890 */ /* 0x000fe2000fffe03f */
[----:B------:R-:W-:Y:S02]  /*4eb0*/  WARPGROUP.DEPBAR.LE gsb0, 0x0 ;  /* 0x00008000000079c5 */ /* 0x000fe40000010000 */
[----:B------:R-:W-:-:S06]  /*4ec0*/  WARPGROUP.ARRIVE ;  /* 0x00000000000079c5 */ /* 0x000fcc0000000000 */
[----:B------:R-:W-:Y:S03]  /*4ed0*/  QGMMA.64x32x32.F32.E4M3.E4M3 R120, gdesc[UR12], RZ, !UPT, gsb0 ;  /* 0x006000000c7879f3 */ /* 0x000fe6000c0008ff */
        /* <DEDUP_REMOVED lines=9> */
[----:B------:R-:W-:Y:S01]  /*4f70*/  UMOV UR26, UR6 ;  /* 0x00000006001a7c82 */ /* 0x000fe20008000000 */
[----:B------:R-:W-:Y:S01]  /*4f80*/  UMOV UR27, 0x80000020 ;  /* 0x80000020001b7882 */ /* 0x000fe20000000000 */
[----:B------:R-:W-:Y:S01]  /*4f90*/  UMOV UR6, UR8 ;  /* 0x0000000800067c82 */ /* 0x000fe20008000000 */
[----:B------:R-:W-:Y:S01]  /*4fa0*/  UIADD3 UR8, UR61, 0x380, URZ ;  /* 0x000003803d087890 */ /* 0x000fe2000fffe03f */
[----:B------:R-:W-:Y:S02]  /*4fb0*/  WARPGROUP.DEPBAR.LE gsb0, 0x0 ;  /* 0x00008000000079c5 */ /* 0x000fe40000010000 */
[----:B------:R-:W-:-:S06]  /*4fc0*/  WARPGROUP.ARRIVE ;  /* 0x00000000000079c5 */ /* 0x000fcc0000000000 */
[----:B------:R-:W-:Y:S01]  /*4fd0*/  QGMMA.64x32x32.F32.E4M3.E4M3 R136, gdesc[UR24], R136, gsb0 ;  /* 0x00600000188879f3 */ /* 0x000fe20008000888 */
[----:B------:R-:W-:Y:S01]  /*4fe0*/  UMOV UR26, UR9 ;  /* 0x00000009001a7c82 */ /* 0x000fe20008000000 */
[----:B------:R-:W-:Y:S01]  /*4ff0*/  UMOV UR27, 0x80000020 ;  /* 0x80000020001b7882 */ /* 0x000fe20000000000 */
[----:B------:R-:W-:Y:S01]  /*5000*/  UIADD3 UR9, UR61, 0x400, URZ ;  /* 0x000004003d097890 */ /* 0x000fe2000fffe03f */
        /* <DEDUP_REMOVED lines=94> */
[----:B------:R-:W-:Y:S01]  /*55f0*/  UIADD3 UR61, UR61, 0x702, URZ ;  /* 0x000007023d3d7890 */ /* 0x000fe2000fffe03f */
        /* <DEDUP_REMOVED lines=31> */
[----:B0-----:R-:W-:Y:S05]  /*57f0*/  @P2 BRA `(.L_x_23) ;  /* 0x00000000002c2947 */ /* 0x001fea0003800000 */
[----:B------:R-:W-:Y:S05]  /*5800*/  @!P0 BRA `(.L_x_24) ;  /* 0x0000000000048947 */ /* 0x000fea0003800000 */
[----:B------:R-:W-:Y:S01]  /*5810*/  BPT.TRAP 0x1 ;  /* 0x000000040000795c */ /* 0x000fe20000300000 */
.L_x_24:
[----:B------:R-:W-:Y:S01]  /*5820*/  ULEA UR4, UR53, UR36, 0x3 ;  /* 0x0000002435047291 */ /* 0x000fe2000f8e183f */
[----:B------:R-:W-:-:S05]  /*5830*/  IMAD.U32 R0, RZ, RZ, UR60 ;  /* 0x0000003cff007e24 */ /* 0x000fca000f8e00ff */
[----:B------:R-:W-:-:S04]  /*5840*/  SHF.L.U32 R0, R0, 0x1f, RZ ;  /* 0x0000001f00007819 */ /* 0x000fc800000006ff */
[----:B------:R0:W1:Y:S01]  /*5850*/  SYNCS.PHASECHK.TRANS64.TRYWAIT P1, [UR4+0x29850], R0 ;  /* 0x02985000ff0075a7 */ /* 0x0000620008020144 */
[----:B------:R-:W-:Y:S05]  /*5860*/  @!P0 BRA `(.L_x_25) ;  /* 0x0000000000048947 */ /* 0x000fea0003800000 */
[----:B------:R-:W-:Y:S01]  /*5870*/  BPT.TRAP 0x1 ;  /* 0x000000040000795c */ /* 0x000fe20000300000 */
.L_x_25:
[----:B-1----:R-:W-:Y:S05]  /*5880*/  @P1 BRA `(.L_x_23) ;  /* 0x0000000000081947 */ /* 0x002fea0003800000 */
[----:B------:R-:W1:Y:S02]  /*5890*/  SYNCS.PHASECHK.TRANS64.TRYWAIT P1, [UR4+0x29850], R0 ;  /* 0x02985000ff0075a7 */ /* 0x000e640008020144 */
[----:B-1----:R-:W-:Y:S05]  /*58a0*/  @!P1 BRA `(.L_x_26) ;  /* 0x0000009800e49947 */ /* 0x002fea0003800000 */
.L_x_23:
[----:B------:R-:W-:Y:S01]  /*58b0*/  UIADD3 UR4, UR36, 0x400, URZ ;  /* 0x0000040024047890 */ /* 0x000fe2000fffe03f */
[----:B------:R-:W-:Y:S01]  /*58c0*/  WARPGROUP.ARRIVE ;  /* 0x00000000000079c5 */ /* 0x000fe20000000000 */
[----:B------:R-:W-:Y:S01]  /*58d0*/  UMOV UR7, 0xc0000010 ;  /* 0xc000001000077882 */ /* 0x000fe20000000000 */
[----:B01----:R-:W-:Y:S01]  /*58e0*/  IADD3 R0, -R2, 0xb, RZ ;  /* 0x0000000b02007810 */ /* 0x003fe20007ffe1ff */
[----:B------:R-:W-:-:S04]  /*58f0*/  USHF.R.U32.HI UR4, URZ, 0x4, UR4 ;  /* 0x000000043f047899 */ /* 0x000fc80008011604 */
[----:B------:R-:W-:-:S04]  /*5900*/  ULOP3.LUT UR4, UR4, 0x3fff, URZ, 0xc0, !UPT ;  /* 0x00003fff04047892 */ /* 0x000fc8000f8ec03f */
[----:B------:R-:W-:-:S04]  /*5910*/  ULOP3.LUT UR4, UR4, 0x10000, URZ, 0xfc, !UPT ;  /* 0x0001000004047892 */ /* 0x000fc8000f8efc3f */
[----:B------:R-:W-:-:S07]  /*5920*/  UIMAD UR4, UR53, 0x500, UR4 ;  /* 0x00000500350478a4 */ /* 0x000fce000f8e0204 */
[----:B------:R-:W-:Y:S02]  /*5930*/  UMOV UR6, UR4 ;  /* 0x0000000400067c82 */ /* 0x000fe40008000000 */
[----:B------:R-:W-:Y:S01]  /*5940*/  QGMMA.64x128x32.F32.E4M3.E4M3 R24, R184, gdesc[UR4], R24, gsb0 ;  /* 0x01e00004b8187df3 */ /* 0x000fe20008000818 */
[----:B------:R-:W-:Y:S01]  /*5950*/  UIADD3 UR6, UR4, 0x100, URZ ;  /* 0x0000010004067890 */ /* 0x000fe2000fffe03f */
[----:B------:R-:W-:Y:S01]  /*5960*/  UMOV UR7, 0xc0000010 ;  /* 0xc000001000077882 */ /* 0x000fe20000000000 */
[----:B------:R-:W-:Y:S02]  /*5970*/  WARPGROUP.DEPBAR.LE gsb0, 0x0 ;  /* 0x00008000000079c5 */ /* 0x000fe40000010000 */
[----:B------:R-:W-:-:S07]  /*5980*/  WARPGROUP.ARRIVE ;  /* 0x00000000000079c5 */ /* 0x000fce0000000000 */
        /* <DEDUP_REMOVED lines=15> */
[----:B------:R-:W-:Y:S03]  /*5a80*/  QGMMA.64x128x32.F32.E4M3.E4M3 R24, R168, gdesc[UR4], R24, gsb0 ;  /* 0x01e00004a8187df3 */ /* 0x000fe60008000818 */
[----:B------:R-:W-:Y:S02]  /*5a90*/  WARPGROUP.DEPBAR.LE gsb0, 0x0 ;  /* 0x00008000000079c5 */ /* 0x000fe40000010000 */
[----:B------:R0:W-:Y:S06]  /*5aa0*/  BAR.ARV R0, 0x100 ;  /* 0x000400000000751d */ /* 0x0001ec0000002000 */
[----:B------:R-:W-:Y:S05]  /*5ab0*/  @!P0 BRA `(.L_x_27) ;  /* 0x0000000000048947 */ /* 0x000fea0003800000 */
[----:B------:R-:W-:Y:S01]  /*5ac0*/  BPT.TRAP 0x1 ;  /* 0x000000040000795c */ /* 0x000fe20000300000 */
.L_x_27:
[----:B0-----:R-:W-:Y:S01]  /*5ad0*/  FMNMX.FTZ R0, R152, R9, !PT ;  /* 0x0000000998007209 */ /* 0x001fe20007810000 */
[----:B------:R-:W-:Y:S01]  /*5ae0*/  IMAD.U32 R17, RZ, RZ, UR37 ;  /* 0x00000025ff117e24 */ /* 0x000fe2000f8e00ff */
[----:B------:R-:W-:Y:S02]  /*5af0*/  FMNMX.FTZ R6, R154, R11, !PT ;  /* 0x0000000b9a067209 */ /* 0x000fe40007810000 */
[----:B------:R-:W-:Y:S02]  /*5b00*/  FMNMX.FTZ R13, R153, R0, !PT ;  /* 0x00000000990d7209 */ /* 0x000fe40007810000 */
[----:B------:R-:W-:Y:S02]  /*5b10*/  FMNMX.FTZ R15, R155, R6, !PT ;  /* 0x000000069b0f7209 */ /* 0x000fe40007810000 */
[----:B------:R-:W-:Y:S02]  /*5b20*/  FMNMX.FTZ R0, R156, R13, !PT ;  /* 0x0000000d9c007209 */ /* 0x000fe40007810000 */
[----:B------:R-:W-:-:S02]  /*5b30*/  FMNMX.FTZ R6, R158, R15, !PT ;  /* 0x0000000f9e067209 */ /* 0x000fc40007810000 */
[----:B------:R-:W-:Y:S02]  /*5b40*/  FMNMX.FTZ R13, R157, R0, !PT ;  /* 0x000000009d0d7209 */ /* 0x000fe40007810000 */
        /* <DEDUP_REMOVED lines=73> */
[----:B------:R-:W-:Y:S01]  /*5fe0*/  R2UR UR4, R3 ;  /* 0x00000000030472ca */ /* 0x000fe200000e0000 */
[----:B------:R-:W0:Y:S04]  /*5ff0*/  SHFL.BFLY PT, R13, R10, 0x2, 0x1f ;  /* 0x0c401f000a0d7f89 */ /* 0x000e2800000e0000 */
[----:B------:R-:W1:Y:S08]  /*6000*/  SHFL.BFLY PT, R15, R12, 0x2, 0x1f ;  /* 0x0c401f000c0f7f89 */ /* 0x000e7000000e0000 */
[----:B------:R-:W-:-:S04]  /*6010*/  ULEA UR4, UR4, UR36, 0x3 ;  /* 0x0000002404047291 */ /* 0x000fc8000f8e183f */
[----:B------:R-:W-:-:S04]  /*6020*/  UIADD3 UR4, UR4, 0x29840, URZ ;  /* 0x0002984004047890 */ /* 0x000fc8000fffe03f */
[----:B------:R-:W-:Y:S01]  /*6030*/  UPRMT UR4, UR54, 0x654, UR4 ;  /* 0x0000065436047896 */ /* 0x000fe20008000004 */
[----:B0-----:R-:W-:Y:S02]  /*6040*/  FMNMX.FTZ R13, R10, R13, !PT ;  /* 0x0000000d0a0d7209 */ /* 0x001fe40007810000 */
[----:B-1----:R-:W-:-:S03]  /*6050*/  FMNMX.FTZ R15, R12, R15, !PT ;  /* 0x0000000f0c0f7209 */ /* 0x002fc60007810000 */
[----:B------:R-:W0:Y:S03]  /*6060*/  SHFL.BFLY PT, R6, R13, 0x1, 0x1f ;  /* 0x0c201f000d067f89 */ /* 0x000e2600000e0000 */
[----:B------:R-:W-:Y:S01]  /*6070*/  SYNCS.ARRIVE.TRANS64.RED.A1T0 RZ, [UR4], RZ ;  /* 0x000000ffffff79a7 */ /* 0x000fe20008100404 */
[----:B------:R-:W1:Y:S01]  /*6080*/  SHFL.BFLY PT, R0, R15, 0x1, 0x1f ;  /* 0x0c201f000f007f89 */ /* 0x000e6200000e0000 */
[----:B0-----:R-:W-:Y:S02]  /*6090*/  FMNMX.FTZ R6, R13, R6, !PT ;  /* 0x000000060d067209 */ /* 0x001fe40007810000 */
[----:B-1----:R-:W-:-:S03]  /*60a0*/  FMNMX.FTZ R0, R15, R0, !PT ;  /* 0x000000000f007209 */ /* 0x002fc60007810000 */
[C---:B------:R-:W-:Y:S01]  /*60b0*/  FFMA.FTZ R168, R6.reuse, R17, -8 ;  /* 0xc100000006a87423 */ /* 0x040fe20000010011 */
[----:B------:R-:W-:-:S03]  /*60c0*/  FADD.FTZ R9, -R6, R9 ;  /* 0x0000000906097221 */ /* 0x000fc60000010100 */
[--C-:B------:R-:W-:Y:S01]  /*60d0*/  FFMA.FTZ R19, R136, UR37, -R168.reuse ;  /* 0x0000002588137c23 */ /* 0x100fe200080108a8 */
[----:B------:R-:W-:-:S01]  /*60e0*/  FFMA.FTZ R136, R145, UR37, -R168 ;  /* 0x0000002591887c23 */ /* 0x000fc200080108a8 */
[----:B------:R-:W-:Y:S02]  /*60f0*/  IMAD.U32 R145, RZ, RZ, UR37 ;  /* 0x00000025ff917e24 */ /* 0x000fe4000f8e00ff */
[----:B------:R-:W-:-:S01]  /*6100*/  FFMA.FTZ R22, R141, UR37, -R168 ;  /* 0x000000258d167c23 */ /* 0x000fc200080108a8 */
[----:B------:R-:W-:Y:S01]  /*6110*/  FMUL.FTZ R14, R9, UR37 ;  /* 0x00000025090e7c20 */ /* 0x000fe20008410000 */
[----:B------:R-:W-:-:S01]  /*6120*/  FFMA.FTZ R141, R101, UR37, -R168 ;  /* 0x00000025658d7c23 */ /* 0x000fc200080108a8 */
[C---:B------:R-:W-:Y:S01]  /*6130*/  FADD.FTZ R9, -R0.reuse, R11 ;  /* 0x0000000b00097221 */ /* 0x040fe20000010100 */
[----:B------:R-:W-:-:S01]  /*6140*/  FFMA.FTZ R101, R0, R145, -8 ;  /* 0xc100000000657423 */ /* 0x000fc20000010091 */
[--C-:B------:R-:W-:Y:S01]  /*6150*/  FFMA.FTZ R11, R152, UR37, -R168.reuse ;  /* 0x00000025980b7c23 */ /* 0x100fe200080108a8 */
[----:B------:R-:W-:-:S01]  /*6160*/  FFMA.FTZ R23, R144, UR37, -R168 ;  /* 0x0000002590177c23 */ /* 0x000fc200080108a8 */
[----:B------:R-:W-:Y:S01]  /*6170*/  FMUL.FTZ R9, R9, UR37 ;  /* 0x0000002509097c20 */ /* 0x000fe20008410000 */
[----:B------:R-:W-:-:S01]  /*6180*/  FFMA.FTZ R144, R154, UR37, -R101 ;  /* 0x000000259a907c23 */ /* 0x000fc20008010865 */
[----:B------:R-:W-:Y:S01]  /*6190*/  FFMA.FTZ R12, R153, UR37, -R168 ;  /* 0x00000025990c7c23 */ /* 0x000fe200080108a8 */
[----:B------:R-:W-:-:S01]  /*61a0*/  FFMA.FTZ R145, R155, UR37, -R101 ;  /* 0x000000259b917c23 */ /* 0x000fc20008010865 */
[----:B------:R-:W-:Y:S01]  /*61b0*/  MUFU.EX2 R10, R14 ;  /* 0x0000000e000a7308 */ /* 0x000fe20000000800 */
[----:B------:R-:W-:-:S01]  /*61c0*/  FFMA.FTZ R20, R137, UR37, -R168 ;  /* 0x0000002589147c23 */ /* 0x000fc200080108a8 */
[--C-:B------:R-:W-:Y:S01]  /*61d0*/  FFMA.FTZ R13, R156, UR37, -R168.reuse ;  /* 0x000000259c0d7c23 */ /* 0x100fe200080108a8 */
[----:B------:R-:W-:-:S01]  /*61e0*/  FFMA.FTZ R137, R148, UR37, -R168 ;  /* 0x0000002594897c23 */ /* 0x000fc200080108a8 */
[----:B------:R-:W-:Y:S01]  /*61f0*/  FFMA.FTZ R148, R158, UR37, -R101 ;  /* 0x000000259e947c23 */ /* 0x000fe20008010865 */
[----:B------:R-:W-:-:S01]  /*6200*/  FFMA.FTZ R21, R140, UR37, -R168 ;  /* 0x000000258c157c23 */ /* 0x000fc200080108a8 */
[----:B------:R-:W-:Y:S01]  /*6210*/  FFMA.FTZ R140, R149, UR37, -R168 ;  /* 0x00000025958c7c23 */ /* 0x000fe200080108a8 */
[----:B------:R-:W-:-:S01]  /*6220*/  FFMA.FTZ R149, R159, UR37, -R101 ;  /* 0x000000259f957c23 */ /* 0x000fc20008010865 */
[----:B------:R-:W0:Y:S01]  /*6230*/  MUFU.EX2 R11, R11 ;  /* 0x0000000b000b7308 */ /* 0x000e220000000800 */
[----:B------:R-:W-:-:S01]  /*6240*/  FFMA.FTZ R157, R157, UR37, -R168 ;  /* 0x000000259d9d7c23 */ /* 0x000fc200080108a8 */
[----:B------:R-:W-:Y:S01]  /*6250*/  FFMA.FTZ R15, R160, UR37, -R168 ;  /* 0x00000025a00f7c23 */ /* 0x000fe200080108a8 */
[----:B------:R-:W-:-:S01]  /*6260*/  FFMA.FTZ R152, R162, UR37, -R101 ;  /* 0x00000025a2987c23 */ /* 0x000fc20008010865 */
[----:B------:R-:W-:Y:S01]  /*6270*/  FFMA.FTZ R16, R161, UR37, -R168 ;  /* 0x00000025a1107c23 */ /* 0x000fe200080108a8 */
[----:B------:R-:W-:-:S01]  /*6280*/  FFMA.FTZ R153, R163, UR37, -R101 ;  /* 0x00000025a3997c23 */ /* 0x000fc20008010865 */
[----:B------:R-:W-:Y:S01]  /*6290*/  FFMA.FTZ R17, R164, UR37, -R168 ;  /* 0x00000025a4117c23 */ /* 0x000fe200080108a8 */
[----:B------:R-:W-:-:S01]  /*62a0*/  FFMA.FTZ R154, R166, UR37, -R101 ;  /* 0x00000025a69a7c23 */ /* 0x000fc20008010865 */
[----:B------:R-:W-:Y:S01]  /*62b0*/  MUFU.EX2 R9, R9 ;  /* 0x0000000900097308 */ /* 0x000fe20000000800 */
[----:B------:R-:W-:-:S01]  /*62c0*/  FFMA.FTZ R18, R165, UR37, -R168 ;  /* 0x00000025a5127c23 */ /* 0x000fc200080108a8 */
[--C-:B------:R-:W-:Y:S01]  /*62d0*/  FFMA.FTZ R155, R167, UR37, -R101.reuse ;  /* 0x00000025a79b7c23 */ /* 0x100fe20008010865 */
[----:B------:R-:W-:-:S01]  /*62e0*/  FFMA.FTZ R138, R138, UR37, -R101 ;  /* 0x000000258a8a7c23 */ /* 0x000fc20008010865 */
[--C-:B------:R-:W-:Y:S01]  /*62f0*/  FFMA.FTZ R139, R139, UR37, -R101.reuse ;  /* 0x000000258b8b7c23 */ /* 0x100fe20008010865 */
[----:B------:R-:W-:-:S01]  /*6300*/  FFMA.FTZ R142, R142, UR37, -R101 ;  /* 0x000000258e8e7c23 */ /* 0x000fc20008010865 */
[--C-:B------:R-:W-:Y:S01]  /*6310*/  FFMA.FTZ R143, R143, UR37, -R101.reuse ;  /* 0x000000258f8f7c23 */ /* 0x100fe20008010865 */
[----:B------:R-:W-:-:S01]  /*6320*/  FFMA.FTZ R146, R146, UR37, -R101 ;  /* 0x0000002592927c23 */ /* 0x000fc20008010865 */
[----:B------:R-:W1:Y:S01]  /*6330*/  MUFU.EX2 R144, R144 ;  /* 0x0000009000907308 */ /* 0x000e620000000800 */
[----:B0-----:R-:W-:-:S01]  /*6340*/  FFMA.FTZ R7, R10, R7, R11 ;  /* 0x000000070a077223 */ /* 0x001fc2000001000b */
        /* <DEDUP_REMOVED lines=14> */
[----:B------:R-:W2:Y:S01]  /*6430*/  MUFU.EX2 R145, R145 ;  /* 0x0000009100917308 */ /* 0x000ea20000000800 */
[----:B-1----:R-:W-:-:S01]  /*6440*/  FFMA.FTZ R8, R9, R8, R144 ;  /* 0x0000000809087223 */ /* 0x002fc20000010090 */
[----:B------:R-:W-:Y:S01]  /*6450*/  FFMA.FTZ R129, R129, UR37, -R168 ;  /* 0x0000002581817c23 */ /* 0x000fe200080108a8 */
[----:B------:R-:W-:-:S01]  /*6460*/  FFMA.FTZ R131, R131, UR37, -R101 ;  /* 0x0000002583837c23 */ /* 0x000fc20008010865 */
[----:B------:R-:W-:Y:S01]  /*6470*/  FFMA.FTZ R132, R132, UR37, -R168 ;  /* 0x0000002584847c23 */ /* 0x000fe200080108a8 */
[----:B------:R-:W-:-:S01]  /*6480*/  FFMA.FTZ R134, R134, UR37, -R101 ;  /* 0x0000002586867c23 */ /* 0x000fc20008010865 */
[----:B------:R-:W-:Y:S01]  /*6490*/  FFMA.FTZ R133, R133, UR37, -R168 ;  /* 0x0000002585857c23 */ /* 0x000fe200080108a8 */
[----:B------:R-:W-:-:S01]  /*64a0*/  FFMA.FTZ R135, R135, UR37, -R101 ;  /* 0x0000002587877c23 */ /* 0x000fc20008010865 */
[----:B------:R-:W1:Y:S01]  /*64b0*/  MUFU.EX2 R13, R13 ;  /* 0x0000000d000d7308 */ /* 0x000e620000000800 */
[----:B0-----:R-:W-:-:S01]  /*64c0*/  FADD.FTZ R156, R12, R7 ;  /* 0x000000070c9c7221 */ /* 0x001fc20000010000 */
[----:B------:R-:W-:Y:S01]  /*64d0*/  FFMA.FTZ R104, R104, UR37, -R168 ;  /* 0x0000002568687c23 */ /* 0x000fe200080108a8 */
[----:B------:R-:W-:-:S01]  /*64e0*/  FFMA.FTZ R106, R106, UR37, -R101 ;  /* 0x000000256a6a7c23 */ /* 0x000fc20008010865 */
[----:B------:R-:W-:Y:S01]  /*64f0*/  FFMA.FTZ R105, R105, UR37, -R168 ;  /* 0x0000002569697c23 */ /* 0x000fe200080108a8 */
[----:B------:R-:W-:-:S01]  /*6500*/  FFMA.FTZ R107, R107, UR37, -R101 ;  /* 0x000000256b6b7c23 */ /* 0x000fc20008010865 */
[----:B------:R-:W-:Y:S01]  /*6510*/  FFMA.FTZ R108, R108, UR37, -R168 ;  /* 0x000000256c6c7c23 */ /* 0x000fe200080108a8 */
[----:B------:R-:W-:-:S01]  /*6520*/  FFMA.FTZ R110, R110, UR37, -R101 ;  /* 0x000000256e6e7c23 */ /* 0x000fc20008010865 */
[----:B------:R-:W0:Y:S01]  /*6530*/  MUFU.EX2 R148, R148 ;  /* 0x0000009400947308 */ /* 0x000e220000000800 */
[----:B--2---:R-:W-:-:S01]  /*6540*/  FADD.FTZ R7, R145, R8 ;  /* 0x0000000891077221 */ /* 0x004fc20000010000 */
[----:B------:R-:W-:Y:S01]  /*6550*/  FFMA.FTZ R109, R109, UR37, -R168 ;  /* 0x000000256d6d7c23 */ /* 0x000fe200080108a8 */
[----:B------:R-:W-:-:S01]  /*6560*/  FFMA.FTZ R111, R111, UR37, -R101 ;  /* 0x000000256f6f7c23 */ /* 0x000fc20008010865 */
[----:B------:R-:W-:Y:S01]  /*6570*/  FFMA.FTZ R119, R119, UR37, -R101 ;  /* 0x0000002577777c23 */ /* 0x000fe20008010865 */
[----:B------:R-:W-:-:S01]  /*6580*/  FFMA.FTZ R112, R112, UR37, -R168 ;  /* 0x0000002570707c23 */ /* 0x000fc200080108a8 */
[----:B------:R-:W-:Y:S01]  /*6590*/  FFMA.FTZ R114, R114, UR37, -R101 ;  /* 0x0000002572727c23 */ /* 0x000fe20008010865 */
[----:B------:R-:W-:-:S01]  /*65a0*/  FFMA.FTZ R113, R113, UR37, -R168 ;  /* 0x0000002571717c23 */ /* 0x000fc200080108a8 */
[----:B------:R1:W2:Y:S01]  /*65b0*/  MUFU.EX2 R14, R157 ;  /* 0x0000009d000e7308 */ /* 0x0002a20000000800 */
[----:B------:R-:W-:-:S01]  /*65c0*/  FFMA.FTZ R115, R115, UR37, -R101 ;  /* 0x0000002573737c23 */ /* 0x000fc20008010865 */
[----:B------:R-:W-:Y:S01]  /*65d0*/  FFMA.FTZ R116, R116, UR37, -R168 ;  /* 0x0000002574747c23 */ /* 0x000fe200080108a8 */
[----:B------:R-:W-:-:S01]  /*65e0*/  FFMA.FTZ R118, R118, UR37, -R101 ;  /* 0x0000002576767c23 */ /* 0x000fc20008010865 */
[--C-:B------:R-:W-:Y:S01]  /*65f0*/  FFMA.FTZ R117, R117, UR37, -R168.reuse ;  /* 0x0000002575757c23 */ /* 0x100fe200080108a8 */
[----:B------:R-:W-:-:S01]  /*6600*/  FFMA.FTZ R88, R88, UR37, -R168 ;  /* 0x0000002558587c23 */ /* 0x000fc200080108a8 */
[--C-:B------:R-:W-:Y:S01]  /*6610*/  FFMA.FTZ R90, R90, UR37, -R101.reuse ;  /* 0x000000255a5a7c23 */ /* 0x100fe20008010865 */
[----:B------:R-:W-:-:S01]  /*6620*/  FFMA.FTZ R94, R94, UR37, -R101 ;  /* 0x000000255e5e7c23 */ /* 0x000fc20008010865 */
[----:B------:R-:W3:Y:S01]  /*6630*/  MUFU.EX2 R149, R149 ;  /* 0x0000009500957308 */ /* 0x000ee20000000800 */
[----:B-1----:R-:W-:-:S01]  /*6640*/  FADD.FTZ R157, R13, R156 ;  /* 0x0000009c0d9d7221 */ /* 0x002fc20000010000 */
[----:B0-----:R-:W-:Y:S01]  /*6650*/  FADD.FTZ R8, R148, R7 ;  /* 0x0000000794087221 */ /* 0x001fe20000010000 */
        /* <DEDUP_REMOVED lines=13> */
[----:B------:R-:W1:Y:S01]  /*6730*/  MUFU.EX2 R152, R152 ;  /* 0x0000009800987308 */ /* 0x000e620000000800 */
[----:B---3--:R-:W-:-:S01]  /*6740*/  FADD.FTZ R7, R149, R8 ;  /* 0x0000000895077221 */ /* 0x008fc20000010000 */
[----:B------:R-:W-:-:S06]  /*6750*/  FFMA.FTZ R101, R103, UR37, -R101 ;  /* 0x0000002567657c23 */ /* 0x000fcc0008010865 */
[----:B------:R-:W2:Y:S01]  /*6760*/  MUFU.EX2 R16, R16 ;  /* 0x0000001000107308 */ /* 0x000ea20000000800 */
[----:B0-----:R-:W-:-:S07]  /*6770*/  FADD.FTZ R157, R15, R156 ;  /* 0x0000009c0f9d7221 */ /* 0x001fce0000010000 */
[----:B------:R-:W0:Y:S01]  /*6780*/  MUFU.EX2 R153, R153 ;  /* 0x0000009900997308 */ /* 0x000e220000000800 */
[----:B-1----:R-:W-:-:S07]  /*6790*/  FADD.FTZ R8, R152, R7 ;  /* 0x0000000798087221 */ /* 0x002fce0000010000 */
[----:B------:R-:W1:Y:S01]  /*67a0*/  MUFU.EX2 R17, R17 ;  /* 0x0000001100117308 */ /* 0x000e620000000800 */
[----:B--2---:R-:W-:-:S07]  /*67b0*/  FADD.FTZ R156, R16, R157 ;  /* 0x0000009d109c7221 */ /* 0x004fce0000010000 */
        /* <DEDUP_REMOVED lines=68> */
[----:B------:R-:W-:Y:S01]  /*6c00*/  MUFU.EX2 R135, R135 ;  /* 0x0000008700877308 */ /* 0x000fe20000000800 */
[----:B-1----:R-:W-:-:S07]  /*6c10*/  FADD.FTZ R156, R134, R157 ;  /* 0x0000009d869c7221 */ /* 0x002fce0000010000 */
[----:B------:R-:W0:Y:S01]  /*6c20*/  MUFU.EX2 R104, R104 ;  /* 0x0000006800687308 */ /* 0x000e220000000800 */
[----:B--2---:R-:W-:-:S07]  /*6c30*/  FADD.FTZ R7, R133, R8 ;  /* 0x0000000885077221 */ /* 0x004fce0000010000 */
[----:B------:R-:W-:Y:S08]  /*6c40*/  MUFU.EX2 R106, R106 ;  /* 0x0000006a006a7308 */ /* 0x000ff00000000800 */
[----:B------:R-:W1:Y:S01]  /*6c50*/  MUFU.EX2 R105, R105 ;  /* 0x0000006900697308 */ /* 0x000e620000000800 */
[----:B0-----:R-:W-:-:S07]  /*6c60*/  FADD.FTZ R8, R104, R7 ;  /* 0x0000000768087221 */ /* 0x001fce0000010000 */
[----:B------:R-:W-:Y:S08]  /*6c70*/  MUFU.EX2 R107, R107 ;  /* 0x0000006b006b7308 */ /* 0x000ff00000000800 */
[----:B------:R-:W0:Y:S01]  /*6c80*/  MUFU.EX2 R108, R108 ;  /* 0x0000006c006c7308 */ /* 0x000e220000000800 */
[----:B-1----:R-:W-:-:S07]  /*6c90*/  FADD.FTZ R7, R105, R8 ;  /* 0x0000000869077221 */ /* 0x002fce0000010000 */
[----:B------:R-:W-:Y:S08]  /*6ca0*/  MUFU.EX2 R110, R110 ;  /* 0x0000006e006e7308 */ /* 0x000ff00000000800 */
[----:B------:R-:W1:Y:S01]  /*6cb0*/  MUFU.EX2 R109, R109 ;  /* 0x0000006d006d7308 */ /* 0x000e620000000800 */
[----:B0-----:R-:W-:-:S07]  /*6cc0*/  FADD.FTZ R8, R108, R7 ;  /* 0x000000076c087221 */ /* 0x001fce0000010000 */
[----:B------:R-:W0:Y:S08]  /*6cd0*/  MUFU.EX2 R111, R111 ;  /* 0x0000006f006f7308 */ /* 0x000e300000000800 */
[----:B------:R2:W-:Y:S01]  /*6ce0*/  MUFU.EX2 R158, R119 ;  /* 0x00000077009e7308 */ /* 0x0005e20000000800 */
[----:B-1----:R-:W-:-:S07]  /*6cf0*/  FADD.FTZ R7, R109, R8 ;  /* 0x000000086d077221 */ /* 0x002fce0000010000 */
[----:B------:R-:W1:Y:S01]  /*6d00*/  MUFU.EX2 R112, R112 ;  /* 0x0000007000707308 */ /* 0x000e620000000800 */
[----:B--2---:R-:W-:-:S04]  /*6d10*/  FADD.FTZ R119, R135, R156 ;  /* 0x0000009c87777221 */ /* 0x004fc80000010000 */
[----:B------:R-:W-:-:S03]  /*6d20*/  FADD.FTZ R156, R106, R119 ;  /* 0x000000776a9c7221 */ /* 0x000fc60000010000 */
[----:B------:R-:W-:Y:S01]  /*6d30*/  MUFU.EX2 R114, R114 ;  /* 0x0000007200727308 */ /* 0x000fe20000000800 */
[----:B------:R-:W-:-:S04]  /*6d40*/  FADD.FTZ R119, R107, R156 ;  /* 0x0000009c6b777221 */ /* 0x000fc80000010000 */
[----:B------:R-:W-:-:S03]  /*6d50*/  FADD.FTZ R156, R110, R119 ;  /* 0x000000776e9c7221 */ /* 0x000fc60000010000 */
[----:B------:R-:W2:Y:S01]  /*6d60*/  MUFU.EX2 R113, R113 ;  /* 0x0000007100717308 */ /* 0x000ea20000000800 */
[----:B0-----:R-:W-:-:S01]  /*6d70*/  FADD.FTZ R119, R111, R156 ;  /* 0x0000009c6f777221 */ /* 0x001fc20000010000 */
[----:B-1----:R-:W-:-:S06]  /*6d80*/  FADD.FTZ R8, R112, R7 ;  /* 0x0000000770087221 */ /* 0x002fcc0000010000 */
[----:B------:R-:W-:Y:S08]  /*6d90*/  MUFU.EX2 R115, R115 ;  /* 0x0000007300737308 */ /* 0x000ff00000000800 */
[----:B------:R-:W0:Y:S01]  /*6da0*/  MUFU.EX2 R116, R116 ;  /* 0x0000007400747308 */ /* 0x000e220000000800 */
[----:B--2---:R-:W-:-:S07]  /*6db0*/  FADD.FTZ R7, R113, R8 ;  /* 0x0000000871077221 */ /* 0x004fce0000010000 */
[----:B------:R-:W-:Y:S08]  /*6dc0*/  MUFU.EX2 R118, R118 ;  /* 0x0000007600767308 */ /* 0x000ff00000000800 */
[----:B------:R-:W1:Y:S01]  /*6dd0*/  MUFU.EX2 R117, R117 ;  /* 0x0000007500757308 */ /* 0x000e620000000800 */
[----:B0-----:R-:W-:-:S07]  /*6de0*/  FADD.FTZ R8, R116, R7 ;  /* 0x0000000774087221 */ /* 0x001fce0000010000 */
[----:B------:R-:W0:Y:S08]  /*6df0*/  MUFU.EX2 R88, R88 ;  /* 0x0000005800587308 */ /* 0x000e300000000800 */
[----:B------:R-:W2:Y:S01]  /*6e00*/  MUFU.EX2 R90, R90 ;  /* 0x0000005a005a7308 */ /* 0x000ea20000000800 */
[----:B-1----:R-:W-:-:S07]  /*6e10*/  FADD.FTZ R7, R117, R8 ;  /* 0x0000000875077221 */ /* 0x002fce0000010000 */
[----:B------:R1:W-:Y:S01]  /*6e20*/  MUFU.EX2 R157, R94 ;  /* 0x0000005e009d7308 */ /* 0x0003e20000000800 */
[----:B0-----:R-:W-:-:S07]  /*6e30*/  FADD.FTZ R8, R88, R7 ;  /* 0x0000000758087221 */ /* 0x001fce0000010000 */
[----:B------:R-:W0:Y:S01]  /*6e40*/  MUFU.EX2 R89, R89 ;  /* 0x0000005900597308 */ /* 0x000e220000000800 */
[----:B-1----:R-:W-:-:S04]  /*6e50*/  FADD.FTZ R94, R114, R119 ;  /* 0x00000077725e7221 */ /* 0x002fc80000010000 */
[----:B------:R-:W-:-:S03]  /*6e60*/  FADD.FTZ R119, R115, R94 ;  /* 0x0000005e73777221 */ /* 0x000fc60000010000 */
[----:B------:R-:W1:Y:S01]  /*6e70*/  MUFU.EX2 R91, R91 ;  /* 0x0000005b005b7308 */ /* 0x000e620000000800 */
[----:B------:R-:W-:-:S04]  /*6e80*/  FADD.FTZ R119, R118, R119 ;  /* 0x0000007776777221 */ /* 0x000fc80000010000 */
[----:B------:R-:W-:-:S03]  /*6e90*/  FADD.FTZ R119, R158, R119 ;  /* 0x000000779e777221 */ /* 0x000fc60000010000 */
[----:B------:R-:W3:Y:S01]  /*6ea0*/  MUFU.EX2 R92, R92 ;  /* 0x0000005c005c7308 */ /* 0x000ee20000000800 */
[----:B--2---:R-:W-:-:S01]  /*6eb0*/  FADD.FTZ R94, R90, R119 ;  /* 0x000000775a5e7221 */ /* 0x004fc20000010000 */
[----:B0-----:R-:W-:-:S06]  /*6ec0*/  FADD.FTZ R7, R89, R8 ;  /* 0x0000000859077221 */ /* 0x001fcc0000010000 */
[----:B------:R-:W0:Y:S01]  /*6ed0*/  MUFU.EX2 R93, R93 ;  /* 0x0000005d005d7308 */ /* 0x000e220000000800 */
[----:B-1----:R-:W-:-:S04]  /*6ee0*/  FADD.FTZ R94, R91, R94 ;  /* 0x0000005e5b5e7221 */ /* 0x002fc80000010000 */
[----:B------:R-:W-:-:S03]  /*6ef0*/  FADD.FTZ R94, R157, R94 ;  /* 0x0000005e9d5e7221 */ /* 0x000fc60000010000 */
[----:B------:R-:W1:Y:S01]  /*6f00*/  MUFU.EX2 R95, R95 ;  /* 0x0000005f005f7308 */ /* 0x000e620000000800 */
[----:B---3--:R-:W-:-:S07]  /*6f10*/  FADD.FTZ R8, R92, R7 ;  /* 0x000000075c087221 */ /* 0x008fce0000010000 */
        /* <DEDUP_REMOVED lines=15> */
[----:B-1----:R-:W-:-:S01]  /*7010*/  FADD.FTZ R94, R119, R94 ;  /* 0x0000005e775e7221 */ /* 0x002fc20000010000 */
[----:B--2---:R-:W-:-:S03]  /*7020*/  FADD.FTZ R7, R141, R8 ;  /* 0x000000088d077221 */ /* 0x004fc60000010000 */
[----:B0-----:R-:W-:Y:S01]  /*7030*/  FADD.FTZ R8, R101, R94 ;  /* 0x0000005e65087221 */ /* 0x001fe20000010000 */
[----:B------:R-:W-:Y:S06]  /*7040*/  @!P0 BRA `(.L_x_28) ;  /* 0x0000000000048947 */ /* 0x000fec0003800000 */
[----:B------:R-:W-:Y:S01]  /*7050*/  BPT.TRAP 0x1 ;  /* 0x000000040000795c */ /* 0x000fe20000300000 */
.L_x_28:
[----:B------:R-:W-:Y:S01]  /*7060*/  UISETP.GT.AND UP0, UPT, UR58, UR38, UPT ;  /* 0x000000263a00728c */ /* 0x000fe2000bf04270 */
[----:B------:R-:W-:Y:S01]  /*7070*/  F2FP.SATFINITE.E4M3.F32.PACK_AB_MERGE_C R13, R14, R13, RZ ;  /* 0x0000000d0e0d723e */ /* 0x000fe200048070ff */
[----:B------:R-:W-:Y:S01]  /*7080*/  ULEA UR4, UR53, UR36, 0x3 ;  /* 0x0000002435047291 */ /* 0x000fe2000f8e183f */
[----:B------:R-:W-:Y:S01]  /*7090*/  F2FP.SATFINITE.E4M3.F32.PACK_AB_MERGE_C R17, R18, R17, RZ ;  /* 0x000000111211723e */ /* 0x000fe200048070ff */
[----:B------:R-:W-:Y:S01]  /*70a0*/  UIADD3 UR58, UR58, -0x1, URZ ;  /* 0xffffffff3a3a7890 */ /* 0x000fe2000fffe03f */
[----:B------:R-:W-:Y:S01]  /*70b0*/  F2FP.SATFINITE.E4M3.F32.PACK_AB_MERGE_C R148, R149, R148, RZ ;  /* 0x000000949594723e */ /* 0x000fe200048070ff */
[----:B------:R-:W-:Y:S01]  /*70c0*/  UIADD3 UR4, UR4, 0x29860, URZ ;  /* 0x0002986004047890 */ /* 0x000fe2000fffe03f */
[----:B------:R-:W-:Y:S01]  /*70d0*/  PLOP3.LUT P1, PT, PT, PT, UP0, 0x80, 0x0 ;  /* 0x000000000000781c */ /* 0x000fe20003f2f008 */
[----:B------:R-:W-:Y:S01]  /*70e0*/  UMOV UR60, UR55 ;  /* 0x00000037003c7c82 */ /* 0x000fe20008000000 */
[----:B------:R-:W-:Y:S01]  /*70f0*/  F2FP.SATFINITE.E4M3.F32.PACK_AB_MERGE_C R154, R155, R154, RZ ;  /* 0x0000009a9b9a723e */ /* 0x000fe200048070ff */
[----:B------:R-:W-:Y:S01]  /*7100*/  UPRMT UR4, UR54, 0x654, UR4 ;  /* 0x0000065436047896 */ /* 0x000fe20008000004 */
[----:B------:R-:W-:Y:S01]  /*7110*/  F2FP.SATFINITE.E4M3.F32.PACK_AB_MERGE_C R21, R22, R21, RZ ;  /* 0x000000151615723e */ /* 0x000fe200048070ff */
[-C--:B------:R-:W-:Y:S01]  /*7120*/  FMUL.FTZ R26, R26, R9.reuse ;  /* 0x000000091a1a7220 */ /* 0x080fe20000410000 */
[----:B------:R-:W-:Y:S01]  /*7130*/  F2FP.SATFINITE.E4M3.F32.PACK_AB_MERGE_C R142, R143, R142, RZ ;  /* 0x0000008e8f8e723e */ /* 0x000fe200048070ff */
[----:B------:R-:W-:Y:S01]  /*7140*/  FMUL.FTZ R27, R27, R9 ;  /* 0x000000091b1b7220 */ /* 0x000fe20000410000 */
[----:B------:R-:W-:Y:S01]  /*7150*/  F2FP.SATFINITE.E4M3.F32.PACK_AB_MERGE_C R137, R140, R137, RZ ;  /* 0x000000898c89723e */ /* 0x000fe200048070ff */
[-C--:B------:R-:W-:Y:S01]  /*7160*/  FMUL.FTZ R30, R30, R9.reuse ;  /* 0x000000091e1e7220 */ /* 0x080fe20000410000 */
[----:B------:R-:W-:Y:S01]  /*7170*/  F2FP.SATFINITE.E4M3.F32.PACK_AB_MERGE_C R150, R151, R150, RZ ;  /* 0x000000969796723e */ /* 0x000fe200048070ff */
[-C--:B------:R-:W-:Y:S01]  /*7180*/  FMUL.FTZ R31, R31, R9.reuse ;  /* 0x000000091f1f7220 */ /* 0x080fe20000410000 */
[----:B------:R-:W-:Y:S01]  /*7190*/  F2FP.SATFINITE.E4M3.F32.PACK_AB_MERGE_C R124, R125, R124, RZ ;  /* 0x0000007c7d7c723e */ /* 0x000fe200048070ff */
[----:B------:R-:W-:Y:S01]  /*71a0*/  SYNCS.ARRIVE.TRANS64.RED.A1T0 RZ, [UR4], RZ ;  /* 0x000000ffffff79a7 */ /* 0x000fe20008100404 */
[----:B------:R-:W-:Y:S01]  /*71b0*/  F2FP.SATFINITE.E4M3.F32.PACK_AB_MERGE_C R126, R127, R126, RZ ;  /* 0x0000007e7f7e723e */ /* 0x000fe200048070ff */
[-C--:B------:R-:W-:Y:S01]  /*71c0*/  FMUL.FTZ R34, R34, R9.reuse ;  /* 0x0000000922227220 */ /* 0x080fe20000410000 */
        /* <DEDUP_REMOVED lines=13> */
[----:B------:R-:W-:Y:S01]  /*72a0*/  FMUL.FTZ R47, R47, R9 ;  /* 0x000000092f2f7220 */ /* 0x000fe20000410000 */
[----:B------:R-:W-:Y:S01]  /*72b0*/  F2FP.SATFINITE.E4M3.F32.PACK_AB_MERGE_C R14, R95, R157, RZ ;  /* 0x0000009d5f0e723e */ /* 0x000fe200048070ff */
[-C--:B------:R-:W-:Y:S01]  /*72c0*/  FMUL.FTZ R50, R50, R9.reuse ;  /* 0x0000000932327220 */ /* 0x080fe20000410000 */
[----:B------:R-:W-:Y:S01]  /*72d0*/  F2FP.SATFINITE.E4M3.F32.PACK_AB_MERGE_C R100, R141, R100, RZ ;  /* 0x000000648d64723e */ /* 0x000fe200048070ff */
[----:B------:R-:W-:Y:S01]  /*72e0*/  FMUL.FTZ R51, R51, R9 ;  /* 0x0000000933337220 */ /* 0x000fe20000410000 */
[----:B------:R-:W-:Y:S01]  /*72f0*/  F2FP.SATFINITE.E4M3.F32.PACK_AB_MERGE_C R18, R101, R119, RZ ;  /* 0x000000776512723e */ /* 0x000fe200048070ff */
[-C--:B------:R-:W-:Y:S01]  /*7300*/  FMUL.FTZ R54, R54, R9.reuse ;  /* 0x0000000936367220 */ /* 0x080fe20000410000 */
[----:B------:R-:W-:Y:S01]  /*7310*/  R2UR UR53, R3 ;  /* 0x00000000033572ca */ /* 0x000fe200000e0000 */
[----:B------:R-:W-:Y:S01]  /*7320*/  FMUL.FTZ R55, R55, R9 ;  /* 0x0000000937377220 */ /* 0x000fe20000410000 */
[----:B------:R-:W-:Y:S01]  /*7330*/  F2FP.SATFINITE.E4M3.F32.PACK_AB_MERGE_C R184, R12, R11, R13 ;  /* 0x0000000b0cb8723e */ /* 0x000fe2000480700d */
[-C--:B------:R-:W-:Y:S01]  /*7340*/  FMUL.FTZ R58, R58, R9.reuse ;  /* 0x000000093a3a7220 */ /* 0x080fe20000410000 */
        /* <DEDUP_REMOVED lines=14> */
[----:B------:R-:W-:Y:S01]  /*7430*/  FMUL.FTZ R87, R87, R9 ;  /* 0x0000000957577220 */ /* 0x000fe20000410000 */
[----:B------:R-:W-:Y:S01]  /*7440*/  F2FP.SATFINITE.E4M3.F32.PACK_AB_MERGE_C R185, R145, R144, R148 ;  /* 0x0000009091b9723e */ /* 0x000fe20004807094 */
[-C--:B------:R-:W-:Y:S01]  /*7450*/  FMUL.FTZ R24, R24, R10.reuse ;  /* 0x0000000a18187220 */ /* 0x080fe20000410000 */
[----:B------:R-:W-:Y:S01]  /*7460*/  F2FP.SATFINITE.E4M3.F32.PACK_AB_MERGE_C R186, R16, R15, R17 ;  /* 0x0000000f10ba723e */ /* 0x000fe20004807011 */
        /* <DEDUP_REMOVED lines=32> */
[-C--:B------:R-:W-:Y:S01]  /*7670*/  FMUL.FTZ R57, R57, R10.reuse ;  /* 0x0000000a39397220 */ /* 0x080fe20000410000 */
        /* <DEDUP_REMOVED lines=15> */
[----:B------:R-:W-:-:S02]  /*7770*/  IMAD.MOV.U32 R11, RZ, RZ, R0 ;  /* 0x000000ffff0b7224 */ /* 0x000fc400078e0000 */
[----:B------:R-:W-:Y:S01]  /*7780*/  IMAD.MOV.U32 R9, RZ, RZ, R6 ;  /* 0x000000ffff097224 */ /* 0x000fe200078e0006 */
[----:B------:R-:W-:Y:S06]  /*7790*/  @P1 BRA `(.L_x_29) ;  /* 0xffffffd000b41947 */ /* 0x000fec000383ffff */
.L_x_18:
[----:B------:R-:W-:Y:S06]  /*77a0*/  BAR.ARV 0x8, 0x180 ;  /* 0x0206000000007b1d */ /* 0x000fec0000002000 */
[----:B------:R-:W-:Y:S05]  /*77b0*/  @!P0 BRA `(.L_x_30) ;  /* 0x0000000000048947 */ /* 0x000fea0003800000 */
[----:B------:R-:W-:Y:S01]  /*77c0*/  BPT.TRAP 0x1 ;  /* 0x000000040000795c */ /* 0x000fe20000300000 */
.L_x_30:
[----:B------:R-:W-:Y:S01]  /*77d0*/  R2UR UR9, R3 ;  /* 0x00000000030972ca */ /* 0x000fe200000e0000 */
[----:B------:R-:W-:-:S05]  /*77e0*/  IMAD.U32 R2, RZ, RZ, UR55 ;  /* 0x00000037ff027e24 */ /* 0x000fca000f8e00ff */
[----:B------:R-:W-:-:S07]  /*77f0*/  SHF.L.U32 R2, R2, 0x1f, RZ ;  /* 0x0000001f02027819 */ /* 0x000fce00000006ff */
[----:B------:R-:W-:-:S09]  /*7800*/  ULEA UR9, UR9, UR36, 0x3 ;  /* 0x0000002409097291 */ /* 0x000fd2000f8e183f */
[----:B------:R0:W1:Y:S01]  /*7810*/  SYNCS.PHASECHK.TRANS64.TRYWAIT P1, [UR9+0x29850], R2 ;  /* 0x02985002ff0075a7 */ /* 0x0000620008020149 */
[----:B------:R-:W-:Y:S05]  /*7820*/  @!P0 BRA `(.L_x_31) ;  /* 0x0000000000048947 */ /* 0x000fea0003800000 */
[----:B------:R-:W-:Y:S01]  /*7830*/  BPT.TRAP 0x1 ;  /* 0x000000040000795c */ /* 0x000fe20000300000 */
.L_x_31:
[----:B-1----:R-:W-:Y:S05]  /*7840*/  @P1 BRA `(.L_x_32) ;  /* 0x0000000000081947 */ /* 0x002fea0003800000 */
[----:B------:R-:W1:Y:S02]  /*7850*/  SYNCS.PHASECHK.TRANS64.TRYWAIT P1, [UR9+0x29850], R2 ;  /* 0x02985002ff0075a7 */ /* 0x000e640008020149 */
[----:B-1----:R-:W-:Y:S05]  /*7860*/  @!P1 BRA `(.L_x_33) ;  /* 0x0000007c000c9947 */ /* 0x002fea0003800000 */
.L_x_32:
[----:B------:R-:W-:Y:S01]  /*7870*/  UIADD3 UR36, UR36, 0x400, URZ ;  /* 0x0000040024247890 */ /* 0x000fe2000fffe03f */
[----:B------:R-:W-:Y:S01]  /*7880*/  R2UR UR4, R3 ;  /* 0x00000000030472ca */ /* 0x000fe200000e0000 */
[----:B------:R-:W-:Y:S01]  /*7890*/  WARPGROUP.ARRIVE ;  /* 0x00000000000079c5 */ /* 0x000fe20000000000 */
[----:B------:R-:W-:Y:S01]  /*78a0*/  UMOV UR7, 0xc0000010 ;  /* 0xc000001000077882 */ /* 0x000fe20000000000 */
[----:B------:R-:W-:Y:S01]  /*78b0*/  USHF.R.U32.HI UR36, URZ, 0x4, UR36 ;  /* 0x000000043f247899 */ /* 0x000fe20008011624 */
[----:B-1----:R-:W-:Y:S01]  /*78c0*/  IMAD.MOV.U32 R5, RZ, RZ, 0x3f800000 ;  /* 0x3f800000ff057424 */ /* 0x002fe200078e00ff */
[----:B------:R-:W-:Y:S02]  /*78d0*/  ULDC.64 UR10, c[0x0][0x9a0] ;  /* 0x00026800000a7ab9 */ /* 0x000fe40000000a00 */
[----:B------:R-:W-:Y:S02]  /*78e0*/  ULOP3.LUT UR36, UR36, 0x3fff, URZ, 0xc0, !UPT ;  /* 0x00003fff24247892 */ /* 0x000fe4000f8ec03f */
[----:B------:R-:W-:-:S02]  /*78f0*/  UISETP.NE.U32.AND UP0, UPT, UR10, URZ, UPT ;  /* 0x0000003f0a00728c */ /* 0x000fc4000bf05070 */
[----:B------:R-:W-:Y:S02]  /*7900*/  ULOP3.LUT UR8, UR36, 0x10000, URZ, 0xfc, !UPT ;  /* 0x0001000024087892 */ /* 0x000fe4000f8efc3f */
[----:B------:R-:W-:Y:S02]  /*7910*/  UISETP.NE.AND.EX UP0, UPT, UR11, URZ, UPT, UP0 ;  /* 0x0000003f0b00728c */ /* 0x000fe4000bf05300 */
[----:B------:R-:W-:-:S04]  /*7920*/  UIMAD UR8, UR4, 0x500, UR8 ;  /* 0x00000500040878a4 */ /* 0x000fc8000f8e0208 */
[----:B------:R-:W-:Y:S01]  /*7930*/  UIADD3 UR4, UR8, 0x100, URZ ;  /* 0x0000010008047890 */ /* 0x000fe2000fffe03f */
[----:B------:R-:W-:Y:S02]  /*7940*/  PLOP3.LUT P1, PT, PT, PT, UP0, 0x80, 0x0 ;  /* 0x000000000000781c */ /* 0x000fe40003f2f008 */
[----:B------:R-:W-:-:S06]  /*7950*/  UMOV UR6, UR8 ;  /* 0x0000000800067c82 */ /* 0x000fcc0008000000 */
[----:B------:R-:W-:Y:S01]  /*7960*/  QGMMA.64x128x32.F32.E4M3.E4M3 R24, R184, gdesc[UR4], R24, gsb0 ;  /* 0x01e00004b8187df3 */ /* 0x000fe20008000818 */
[----:B------:R-:W-:Y:S01]  /*7970*/  UMOV UR7, 0xc0000010 ;  /* 0xc000001000077882 */ /* 0x000fe20000000000 */
[----:B------:R-:W-:Y:S01]  /*7980*/  UMOV UR6, UR4 ;  /* 0x0000000400067c82 */ /* 0x000fe20008000000 */
[----:B------:R-:W-:Y:S02]  /*7990*/  @UP0 ULDC.64 UR12, c[0x0][0x9c8] ;  /* 0x00027200000c0ab9 */ /* 0x000fe40000000a00 */
[----:B------:R-:W-:Y:S01]  /*79a0*/  @UP0 UIMAD.WIDE.U32 UR4, UR49, UR12, URZ ;  /* 0x0000000c310402a5 */ /* 0x000fe2000f8e003f */
[----:B------:R-:W-:Y:S02]  /*79b0*/  WARPGROUP.DEPBAR.LE gsb0, 0x0 ;  /* 0x00008000000079c5 */ /* 0x000fe40000010000 */
[----:B------:R-:W-:-:S06]  /*79c0*/  WARPGROUP.ARRIVE ;  /* 0x00000000000079c5 */ /* 0x000fcc0000000000 */
[----:B------:R-:W-:Y:S01]  /*79d0*/  QGMMA.64x128x32.F32.E4M3.E4M3 R24, R180, gdesc[UR4], R24, gsb0 ;  /* 0x01e00004b4187df3 */ /* 0x000fe20008000818 */
[----:B------:R-:W-:Y:S02]  /*79e0*/  @UP0 UIMAD UR6, UR39, UR12, URZ ;  /* 0x0000000c270602a4 */ /* 0x000fe4000f8e023f */
[----:B------:R-:W-:Y:S02]  /*79f0*/  @UP0 USHF.R.S32.HI UR7, URZ, 0x1f, UR51 ;  /* 0x0000001f3f070899 */ /* 0x000fe40008011433 */
[----:B------:R-:W-:-:S03]  /*7a00*/  @UP0 UIMAD UR6, UR49, UR13, UR6 ;  /* 0x0000000d310602a4 */ /* 0x000fc6000f8e0206 */
[----:B------:R-:W-:Y:S01]  /*7a10*/  @UP0 ULDC.64 UR12, c[0x0][0x9d0] ;  /* 0x00027400000c0ab9 */ /* 0x000fe20000000a00 */
[----:B------:R-:W-:Y:S02]  /*7a20*/  @UP0 UIADD3 UR5, UR5, UR6, URZ ;  /* 0x0000000605050290 */ /* 0x000fe4000fffe03f */
[----:B------:R-:W-:Y:S02]  /*7a30*/  @UP0 UIMAD UR6, UR7, UR12, URZ ;  /* 0x0000000c070602a4 */ /* 0x000fe4000f8e023f */
[----:B------:R-:W-:Y:S02]  /*7a40*/  @UP0 UIMAD.WIDE.U32 UR4, UR51, UR12, UR4 ;  /* 0x0000000c330402a5 */ /* 0x000fe4000f8e0004 */
[----:B------:R-:W-:-:S04]  /*7a50*/  @UP0 UIMAD UR6, UR51, UR13, UR6 ;  /* 0x0000000d330602a4 */ /* 0x000fc8000f8e0206 */
[----:B------:R-:W-:Y:S02]  /*7a60*/  @UP0 UIADD3 UR5, UR5, UR6, URZ ;  /* 0x0000000605050290 */ /* 0x000fe4000fffe03f */
[----:B------:R-:W-:-:S04]  /*7a70*/  @UP0 ULEA UR6, UP1, UR4, UR10, 0x2 ;  /* 0x0000000a04060291 */ /* 0x000fc8000f82103f */
[----:B------:R-:W-:Y:S02]  /*7a80*/  @UP0 ULEA.HI.X UR7, UR4, UR11, UR5, 0x2, UP1 ;  /* 0x0000000b04070291 */ /* 0x000fe400088f1405 */
[----:B------:R-:W-:Y:S01]  /*7a90*/  UIADD3 UR4, UR8, 0x200, URZ ;  /* 0x0000020008047890 */ /* 0x000fe2000fffe03f */
[----:B0-----:R-:W-:-:S03]  /*7aa0*/  IMAD.U32 R2, RZ, RZ, UR6 ;  /* 0x00000006ff027e24 */ /* 0x001fc6000f8e00ff */
[----:B------:R-:W-:Y:S01]  /*7ab0*/  IMAD.U32 R3, RZ, RZ, UR7 ;  /* 0x00000007ff037e24 */ /* 0x000fe2000f8e00ff */
[----:B------:R-:W-:Y:S02]  /*7ac0*/  UMOV UR7, 0xc0000010 ;  /* 0xc000001000077882 */ /* 0x000fe40000000000 */
[----:B------:R-:W-:Y:S02]  /*7ad0*/  UMOV UR6, UR4 ;  /* 0x0000000400067c82 */ /* 0x000fe40008000000 */
[----:B------:R0:W2:Y:S01]  /*7ae0*/  @P1 LDG.E R5, desc[UR56][R2.64] ;  /* 0x0000003802051981 */ /* 0x0000a2000c1e1900 */
[----:B------:R-:W-:Y:S01]  /*7af0*/  UIADD3 UR4, UR8, 0x300, URZ ;  /* 0x0000030008047890 */ /* 0x000fe2000fffe03f */
[----:B------:R-:W-:Y:S02]  /*7b00*/  WARPGROUP.DEPBAR.LE gsb0, 0x0 ;  /* 0x00008000000079c5 */ /* 0x000fe40000010000 */
[----:B------:R-:W-:-:S06]  /*7b10*/  WARPGROUP.ARRIVE ;  /* 0x00000000000079c5 */ /* 0x000fcc0000000000 */
[----:B------:R-:W-:Y:S01]  /*7b20*/  QGMMA.64x128x32.F32.E4M3.E4M3 R24, R176, gdesc[UR4], R24, gsb0 ;  /* 0x01e00004b0187df3 */ /* 0x000fe20008000818 */
[----:B------:R-:W-:Y:S01]  /*7b30*/  UMOV UR6, UR4 ;  /* 0x0000000400067c82 */ /* 0x000fe20008000000 */
[----:B------:R-:W-:Y:S01]  /*7b40*/  UMOV UR7, 0xc0000010 ;  /* 0xc000001000077882 */ /* 0x000fe20000000000 */
[----:B------:R-:W-:Y:S01]  /*7b50*/  UIADD3 UR8, UR8, 0x400, URZ ;  /* 0x0000040008087890 */ /* 0x000fe2000fffe03f */
[----:B------:R-:W1:Y:S04]  /*7b60*/  SHFL.BFLY PT, R4, R7, 0x2, 0x1f ;  /* 0x0c401f0007047f89 */ /* 0x000e6800000e0000 */
[----:B------:R-:W3:Y:S01]  /*7b70*/  SHFL.BFLY PT, R9, R8, 0x2, 0x1f ;  /* 0x0c401f0008097f89 */ /* 0x000ee200000e0000 */
[----:B------:R-:W-:Y:S02]  /*7b80*/  WARPGROUP.DEPBAR.LE gsb0, 0x0 ;  /* 0x00008000000079c5 */ /* 0x000fe40000010000 */
[----:B------:R-:W-:-:S06]  /*7b90*/  WARPGROUP.ARRIVE ;  /* 0x00000000000079c5 */ /* 0x000fcc0000000000 */
[----:B------:R-:W-:Y:S01]  /*7ba0*/  QGMMA.64x128x32.F32.E4M3.E4M3 R24, R172, gdesc[UR4], R24, gsb0 ;  /* 0x01e00004ac187df3 */ /* 0x000fe20008000818 */
[----:B------:R-:W-:Y:S01]  /*7bb0*/  UMOV UR6, UR8 ;  /* 0x0000000800067c82 */ /* 0x000fe20008000000 */
[----:B------:R-:W-:Y:S01]  /*7bc0*/  UMOV UR7, 0xc0000010 ;  /* 0xc000001000077882 */ /* 0x000fe20000000000 */
[----:B-1----:R-:W-:Y:S01]  /*7bd0*/  FADD.FTZ R4, R4, R7 ;  /* 0x0000000704047221 */ /* 0x002fe20000010000 */
[----:B---3--:R-:W-:-:S04]  /*7be0*/  FADD.FTZ R9, R9, R8 ;  /* 0x0000000809097221 */ /* 0x008fc80000010000 */
[----:B0-----:R-:W0:Y:S04]  /*7bf0*/  SHFL.BFLY PT, R3, R4, 0x1, 0x1f ;  /* 0x0c201f0004037f89 */ /* 0x001e2800000e0000 */
[----:B------:R-:W1:Y:S01]  /*7c00*/  SHFL.BFLY PT, R2, R9, 0x1, 0x1f ;  /* 0x0c201f0009027f89 */ /* 0x000e6200000e0000 */
[----:B0-----:R-:W-:Y:S01]  /*7c10*/  FADD.FTZ R11, R4, R3 ;  /* 0x00000003040b7221 */ /* 0x001fe20000010000 */
[----:B-1----:R-:W-:-:S04]  /*7c20*/  FADD.FTZ R12, R9, R2 ;  /* 0x00000002090c7221 */ /* 0x002fc80000010000 */
[C---:B------:R-:W-:Y:S01]  /*7c30*/  FSETP.NE.FTZ.AND P1, PT, R11.reuse, RZ, PT ;  /* 0x000000ff0b00720b */ /* 0x040fe20003f35000 */
[----:B------:R-:W-:Y:S01]  /*7c40*/  FMUL.FTZ R13, R11, 0.00390625 ;  /* 0x3b8000000b0d7820 */ /* 0x000fe20000410000 */
[----:B------:R-:W-:Y:S01]  /*7c50*/  FMUL.FTZ R14, R12, 0.00390625 ;  /* 0x3b8000000c0e7820 */ /* 0x000fe20000410000 */
[----:B------:R-:W-:-:S03]  /*7c60*/  IMAD.MOV.U32 R2, RZ, RZ, RZ ;  /* 0x000000ffff027224 */ /* 0x000fc600078e00ff */
[----:B------:R-:W-:Y:S02]  /*7c70*/  FSETP.NE.FTZ.AND P2, PT, R13, RZ, PT ;  /* 0x000000ff0d00720b */ /* 0x000fe40003f55000 */
[----:B------:R-:W-:-:S05]  /*7c80*/  FSETP.NE.FTZ.AND P3, PT, R14, RZ, PT ;  /* 0x000000ff0e00720b */ /* 0x000fca0003f75000 */
[----:B------:R-:W-:Y:S01]  /*7c90*/  @P1 MUFU.RCP R2, R11 ;  /* 0x0000000b00021308 */ /* 0x000fe20000001000 */
[----:B------:R-:W-:Y:S01]  /*7ca0*/  FSETP.NE.FTZ.AND P1, PT, R12, RZ, PT ;  /* 0x000000ff0c00720b */ /* 0x000fe20003f35000 */
[----:B------:R-:W-:Y:S01]  /*7cb0*/  IMAD.MOV.U32 R10, RZ, RZ, RZ ;  /* 0x000000ffff0a7224 */ /* 0x000fe200078e00ff */
[----:B------:R-:W-:Y:S02]  /*7cc0*/  WARPGROUP.DEPBAR.LE gsb0, 0x0 ;  /* 0x00008000000079c5 */ /* 0x000fe40000010000 */
[----:B------:R-:W-:-:S06]  /*7cd0*/  WARPGROUP.ARRIVE ;  /* 0x00000000000079c5 */ /* 0x000fcc0000000000 */
[----:B------:R-:W-:Y:S01]  /*7ce0*/  QGMMA.64x128x32.F32.E4M3.E4M3 R24, R168, gdesc[UR4], R24, gsb0 ;  /* 0x01e00004a8187df3 */ /* 0x000fe20008000818 */
[----:B------:R-:W0:Y:S08]  /*7cf0*/  @P2 MUFU.LG2 R8, R13 ;  /* 0x0000000d00082308 */ /* 0x000e300000000c00 */
[----:B------:R-:W1:Y:S01]  /*7d00*/  @P3 MUFU.LG2 R9, R14 ;  /* 0x0000000e00093308 */ /* 0x000e620000000c00 */
[----:B------:R-:W-:-:S07]  /*7d10*/  MOV R7, UR37 ;  /* 0x0000002500077c02 */ /* 0x000fce0008000f00 */
[----:B------:R-:W3:Y:S01]  /*7d20*/  @P1 MUFU.RCP R10, R12 ;  /* 0x0000000c000a1308 */ /* 0x000ee20000001000 */
[----:B------:R-:W-:Y:S02]  /*7d30*/  IMAD.U32 R16, RZ, RZ, UR37 ;  /* 0x00000025ff107e24 */ /* 0x000fe4000f8e00ff */
[----:B------:R-:W-:Y:S01]  /*7d40*/  @P2 FMUL.FTZ R7, R7, 0.69314718246459960938 ;  /* 0x3f31721807072820 */ /* 0x000fe20000410000 */
[----:B0-----:R-:W-:Y:S01]  /*7d50*/  @P2 FMUL.FTZ R8, R8, 0.69314718246459960938 ;  /* 0x3f31721808082820 */ /* 0x001fe20000410000 */
[----:B------:R-:W-:Y:S01]  /*7d60*/  @P3 FMUL.FTZ R16, R16, 0.69314718246459960938 ;  /* 0x3f31721810103820 */ /* 0x000fe20000410000 */
[----:B------:R-:W-:Y:S02]  /*7d70*/  IMAD.MOV.U32 R3, RZ, RZ, -0x800000 ;  /* 0xff800000ff037424 */ /* 0x000fe400078e00ff */
[----:B-1----:R-:W-:Y:S01]  /*7d80*/  @P3 FMUL.FTZ R9, R9, 0.69314718246459960938 ;  /* 0x3f31721809093820 */ /* 0x002fe20000410000 */
[----:B------:R-:W-:Y:S02]  /*7d90*/  IMAD.MOV.U32 R4, RZ, RZ, -0x800000 ;  /* 0xff800000ff047424 */ /* 0x000fe400078e00ff */
[----:B------:R-:W-:Y:S01]  /*7da0*/  @P2 FFMA.FTZ R3, R7, R6, R8 ;  /* 0x0000000607032223 */ /* 0x000fe20000010008 */
[-C--:B--2---:R-:W-:Y:S01]  /*7db0*/  FMUL.FTZ R2, R2, R5.reuse ;  /* 0x0000000502027220 */ /* 0x084fe20000410000 */
[----:B------:R-:W-:Y:S01]  /*7dc0*/  @P3 FFMA.FTZ R4, R16, R0, R9 ;  /* 0x0000000010043223 */ /* 0x000fe20000010009 */
[----:B---3--:R-:W-:Y:S01]  /*7dd0*/  FMUL.FTZ R6, R10, R5 ;  /* 0x000000050a067220 */ /* 0x008fe20000410000 */
[----:B------:R-:W-:-:S02]  /*7de0*/  WARPGROUP.DEPBAR.LE gsb0, 0x0 ;  /* 0x00008000000079c5 */ /* 0x000fc40000010000 */
[----:B------:R-:W-:Y:S05]  /*7df0*/  @!P0 BRA `(.L_x_34) ;  /* 0x0000000000048947 */ /* 0x000fea0003800000 */
[----:B------:R-:W-:Y:S01]  /*7e00*/  BPT.TRAP 0x1 ;  /* 0x000000040000795c */ /* 0x000fe20000300000 */
.L_x_34:
[----:B------:R-:W-:Y:S01]  /*7e10*/  UIADD3 UR4, UR9, 0x29860, URZ ;  /* 0x0002986009047890 */ /* 0x000fe2000fffe03f */
[-C--:B------:R-:W-:Y:S01]  /*7e20*/  FMUL.FTZ R5, R24, R2.reuse ;  /* 0x0000000218057220 */ /* 0x080fe20000410000 */
[-C--:B------:R-:W-:Y:S01]  /*7e30*/  FMUL.FTZ R9, R29, R2.reuse ;  /* 0x000000021d097220 */ /* 0x080fe20000410000 */
[-C--:B------:R-:W-:Y:S01]  /*7e40*/  FMUL.FTZ R10, R32, R2.reuse ;  /* 0x00000002200a7220 */ /* 0x080fe20000410000 */
[----:B------:R-:W-:Y:S01]  /*7e50*/  UPRMT UR4, UR54, 0x654, UR4 ;  /* 0x0000065436047896 */ /* 0x000fe20008000004 */
        /* <DEDUP_REMOVED lines=8> */
[----:B------:R-:W-:Y:S01]  /*7ee0*/  SYNCS.ARRIVE.TRANS64.RED.A1T0 RZ, [UR4], RZ ;  /* 0x000000ffffff79a7 */ /* 0x000fe20008100404 */
        /* <DEDUP_REMOVED lines=47> */
[----:B------:R-:W-:Y:S01]  /*81e0*/  PLOP3.LUT P0, PT, PT, PT, PT, 0x8, 0x0 ;  /* 0x000000000000781c */ /* 0x000fe20003f0e170 */
[-C--:B------:R-:W-:Y:S01]  /*81f0*/  FMUL.FTZ R70, R70, R6.reuse ;  /* 0x0000000646467220 */ /* 0x080fe20000410000 */
[-C--:B------:R-:W-:Y:S01]  /*8200*/  FMUL.FTZ R67, R67, R6.reuse ;  /* 0x0000000643437220 */ /* 0x080fe20000410000 */
[-C--:B------:R-:W-:Y:S01]  /*8210*/  FMUL.FTZ R78, R78, R6.reuse ;  /* 0x000000064e4e7220 */ /* 0x080fe20000410000 */
[-C--:B------:R-:W-:Y:S01]  /*8220*/  FMUL.FTZ R75, R75, R6.reuse ;  /* 0x000000064b4b7220 */ /* 0x080fe20000410000 */
[-C--:B------:R-:W-:Y:S01]  /*8230*/  FMUL.FTZ R86, R86, R6.reuse ;  /* 0x0000000656567220 */ /* 0x080fe20000410000 */
[----:B------:R-:W-:-:S07]  /*8240*/  FMUL.FTZ R83, R83, R6 ;  /* 0x0000000653537220 */ /* 0x000fce0000410000 */
.L_x_10:
[----:B------:R-:W-:Y:S05]  /*8250*/  @P0 BRA `(.L_x_35) ;  /* 0x00000020006c0947 */ /* 0x000fea0003800000 */
[----:B------:R-:W0:Y:S01]  /*8260*/  S2R R25, SR_TID.X ;  /* 0x0000000000197919 */ /* 0x000e220000002100 */
[----:B------:R-:W-:Y:S01]  /*8270*/  ULDC.64 UR4, c[0x4][0x40] ;  /* 0x0100100000047ab9 */ /* 0x000fe20000000a00 */
[----:B------:R-:W1:Y:S01]  /*8280*/  LDC R119, c[0x0][0xbe8] ;  /* 0x0002fa00ff777b82 */ /* 0x000e620000000800 */
[----:B------:R-:W-:Y:S01]  /*8290*/  ULDC.64 UR8, c[0x0][0xbd0] ;  /* 0x0002f40000087ab9 */ /* 0x000fe20000000a00 */
[----:B------:R-:W-:Y:S01]  /*82a0*/  USHF.R.S32.HI UR7, URZ, 0x1f, UR51 ;  /* 0x0000001f3f077899 */ /* 0x000fe20008011433 */
[----:B------:R-:W-:Y:S01]  /*82b0*/  ULDC.64 UR10, c[0x0][0xb38] ;  /* 0x0002ce00000a7ab9 */ /* 0x000fe20000000a00 */
[----:B0-----:R-:W-:-:S05]  /*82c0*/  IMAD.SHL.U32 R2, R25, 0x4, RZ ;  /* 0x0000000419027824 */ /* 0x001fca00078e00ff */
[----:B------:R-:W-:Y:S01]  /*82d0*/  LOP3.LUT R2, R2, 0xc, RZ, 0xc0, !PT ;  /* 0x0000000c02027812 */ /* 0x000fe200078ec0ff */
[----:B------:R-:W-:Y:S03]  /*82e0*/  BAR.SYNC.DEFER_BLOCKING 0x1, 0x100 ;  /* 0x0044000000007b1d */ /* 0x000fe60000010000 */
[----:B------:R-:W-:-:S05]  /*82f0*/  IADD3 R6, P0, R2, UR4, RZ ;  /* 0x0000000402067c10 */ /* 0x000fca000ff1e0ff */
[----:B------:R-:W-:-:S06]  /*8300*/  IMAD.X R7, RZ, RZ, UR5, P0 ;  /* 0x00000005ff077e24 */ /* 0x000fcc00080e06ff */
[----:B------:R0:W2:Y:S01]  /*8310*/  LDG.E.CONSTANT R7, desc[UR56][R6.64] ;  /* 0x0000003806077981 */ /* 0x0000a2000c1e9900 */
[C---:B------:R-:W-:Y:S01]  /*8320*/  LOP3.LUT P0, R2, R25.reuse, 0x3, RZ, 0xc0, !PT ;  /* 0x0000000319027812 */ /* 0x040fe2000780c0ff */
[----:B------:R-:W-:Y:S01]  /*8330*/  VIADD R25, R25, 0xffffff80 ;  /* 0xffffff8019197836 */ /* 0x000fe20000000000 */
[----:B-1----:R-:W-:Y:S01]  /*8340*/  ISETP.NE.AND P2, PT, R119, 0x1, PT ;  /* 0x000000017700780c */ /* 0x002fe20003f45270 */
[----:B------:R-:W-:Y:S01]  /*8350*/  UIMAD.WIDE.U32 UR4, UR51, UR8, URZ ;  /* 0x00000008330472a5 */ /* 0x000fe2000f8e003f */
[----:B------:R-:W-:Y:S01]  /*8360*/  ISETP.EQ.OR P0, PT, R2, 0x3, !P0 ;  /* 0x000000030200780c */ /* 0x000fe20004702670 */
[----:B------:R-:W-:Y:S01]  /*8370*/  UIMAD UR6, UR7, UR8, URZ ;  /* 0x00000008070672a4 */ /* 0x000fe2000f8e023f */
[----:B------:R-:W-:Y:S01]  /*8380*/  SHF.R.S32.HI R2, RZ, 0x1f, R25 ;  /* 0x0000001fff027819 */ /* 0x000fe20000011419 */
[----:B------:R-:W-:Y:S01]  /*8390*/  UIMAD UR8, UR7, UR10, URZ ;  /* 0x0000000a070872a4 */ /* 0x000fe2000f8e023f */
[----:B------:R-:W-:Y:S01]  /*83a0*/  SEL R108, R0, R9, P0 ;  /* 0x00000009006c7207 */ /* 0x000fe20000000000 */
[----:B------:R-:W-:Y:S01]  /*83b0*/  IMAD.U32 R32, RZ, RZ, UR4 ;  /* 0x00000004ff207e24 */ /* 0x000fe2000f8e00ff */
[----:B------:R-:W-:Y:S01]  /*83c0*/  SEL R117, R9, R0, P0 ;  /* 0x0000000009757207 */ /* 0x000fe20000000000 */
[----:B------:R-:W-:Y:S01]  /*83d0*/  UIMAD UR9, UR51, UR9, UR6 ;  /* 0x00000009330972a4 */ /* 0x000fe2000f8e0206 */
[----:B------:R-:W-:Y:S01]  /*83e0*/  LEA.HI R0, R2, R25, RZ, 0x7 ;  /* 0x0000001902007211 */ /* 0x000fe200078f38ff */
[----:B------:R-:W-:Y:S01]  /*83f0*/  UIMAD.WIDE.U32 UR6, UR51, UR10, URZ ;  /* 0x0000000a330672a5 */ /* 0x000fe2000f8e003f */
[----:B------:R-:W-:Y:S01]  /*8400*/  SEL R104, R36, R11, P0 ;  /* 0x0000000b24687207 */ /* 0x000fe20000000000 */
[----:B------:R-:W1:Y:S01]  /*8410*/  S2UR UR4, SR_CTAID.Y ;  /* 0x00000000000479c3 */ /* 0x000e620000002600 */
[----:B0-----:R-:W-:Y:S01]  /*8420*/  LOP3.LUT R6, R0, 0xffffff80, RZ, 0xc0, !PT ;  /* 0xffffff8000067812 */ /* 0x001fe200078ec0ff */
[----:B------:R-:W-:Y:S01]  /*8430*/  UIADD3 UR9, UR5, UR9, URZ ;  /* 0x0000000905097290 */ /* 0x000fe2000fffe03f */
[----:B------:R-:W-:Y:S01]  /*8440*/  SEL R113, R11, R36, P0 ;  /* 0x000000240b717207 */ /* 0x000fe20000000000 */
[----:B------:R-:W-:Y:S01]  /*8450*/  UIMAD UR8, UR51, UR11, UR8 ;  /* 0x0000000b330872a4 */ /* 0x000fe2000f8e0208 */
[----:B------:R-:W-:Y:S01]  /*8460*/  SHF.R.S32.HI R9, RZ, 0x7, R0 ;  /* 0x00000007ff097819 */ /* 0x000fe20000011400 */
[----:B------:R-:W-:Y:S01]  /*8470*/  IMAD.IADD R64, R25, 0x1, -R6 ;  /* 0x0000000119407824 */ /* 0x000fe200078e0a06 */
[----:B------:R-:W-:Y:S01]  /*8480*/  SEL R16, R10, R33, P0 ;  /* 0x000000210a107207 */ /* 0x000fe20000000000 */
[----:B------:R-:W-:Y:S01]  /*8490*/  UIADD3 UR8, UR7, UR8, URZ ;  /* 0x0000000807087290 */ /* 0x000fe2000fffe03f */
[----:B------:R-:W-:Y:S01]  /*84a0*/  SEL R111, R33, R10, P0 ;  /* 0x0000000a216f7207 */ /* 0x000fe20000000000 */
[----:B------:R-:W-:Y:S01]  /*84b0*/  IMAD.U32 R33, RZ, RZ, UR5 ;  /* 0x00000005ff217e24 */ /* 0x000fe2000f8e00ff */
[----:B------:R-:W-:Y:S01]  /*84c0*/  SHF.R.S32.HI R11, RZ, 0x1f, R64 ;  /* 0x0000001fff0b7819 */ /* 0x000fe20000011440 */
[----:B------:R-:W-:Y:S01]  /*84d0*/  IMAD.U32 R33, RZ, RZ, UR9 ;  /* 0x00000009ff217e24 */ /* 0x000fe2000f8e00ff */
[----:B------:R-:W-:Y:S01]  /*84e0*/  LEA.HI R2, R2, R25, RZ, 0x2 ;  /* 0x0000001902027211 */ /* 0x000fe200078f10ff */
[----:B------:R-:W-:Y:S01]  /*84f0*/  IMAD.U32 R45, RZ, RZ, UR7 ;  /* 0x00000007ff2d7e24 */ /* 0x000fe2000f8e00ff */
[----:B------:R-:W-:Y:S01]  /*8500*/  LEA.HI R10, R11, R64, RZ, 0x2 ;  /* 0x000000400b0a7211 */ /* 0x000fe200078f10ff */
[----:B------:R-:W-:Y:S01]  /*8510*/  IMAD.U32 R45, RZ, RZ, UR8 ;  /* 0x00000008ff2d7e24 */ /* 0x000fe2000f8e00ff */
[----:B------:R-:W-:Y:S01]  /*8520*/  SEL R100, R12, R41, P0 ;  /* 0x000000290c647207 */ /* 0x000fe20000000000 */
[----:B------:R-:W-:Y:S01]  /*8530*/  ULDC.64 UR8, c[0x0][0xb28] ;  /* 0x0002ca0000087ab9 */ /* 0x000fe20000000a00 */
[----:B------:R-:W-:Y:S01]  /*8540*/  SEL R107, R41, R12, P0 ;  /* 0x0000000c296b7207 */ /* 0x000fe20000000000 */
[----:B------:R-:W-:Y:S01]  /*8550*/  BSSY B0, `(.L_x_36) ;  /* 0x0000171000007945 */ /* 0x000fe20003800000 */
[----:B------:R-:W-:-:S02]  /*8560*/  SEL R48, R26, R27, P0 ;  /* 0x0000001b1a307207 */ /* 0x000fc40000000000 */
[----:B------:R-:W-:Y:S02]  /*8570*/  SEL R85, R27, R26, P0 ;  /* 0x0000001a1b557207 */ /* 0x000fe40000000000 */
[----:B------:R-:W-:Y:S02]  /*8580*/  LEA.HI R0, R0, R9, RZ, 0x1 ;  /* 0x0000000900007211 */ /* 0x000fe400078f08ff */
[----:B------:R-:W-:Y:S02]  /*8590*/  SEL R106, R5, R8, P0 ;  /* 0x00000008056a7207 */ /* 0x000fe40000000000 */
[----:B------:R-:W-:Y:S02]  /*85a0*/  SEL R115, R8, R5, P0 ;  /* 0x0000000508737207 */ /* 0x000fe40000000000 */
[----:B------:R-:W-:Y:S02]  /*85b0*/  SEL R26, R74, R75, P0 ;  /* 0x0000004b4a1a7207 */ /* 0x000fe40000000000 */
[----:B------:R-:W-:-:S02]  /*85c0*/  SEL R41, R75, R74, P0 ;  /* 0x0000004a4b297207 */ /* 0x000fc40000000000 */
[----:B------:R-:W-:Y:S01]  /*85d0*/  LOP3.LUT R6, R2, 0xfffffffc, RZ, 0xc0, !PT ;  /* 0xfffffffc02067812 */ /* 0x000fe200078ec0ff */
[----:B------:R-:W0:Y:S01]  /*85e0*/  S2R R74, SR_CTAID.X ;  /* 0x00000000004a7919 */ /* 0x000e220000002500 */
[--C-:B------:R-:W-:Y:S02]  /*85f0*/  SHF.R.S32.HI R2, RZ, 0x2, R10.reuse ;  /* 0x00000002ff027819 */ /* 0x100fe4000001140a */
[----:B------:R-:W-:Y:S01]  /*8600*/  SHF.R.S32.HI R5, RZ, 0x1f, R10 ;  /* 0x0000001fff057819 */ /* 0x000fe2000001140a */
[----:B------:R-:W-:Y:S01]  /*8610*/  IMAD.IADD R6, R25, 0x1, -R6 ;  /* 0x0000000119067824 */ /* 0x000fe200078e0a06 */
[----:B------:R-:W-:Y:S02]  /*8620*/  LOP3.LUT R0, R0, 0x3fffffe, RZ, 0xc0, !PT ;  /* 0x03fffffe00007812 */ /* 0x000fe400078ec0ff */
[----:B------:R-:W-:Y:S02]  /*8630*/  LEA.HI R5, R5, R2, RZ, 0x3 ;  /* 0x0000000205057211 */ /* 0x000fe400078f18ff */
[----:B------:R-:W-:Y:S01]  /*8640*/  LEA.HI R8, R6, R6, RZ, 0x1 ;  /* 0x0000000606087211 */ /* 0x000fe200078f08ff */
[----:B------:R-:W-:Y:S01]  /*8650*/  IMAD.IADD R0, R9, 0x1, -R0 ;  /* 0x0000000109007824 */ /* 0x000fe200078e0a00 */
[----:B------:R-:W-:-:S02]  /*8660*/  LOP3.LUT R9, R5, 0xfffffff8, RZ, 0xc0, !PT ;  /* 0xfffffff805097812 */ /* 0x000fc400078ec0ff */
[----:B------:R-:W-:Y:S02]  /*8670*/  LEA.HI R5, R11, R64, RZ, 0x5 ;  /* 0x000000400b057211 */ /* 0x000fe400078f28ff */
[----:B------:R-:W-:Y:S01]  /*8680*/  SEL R96, R14, R49, P0 ;  /* 0x000000310e607207 */ /* 0x000fe20000000000 */
[----:B------:R-:W-:Y:S01]  /*8690*/  IMAD.IADD R2, R2, 0x1, -R9 ;  /* 0x0000000102027824 */ /* 0x000fe200078e0a09 */
[----:B------:R-:W-:Y:S02]  /*86a0*/  SHF.R.S32.HI R5, RZ, 0x5, R5 ;  /* 0x00000005ff057819 */ /* 0x000fe40000011405 */
[----:B------:R-:W-:Y:S02]  /*86b0*/  LOP3.LUT R9, R8, 0x1ffffffe, RZ, 0xc0, !PT ;  /* 0x1ffffffe08097812 */ /* 0x000fe400078ec0ff */
[----:B------:R-:W-:Y:S01]  /*86c0*/  SEL R103, R49, R14, P0 ;  /* 0x0000000e31677207 */ /* 0x000fe20000000000 */
[----:B------:R-:W-:Y:S01]  /*86d0*/  IMAD R5, R5, 0x10, R2 ;  /* 0x0000001005057824 */ /* 0x000fe200078e0202 */
[----:B------:R-:W-:Y:S01]  /*86e0*/  SEL R14, R30, R31, P0 ;  /* 0x0000001f1e0e7207 */ /* 0x000fe20000000000 */
[----:B------:R-:W-:Y:S01]  /*86f0*/  IMAD.IADD R9, R6, 0x1, -R9 ;  /* 0x0000000106097824 */ /* 0x000fe200078e0a09 */
[----:B------:R-:W-:-:S02]  /*8700*/  SEL R98, R52, R15, P0 ;  /* 0x0000000f34627207 */ /* 0x000fc40000000000 */
[----:B------:R-:W-:Y:S02]  /*8710*/  LEA R0, R0, R5, 0x6 ;  /* 0x0000000500007211 */ /* 0x000fe400078e30ff */
[----:B------:R-:W-:Y:S02]  /*8720*/  SEL R105, R15, R52, P0 ;  /* 0x000000340f697207 */ /* 0x000fe40000000000 */
[----:B------:R-:W-:Y:S01]  /*8730*/  SEL R72, R24, R81, P0 ;  /* 0x0000005118487207 */ /* 0x000fe20000000000 */
[----:B------:R-:W-:Y:S01]  /*8740*/  IMAD R9, R9, 0x8, R0 ;  /* 0x0000000809097824 */ /* 0x000fe200078e0200 */
[----:B------:R-:W-:Y:S02]  /*8750*/  SEL R91, R81, R24, P0 ;  /* 0x00000018515b7207 */ /* 0x000fe40000000000 */
[----:B------:R-:W-:Y:S02]  /*8760*/  SEL R52, R34, R35, P0 ;  /* 0x0000002322347207 */ /* 0x000fe40000000000 */
[----:B------:R-:W-:-:S02]  /*8770*/  SEL R81, R35, R34, P0 ;  /* 0x0000002223517207 */ /* 0x000fc40000000000 */
[----:B------:R-:W-:Y:S02]  /*8780*/  SEL R34, R86, R87, P0 ;  /* 0x0000005756227207 */ /* 0x000fe40000000000 */
[----:B------:R-:W-:Y:S02]  /*8790*/  LOP3.LUT R5, R10, 0x7ffffffc, RZ, 0xc0, !PT ;  /* 0x7ffffffc0a057812 */ /* 0x000fe400078ec0ff */
[----:B------:R-:W-:Y:S02]  /*87a0*/  SEL R90, R68, R21, P0 ;  /* 0x00000015445a7207 */ /* 0x000fe40000000000 */
[----:B------:R-:W-:Y:S02]  /*87b0*/  SEL R97, R21, R68, P0 ;  /* 0x0000004415617207 */ /* 0x000fe40000000000 */
[----:B------:R-:W-:Y:S02]  /*87c0*/  SEL R87, R87, R86, P0 ;  /* 0x0000005657577207 */ /* 0x000fe40000000000 */
[----:B------:R-:W-:-:S02]  /*87d0*/  SEL R88, R20, R65, P0 ;  /* 0x0000004114587207 */ /* 0x000fc40000000000 */
[----:B------:R-:W-:Y:S02]  /*87e0*/  SEL R95, R65, R20, P0 ;  /* 0x00000014415f7207 */ /* 0x000fe40000000000 */
[----:B------:R-:W-:Y:S02]  /*87f0*/  SEL R68, R22, R73, P0 ;  /* 0x0000004916447207 */ /* 0x000fe40000000000 */
        /* <DEDUP_REMOVED lines=10> */
[C---:B------:R-:W-:Y:S01]  /*88a0*/  LOP3.LUT P1, RZ, R64.reuse, 0x3, RZ, 0xc0, !PT ;  /* 0x0000000340ff7812 */ /* 0x040fe2000782c0ff */
[----:B------:R-:W-:Y:S01]  /*88b0*/  IMAD.IADD R64, R64, 0x1, -R5 ;  /* 0x0000000140407824 */ /* 0x000fe200078e0a05 */
[----:B------:R-:W-:Y:S02]  /*88c0*/  SEL R38, R66, R67, P0 ;  /* 0x0000004342267207 */ /* 0x000fe40000000000 */
[----:B------:R-:W-:Y:S01]  /*88d0*/  SEL R47, R67, R66, P0 ;  /* 0x00000042432f7207 */ /* 0x000fe20000000000 */
[----:B0-----:R-:W-:Y:S01]  /*88e0*/  IMAD R66, R74, 0x80, R0 ;  /* 0x000000804a427824 */ /* 0x001fe200078e0200 */
[----:B------:R-:W-:Y:S01]  /*88f0*/  SEL R46, R54, R55, P0 ;  /* 0x00000037362e7207 */ /* 0x000fe20000000000 */
[----:B------:R-:W-:Y:S01]  /*8900*/  IMAD R74, R74, 0x80, R9 ;  /* 0x000000804a4a7824 */ /* 0x000fe200078e0209 */
[----:B------:R-:W-:Y:S02]  /*8910*/  SEL R61, R55, R54, P0 ;  /* 0x00000036373d7207 */ /* 0x000fe40000000000 */
[----:B------:R-:W-:-:S02]  /*8920*/  SEL R102, R44, R13, P0 ;  /* 0x0000000d2c667207 */ /* 0x000fc40000000000 */
[----:B------:R-:W-:Y:S01]  /*8930*/  SEL R109, R13, R44, P0 ;  /* 0x0000002c0d6d7207 */ /* 0x000fe20000000000 */
[----:B------:R-:W-:Y:S01]  /*8940*/  IMAD.U32 R44, RZ, RZ, UR6 ;  /* 0x00000006ff2c7e24 */ /* 0x000fe2000f8e00ff */
[----:B------:R-:W-:Y:S01]  /*8950*/  SEL R94, R60, R19, P0 ;  /* 0x000000133c5e7207 */ /* 0x000fe20000000000 */
[----:B------:R-:W-:Y:S01]  /*8960*/  ULDC.64 UR6, c[0x0][0xb48] ;  /* 0x0002d20000067ab9 */ /* 0x000fe20000000a00 */
[----:B------:R-:W-:Y:S02]  /*8970*/  SEL R101, R19, R60, P0 ;  /* 0x0000003c13657207 */ /* 0x000fe40000000000 */
[----:B------:R-:W-:Y:S02]  /*8980*/  SEL R80, R76, R23, P0 ;  /* 0x000000174c507207 */ /* 0x000fe40000000000 */
[----:B------:R-:W-:Y:S02]  /*8990*/  SEL R93, R23, R76, P0 ;  /* 0x0000004c175d7207 */ /* 0x000fe40000000000 */
[----:B------:R-:W-:Y:S01]  /*89a0*/  SEL R60, R42, R43, P0 ;  /* 0x0000002b2a3c7207 */ /* 0x000fe20000000000 */
[----:B------:R-:W1:Y:S01]  /*89b0*/  LDC R76, c[0x0][0xc50] ;  /* 0x00031400ff4c7b82 */ /* 0x000e620000000800 */
        /* <DEDUP_REMOVED lines=12> */
[----:B------:R-:W0:Y:S01]  /*8a80*/  @P2 LDC R83, c[0x0][0xbf0] ;  /* 0x0002fc00ff532b82 */ /* 0x000e220000000800 */
[----:B------:R-:W-:-:S07]  /*8a90*/  SEL R43, R71, R70, P0 ;  /* 0x00000046472b7207 */ /* 0x000fce0000000000 */
[----:B------:R-:W3:Y:S01]  /*8aa0*/  @P2 LDC R82, c[0x0][0xbf0] ;  /* 0x0002fc00ff522b82 */ /* 0x000ee20000000800 */
[----:B--2---:R2:W-:Y:S04]  /*8ab0*/  SHFL.IDX PT, R49, R14, R7, 0x1c1f ;  /* 0x001c1f070e317589 */ /* 0x0045e800000e0000 */
[----:B------:R-:W-:Y:S04]  /*8ac0*/  SHFL.IDX PT, R5, R34, R7, 0x1c1f ;  /* 0x001c1f0722057589 */ /* 0x000fe800000e0000 */
[----:B------:R-:W-:Y:S01]  /*8ad0*/  SHFL.IDX PT, R10, R106, R7, 0x1c1f ;  /* 0x001c1f076a0a7589 */ /* 0x000fe200000e0000 */
[----:B--2---:R-:W-:-:S03]  /*8ae0*/  LOP3.LUT R14, R7, 0x2, RZ, 0x3c, !PT ;  /* 0x00000002070e7812 */ /* 0x004fc600078e3cff */
[----:B------:R-:W-:Y:S04]  /*8af0*/  SHFL.IDX PT, R54, R12, R7, 0x1c1f ;  /* 0x001c1f070c367589 */ /* 0x000fe800000e0000 */
[----:B------:R2:W4:Y:S04]  /*8b00*/  SHFL.IDX PT, R8, R87, R14, 0x1c1f ;  /* 0x001c1f0e57087589 */ /* 0x00052800000e0000 */
[----:B------:R-:W5:Y:S04]  /*8b10*/  SHFL.IDX PT, R9, R115, R14, 0x1c1f ;  /* 0x001c1f0e73097589 */ /* 0x000f6800000e0000 */
[----:B------:R-:W-:Y:S01]  /*8b20*/  SHFL.IDX PT, R11, R108, R7, 0x1c1f ;  /* 0x001c1f076c0b7589 */ /* 0x000fe200000e0000 */
[----:B--2---:R-:W2:Y:S03]  /*8b30*/  LDC.64 R86, c[0x0][0xb40] ;  /* 0x0002d000ff567b82 */ /* 0x004ea60000000a00 */
[----:B------:R-:W1:Y:S04]  /*8b40*/  SHFL.IDX PT, R12, R117, R14, 0x1c1f ;  /* 0x001c1f0e750c7589 */ /* 0x000e6800000e0000 */
[----:B------:R-:W-:Y:S04]  /*8b50*/  SHFL.IDX PT, R16, R16, R7, 0x1c1f ;  /* 0x001c1f0710107589 */ /* 0x000fe800000e0000 */
[----:B------:R-:W0:Y:S04]  /*8b60*/  SHFL.IDX PT, R17, R111, R14, 0x1c1f ;  /* 0x001c1f0e6f117589 */ /* 0x000e2800000e0000 */
[----:B------:R-:W-:Y:S04]  /*8b70*/  SHFL.IDX PT, R22, R100, R7, 0x1c1f ;  /* 0x001c1f0764167589 */ /* 0x000fe800000e0000 */
[----:B------:R-:W-:Y:S04]  /*8b80*/  SHFL.IDX PT, R53, R18, R7, 0x1c1f ;  /* 0x001c1f0712357589 */ /* 0x000fe800000e0000 */
[----:B------:R-:W-:Y:S01]  /*8b90*/  SHFL.IDX PT, R23, R107, R14, 0x1c1f ;  /* 0x001c1f0e6b177589 */ /* 0x000fe200000e0000 */
[----:B--2---:R-:W-:-:S03]  /*8ba0*/  IMAD.WIDE.U32 R44, R86, UR49, R44 ;  /* 0x00000031562c7c25 */ /* 0x004fc6000f8e002c */
[----:B------:R-:W-:Y:S04]  /*8bb0*/  SHFL.IDX PT, R15, R104, R7, 0x1c1f ;  /* 0x001c1f07680f7589 */ /* 0x000fe800000e0000 */
[----:B------:R-:W-:Y:S04]  /*8bc0*/  SHFL.IDX PT, R30, R92, R7, 0x1c1f ;  /* 0x001c1f075c1e7589 */ /* 0x000fe800000e0000 */
[----:B------:R-:W-:Y:S04]  /*8bd0*/  SHFL.IDX PT, R50, R20, R7, 0x1c1f ;  /* 0x001c1f0714327589 */ /* 0x000fe800000e0000 */
[----:B------:R-:W2:Y:S04]  /*8be0*/  SHFL.IDX PT, R18, R113, R14, 0x1c1f ;  /* 0x001c1f0e71127589 */ /* 0x000ea800000e0000 */
[----:B------:R-:W3:Y:S04]  /*8bf0*/  SHFL.IDX PT, R31, R99, R14, 0x1c1f ;  /* 0x001c1f0e631f7589 */ /* 0x000ee800000e0000 */
[----:B------:R-:W-:Y:S04]  /*8c00*/  SHFL.IDX PT, R19, R102, R7, 0x1c1f ;  /* 0x001c1f0766137589 */ /* 0x000fe800000e0000 */
[----:B------:R-:W-:Y:S04]  /*8c10*/  SHFL.IDX PT, R20, R109, R14, 0x1c1f ;  /* 0x001c1f0e6d147589 */ /* 0x000fe800000e0000 */
[----:B------:R-:W-:Y:S04]  /*8c20*/  SHFL.IDX PT, R24, R96, R7, 0x1c1f ;  /* 0x001c1f0760187589 */ /* 0x000fe800000e0000 */
[----:B------:R-:W-:Y:S04]  /*8c30*/  SHFL.IDX PT, R27, R94, R7, 0x1c1f ;  /* 0x001c1f075e1b7589 */ /* 0x000fe800000e0000 */
[----:B------:R-:W-:Y:S04]  /*8c40*/  SHFL.IDX PT, R21, R103, R14, 0x1c1f ;  /* 0x001c1f0e67157589 */ /* 0x000fe800000e0000 */
[----:B------:R-:W3:Y:S04]  /*8c50*/  SHFL.IDX PT, R34, R101, R14, 0x1c1f ;  /* 0x001c1f0e65227589 */ /* 0x000ee800000e0000 */
[----:B------:R4:W-:Y:S04]  /*8c60*/  SHFL.IDX PT, R79, R85, R14, 0x1c1f ;  /* 0x001c1f0e554f7589 */ /* 0x0009e800000e0000 */
[----:B------:R-:W-:Y:S04]  /*8c70*/  SHFL.IDX PT, R6, R26, R7, 0x1c1f ;  /* 0x001c1f071a067589 */ /* 0x000fe800000e0000 */
[----:B------:R-:W-:Y:S01]  /*8c80*/  SHFL.IDX PT, R25, R98, R7, 0x1c1f ;  /* 0x001c1f0762197589 */ /* 0x000fe200000e0000 */
[----:B----4-:R-:W4:Y:S03]  /*8c90*/  LDC.64 R84, c[0x0][0xbd8] ;  /* 0x0002f600ff547b82 */ /* 0x010f260000000a00 */
[----:B------:R-:W-:Y:S04]  /*8ca0*/  SHFL.IDX PT, R26, R105, R14, 0x1c1f ;  /* 0x001c1f0e691a7589 */ /* 0x000fe800000e0000 */
[----:B------:R-:W-:Y:S04]  /*8cb0*/  SHFL.IDX PT, R0, R58, R7, 0x1c1f ;  /* 0x001c1f073a007589 */ /* 0x000fe800000e0000 */
[----:B------:R-:W-:Y:S04]  /*8cc0*/  SHFL.IDX PT, R51, R88, R7, 0x1c1f ;  /* 0x001c1f0758337589 */ /* 0x000fe800000e0000 */
[----:B------:R-:W-:Y:S04]  /*8cd0*/  SHFL.IDX PT, R63, R80, R7, 0x1c1f ;  /* 0x001c1f07503f7589 */ /* 0x000fe800000e0000 */
[----:B------:R-:W-:Y:S04]  /*8ce0*/  SHFL.IDX PT, R58, R95, R14, 0x1c1f ;  /* 0x001c1f0e5f3a7589 */ /* 0x000fe800000e0000 */
[----:B------:R-:W-:Y:S04]  /*8cf0*/  SHFL.IDX PT, R35, R90, R7, 0x1c1f ;  /* 0x001c1f075a237589 */ /* 0x000fe800000e0000 */
[----:B------:R-:W4:Y:S04]  /*8d00*/  SHFL.IDX PT, R62, R97, R14, 0x1c1f ;  /* 0x001c1f0e613e7589 */ /* 0x000f2800000e0000 */
[----:B------:R5:W-:Y:S04]  /*8d10*/  SHFL.IDX PT, R80, R77, R14, 0x1c1f ;  /* 0x001c1f0e4d507589 */ /* 0x000be800000e0000 */
[----:B------:R-:W-:Y:S04]  /*8d20*/  SHFL.IDX PT, R68, R68, R7, 0x1c1f ;  /* 0x001c1f0744447589 */ /* 0x000fe800000e0000 */
[----:B------:R-:W4:Y:S01]  /*8d30*/  SHFL.IDX PT, R69, R69, R14, 0x1c1f ;  /* 0x001c1f0e45457589 */ /* 0x000f2200000e0000 */
[----:B-----5:R-:W5:Y:S03]  /*8d40*/  @P2 LDC R77, c[0x0][0xbec] ;  /* 0x0002fb00ff4d2b82 */ /* 0x020f660000000800 */
[----:B------:R-:W-:Y:S04]  /*8d50*/  SHFL.IDX PT, R72, R72, R7, 0x1c1f ;  /* 0x001c1f0748487589 */ /* 0x000fe800000e0000 */
        /* <DEDUP_REMOVED lines=9> */
[----:B------:R1:W-:Y:S04]  /*8df0*/  SHFL.IDX PT, R2, R28, R7, 0x1c1f ;  /* 0x001c1f071c027589 */ /* 0x0003e800000e0000 */
[----:B------:R-:W5:Y:S04]  /*8e00*/  SHFL.IDX PT, R70, R93, R14, 0x1c1f ;  /* 0x001c1f0e5d467589 */ /* 0x000f6800000e0000 */
[----:B------:R-:W-:Y:S01]  /*8e10*/  SHFL.IDX PT, R73, R73, R14, 0x1c1f ;  /* 0x001c1f0e49497589 */ /* 0x000fe200000e0000 */
[----:B-1----:R-:W-:-:S02]  /*8e20*/  SEL R7, R5, R8, P0 ;  /* 0x0000000805077207 */ /* 0x002fc40000000000 */
[----:B------:R-:W-:Y:S01]  /*8e30*/  SEL R5, R8, R5, P0 ;  /* 0x0000000508057207 */ /* 0x000fe20000000000 */
[----:B------:R-:W1:Y:S01]  /*8e40*/  SHFL.IDX PT, R75, R91, R14, 0x1c1f ;  /* 0x001c1f0e5b4b7589 */ /* 0x000e6200000e0000 */
[----:B------:R-:W-:Y:S02]  /*8e50*/  SEL R8, R10, R9, P0 ;  /* 0x000000090a087207 */ /* 0x000fe40000000000 */
[----:B------:R-:W-:Y:S01]  /*8e60*/  SEL R10, R9, R10, P0 ;  /* 0x0000000a090a7207 */ /* 0x000fe20000000000 */
[----:B------:R3:W1:Y:S01]  /*8e70*/  SHFL.IDX PT, R78, R89, R14, 0x1c1f ;  /* 0x001c1f0e594e7589 */ /* 0x00066200000e0000 */
[----:B------:R-:W-:Y:S02]  /*8e80*/  SEL R9, R11, R12, P0 ;  /* 0x0000000c0b097207 */ /* 0x000fe40000000000 */
[----:B------:R-:W-:Y:S01]  /*8e90*/  SEL R11, R12, R11, P0 ;  /* 0x0000000b0c0b7207 */ /* 0x000fe20000000000 */
[----:B------:R-:W1:Y:S01]  /*8ea0*/  SHFL.IDX PT, R81, R81, R14, 0x1c1f ;  /* 0x001c1f0e51517589 */ /* 0x000e6200000e0000 */
[----:B0-----:R-:W-:-:S02]  /*8eb0*/  SEL R12, R16, R17, P0 ;  /* 0x00000011100c7207 */ /* 0x001fc40000000000 */
[----:B------:R-:W-:Y:S01]  /*8ec0*/  SEL R16, R17, R16, P0 ;  /* 0x0000001011107207 */ /* 0x000fe20000000000 */
[----:B------:R0:W-:Y:S01]  /*8ed0*/  SHFL.IDX PT, R67, R29, R14, 0x1c1f ;  /* 0x001c1f0e1d437589 */ /* 0x0001e200000e0000 */
[----:B--2---:R-:W-:Y:S01]  /*8ee0*/  SEL R17, R18, R15, P0 ;  /* 0x0000000f12117207 */ /* 0x004fe20000000000 */
[----:B---3--:R-:W2:Y:S01]  /*8ef0*/  @P2 LDC R89, c[0x0][0xbec] ;  /* 0x0002fb00ff592b82 */ /* 0x008ea20000000800 */
[----:B------:R-:W-:Y:S01]  /*8f00*/  SEL R28, R30, R31, P0 ;  /* 0x0000001f1e1c7207 */ /* 0x000fe20000000000 */
[----:B------:R3:W-:Y:S01]  /*8f10*/  SHFL.IDX PT, R71, R13, R14, 0x1c1f ;  /* 0x001c1f0e0d477589 */ /* 0x0007e200000e0000 */
[----:B------:R-:W-:Y:S02]  /*8f20*/  SEL R30, R31, R30, P0 ;  /* 0x0000001e1f1e7207 */ /* 0x000fe40000000000 */
[----:B------:R-:W-:Y:S01]  /*8f30*/  SEL R31, R34, R27, P0 ;  /* 0x0000001b221f7207 */ /* 0x000fe20000000000 */
[----:B------:R-:W-:Y:S01]  /*8f40*/  SHFL.IDX PT, R61, R61, R14, 0x1c1f ;  /* 0x001c1f0e3d3d7589 */ /* 0x000fe200000e0000 */
[----:B0-----:R-:W-:Y:S01]  /*8f50*/  SEL R29, R27, R34, P0 ;  /* 0x000000221b1d7207 */ /* 0x001fe20000000000 */
[----:B----4-:R-:W-:-:S02]  /*8f60*/  IMAD R34, R84, UR39, RZ ;  /* 0x0000002754227c24 */ /* 0x010fc4000f8e02ff */
[----:B------:R-:W-:Y:S01]  /*8f70*/  SHFL.IDX PT, R65, R65, R14, 0x1c1f ;  /* 0x001c1f0e41417589 */ /* 0x000fe200000e0000 */
[----:B------:R-:W-:Y:S02]  /*8f80*/  SEL R27, R62, R35, P0 ;  /* 0x000000233e1b7207 */ /* 0x000fe40000000000 */
[----:B---3--:R-:W-:Y:S01]  /*8f90*/  SEL R13, R15, R18, P0 ;  /* 0x000000120f0d7207 */ /* 0x008fe20000000000 */
[----:B------:R-:W-:Y:S01]  /*8fa0*/  SHFL.IDX PT, R55, R55, R14, 0x1c1f ;  /* 0x001c1f0e37377589 */ /* 0x000fe200000e0000 */
[----:B------:R-:W-:Y:S02]  /*8fb0*/  SEL R15, R19, R20, P0 ;  /* 0x00000014130f7207 */ /* 0x000fe40000000000 */
[----:B------:R-:W-:Y:S01]  /*8fc0*/  SEL R18, R51, R58, P0 ;  /* 0x0000003a33127207 */ /* 0x000fe20000000000 */
[----:B------:R-:W-:Y:S04]  /*8fd0*/  SHFL.IDX PT, R57, R57, R14, 0x1c1f ;  /* 0x001c1f0e39397589 */ /* 0x000fe800000e0000 */
[----:B------:R-:W-:Y:S01]  /*8fe0*/  SHFL.IDX PT, R43, R43, R14, 0x1c1f ;  /* 0x001c1f0e2b2b7589 */ /* 0x000fe200000e0000 */
[----:B--2---:R-:W-:-:S03]  /*8ff0*/  @P2 IMAD.HI.U32 R89, R74, R89, RZ ;  /* 0x000000594a592227 */ /* 0x004fc600078e00ff */
[----:B------:R-:W-:Y:S04]  /*9000*/  SHFL.IDX PT, R47, R47, R14, 0x1c1f ;  /* 0x001c1f0e2f2f7589 */ /* 0x000fe800000e0000 */
[----:B------:R-:W-:Y:S04]  /*9010*/  SHFL.IDX PT, R37, R37, R14, 0x1c1f ;  /* 0x001c1f0e25257589 */ /* 0x000fe800000e0000 */
[----:B------:R-:W-:Y:S04]  /*9020*/  SHFL.IDX PT, R41, R41, R14, 0x1c1f ;  /* 0x001c1f0e29297589 */ /* 0x000fe800000e0000 */
[----:B------:R0:W-:Y:S02]  /*9030*/  SHFL.IDX PT, R39, R39, R14, 0x1c1f ;  /* 0x001c1f0e27277589 */ /* 0x0001e400000e0000 */
[----:B0-----:R-:W-:-:S02]  /*9040*/  SEL R14, R22, R23, P0 ;  /* 0x00000017160e7207 */ /* 0x001fc40000000000 */
[----:B------:R-:W-:Y:S02]  /*9050*/  SEL R22, R23, R22, P0 ;  /* 0x0000001617167207 */ /* 0x000fe40000000000 */
[----:B------:R-:W-:Y:S02]  /*9060*/  SEL R23, R20, R19, P0 ;  /* 0x0000001314177207 */ /* 0x000fe40000000000 */
[----:B------:R-:W-:Y:S02]  /*9070*/  SEL R20, R24, R21, P0 ;  /* 0x0000001518147207 */ /* 0x000fe40000000000 */
[----:B------:R-:W-:Y:S02]  /*9080*/  SEL R24, R21, R24, P0 ;  /* 0x0000001815187207 */ /* 0x000fe40000000000 */
[----:B------:R-:W-:Y:S02]  /*9090*/  SEL R21, R25, R26, P0 ;  /* 0x0000001a19157207 */ /* 0x000fe40000000000 */
[----:B------:R-:W-:-:S02]  /*90a0*/  SEL R25, R26, R25, P0 ;  /* 0x000000191a197207 */ /* 0x000fc40000000000 */
[----:B------:R-:W-:Y:S01]  /*90b0*/  SEL R26, R58, R51, P0 ;  /* 0x000000333a1a7207 */ /* 0x000fe20000000000 */
[----:B------:R-:W-:Y:S01]  /*90c0*/  IMAD R51, R85, UR49, R34 ;  /* 0x0000003155337c24 */ /* 0x000fe2000f8e0222 */
[----:B------:R-:W-:Y:S01]  /*90d0*/  SEL R19, R35, R62, P0 ;  /* 0x0000003e23137207 */ /* 0x000fe20000000000 */
[----:B------:R-:W-:Y:S01]  /*90e0*/  IMAD.WIDE.U32 R58, R84, UR49, R32 ;  /* 0x00000031543a7c25 */ /* 0x000fe2000f8e0020 */
[----:B------:R-:W-:Y:S02]  /*90f0*/  SEL R32, R68, R69, P0 ;  /* 0x0000004544207207 */ /* 0x000fe40000000000 */
[----:B------:R-:W-:Y:S01]  /*9100*/  SEL R34, R69, R68, P0 ;  /* 0x0000004445227207 */ /* 0x000fe20000000000 */
[----:B-----5:R-:W-:Y:S01]  /*9110*/  @P2 IMAD.HI.U32 R62, R74, R77, RZ ;  /* 0x0000004d4a3e2227 */ /* 0x020fe200078e00ff */
[----:B------:R-:W-:Y:S02]  /*9120*/  SEL R33, R63, R70, P0 ;  /* 0x000000463f217207 */ /* 0x000fe40000000000 */
[----:B------:R-:W-:Y:S01]  /*9130*/  SEL R35, R70, R63, P0 ;  /* 0x0000003f46237207 */ /* 0x000fe20000000000 */
[----:B------:R-:W-:-:S02]  /*9140*/  IMAD R69, RZ, RZ, -UR51 ;  /* 0x80000033ff457e24 */ /* 0x000fc4000f8e02ff */
[----:B------:R-:W-:Y:S02]  /*9150*/  IMAD.IADD R59, R59, 0x1, R51 ;  /* 0x000000013b3b7824 */ /* 0x000fe400078e0233 */
[----:B------:R-:W-:Y:S01]  /*9160*/  IMAD.MOV.U32 R51, RZ, RZ, R74 ;  /* 0x000000ffff337224 */ /* 0x000fe200078e004a */
[----:B------:R-:W-:Y:S01]  /*9170*/  @P2 SHF.R.U32.HI R51, RZ, R83, R62 ;  /* 0x00000053ff332219 */ /* 0x000fe2000001163e */
[----:B------:R-:W-:Y:S01]  /*9180*/  IMAD R83, R76, R69, UR4 ;  /* 0x000000044c537e24 */ /* 0x000fe2000f8e0245 */
[----:B------:R-:W-:Y:S01]  /*9190*/  ULDC.64 UR4, c[0x0][0xbe0] ;  /* 0x0002f80000047ab9 */ /* 0x000fe20000000a00 */
[----:B------:R-:W-:Y:S02]  /*91a0*/  IMAD R68, R86, UR39, RZ ;  /* 0x0000002756447c24 */ /* 0x000fe4000f8e02ff */
[----:B------:R-:W-:Y:S01]  /*91b0*/  IMAD.MOV.U32 R62, RZ, RZ, R44 ;  /* 0x000000ffff3e7224 */ /* 0x000fe200078e002c */
[----:B------:R-:W-:Y:S01]  /*91c0*/  SHF.R.S32.HI R70, RZ, 0x1f, R83 ;  /* 0x0000001fff467819 */ /* 0x000fe20000011453 */
[----:B------:R-:W-:-:S02]  /*91d0*/  IMAD R63, R87, UR49, R68 ;  /* 0x00000031573f7c24 */ /* 0x000fc4000f8e0244 */
[----:B------:R-:W-:Y:S01]  /*91e0*/  IMAD.MOV.U32 R69, RZ, RZ, R74 ;  /* 0x000000ffff457224 */ /* 0x000fe200078e004a */
[----:B------:R-:W-:Y:S01]  /*91f0*/  @P2 SHF.R.U32.HI R69, RZ, R82, R89 ;  /* 0x00000052ff452219 */ /* 0x000fe20000011659 */
[----:B------:R-:W-:Y:S02]  /*9200*/  IMAD.IADD R63, R45, 0x1, R63 ;  /* 0x000000012d3f7824 */ /* 0x000fe400078e023f */
[C---:B------:R-:W-:Y:S02]  /*9210*/  IMAD R45, R70.reuse, UR4, RZ ;  /* 0x00000004462d7c24 */ /* 0x040fe4000f8e02ff */
[----:B------:R-:W-:Y:S02]  /*9220*/  IMAD R70, R70, UR6, RZ ;  /* 0x0000000646467c24 */ /* 0x000fe4000f8e02ff */
[C---:B------:R-:W-:Y:S02]  /*9230*/  IMAD R68, R83.reuse, UR5, R45 ;  /* 0x0000000553447c24 */ /* 0x040fe4000f8e022d */
[----:B------:R-:W-:Y:S01]  /*9240*/  IMAD.WIDE.U32 R44, R83, UR4, R58 ;  /* 0x00000004532c7c25 */ /* 0x000fe2000f8e003a */
[----:B------:R-:W-:-:S03]  /*9250*/  ULDC.64 UR4, c[0x0][0xb30] ;  /* 0x0002cc0000047ab9 */ /* 0x000fc60000000a00 */
[----:B------:R-:W-:Y:S01]  /*9260*/  IMAD.WIDE.U32 R58, R83, UR6, R62 ;  /* 0x00000006533a7c25 */ /* 0x000fe2000f8e003e */
[--C-:B------:R-:W-:Y:S02]  /*9270*/  SHF.R.S32.HI R63, RZ, 0x1f, R51.reuse ;  /* 0x0000001fff3f7819 */ /* 0x100fe40000011433 */
[----:B------:R-:W-:Y:S01]  /*9280*/  IADD3 R44, P2, R51, R44, RZ ;  /* 0x0000002c332c7210 */ /* 0x000fe20007f5e0ff */
[----:B------:R-:W-:Y:S01]  /*9290*/  IMAD.MOV R51, RZ, RZ, -R51 ;  /* 0x000000ffff337224 */ /* 0x000fe200078e0a33 */
[--C-:B------:R-:W-:Y:S01]  /*92a0*/  SHF.R.S32.HI R62, RZ, 0x1f, R69.reuse ;  /* 0x0000001fff3e7819 */ /* 0x100fe20000011445 */
[----:B------:R-:W-:Y:S01]  /*92b0*/  IMAD R77, R83, UR7, R70 ;  /* 0x00000007534d7c24 */ /* 0x000fe2000f8e0246 */
[----:B------:R-:W-:Y:S01]  /*92c0*/  IADD3.X R45, R63, R45, R68, P2, !PT ;  /* 0x0000002d3f2d7210 */ /* 0x000fe200017fe444 */
[----:B------:R-:W-:Y:S01]  /*92d0*/  IMAD.MOV R70, RZ, RZ, -R69 ;  /* 0x000000ffff467224 */ /* 0x000fe200078e0a45 */
[----:B------:R-:W-:Y:S01]  /*92e0*/  ULDC.64 UR6, c[0x0][0xbc8] ;  /* 0x0002f20000067ab9 */ /* 0x000fe20000000a00 */
[----:B------:R-:W-:-:S02]  /*92f0*/  IMAD R62, R62, UR4, RZ ;  /* 0x000000043e3e7c24 */ /* 0x000fc4000f8e02ff */
[C-C-:B------:R-:W-:Y:S02]  /*9300*/  IMAD R51, R119.reuse, R51, R74.reuse ;  /* 0x0000003377337224 */ /* 0x140fe400078e024a */
[----:B------:R-:W-:Y:S02]  /*9310*/  IMAD R63, R119, R70, R74 ;  /* 0x00000046773f7224 */ /* 0x000fe400078e024a */
[----:B------:R-:W-:Y:S02]  /*9320*/  IMAD.IADD R59, R59, 0x1, R77 ;  /* 0x000000013b3b7824 */ /* 0x000fe400078e024d */
[C---:B------:R-:W-:Y:S01]  /*9330*/  IMAD R77, R69.reuse, UR5, R62 ;  /* 0x00000005454d7c24 */ /* 0x040fe2000f8e023e */
[----:B------:R-:W-:Y:S01]  /*9340*/  SHF.R.S32.HI R62, RZ, 0x1f, R51 ;  /* 0x0000001fff3e7819 */ /* 0x000fe20000011433 */
[----:B------:R-:W-:Y:S01]  /*9350*/  IMAD.WIDE.U32 R58, R69, UR4, R58 ;  /* 0x00000004453a7c25 */ /* 0x000fe2000f8e003a */
[----:B------:R-:W-:Y:S01]  /*9360*/  SHF.R.S32.HI R68, RZ, 0x1f, R63 ;  /* 0x0000001fff447819 */ /* 0x000fe2000001143f */
[----:B------:R-:W0:Y:S01]  /*9370*/  S2UR UR5, SR_CgaCtaId ;  /* 0x00000000000579c3 */ /* 0x000e220000008800 */
[----:B------:R-:W-:Y:S01]  /*9380*/  UMOV UR4, 0x400 ;  /* 0x0000040000047882 */ /* 0x000fe20000000000 */
[----:B------:R-:W-:-:S02]  /*9390*/  IMAD R62, R62, UR6, RZ ;  /* 0x000000063e3e7c24 */ /* 0x000fc4000f8e02ff */
[----:B------:R-:W-:Y:S02]  /*93a0*/  IMAD R68, R68, UR8, RZ ;  /* 0x0000000844447c24 */ /* 0x000fe4000f8e02ff */
[----:B------:R-:W-:Y:S02]  /*93b0*/  IMAD.IADD R59, R59, 0x1, R77 ;  /* 0x000000013b3b7824 */ /* 0x000fe400078e024d */
[----:B------:R-:W-:Y:S01]  /*93c0*/  IMAD R77, R51, UR7, R62 ;  /* 0x00000007334d7c24 */ /* 0x000fe2000f8e023e */
[----:B-1----:R-:W-:Y:S01]  /*93d0*/  SEL R62, R75, R72, P0 ;  /* 0x000000484b3e7207 */ /* 0x002fe20000000000 */
[----:B------:R-:W-:Y:S01]  /*93e0*/  IMAD.WIDE.U32 R44, R51, UR6, R44 ;  /* 0x00000006332c7c25 */ /* 0x000fe2000f8e002c */
[----:B------:R-:W-:-:S03]  /*93f0*/  ULDC.64 UR6, c[0x0][0xba8] ;  /* 0x0002ea0000067ab9 */ /* 0x000fc60000000a00 */
[C---:B------:R-:W-:Y:S02]  /*9400*/  IMAD R83, R63.reuse, UR9, R68 ;  /* 0x000000093f537c24 */ /* 0x040fe4000f8e0244 */
[----:B------:R-:W-:Y:S01]  /*9410*/  IMAD.WIDE.U32 R68, R63, UR8, R58 ;  /* 0x000000083f447c25 */ /* 0x000fe2000f8e003a */
[----:B------:R-:W-:Y:S01]  /*9420*/  SEL R58, R72, R75, P0 ;  /* 0x0000004b483a7207 */ /* 0x000fe20000000000 */
[----:B------:R-:W-:Y:S01]  /*9430*/  ULDC.64 UR8, c[0x0][0xb00] ;  /* 0x0002c00000087ab9 */ /* 0x000fe20000000a00 */
[----:B------:R-:W-:Y:S01]  /*9440*/  LEA R72, P2, R44, UR6, 0x2 ;  /* 0x000000062c487c11 */ /* 0x000fe2000f8410ff */
[----:B------:R-:W-:Y:S01]  /*9450*/  IMAD.IADD R51, R45, 0x1, R77 ;  /* 0x000000012d337824 */ /* 0x000fe200078e024d */
[----:B------:R-:W-:Y:S01]  /*9460*/  ULDC UR6, c[0x0][0xa88] ;  /* 0x0002a20000067ab9 */ /* 0x000fe20000000800 */
[----:B------:R-:W-:Y:S01]  /*9470*/  IMAD.IADD R45, R69, 0x1, R83 ;  /* 0x00000001452d7824 */ /* 0x000fe200078e0253 */
[----:B------:R-:W-:Y:S01]  /*9480*/  LEA R82, P3, R68, UR8, 0x2 ;  /* 0x0000000844527c11 */ /* 0x000fe2000f8610ff */
[----:B------:R-:W-:Y:S01]  /*9490*/  SHFL.IDX PT, R74, R72, RZ, 0x1c1f ;  /* 0x001c1fff484a7589 */ /* 0x000fe200000e0000 */
[----:B------:R-:W-:Y:S01]  /*94a0*/  LEA.HI.X R51, R44, UR7, R51, 0x2, P2 ;  /* 0x000000072c337c11 */ /* 0x000fe200090f1433 */
[----:B0-----:R-:W-:Y:S01]  /*94b0*/  ULEA UR4, UR5, UR4, 0x18 ;  /* 0x0000000405047291 */ /* 0x001fe2000f8ec03f */
[----:B------:R-:W-:Y:S01]  /*94c0*/  IMAD R83, R119, UR6, RZ ;  /* 0x0000000677537c24 */ /* 0x000fe2000f8e02ff */
[----:B------:R-:W-:Y:S01]  /*94d0*/  SHFL.IDX PT, R76, R72, 0x1, 0x1c1f ;  /* 0x003c1f00484c7f89 */ /* 0x000fe200000e0000 */
[----:B------:R-:W-:Y:S01]  /*94e0*/  VIADD R70, R66, 0x8 ;  /* 0x0000000842467836 */ /* 0x000fe20000000000 */
[----:B------:R-:W-:Y:S01]  /*94f0*/  UIADD3 UR4, UR4, 0x29820, URZ ;  /* 0x0002982004047890 */ /* 0x000fe2000fffe03f */
[----:B------:R-:W-:Y:S01]  /*9500*/  LEA.HI.X R84, R68, UR9, R45, 0x2, P3 ;  /* 0x0000000944547c11 */ /* 0x000fe200098f142d */
[----:B------:R-:W0:Y:S01]  /*9510*/  SHFL.IDX PT, R75, R51, RZ, 0x1c1f ;  /* 0x001c1fff334b7589 */ /* 0x000e2200000e0000 */
[-C--:B------:R-:W-:Y:S01]  /*9520*/  ISETP.GE.OR P2, PT, R66, R83.reuse, P1 ;  /* 0x000000534200720c */ /* 0x080fe20000f46670 */
[----:B------:R-:W-:Y:S01]  /*9530*/  UPRMT UR4, URZ, 0x654, UR4 ;  /* 0x000006543f047896 */ /* 0x000fe20008000004 */
[-C--:B------:R-:W-:Y:S01]  /*9540*/  ISETP.GE.OR P1, PT, R70, R83.reuse, P1 ;  /* 0x000000534600720c */ /* 0x080fe20000f26670 */
[----:B------:R1:W2:Y:S01]  /*9550*/  SHFL.IDX PT, R77, R51, 0x1, 0x1c1f ;  /* 0x003c1f00334d7f89 */ /* 0x0002a200000e0000 */
[----:B------:R-:W-:-:S02]  /*9560*/  ISETP.GE.AND P3, PT, R66, R83, PT ;  /* 0x000000534200720c */ /* 0x000fc40003f66270 */
[----:B------:R-:W-:Y:S01]  /*9570*/  SEL R59, R50, R73, P0 ;  /* 0x00000049323b7207 */ /* 0x000fe20000000000 */
[----:B------:R3:W4:Y:S01]  /*9580*/  SHFL.IDX PT, R68, R82, RZ, 0x1c1f ;  /* 0x001c1fff52447589 */ /* 0x00072200000e0000 */
[----:B------:R-:W-:Y:S01]  /*9590*/  SEL R63, R73, R50, P0 ;  /* 0x00000032493f7207 */ /* 0x000fe20000000000 */
[----:B------:R-:W-:Y:S01]  /*95a0*/  IMAD.SHL.U32 R73, R64, 0x2, RZ ;  /* 0x0000000240497824 */ /* 0x000fe200078e00ff */
[----:B------:R-:W-:Y:S01]  /*95b0*/  SYNCS.ARRIVE.TRANS64.RED.A1T0 RZ, [UR4], RZ ;  /* 0x000000ffffff79a7 */ /* 0x000fe20008100404 */
[----:B------:R3:W3:Y:S01]  /*95c0*/  SHFL.IDX PT, R69, R84, RZ, 0x1c1f ;  /* 0x001c1fff54457589 */ /* 0x0006e200000e0000 */
[----:B------:R-:W-:Y:S02]  /*95d0*/  SEL R44, R48, R79, P0 ;  /* 0x0000004f302c7207 */ /* 0x000fe40000000000 */
[----:B------:R-:W-:Y:S02]  /*95e0*/  SEL R45, R49, R78, P0 ;  /* 0x0000004e312d7207 */ /* 0x000fe40000000000 */
[----:B------:R-:W-:-:S02]  /*95f0*/  SEL R50, R52, R81, P0 ;  /* 0x0000005134327207 */ /* 0x000fc40000000000 */
[----:B-1----:R-:W-:Y:S02]  /*9600*/  SEL R51, R53, R80, P0 ;  /* 0x0000005035337207 */ /* 0x002fe40000000000 */
[----:B------:R-:W-:Y:S02]  /*9610*/  SEL R48, R79, R48, P0 ;  /* 0x000000304f307207 */ /* 0x000fe40000000000 */
[----:B------:R-:W-:Y:S01]  /*9620*/  SEL R49, R78, R49, P0 ;  /* 0x000000314e317207 */ /* 0x000fe20000000000 */
[----:B0-----:R0:W-:Y:S01]  /*9630*/  @!P2 ST.E desc[UR56][R74.64], R3 ;  /* 0x000000034a00a985 */ /* 0x0011e2000c101938 */
[----:B------:R-:W-:Y:S02]  /*9640*/  SEL R52, R81, R52, P0 ;  /* 0x0000003451347207 */ /* 0x000fe40000000000 */
[----:B------:R-:W-:Y:S01]  /*9650*/  SEL R53, R80, R53, P0 ;  /* 0x0000003550357207 */ /* 0x000fe20000000000 */
[----:B--2---:R0:W-:Y:S01]  /*9660*/  @!P1 ST.E desc[UR56][R76.64], R4 ;  /* 0x000000044c009985 */ /* 0x0041e2000c101938 */
[----:B------:R-:W-:Y:S05]  /*9670*/  @P3 BRA `(.L_x_37) ;  /* 0x0000000400783947 */ /* 0x000fea0003800000 */
[C---:B0-----:R-:W-:Y:S01]  /*9680*/  IADD3 R3, R73.reuse, 0x8, RZ ;  /* 0x0000000849037810 */ /* 0x041fe20007ffe0ff */
[----:B------:R-:W-:Y:S01]  /*9690*/  ULDC UR4, c[0x0][0xac8] ;  /* 0x0002b20000047ab9 */ /* 0x000fe20000000800 */
[C---:B------:R-:W-:Y:S01]  /*96a0*/  VIADD R64, R73.reuse, 0x10 ;  /* 0x0000001049407836 */ /* 0x040fe20000000000 */
[C---:B------:R-:W-:Y:S01]  /*96b0*/  ISETP.GE.AND P2, PT, R73.reuse, UR4, PT ;  /* 0x0000000449007c0c */ /* 0x040fe2000bf46270 */
[----:B------:R-:W-:Y:S01]  /*96c0*/  VIADD R66, R73, 0x18 ;  /* 0x0000001849427836 */ /* 0x000fe20000000000 */
[----:B------:R-:W-:Y:S01]  /*96d0*/  ISETP.GE.AND P3, PT, R3, UR4, PT ;  /* 0x0000000403007c0c */ /* 0x000fe2000bf66270 */
[C---:B------:R-:W-:Y:S01]  /*96e0*/  VIADD R72, R73.reuse, 0x20 ;  /* 0x0000002049487836 */ /* 0x040fe20000000000 */
[----:B------:R-:W-:Y:S01]  /*96f0*/  ISETP.GE.AND P4, PT, R64, UR4, PT ;  /* 0x0000000440007c0c */ /* 0x000fe2000bf86270 */
[----:B------:R-:W-:Y:S01]  /*9700*/  VIADD R80, R73, 0x38 ;  /* 0x0000003849507836 */ /* 0x000fe20000000000 */
[----:B------:R-:W-:-:S04]  /*9710*/  ISETP.GE.AND P1, PT, R66, UR4, PT ;  /* 0x0000000442007c0c */ /* 0x000fc8000bf26270 */
[----:B------:R-:W-:-:S03]  /*9720*/  ISETP.GE.AND P5, PT, R80, UR4, PT ;  /* 0x0000000450007c0c */ /* 0x000fc6000bfa6270 */
[--C-:B---34-:R-:W-:Y:S02]  /*9730*/  @!P2 IMAD.WIDE R74, R73, 0x4, R68.reuse ;  /* 0x00000004494aa825 */ /* 0x118fe400078e0244 */
[----:B------:R-:W-:Y:S02]  /*9740*/  @!P3 LEA.HI R3, R3, R3, RZ, 0x1 ;  /* 0x000000030303b211 */ /* 0x000fe400078f08ff */
[----:B------:R-:W-:Y:S01]  /*9750*/  @!P4 LEA.HI R64, R64, R64, RZ, 0x1 ;  /* 0x000000404040c211 */ /* 0x000fe200078f08ff */
[----:B------:R0:W-:Y:S01]  /*9760*/  @!P2 ST.E.64 desc[UR56][R74.64], R8 ;  /* 0x000000084a00a985 */ /* 0x0001e2000c101b38 */
[----:B------:R-:W-:Y:S02]  /*9770*/  @!P3 LOP3.LUT R3, R3, 0xfffffffe, RZ, 0xc0, !PT ;  /* 0xfffffffe0303b812 */ /* 0x000fe400078ec0ff */
[----:B------:R-:W-:Y:S02]  /*9780*/  @!P1 LEA.HI R66, R66, R66, RZ, 0x1 ;  /* 0x0000004242429211 */ /* 0x000fe400078f08ff */
[----:B------:R-:W-:Y:S01]  /*9790*/  @!P4 LOP3.LUT R79, R64, 0xfffffffe, RZ, 0xc0, !PT ;  /* 0xfffffffe404fc812 */ /* 0x000fe200078ec0ff */
[----:B------:R-:W-:Y:S01]  /*97a0*/  @!P3 IMAD.WIDE R76, R3, 0x4, R68 ;  /* 0x00000004034cb825 */ /* 0x000fe200078e0244 */
[----:B------:R-:W-:-:S02]  /*97b0*/  ISETP.GE.AND P2, PT, R72, UR4, PT ;  /* 0x0000000448007c0c */ /* 0x000fc4000bf46270 */
[----:B------:R-:W-:Y:S01]  /*97c0*/  @!P5 LEA.HI R80, R80, R80, RZ, 0x1 ;  /* 0x000000505050d211 */ /* 0x000fe200078f08ff */
[C---:B------:R-:W-:Y:S01]  /*97d0*/  VIADD R3, R73.reuse, 0x28 ;  /* 0x0000002849037836 */ /* 0x040fe20000000000 */
[----:B------:R1:W-:Y:S01]  /*97e0*/  @!P3 ST.E.64 desc[UR56][R76.64], R10 ;  /* 0x0000000a4c00b985 */ /* 0x0003e2000c101b38 */
[----:B------:R-:W-:Y:S01]  /*97f0*/  VIADD R64, R73, 0x30 ;  /* 0x0000003049407836 */ /* 0x000fe20000000000 */
[----:B0-----:R-:W-:Y:S01]  /*9800*/  @!P1 LOP3.LUT R9, R66, 0xfffffffe, RZ, 0xc0, !PT ;  /* 0xfffffffe42099812 */ /* 0x001fe200078ec0ff */
[--C-:B------:R-:W-:Y:S01]  /*9810*/  @!P4 IMAD.WIDE R78, R79, 0x4, R68.reuse ;  /* 0x000000044f4ec825 */ /* 0x100fe200078e0244 */
[----:B------:R-:W-:Y:S02]  /*9820*/  ISETP.GE.AND P3, PT, R3, UR4, PT ;  /* 0x0000000403007c0c */ /* 0x000fe4000bf66270 */
[----:B------:R-:W-:Y:S01]  /*9830*/  ISETP.GE.AND P6, PT, R64, UR4, PT ;  /* 0x0000000440007c0c */ /* 0x000fe2000bfc6270 */
[----:B------:R-:W-:Y:S01]  /*9840*/  VIADD R74, R73, 0x40 ;  /* 0x00000040494a7836 */ /* 0x000fe20000000000 */
[----:B------:R0:W-:Y:S01]  /*9850*/  @!P4 ST.E.64 desc[UR56][R78.64], R12 ;  /* 0x0000000c4e00c985 */ /* 0x0001e2000c101b38 */
[----:B------:R-:W-:Y:S01]  /*9860*/  @!P1 IMAD.WIDE R8, R9, 0x4, R68 ;  /* 0x0000000409089825 */ /* 0x000fe200078e0244 */
[----:B------:R-:W-:-:S02]  /*9870*/  @!P2 LEA.HI R72, R72, R72, RZ, 0x1 ;  /* 0x000000484848a211 */ /* 0x000fc400078f08ff */
[----:B------:R-:W-:Y:S01]  /*9880*/  ISETP.GE.AND P4, PT, R74, UR4, PT ;  /* 0x000000044a007c0c */ /* 0x000fe2000bf86270 */
[----:B------:R-:W-:Y:S01]  /*9890*/  VIADD R66, R73, 0x48 ;  /* 0x0000004849427836 */ /* 0x000fe20000000000 */
[----:B------:R2:W-:Y:S01]  /*98a0*/  @!P1 ST.E.64 desc[UR56][R8.64], R16 ;  /* 0x0000001008009985 */ /* 0x0005e2000c101b38 */
[----:B-1----:R-:W-:Y:S02]  /*98b0*/  @!P2 LOP3.LUT R11, R72, 0xfffffffe, RZ, 0xc0, !PT ;  /* 0xfffffffe480ba812 */ /* 0x002fe400078ec0ff */
[----:B------:R-:W-:Y:S02]  /*98c0*/  @!P3 LEA.HI R3, R3, R3, RZ, 0x1 ;  /* 0x000000030303b211 */ /* 0x000fe400078f08ff */
[----:B------:R-:W-:Y:S01]  /*98d0*/  ISETP.GE.AND P1, PT, R66, UR4, PT ;  /* 0x0000000442007c0c */ /* 0x000fe2000bf26270 */
[----:B------:R-:W-:Y:S01]  /*98e0*/  @!P2 IMAD.WIDE R10, R11, 0x4, R68 ;  /* 0x000000040b0aa825 */ /* 0x000fe200078e0244 */
[----:B------:R-:W-:Y:S02]  /*98f0*/  @!P3 LOP3.LUT R3, R3, 0xfffffffe, RZ, 0xc0, !PT ;  /* 0xfffffffe0303b812 */ /* 0x000fe400078ec0ff */
[----:B------:R-:W-:-:S02]  /*9900*/  @!P6 LEA.HI R64, R64, R64, RZ, 0x1 ;  /* 0x000000404040e211 */ /* 0x000fc400078f08ff */
[----:B------:R-:W-:Y:S01]  /*9910*/  @!P4 LEA.HI R74, R74, R74, RZ, 0x1 ;  /* 0x0000004a4a4ac211 */ /* 0x000fe200078f08ff */
[----:B0-----:R-:W-:Y:S01]  /*9920*/  @!P3 IMAD.WIDE R12, R3, 0x4, R68 ;  /* 0x00000004030cb825 */ /* 0x001fe200078e0244 */
[----:B------:R-:W-:Y:S01]  /*9930*/  @!P6 LOP3.LUT R3, R64, 0xfffffffe, RZ, 0xc0, !PT ;  /* 0xfffffffe4003e812 */ /* 0x000fe200078ec0ff */
[----:B------:R0:W-:Y:S01]  /*9940*/  @!P2 ST.E.64 desc[UR56][R10.64], R14 ;  /* 0x0000000e0a00a985 */ /* 0x0001e2000c101b38 */
[----:B--2---:R-:W-:-:S03]  /*9950*/  @!P5 LOP3.LUT R17, R80, 0xfffffffe, RZ, 0xc0, !PT ;  /* 0xfffffffe5011d812 */ /* 0x004fc600078ec0ff */
[----:B------:R-:W-:Y:S01]  /*9960*/  @!P1 LEA.HI R66, R66, R66, RZ, 0x1 ;  /* 0x0000004242429211 */ /* 0x000fe200078f08ff */
[--C-:B------:R-:W-:Y:S01]  /*9970*/  @!P6 IMAD.WIDE R8, R3, 0x4, R68.reuse ;  /* 0x000000040308e825 */ /* 0x100fe200078e0244 */
[----:B------:R-:W-:Y:S01]  /*9980*/  @!P4 LOP3.LUT R3, R74, 0xfffffffe, RZ, 0xc0, !PT ;  /* 0xfffffffe4a03c812 */ /* 0x000fe200078ec0ff */
[----:B------:R1:W-:Y:S02]  /*9990*/  @!P3 ST.E.64 desc[UR56][R12.64], R22 ;  /* 0x000000160c00b985 */ /* 0x0003e4000c101b38 */
[--C-:B------:R-:W-:Y:S02]  /*99a0*/  @!P5 IMAD.WIDE R16, R17, 0x4, R68.reuse ;  /* 0x000000041110d825 */ /* 0x100fe400078e0244 */
[----:B------:R2:W-:Y:S01]  /*99b0*/  @!P6 ST.E.64 desc[UR56][R8.64], R20 ;  /* 0x000000140800e985 */ /* 0x0005e2000c101b38 */
[----:B0-----:R-:W-:Y:S01]  /*99c0*/  @!P1 LOP3.LUT R15, R66, 0xfffffffe, RZ, 0xc0, !PT ;  /* 0xfffffffe420f9812 */ /* 0x001fe200078ec0ff */
[----:B------:R-:W-:Y:S02]  /*99d0*/  @!P4 IMAD.WIDE R10, R3, 0x4, R68 ;  /* 0x00000004030ac825 */ /* 0x000fe400078e0244 */
[----:B------:R-:W-:Y:S02]  /*99e0*/  @!P5 ST.E.64 desc[UR56][R16.64], R24 ;  /* 0x000000181000d985 */ /* 0x000fe4000c101b38 */
[----:B------:R-:W-:-:S02]  /*99f0*/  VIADD R3, R73, 0x50 ;  /* 0x0000005049037836 */ /* 0x000fc40000000000 */
[----:B------:R0:W-:Y:S01]  /*9a00*/  @!P4 ST.E.64 desc[UR56][R10.64], R28 ;  /* 0x0000001c0a00c985 */ /* 0x0001e2000c101b38 */
[----:B-1----:R-:W-:-:S04]  /*9a10*/  @!P1 IMAD.WIDE R12, R15, 0x4, R68 ;  /* 0x000000040f0c9825 */ /* 0x002fc800078e0244 */
[C---:B------:R-:W-:Y:S01]  /*9a20*/  VIADD R14, R73.reuse, 0x58 ;  /* 0x00000058490e7836 */ /* 0x040fe20000000000 */
[----:B------:R1:W-:Y:S01]  /*9a30*/  @!P1 ST.E.64 desc[UR56][R12.64], R30 ;  /* 0x0000001e0c009985 */ /* 0x0003e2000c101b38 */
[----:B------:R-:W-:Y:S01]  /*9a40*/  VIADD R15, R73, 0x60 ;  /* 0x00000060490f7836 */ /* 0x000fe20000000000 */
[----:B------:R-:W-:Y:S01]  /*9a50*/  ISETP.GE.AND P1, PT, R3, UR4, PT ;  /* 0x0000000403007c0c */ /* 0x000fe2000bf26270 */
[C---:B------:R-:W-:Y:S01]  /*9a60*/  VIADD R22, R73.reuse, 0x68 ;  /* 0x0000006849167836 */ /* 0x040fe20000000000 */
[----:B------:R-:W-:Y:S01]  /*9a70*/  ISETP.GE.AND P2, PT, R14, UR4, PT ;  /* 0x000000040e007c0c */ /* 0x000fe2000bf46270 */
[----:B--2---:R-:W-:Y:S01]  /*9a80*/  VIADD R8, R73, 0x70 ;  /* 0x0000007049087836 */ /* 0x004fe20000000000 */
[----:B------:R-:W-:Y:S01]  /*9a90*/  ISETP.GE.AND P3, PT, R15, UR4, PT ;  /* 0x000000040f007c0c */ /* 0x000fe2000bf66270 */
[----:B------:R-:W-:Y:S01]  /*9aa0*/  VIADD R9, R73, 0x78 ;  /* 0x0000007849097836 */ /* 0x000fe20000000000 */
[----:B------:R-:W-:Y:S02]  /*9ab0*/  ISETP.GE.AND P4, PT, R22, UR4, PT ;  /* 0x0000000416007c0c */ /* 0x000fe4000bf86270 */
[----:B------:R-:W-:-:S02]  /*9ac0*/  ISETP.GE.AND P5, PT, R8, UR4, PT ;  /* 0x0000000408007c0c */ /* 0x000fc4000bfa6270 */
[----:B------:R-:W-:-:S03]  /*9ad0*/  ISETP.GE.AND P6, PT, R9, UR4, PT ;  /* 0x0000000409007c0c */ /* 0x000fc6000bfc6270 */
[----:B------:R-:W-:Y:S02]  /*9ae0*/  @!P1 LEA.HI R3, R3, R3, RZ, 0x1 ;  /* 0x0000000303039211 */ /* 0x000fe400078f08ff */
[----:B------:R-:W-:Y:S02]  /*9af0*/  @!P2 LEA.HI R14, R14, R14, RZ, 0x1 ;  /* 0x0000000e0e0ea211 */ /* 0x000fe400078f08ff */
[----:B------:R-:W-:Y:S02]  /*9b00*/  @!P3 LEA.HI R15, R15, R15, RZ, 0x1 ;  /* 0x0000000f0f0fb211 */ /* 0x000fe400078f08ff */
[----:B------:R-:W-:Y:S02]  /*9b10*/  @!P4 LEA.HI R22, R22, R22, RZ, 0x1 ;  /* 0x000000161616c211 */ /* 0x000fe400078f08ff */
[----:B------:R-:W-:Y:S02]  /*9b20*/  @!P5 LEA.HI R8, R8, R8, RZ, 0x1 ;  /* 0x000000080808d211 */ /* 0x000fe400078f08ff */
[----:B------:R-:W-:-:S02]  /*9b30*/  @!P6 LEA.HI R9, R9, R9, RZ, 0x1 ;  /* 0x000000090909e211 */ /* 0x000fc400078f08ff */
[----:B------:R-:W-:Y:S02]  /*9b40*/  @!P1 LOP3.LUT R3, R3, 0xfffffffe, RZ, 0xc0, !PT ;  /* 0xfffffffe03039812 */ /* 0x000fe400078ec0ff */
[----:B0-----:R-:W-:Y:S02]  /*9b50*/  @!P2 LOP3.LUT R11, R14, 0xfffffffe, RZ, 0xc0, !PT ;  /* 0xfffffffe0e0ba812 */ /* 0x001fe400078ec0ff */
[----:B-1----:R-:W-:Y:S02]  /*9b60*/  @!P3 LOP3.LUT R13, R15, 0xfffffffe, RZ, 0xc0, !PT ;  /* 0xfffffffe0f0db812 */ /* 0x002fe400078ec0ff */
[----:B------:R-:W-:Y:S01]  /*9b70*/  @!P4 LOP3.LUT R15, R22, 0xfffffffe, RZ, 0xc0, !PT ;  /* 0xfffffffe160fc812 */ /* 0x000fe200078ec0ff */
[--C-:B------:R-:W-:Y:S01]  /*9b80*/  @!P2 IMAD.WIDE R10, R11, 0x4, R68.reuse ;  /* 0x000000040b0aa825 */ /* 0x100fe200078e0244 */
[----:B------:R-:W-:Y:S02]  /*9b90*/  @!P5 LOP3.LUT R17, R8, 0xfffffffe, RZ, 0xc0, !PT ;  /* 0xfffffffe0811d812 */ /* 0x000fe400078ec0ff */
[----:B------:R-:W-:Y:S01]  /*9ba0*/  @!P6 LOP3.LUT R21, R9, 0xfffffffe, RZ, 0xc0, !PT ;  /* 0xfffffffe0915e812 */ /* 0x000fe200078ec0ff */
[----:B------:R-:W-:-:S04]  /*9bb0*/  @!P1 IMAD.WIDE R8, R3, 0x4, R68 ;  /* 0x0000000403089825 */ /* 0x000fc800078e0244 */
[--C-:B------:R-:W-:Y:S01]  /*9bc0*/  @!P3 IMAD.WIDE R12, R13, 0x4, R68.reuse ;  /* 0x000000040d0cb825 */ /* 0x100fe200078e0244 */
[----:B------:R1:W-:Y:S03]  /*9bd0*/  @!P1 ST.E.64 desc[UR56][R8.64], R18 ;  /* 0x0000001208009985 */ /* 0x0003e6000c101b38 */
[--C-:B------:R-:W-:Y:S01]  /*9be0*/  @!P4 IMAD.WIDE R14, R15, 0x4, R68.reuse ;  /* 0x000000040f0ec825 */ /* 0x100fe200078e0244 */
[----:B------:R1:W-:Y:S03]  /*9bf0*/  @!P2 ST.E.64 desc[UR56][R10.64], R26 ;  /* 0x0000001a0a00a985 */ /* 0x0003e6000c101b38 */
[--C-:B------:R-:W-:Y:S01]  /*9c00*/  @!P5 IMAD.WIDE R16, R17, 0x4, R68.reuse ;  /* 0x000000041110d825 */ /* 0x100fe200078e0244 */
[----:B------:R1:W-:Y:S03]  /*9c10*/  @!P3 ST.E.64 desc[UR56][R12.64], R32 ;  /* 0x000000200c00b985 */ /* 0x0003e6000c101b38 */
[----:B------:R-:W-:Y:S01]  /*9c20*/  @!P6 IMAD.WIDE R68, R21, 0x4, R68 ;  /* 0x000000041544e825 */ /* 0x000fe200078e0244 */
[----:B------:R1:W-:Y:S04]  /*9c30*/  @!P4 ST.E.64 desc[UR56][R14.64], R34 ;  /* 0x000000220e00c985 */ /* 0x0003e8000c101b38 */
[----:B------:R1:W-:Y:S04]  /*9c40*/  @!P5 ST.E.64 desc[UR56][R16.64], R58 ;  /* 0x0000003a1000d985 */ /* 0x0003e8000c101b38 */
[----:B------:R1:W-:Y:S02]  /*9c50*/  @!P6 ST.E.64 desc[UR56][R68.64], R62 ;  /* 0x0000003e4400e985 */ /* 0x0003e4000c101b38 */
.L_x_37:
[----:B------:R-:W-:Y:S05]  /*9c60*/  BSYNC B0 ;  /* 0x0000000000007941 */ /* 0x000fea0003800000 */
.L_x_36:
[----:B------:R-:W-:Y:S01]  /*9c70*/  ISETP.GE.AND P1, PT, R70, R83, PT ;  /* 0x000000534600720c */ /* 0x000fe20003f26270 */
[----:B-1----:R1:W2:Y:S01]  /*9c80*/  SHFL.IDX PT, R35, R84, 0x1, 0x1c1f ;  /* 0x003c1f0054237f89 */ /* 0x0022a200000e0000 */
[----:B------:R-:W-:Y:S02]  /*9c90*/  SEL R30, R6, R41, P0 ;  /* 0x00000029061e7207 */ /* 0x000fe40000000000 */
[----:B------:R-:W-:Y:S01]  /*9ca0*/  SEL R32, R41, R6, P0 ;  /* 0x0000000629207207 */ /* 0x000fe20000000000 */
[----:B------:R1:W0:Y:S01]  /*9cb0*/  SHFL.IDX PT, R34, R82, 0x1, 0x1c1f ;  /* 0x003c1f0052227f89 */ /* 0x00022200000e0000 */
        /* <DEDUP_REMOVED lines=19> */
[----:B0-----:R-:W-:Y:S01]  /*9df0*/  SEL R4, R39, R2, P0 ;  /* 0x0000000227047207 */ /* 0x001fe20000000000 */
[----:B-12---:R-:W-:Y:S06]  /*9e00*/  @P1 BRA `(.L_x_8) ;  /* 0x00000054003c1947 */ /* 0x006fec0003800000 */
[C---:B------:R-:W-:Y:S01]  /*9e10*/  VIADD R0, R73.reuse, 0x8 ;  /* 0x0000000849007836 */ /* 0x040fe20000000000 */
[----:B------:R-:W-:Y:S01]  /*9e20*/  ULDC UR4, c[0x0][0xac8] ;  /* 0x0002b20000047ab9 */ /* 0x000fe20000000800 */
[C---:B------:R-:W-:Y:S01]  /*9e30*/  VIADD R10, R73.reuse, 0x10 ;  /* 0x00000010490a7836 */ /* 0x040fe20000000000 */
[C---:B------:R-:W-:Y:S01]  /*9e40*/  ISETP.GE.AND P0, PT, R73.reuse, UR4, PT ;  /* 0x0000000449007c0c */ /* 0x040fe2000bf06270 */
[C---:B------:R-:W-:Y:S01]  /*9e50*/  VIADD R11, R73.reuse, 0x18 ;  /* 0x00000018490b7836 */ /* 0x040fe20000000000 */
[----:B------:R-:W-:Y:S01]  /*9e60*/  ISETP.GE.AND P4, PT, R0, UR4, PT ;  /* 0x0000000400007c0c */ /* 0x000fe2000bf86270 */
[C---:B------:R-:W-:Y:S01]  /*9e70*/  VIADD R12, R73.reuse, 0x20 ;  /* 0x00000020490c7836 */ /* 0x040fe20000000000 */
[----:B------:R-:W-:Y:S01]  /*9e80*/  ISETP.GE.AND P1, PT, R10, UR4, PT ;  /* 0x000000040a007c0c */ /* 0x000fe2000bf26270 */
[----:B------:R-:W-:Y:S01]  /*9e90*/  VIADD R37, R73, 0x30 ;  /* 0x0000003049257836 */ /* 0x000fe20000000000 */
[----:B------:R-:W-:Y:S01]  /*9ea0*/  ISETP.GE.AND P2, PT, R11, UR4, PT ;  /* 0x000000040b007c0c */ /* 0x000fe2000bf46270 */
[C---:B------:R-:W-:Y:S01]  /*9eb0*/  VIADD R38, R73.reuse, 0x38 ;  /* 0x0000003849267836 */ /* 0x040fe20000000000 */
[----:B------:R-:W-:-:S02]  /*9ec0*/  IADD3 R36, R73, 0x28, RZ ;  /* 0x0000002849247810 */ /* 0x000fc40007ffe0ff */
[----:B------:R-:W-:Y:S02]  /*9ed0*/  ISETP.GE.AND P3, PT, R12, UR4, PT ;  /* 0x000000040c007c0c */ /* 0x000fe4000bf66270 */
[----:B------:R-:W-:Y:S01]  /*9ee0*/  ISETP.GE.AND P5, PT, R36, UR4, PT ;  /* 0x0000000424007c0c */ /* 0x000fe2000bfa6270 */
[----:B------:R-:W-:Y:S02]  /*9ef0*/  @!P0 IMAD.WIDE R2, R73, 0x4, R34 ;  /* 0x0000000449028825 */ /* 0x000fe400078e0222 */
[----:B------:R-:W-:Y:S02]  /*9f00*/  @!P4 LEA.HI R0, R0, R0, RZ, 0x1 ;  /* 0x000000000000c211 */ /* 0x000fe400078f08ff */
[----:B------:R-:W-:Y:S01]  /*9f10*/  @!P1 LEA.HI R10, R10, R10, RZ, 0x1 ;  /* 0x0000000a0a0a9211 */ /* 0x000fe200078f08ff */
[----:B------:R0:W-:Y:S01]  /*9f20*/  @!P0 ST.E.64 desc[UR56][R2.64], R44 ;  /* 0x0000002c02008985 */ /* 0x0001e2000c101b38 */
[----:B------:R-:W-:Y:S02]  /*9f30*/  @!P4 LOP3.LUT R9, R0, 0xfffffffe, RZ, 0xc0, !PT ;  /* 0xfffffffe0009c812 */ /* 0x000fe400078ec0ff */
[----:B------:R-:W-:-:S02]  /*9f40*/  ISETP.GE.AND P0, PT, R38, UR4, PT ;  /* 0x0000000426007c0c */ /* 0x000fc4000bf06270 */
[----:B------:R-:W-:Y:S01]  /*9f50*/  @!P2 LEA.HI R0, R11, R11, RZ, 0x1 ;  /* 0x0000000b0b00a211 */ /* 0x000fe200078f08ff */
[--C-:B------:R-:W-:Y:S01]  /*9f60*/  @!P4 IMAD.WIDE R8, R9, 0x4, R34.reuse ;  /* 0x000000040908c825 */ /* 0x100fe200078e0222 */
[----:B------:R-:W-:Y:S02]  /*9f70*/  @!P1 LOP3.LUT R11, R10, 0xfffffffe, RZ, 0xc0, !PT ;  /* 0xfffffffe0a0b9812 */ /* 0x000fe400078ec0ff */
[----:B------:R-:W-:Y:S01]  /*9f80*/  @!P2 LOP3.LUT R13, R0, 0xfffffffe, RZ, 0xc0, !PT ;  /* 0xfffffffe000da812 */ /* 0x000fe200078ec0ff */
[----:B------:R-:W-:Y:S01]  /*9f90*/  VIADD R0, R73, 0x40 ;  /* 0x0000004049007836 */ /* 0x000fe20000000000 */
[----:B------:R1:W-:Y:S01]  /*9fa0*/  @!P4 ST.E.64 desc[UR56][R8.64], R48 ;  /* 0x000000300800c985 */ /* 0x0003e2000c101b38 */
[----:B------:R-:W-:Y:S02]  /*9fb0*/  ISETP.GE.AND P4, PT, R37, UR4, PT ;  /* 0x0000000425007c0c */ /* 0x000fe4000bf86270 */
[----:B------:R-:W-:Y:S01]  /*9fc0*/  @!P3 LEA.HI R12, R12, R12, RZ, 0x1 ;  /* 0x0000000c0c0cb211 */ /* 0x000fe200078f08ff */
[----:B0-----:R-:W-:Y:S01]  /*9fd0*/  @!P1 IMAD.WIDE R2, R11, 0x4, R34 ;  /* 0x000000040b029825 */ /* 0x001fe200078e0222 */
[----:B------:R-:W-:-:S02]  /*9fe0*/  @!P5 LEA.HI R36, R36, R36, RZ, 0x1 ;  /* 0x000000242424d211 */ /* 0x000fc400078f08ff */
[----:B------:R-:W-:Y:S02]  /*9ff0*/  @!P3 LOP3.LUT R11, R12, 0xfffffffe, RZ, 0xc0, !PT ;  /* 0xfffffffe0c0bb812 */ /* 0x000fe400078ec0ff */
[----:B------:R-:W-:Y:S01]  /*a000*/  @!P0 LEA.HI R38, R38, R38, RZ, 0x1 ;  /* 0x0000002626268211 */ /* 0x000fe200078f08ff */
[----:B------:R0:W-:Y:S01]  /*a010*/  @!P1 ST.E.64 desc[UR56][R2.64], R50 ;  /* 0x0000003202009985 */ /* 0x0001e2000c101b38 */
[----:B------:R-:W-:Y:S01]  /*a020*/  ISETP.GE.AND P1, PT, R0, UR4, PT ;  /* 0x0000000400007c0c */ /* 0x000fe2000bf26270 */
[--C-:B------:R-:W-:Y:S01]  /*a030*/  @!P3 IMAD.WIDE R10, R11, 0x4, R34.reuse ;  /* 0x000000040b0ab825 */ /* 0x100fe200078e0222 */
[----:B------:R-:W-:Y:S02]  /*a040*/  @!P0 LOP3.LUT R39, R38, 0xfffffffe, RZ, 0xc0, !PT ;  /* 0xfffffffe26278812 */ /* 0x000fe400078ec0ff */
[----:B------:R-:W-:Y:S01]  /*a050*/  @!P4 LEA.HI R37, R37, R37, RZ, 0x1 ;  /* 0x000000252525c211 */ /* 0x000fe200078f08ff */
[----:B-1----:R-:W-:Y:S01]  /*a060*/  @!P2 IMAD.WIDE R8, R13, 0x4, R34 ;  /* 0x000000040d08a825 */ /* 0x002fe200078e0222 */
[----:B------:R-:W-:-:S02]  /*a070*/  @!P5 LOP3.LUT R13, R36, 0xfffffffe, RZ, 0xc0, !PT ;  /* 0xfffffffe240dd812 */ /* 0x000fc400078ec0ff */
[----:B------:R-:W-:Y:S01]  /*a080*/  @!P4 LOP3.LUT R37, R37, 0xfffffffe, RZ, 0xc0, !PT ;  /* 0xfffffffe2525c812 */ /* 0x000fe200078ec0ff */
[----:B------:R-:W-:Y:S01]  /*a090*/  VIADD R36, R73, 0x48 ;  /* 0x0000004849247836 */ /* 0x000fe20000000000 */
[----:B------:R1:W-:Y:S01]  /*a0a0*/  @!P2 ST.E.64 desc[UR56][R8.64], R52 ;  /* 0x000000340800a985 */ /* 0x0003e2000c101b38 */
[--C-:B------:R-:W-:Y:S02]  /*a0b0*/  @!P5 IMAD.WIDE R12, R13, 0x4, R34.reuse ;  /* 0x000000040d0cd825 */ /* 0x100fe400078e0222 */
[----:B------:R-:W-:Y:S01]  /*a0c0*/  @!P1 LEA.HI R0, R0, R0, RZ, 0x1 ;  /* 0x0000000000009211 */ /* 0x000fe200078f08ff */
[----:B------:R2:W-:Y:S01]  /*a0d0*/  @!P3 ST.E.64 desc[UR56][R10.64], R14 ;  /* 0x0000000e0a00b985 */ /* 0x0005e2000c101b38 */
[--C-:B0-----:R-:W-:Y:S01]  /*a0e0*/  @!P4 IMAD.WIDE R2, R37, 0x4, R34.reuse ;  /* 0x000000042502c825 */ /* 0x101fe200078e0222 */
[----:B------:R-:W-:Y:S02]  /*a0f0*/  ISETP.GE.AND P2, PT, R36, UR4, PT ;  /* 0x0000000424007c0c */ /* 0x000fe4000bf46270 */
[----:B------:R0:W-:Y:S04]  /*a100*/  @!P5 ST.E.64 desc[UR56][R12.64], R16 ;  /* 0x000000100c00d985 */ /* 0x0001e8000c101b38 */
[----:B------:R-:W-:Y:S01]  /*a110*/  @!P4 ST.E.64 desc[UR56][R2.64], R18 ;  /* 0x000000120200c985 */ /* 0x000fe2000c101b38 */
[----:B-1----:R-:W-:-:S04]  /*a120*/  @!P0 IMAD.WIDE R8, R39, 0x4, R34 ;  /* 0x0000000427088825 */ /* 0x002fc800078e0222 */
[C---:B--2---:R-:W-:Y:S01]  /*a130*/  VIADD R10, R73.reuse, 0x50 ;  /* 0x00000050490a7836 */ /* 0x044fe20000000000 */
[----:B------:R1:W-:Y:S01]  /*a140*/  @!P0 ST.E.64 desc[UR56][R8.64], R20 ;  /* 0x0000001408008985 */ /* 0x0003e2000c101b38 */
[C---:B------:R-:W-:Y:S01]  /*a150*/  VIADD R14, R73.reuse, 0x68 ;  /* 0x00000068490e7836 */ /* 0x040fe20000000000 */
[----:B------:R-:W-:Y:S01]  /*a160*/  @!P2 LEA.HI R36, R36, R36, RZ, 0x1 ;  /* 0x000000242424a211 */ /* 0x000fe200078f08ff */
[C---:B0-----:R-:W-:Y:S01]  /*a170*/  VIADD R12, R73.reuse, 0x58 ;  /* 0x00000058490c7836 */ /* 0x041fe20000000000 */
[----:B------:R-:W-:Y:S01]  /*a180*/  ISETP.GE.AND P3, PT, R10, UR4, PT ;  /* 0x000000040a007c0c */ /* 0x000fe2000bf66270 */
[C---:B------:R-:W-:Y:S01]  /*a190*/  VIADD R13, R73.reuse, 0x60 ;  /* 0x00000060490d7836 */ /* 0x040fe20000000000 */
[----:B------:R-:W-:Y:S01]  /*a1a0*/  ISETP.GE.AND P5, PT, R14, UR4, PT ;  /* 0x000000040e007c0c */ /* 0x000fe2000bfa6270 */
[C---:B------:R-:W-:Y:S01]  /*a1b0*/  VIADD R15, R73.reuse, 0x70 ;  /* 0x00000070490f7836 */ /* 0x040fe20000000000 */
[----:B------:R-:W-:Y:S01]  /*a1c0*/  ISETP.GE.AND P0, PT, R12, UR4, PT ;  /* 0x000000040c007c0c */ /* 0x000fe2000bf06270 */
[----:B------:R-:W-:Y:S01]  /*a1d0*/  VIADD R73, R73, 0x78 ;  /* 0x0000007849497836 */ /* 0x000fe20000000000 */
[----:B------:R-:W-:-:S02]  /*a1e0*/  ISETP.GE.AND P4, PT, R13, UR4, PT ;  /* 0x000000040d007c0c */ /* 0x000fc4000bf86270 */
[----:B------:R-:W-:Y:S02]  /*a1f0*/  ISETP.GE.AND P6, PT, R15, UR4, PT ;  /* 0x000000040f007c0c */ /* 0x000fe4000bfc6270 */
[----:B------:R-:W-:Y:S02]  /*a200*/  @!P1 LOP3.LUT R11, R0, 0xfffffffe, RZ, 0xc0, !PT ;  /* 0xfffffffe000b9812 */ /* 0x000fe400078ec0ff */
[----:B-1----:R-:W-:Y:S02]  /*a210*/  @!P2 LOP3.LUT R9, R36, 0xfffffffe, RZ, 0xc0, !PT ;  /* 0xfffffffe2409a812 */ /* 0x002fe400078ec0ff */
[----:B------:R-:W-:Y:S01]  /*a220*/  @!P3 LEA.HI R10, R10, R10, RZ, 0x1 ;  /* 0x0000000a0a0ab211 */ /* 0x000fe200078f08ff */
[--C-:B------:R-:W-:Y:S01]  /*a230*/  @!P1 IMAD.WIDE R2, R11, 0x4, R34.reuse ;  /* 0x000000040b029825 */ /* 0x100fe200078e0222 */
[----:B------:R-:W-:Y:S02]  /*a240*/  @!P5 LEA.HI R14, R14, R14, RZ, 0x1 ;  /* 0x0000000e0e0ed211 */ /* 0x000fe400078f08ff */
[----:B------:R-:W-:Y:S01]  /*a250*/  @!P0 LEA.HI R12, R12, R12, RZ, 0x1 ;  /* 0x0000000c0c0c8211 */ /* 0x000fe200078f08ff */
[----:B------:R-:W-:Y:S01]  /*a260*/  @!P2 IMAD.WIDE R8, R9, 0x4, R34 ;  /* 0x000000040908a825 */ /* 0x000fe200078e0222 */
[----:B------:R-:W-:Y:S01]  /*a270*/  @!P4 LEA.HI R0, R13, R13, RZ, 0x1 ;  /* 0x0000000d0d00c211 */ /* 0x000fe200078f08ff */
[----:B------:R0:W-:Y:S01]  /*a280*/  @!P1 ST.E.64 desc[UR56][R2.64], R22 ;  /* 0x0000001602009985 */ /* 0x0001e2000c101b38 */
[----:B------:R-:W-:-:S02]  /*a290*/  @!P3 LOP3.LUT R11, R10, 0xfffffffe, RZ, 0xc0, !PT ;  /* 0xfffffffe0a0bb812 */ /* 0x000fc400078ec0ff */
[----:B------:R-:W-:Y:S01]  /*a2a0*/  @!P6 LEA.HI R16, R15, R15, RZ, 0x1 ;  /* 0x0000000f0f10e211 */ /* 0x000fe200078f08ff */
[----:B------:R1:W-:Y:S01]  /*a2b0*/  @!P2 ST.E.64 desc[UR56][R8.64], R24 ;  /* 0x000000180800a985 */ /* 0x0003e2000c101b38 */
[----:B------:R-:W-:Y:S01]  /*a2c0*/  @!P0 LOP3.LUT R13, R12, 0xfffffffe, RZ, 0xc0, !PT ;  /* 0xfffffffe0c0d8812 */ /* 0x000fe200078ec0ff */
[--C-:B------:R-:W-:Y:S01]  /*a2d0*/  @!P3 IMAD.WIDE R10, R11, 0x4, R34.reuse ;  /* 0x000000040b0ab825 */ /* 0x100fe200078e0222 */
[----:B------:R-:W-:Y:S02]  /*a2e0*/  @!P4 LOP3.LUT R15, R0, 0xfffffffe, RZ, 0xc0, !PT ;  /* 0xfffffffe000fc812 */ /* 0x000fe400078ec0ff */
[----:B------:R-:W-:Y:S01]  /*a2f0*/  @!P5 LOP3.LUT R17, R14, 0xfffffffe, RZ, 0xc0, !PT ;  /* 0xfffffffe0e11d812 */ /* 0x000fe200078ec0ff */
[--C-:B------:R-:W-:Y:S01]  /*a300*/  @!P0 IMAD.WIDE R12, R13, 0x4, R34.reuse ;  /* 0x000000040d0c8825 */ /* 0x100fe200078e0222 */
[----:B------:R-:W-:Y:S01]  /*a310*/  @!P6 LOP3.LUT R19, R16, 0xfffffffe, RZ, 0xc0, !PT ;  /* 0xfffffffe1013e812 */ /* 0x000fe200078ec0ff */
[----:B------:R2:W-:Y:S02]  /*a320*/  @!P3 ST.E.64 desc[UR56][R10.64], R26 ;  /* 0x0000001a0a00b985 */ /* 0x0005e4000c101b38 */
[----:B0-----:R-:W-:-:S02]  /*a330*/  @!P4 IMAD.WIDE R2, R15, 0x4, R34 ;  /* 0x000000040f02c825 */ /* 0x001fc400078e0222 */
[----:B------:R2:W-:Y:S01]  /*a340*/  @!P0 ST.E.64 desc[UR56][R12.64], R28 ;  /* 0x0000001c0c008985 */ /* 0x0005e2000c101b38 */
[----:B------:R-:W-:Y:S01]  /*a350*/  ISETP.GE.AND P0, PT, R73, UR4, PT ;  /* 0x0000000449007c0c */ /* 0x000fe2000bf06270 */
[--C-:B-1----:R-:W-:Y:S02]  /*a360*/  @!P5 IMAD.WIDE R8, R17, 0x4, R34.reuse ;  /* 0x000000041108d825 */ /* 0x102fe400078e0222 */
[----:B------:R2:W-:Y:S02]  /*a370*/  @!P4 ST.E.64 desc[UR56][R2.64], R30 ;  /* 0x0000001e0200c985 */ /* 0x0005e4000c101b38 */
[----:B------:R-:W-:Y:S02]  /*a380*/  @!P6 IMAD.WIDE R14, R19, 0x4, R34 ;  /* 0x00000004130ee825 */ /* 0x000fe400078e0222 */
[----:B------:R2:W-:Y:S04]  /*a390*/  @!P5 ST.E.64 desc[UR56][R8.64], R32 ;  /* 0x000000200800d985 */ /* 0x0005e8000c101b38 */
[----:B------:R2:W-:Y:S02]  /*a3a0*/  @!P6 ST.E.64 desc[UR56][R14.64], R6 ;  /* 0x000000060e00e985 */ /* 0x0005e4000c101b38 */
[----:B------:R-:W-:Y:S05]  /*a3b0*/  @P0 BRA `(.L_x_8) ;  /* 0x0000004c00d00947 */ /* 0x000fea0003800000 */
[----:B------:R-:W-:-:S04]  /*a3c0*/  LEA.HI R73, R73, R73, RZ, 0x1 ;  /* 0x0000004949497211 */ /* 0x000fc800078f08ff */
[----:B--2---:R-:W-:-:S05]  /*a3d0*/  LOP3.LUT R3, R73, 0xfffffffe, RZ, 0xc0, !PT ;  /* 0xfffffffe49037812 */ /* 0x004fca00078ec0ff */
[----:B------:R-:W-:-:S05]  /*a3e0*/  IMAD.WIDE R2, R3, 0x4, R34 ;  /* 0x0000000403027825 */ /* 0x000fca00078e0222 */
[----:B------:R1:W-:Y:S01]  /*a3f0*/  ST.E.64 desc[UR56][R2.64], R4 ;  /* 0x0000000402007985 */ /* 0x0003e2000c101b38 */
[----:B------:R-:W-:Y:S05]  /*a400*/  BRA `(.L_x_8) ;  /* 0x0000004c00bc7947 */ /* 0x000fea0003800000 */
.L_x_35:
[----:B------:R-:W0:Y:S02]  /*a410*/  S2R R0, SR_TID.X ;  /* 0x0000000000007919 */ /* 0x000e240000002100 */
[----:B0-----:R-:W-:-:S05]  /*a420*/  VIADD R2, R0, 0xffffff80 ;  /* 0xffffff8000027836 */ /* 0x001fca0000000000 */
[----:B------:R-:W-:-:S13]  /*a430*/  ISETP.GT.AND P0, PT, R2, 0x7f, PT ;  /* 0x0000007f0200780c */ /* 0x000fda0003f04270 */
[----:B------:R-:W-:Y:S05]  /*a440*/  @P0 BRA `(.L_x_8) ;  /* 0x0000004c00ac0947 */ /* 0x000fea0003800000 */
[----:B------:R-:W0:Y:S01]  /*a450*/  S2R R3, SR_CTAID.X ;  /* 0x0000000000037919 */ /* 0x000e220000002500 */
[----:B------:R-:W1:Y:S01]  /*a460*/  LDC R6, c[0x0][0xbe8] ;  /* 0x0002fa00ff067b82 */ /* 0x000e620000000800 */
[----:B------:R-:W-:Y:S01]  /*a470*/  ULDC UR4, c[0x0][0xa88] ;  /* 0x0002a20000047ab9 */ /* 0x000fe20000000800 */
[----:B0-----:R-:W-:Y:S02]  /*a480*/  IMAD R0, R3, 0x80, R0 ;  /* 0x0000008003007824 */ /* 0x001fe400078e0200 */
[----:B-1----:R-:W-:Y:S02]  /*a490*/  IMAD R3, R6, UR4, RZ ;  /* 0x0000000406037c24 */ /* 0x002fe4000f8e02ff */
[----:B------:R-:W-:-:S05]  /*a4a0*/  VIADD R0, R0, 0xffffff80 ;  /* 0xffffff8000007836 */ /* 0x000fca0000000000 */
[----:B------:R-:W-:-:S13]  /*a4b0*/  ISETP.GE.AND P0, PT, R0, R3, PT ;  /* 0x000000030000720c */ /* 0x000fda0003f06270 */
[----:B------:R-:W-:Y:S05]  /*a4c0*/  @P0 BRA `(.L_x_8) ;  /* 0x0000004c008c0947 */ /* 0x000fea0003800000 */
[----:B------:R-:W-:Y:S01]  /*a4d0*/  ISETP.NE.AND P0, PT, R6, 0x1, PT ;  /* 0x000000010600780c */ /* 0x000fe20003f05270 */
[----:B------:R-:W0:Y:S01]  /*a4e0*/  LDC.64 R10, c[0x0][0xbd8] ;  /* 0x0002f600ff0a7b82 */ /* 0x000e220000000a00 */
[----:B------:R-:W-:Y:S01]  /*a4f0*/  USHF.R.S32.HI UR6, URZ, 0x1f, UR51 ;  /* 0x0000001f3f067899 */ /* 0x000fe20008011433 */
[----:B------:R-:W-:Y:S01]  /*a500*/  IMAD.MOV.U32 R5, RZ, RZ, R0 ;  /* 0x000000ffff057224 */ /* 0x000fe200078e0000 */
[----:B------:R-:W-:Y:S02]  /*a510*/  ULDC.64 UR8, c[0x0][0xbd0] ;  /* 0x0002f40000087ab9 */ /* 0x000fe40000000a00 */
[----:B------:R-:W-:Y:S02]  /*a520*/  UIMAD UR6, UR6, UR8, URZ ;  /* 0x00000008060672a4 */ /* 0x000fe4000f8e023f */
[----:B------:R-:W-:Y:S01]  /*a530*/  UIMAD.WIDE.U32 UR4, UR51, UR8, URZ ;  /* 0x00000008330472a5 */ /* 0x000fe2000f8e003f */
[----:B------:R-:W1:Y:S01]  /*a540*/  S2UR UR7, SR_CTAID.Y ;  /* 0x00000000000779c3 */ /* 0x000e620000002600 */
[----:B------:R-:W-:-:S04]  /*a550*/  UIMAD UR6, UR51, UR9, UR6 ;  /* 0x00000009330672a4 */ /* 0x000fc8000f8e0206 */
[----:B------:R-:W-:Y:S02]  /*a560*/  UIADD3 UR6, UR5, UR6, URZ ;  /* 0x0000000605067290 */ /* 0x000fe4000fffe03f */
[----:B------:R-:W-:Y:S01]  /*a570*/  IMAD.U32 R3, RZ, RZ, UR5 ;  /* 0x00000005ff037e24 */ /* 0x000fe2000f8e00ff */
[----:B------:R-:W2:Y:S01]  /*a580*/  @P0 LDC R7, c[0x0][0xbec] ;  /* 0x0002fb00ff070b82 */ /* 0x000ea20000000800 */
[----:B------:R-:W-:Y:S01]  /*a590*/  IMAD.U32 R2, RZ, RZ, UR4 ;  /* 0x00000004ff027e24 */ /* 0x000fe2000f8e00ff */
[----:B------:R-:W-:Y:S01]  /*a5a0*/  ULDC.64 UR4, c[0x0][0xbe0] ;  /* 0x0002f80000047ab9 */ /* 0x000fe20000000a00 */
[----:B------:R-:W-:-:S05]  /*a5b0*/  IMAD.U32 R3, RZ, RZ, UR6 ;  /* 0x00000006ff037e24 */ /* 0x000fca000f8e00ff */
[----:B------:R-:W3:Y:S01]  /*a5c0*/  @P0 LDC R9, c[0x0][0xbf0] ;  /* 0x0002fc00ff090b82 */ /* 0x000ee20000000800 */
[C---:B0-----:R-:W-:Y:S02]  /*a5d0*/  IMAD R12, R10.reuse, UR39, RZ ;  /* 0x000000270a0c7c24 */ /* 0x041fe4000f8e02ff */
[----:B------:R-:W-:-:S04]  /*a5e0*/  IMAD.WIDE.U32 R2, R10, UR49, R2 ;  /* 0x000000310a027c25 */ /* 0x000fc8000f8e0002 */
[----:B------:R-:W-:Y:S01]  /*a5f0*/  IMAD R11, R11, UR49, R12 ;  /* 0x000000310b0b7c24 */ /* 0x000fe2000f8e020c */
[----:B------:R-:W1:Y:S03]  /*a600*/  LDC R8, c[0x0][0xc50] ;  /* 0x00031400ff087b82 */ /* 0x000e660000000800 */
[----:B------:R-:W-:Y:S02]  /*a610*/  IMAD.IADD R3, R11, 0x1, R3 ;  /* 0x000000010b037824 */ /* 0x000fe400078e0203 */
[----:B--2---:R-:W-:-:S04]  /*a620*/  @P0 IMAD.HI.U32 R4, R0, R7, RZ ;  /* 0x0000000700040227 */ /* 0x004fc800078e00ff */
[----:B------:R-:W-:Y:S01]  /*a630*/  IMAD R7, RZ, RZ, -UR51 ;  /* 0x80000033ff077e24 */ /* 0x000fe2000f8e02ff */
[----:B---3--:R-:W-:-:S03]  /*a640*/  @P0 SHF.R.U32.HI R5, RZ, R9, R4 ;  /* 0x00000009ff050219 */ /* 0x008fc60000011604 */
[----:B-1----:R-:W-:Y:S01]  /*a650*/  IMAD R9, R8, R7, UR7 ;  /* 0x0000000708097e24 */ /* 0x002fe2000f8e0207 */
[----:B------:R-:W-:-:S03]  /*a660*/  IADD3 R7, -R5, RZ, RZ ;  /* 0x000000ff05077210 */ /* 0x000fc60007ffe1ff */
[----:B------:R-:W-:Y:S01]  /*a670*/  IMAD.WIDE.U32 R2, R9, UR4, R2 ;  /* 0x0000000409027c25 */ /* 0x000fe2000f8e0002 */
[----:B------:R-:W-:-:S03]  /*a680*/  SHF.R.S32.HI R4, RZ, 0x1f, R9 ;  /* 0x0000001fff047819 */ /* 0x000fc60000011409 */
[----:B------:R-:W-:Y:S01]  /*a690*/  IMAD R7, R6, R7, R0 ;  /* 0x0000000706077224 */ /* 0x000fe200078e0200 */
[----:B------:R-:W-:Y:S01]  /*a6a0*/  IADD3 R2, P0, R5, R2, RZ ;  /* 0x0000000205027210 */ /* 0x000fe20007f1e0ff */
[----:B------:R-:W-:-:S03]  /*a6b0*/  IMAD R4, R4, UR4, RZ ;  /* 0x0000000404047c24 */ /* 0x000fc6000f8e02ff */
[----:B------:R-:W-:Y:S01]  /*a6c0*/  SHF.R.S32.HI R0, RZ, 0x1f, R7 ;  /* 0x0000001fff007819 */ /* 0x000fe20000011407 */
[----:B------:R-:W-:Y:S01]  /*a6d0*/  IMAD R4, R9, UR5, R4 ;  /* 0x0000000509047c24 */ /* 0x000fe2000f8e0204 */
[----:B------:R-:W-:Y:S01]  /*a6e0*/  SHF.R.S32.HI R9, RZ, 0x1f, R5 ;  /* 0x0000001fff097819 */ /* 0x000fe20000011405 */
[----:B------:R-:W-:Y:S02]  /*a6f0*/  ULDC.64 UR4, c[0x0][0xbc8] ;  /* 0x0002f20000047ab9 */ /* 0x000fe40000000a00 */
[----:B------:R-:W-:Y:S01]  /*a700*/  IMAD R0, R0, UR4, RZ ;  /* 0x0000000400007c24 */ /* 0x000fe2000f8e02ff */
[----:B------:R-:W-:-:S03]  /*a710*/  IADD3.X R3, R9, R3, R4, P0, !PT ;  /* 0x0000000309037210 */ /* 0x000fc600007fe404 */
[C---:B------:R-:W-:Y:S02]  /*a720*/  IMAD R5, R7.reuse, UR5, R0 ;  /* 0x0000000507057c24 */ /* 0x040fe4000f8e0200 */
[----:B------:R-:W-:Y:S01]  /*a730*/  IMAD.WIDE.U32 R2, R7, UR4, R2 ;  /* 0x0000000407027c25 */ /* 0x000fe2000f8e0002 */
[----:B------:R-:W-:-:S03]  /*a740*/  ULDC.64 UR4, c[0x0][0xba8] ;  /* 0x0002ea0000047ab9 */ /* 0x000fc60000000a00 */
[----:B------:R-:W-:Y:S01]  /*a750*/  IMAD.IADD R3, R3, 0x1, R5 ;  /* 0x0000000103037824 */ /* 0x000fe200078e0205 */
[----:B------:R-:W-:-:S04]  /*a760*/  LEA R4, P0, R2, UR4, 0x2 ;  /* 0x0000000402047c11 */ /* 0x000fc8000f8010ff */
[----:B------:R-:W-:Y:S01]  /*a770*/  LEA.HI.X R5, R2, UR5, R3, 0x2, P0 ;  /* 0x0000000502057c11 */ /* 0x000fe200080f1403 */
[----:B------:R-:W-:-:S05]  /*a780*/  IMAD.MOV.U32 R3, RZ, RZ, -0x800000 ;  /* 0xff800000ff037424 */ /* 0x000fca00078e00ff */
[----:B------:R0:W-:Y:S01]  /*a790*/  STG.E desc[UR56][R4.64], R3 ;  /* 0x0000000304007986 */ /* 0x0001e2000c101938 */
[----:B------:R-:W-:Y:S05]  /*a7a0*/  BRA `(.L_x_8) ;  /* 0x0000004800d47947 */ /* 0x000fea0003800000 */
.L_x_6:
[----:B------:R-:W-:-:S08]  /*a7b0*/  NOP ;  /* 0x0000000000007918 */ /* 0x000fd00000000000 */
[----:B------:R-:W0:-:S00]  /*a7c0*/  USETMAXREG.DEALLOC.CTAPOOL 0x28 ;  /* 0x00000028000079c8 */ /* 0x000e0000080e0500 */
[----:B0-----:R-:W-:Y:S01]  /*a7d0*/  LOP3.LUT R22, R0, 0x3, RZ, 0xc0, !PT ;  /* 0x0000000300167812 */ /* 0x001fe200078ec0ff */
[----:B------:R-:W0:Y:S05]  /*a7e0*/  S2R R18, SR_CTAID.Z ;  /* 0x0000000000127919 */ /* 0x000e2a0000002700 */
[----:B------:R-:W1:Y:S01]  /*a7f0*/  S2UR UR6, SR_CTAID.Y ;  /* 0x00000000000679c3 */ /* 0x000e620000002600 */
[----:B------:R-:W2:Y:S02]  /*a800*/  SHFL.IDX PT, R0, R22, RZ, 0x1f ;  /* 0x00001fff16007589 */ /* 0x000ea400000e0000 */
[----:B--2---:R-:W-:-:S13]  /*a810*/  ISETP.NE.AND P0, PT, R0, RZ, PT ;  /* 0x000000ff0000720c */ /* 0x004fda0003f05270 */
[----:B01----:R-:W-:Y:S05]  /*a820*/  @!P0 BRA `(.L_x_38) ;  /* 0x0000000000288947 */ /* 0x003fea0003800000 */
[----:B------:R-:W-:Y:S01]  /*a830*/  ULDC UR7, c[0x0][0xc50] ;  /* 0x0003140000077ab9 */ /* 0x000fe20000000800 */
[----:B------:R-:W-:Y:S01]  /*a840*/  UMOV UR39, UR6 ;  /* 0x0000000600277c82 */ /* 0x000fe20008000000 */
[----:B------:R-:W-:-:S06]  /*a850*/  UISETP.NE.AND UP0, UPT, UR7, 0x1, UPT ;  /* 0x000000010700788c */ /* 0x000fcc000bf05270 */
[----:B------:R-:W-:-:S13]  /*a860*/  PLOP3.LUT P0, PT, PT, PT, UP0, 0x80, 0x0 ;  /* 0x000000000000781c */ /* 0x000fda0003f0f008 */
[----:B------:R-:W-:Y:S05]  /*a870*/  @!P0 BRA `(.L_x_39) ;  /* 0x0000000000308947 */ /* 0x000fea0003800000 */
[----:B------:R-:W-:Y:S01]  /*a880*/  ULDC UR4, c[0x0][0xc54] ;  /* 0x0003150000047ab9 */ /* 0x000fe20000000800 */
[----:B------:R-:W-:Y:S01]  /*a890*/  ULDC UR39, c[0x0][0xc58] ;  /* 0x0003160000277ab9 */ /* 0x000fe20000000800 */
[----:B------:R-:W-:-:S04]  /*a8a0*/  UIMAD.WIDE.U32 UR4, UR6, UR4, URZ ;  /* 0x00000004060472a5 */ /* 0x000fc8000f8e003f */
[----:B------:R-:W-:Y:S01]  /*a8b0*/  USHF.R.U32.HI UR39, URZ, UR39, UR5 ;  /* 0x000000273f277299 */ /* 0x000fe20008011605 */
[----:B------:R-:W-:Y:S11]  /*a8c0*/  BRA `(.L_x_39) ;  /* 0x00000000001c7947 */ /* 0x000ff60003800000 */
.L_x_38:
[----:B------:R-:W-:Y:S01]  /*a8d0*/  ULDC UR7, c[0x0][0xc50] ;  /* 0x0003140000077ab9 */ /* 0x000fe20000000800 */
[----:B------:R-:W-:Y:S01]  /*a8e0*/  UMOV UR39, UR6 ;  /* 0x0000000600277c82 */ /* 0x000fe20008000000 */
[----:B------:R-:W-:-:S11]  /*a8f0*/  UISETP.NE.AND UP0, UPT, UR7, 0x1, UPT ;  /* 0x000000010700788c */ /* 0x000fd6000bf05270 */
[----:B------:R-:W-:Y:S01]  /*a900*/  @UP0 ULDC UR4, c[0x0][0xc54] ;  /* 0x0003150000040ab9 */ /* 0x000fe20000000800 */
[----:B------:R-:W-:Y:S01]  /*a910*/  @UP0 ULDC UR8, c[0x0][0xc58] ;  /* 0x0003160000080ab9 */ /* 0x000fe20000000800 */
[----:B------:R-:W-:-:S04]  /*a920*/  UIMAD.WIDE.U32 UR4, UR6, UR4, URZ ;  /* 0x00000004060472a5 */ /* 0x000fc8000f8e003f */
[----:B------:R-:W-:-:S12]  /*a930*/  @UP0 USHF.R.U32.HI UR39, URZ, UR8, UR5 ;  /* 0x000000083f270299 */ /* 0x000fd80008011605 */
.L_x_39:
[----:B------:R-:W-:Y:S01]  /*a940*/  ISETP.GE.AND P0, PT, R18, RZ, PT ;  /* 0x000000ff1200720c */ /* 0x000fe20003f06270 */
[----:B------:R-:W-:Y:S01]  /*a950*/  UIADD3 UR4, -UR39, URZ, URZ ;  /* 0x0000003f27047290 */ /* 0x000fe2000fffe13f */
[----:B------:R-:W-:Y:S02]  /*a960*/  IMAD.MOV.U32 R0, RZ, RZ, 0x1 ;  /* 0x00000001ff007424 */ /* 0x000fe400078e00ff */
[----:B------:R-:W-:Y:S01]  /*a970*/  IMAD.MOV.U32 R2, RZ, RZ, RZ ;  /* 0x000000ffff027224 */ /* 0x000fe200078e00ff */
[----:B------:R-:W-:Y:S01]  /*a980*/  UIMAD UR6, UR7, UR4, UR6 ;  /* 0x00000004070672a4 */ /* 0x000fe2000f8e0206 */
[----:B------:R-:W-:-:S07]  /*a990*/  IMAD.MOV.U32 R3, RZ, RZ, 0x1 ;  /* 0x00000001ff037424 */ /* 0x000fce00078e00ff */
[----:B------:R-:W-:Y:S05]  /*a9a0*/  @!P0 BRA `(.L_x_40) ;  /* 0x0000004400848947 */ /* 0x000fea0003800000 */
[----:B------:R-:W0:Y:S01]  /*a9b0*/  LDC.64 R2, c[0x0][0xa28] ;  /* 0x00028a00ff027b82 */ /* 0x000e220000000a00 */
[----:B------:R-:W-:Y:S01]  /*a9c0*/  ULDC.64 UR4, c[0x0][0x418] ;  /* 0x0001060000047ab9 */ /* 0x000fe20000000a00 */
[----:B------:R-:W-:Y:S01]  /*a9d0*/  ULDC UR36, c[0x0][0x2f0] ;  /* 0x0000bc0000247ab9 */ /* 0x000fe20000000800 */
[----:B------:R-:W-:Y:S01]  /*a9e0*/  IMAD.MOV.U32 R17, RZ, RZ, RZ ;  /* 0x000000ffff117224 */ /* 0x000fe200078e00ff */
[----:B0-----:R-:W-:-:S04]  /*a9f0*/  ISETP.NE.U32.AND P0, PT, R2, RZ, PT ;  /* 0x000000ff0200720c */ /* 0x001fc80003f05070 */
[----:B------:R-:W-:Y:S01]  /*aa00*/  ISETP.NE.AND.EX P0, PT, R3, RZ, PT, P0 ;  /* 0x000000ff0300720c */ /* 0x000fe20003f05300 */
[----:B------:R-:W-:-:S03]  /*aa10*/  UISETP.NE.U32.AND UP0, UPT, UR4, URZ, UPT ;  /* 0x0000003f0400728c */ /* 0x000fc6000bf05070 */
[----:B------:R-:W-:-:S09]  /*aa20*/  ULDC UR4, c[0x0][0x424] ;  /* 0x0001090000047ab9 */ /* 0x000fd20000000800 */
[----:B------:R-:W0:Y:S01]  /*aa30*/  @P0 LDC.64 R2, c[0x0][0xa28] ;  /* 0x00028a00ff020b82 */ /* 0x000e220000000a00 */
[----:B------:R-:W-:-:S04]  /*aa40*/  UISETP.NE.AND.EX UP0, UPT, UR5, URZ, UPT, UP0 ;  /* 0x0000003f0500728c */ /* 0x000fc8000bf05300 */
[----:B------:R-:W-:-:S04]  /*aa50*/  USEL UR4, UR4, 0x1, UP0 ;  /* 0x0000000104047887 */ /* 0x000fc80008000000 */
[----:B------:R-:W-:Y:S01]  /*aa60*/  UIMAD UR36, UR4, UR36, URZ ;  /* 0x00000024042472a4 */ /* 0x000fe2000f8e023f */
[----:B------:R-:W1:Y:S03]  /*aa70*/  S2R R29, SR_CTAID.X ;  /* 0x00000000001d7919 */ /* 0x000e660000002500 */
[----:B------:R-:W-:Y:S02]  /*aa80*/  UISETP.GE.AND UP0, UPT, UR36, 0x1, UPT ;  /* 0x000000012400788c */ /* 0x000fe4000bf06270 */
[----:B------:R-:W-:Y:S01]  /*aa90*/  UIADD3 UR4, UR36, 0x9f, URZ ;  /* 0x0000009f24047890 */ /* 0x000fe2000fffe03f */
[----:B0-----:R-:W-:-:S05]  /*aaa0*/  @P0 IMAD.WIDE R2, R18, 0x4, R2 ;  /* 0x0000000412020825 */ /* 0x001fca00078e0202 */
[----:B------:R0:W5:Y:S01]  /*aab0*/  @P0 LDG.E R17, desc[UR56][R2.64] ;  /* 0x0000003802110981 */ /* 0x000162000c1e1900 */
[----:B------:R-:W-:Y:S01]  /*aac0*/  PLOP3.LUT P0, PT, PT, PT, UP0, 0x80, 0x0 ;  /* 0x000000000000781c */ /* 0x000fe20003f0f008 */
[----:B------:R-:W-:Y:S02]  /*aad0*/  UIMAD.WIDE UR4, UR4, 0x66666667, URZ ;  /* 0x66666667040478a5 */ /* 0x000fe4000f8e023f */
[----:B------:R-:W-:Y:S02]  /*aae0*/  ULOP3.LUT UR43, UR6, 0xffff, URZ, 0xc0, !UPT ;  /* 0x0000ffff062b7892 */ /* 0x000fe4000f8ec03f */
[----:B------:R-:W-:Y:S01]  /*aaf0*/  USHF.R.U32.HI UR40, URZ, 0x1f, UR5 ;  /* 0x0000001f3f287899 */ /* 0x000fe20008011605 */
[----:B------:R-:W-:-:S03]  /*ab00*/  UMOV UR38, URZ ;  /* 0x0000003f00267c82 */ /* 0x000fc60008000000 */
[----:B------:R-:W-:-:S04]  /*ab10*/  ULEA.HI.SX32 UR40, UR5, UR40, 0x1a ;  /* 0x0000002805287291 */ /* 0x000fc8000f8fd23f */
[----:B01----:R-:W-:Y:S08]  /*ab20*/  @!P0 BRA `(.L_x_41) ;  /* 0x0000000000848947 */ /* 0x003ff00003800000 */
[----:B------:R-:W-:Y:S01]  /*ab30*/  USHF.R.U32.HI UR6, URZ, 0x10, UR6 ;  /* 0x000000103f067899 */ /* 0x000fe20008011606 */
[----:B------:R-:W-:-:S03]  /*ab40*/  UMOV UR4, URZ ;  /* 0x0000003f00047c82 */ /* 0x000fc60008000000 */
[----:B------:R-:W-:-:S11]  /*ab50*/  UISETP.NE.AND UP0, UPT, UR6, URZ, UPT ;  /* 0x0000003f0600728c */ /* 0x000fd6000bf05270 */
[----:B------:R-:W-:Y:S02]  /*ab60*/  @!UP0 ULDC UR6, c[0x0][0x9f0] ;  /* 0x00027c0000068ab9 */ /* 0x000fe40000000800 */
[----:B------:R-:W-:Y:S01]  /*ab70*/  IABS R2, UR6 ;  /* 0x0000000600027c13 */ /* 0x000fe20008000000 */
[----:B------:R-:W-:Y:S02]  /*ab80*/  UIADD3 UR7, UR40, -0x1, UR6 ;  /* 0xffffffff28077890 */ /* 0x000fe4000fffe006 */
[----:B------:R-:W-:Y:S02]  /*ab90*/  IABS R5, UR6 ;  /* 0x0000000600057c13 */ /* 0x000fe40008000000 */
[----:B------:R-:W-:Y:S02]  /*aba0*/  R2UR UR10, R2 ;  /* 0x00000000020a72ca */ /* 0x000fe400000e0000 */
[----:B------:R-:W-:Y:S01]  /*abb0*/  IABS R4, UR7 ;  /* 0x0000000700047c13 */ /* 0x000fe20008000000 */
[----:B------:R-:W-:-:S03]  /*abc0*/  ULOP3.LUT UR7, UR7, UR6, URZ, 0x3c, !UPT ;  /* 0x0000000607077292 */ /* 0x000fc6000f8e3c3f */
[----:B------:R-:W-:-:S07]  /*abd0*/  R2UR UR9, R4 ;  /* 0x00000000040972ca */ /* 0x000fce00000e0000 */
        /* <DEDUP_REMOVED lines=18> */
[----:B------:R-:W-:Y:S02]  /*ad00*/  UISETP.NE.AND UP0, UPT, UR6, URZ, UPT ;  /* 0x0000003f0600728c */ /* 0x000fe4000bf05270 */
[----:B------:R-:W-:-:S09]  /*ad10*/  @!UP1 UIADD3 UR5, -UR5, URZ, URZ ;  /* 0x0000003f05059290 */ /* 0x000fd2000fffe13f */
[----:B------:R-:W-:-:S07]  /*ad20*/  @!UP0 ULOP3.LUT UR5, URZ, UR6, URZ, 0x33, !UPT ;  /* 0x000000063f058292 */ /* 0x000fce000f8e333f */
[----:B------:R-:W-:-:S05]  /*ad30*/  UMOV UR38, UR5 ;  /* 0x0000000500267c82 */ /* 0x000fca0008000000 */
.L_x_41:
[----:B------:R-:W-:Y:S02]  /*ad40*/  UIMAD UR44, UR43, UR38, URZ ;  /* 0x000000262b2c72a4 */ /* 0x000fe4000f8e023f */
[----:B------:R-:W-:-:S04]  /*ad50*/  IMAD.U32 R3, RZ, RZ, UR38 ;  /* 0x00000026ff037e24 */ /* 0x000fc8000f8e00ff */
[----:B------:R-:W-:-:S05]  /*ad60*/  IMAD.U32 R2, RZ, RZ, UR44 ;  /* 0x0000002cff027e24 */ /* 0x000fca000f8e00ff */
[----:B------:R-:W-:Y:S01]  /*ad70*/  VIADDMNMX R2, R2, R3, UR40, PT ;  /* 0x0000002802027e46 */ /* 0x000fe2000b800103 */
[----:B------:R-:W-:-:S03]  /*ad80*/  IMAD.MOV.U32 R3, RZ, RZ, 0x1 ;  /* 0x00000001ff037424 */ /* 0x000fc600078e00ff */
[----:B------:R-:W-:Y:S01]  /*ad90*/  R2UR UR45, R2 ;  /* 0x00000000022d72ca */ /* 0x000fe200000e0000 */
[----:B------:R-:W-:-:S12]  /*ada0*/  IMAD.MOV.U32 R2, RZ, RZ, RZ ;  /* 0x000000ffff027224 */ /* 0x000fd800078e00ff */
[----:B------:R-:W-:-:S06]  /*adb0*/  UISETP.GT.AND UP0, UPT, UR45, UR44, UPT ;  /* 0x0000002c2d00728c */ /* 0x000fcc000bf04270 */
[----:B------:R-:W-:-:S13]  /*adc0*/  PLOP3.LUT P0, PT, PT, PT, UP0, 0x80, 0x0 ;  /* 0x000000000000781c */ /* 0x000fda0003f0f008 */
[----:B------:R-:W-:Y:S05]  /*add0*/  @!P0 BRA `(.L_x_40) ;  /* 0x0000004000788947 */ /* 0x000fea0003800000 */
[----:B------:R-:W0:Y:S01]  /*ade0*/  S2UR UR4, SR_CgaCtaId ;  /* 0x00000000000479c3 */ /* 0x000e220000008800 */
[----:B------:R-:W-:-:S04]  /*adf0*/  MOV R0, 0x400 ;  /* 0x0000040000007802 */ /* 0x000fc80000000f00 */
[----:B------:R-:W-:-:S13]  /*ae00*/  R2UR UR41, R0 ;  /* 0x00000000002972ca */ /* 0x000fda00000e0000 */
[----:B0-----:R-:W-:-:S04]  /*ae10*/  ULEA UR41, UR4, UR41, 0x18 ;  /* 0x0000002904297291 */ /* 0x001fc8000f8ec03f */
[----:B------:R-:W-:-:S04]  /*ae20*/  UIADD3 UR4, UR41, 0x1a400, URZ ;  /* 0x0001a40029047890 */ /* 0x000fc8000fffe03f */
[----:B------:R-:W-:-:S06]  /*ae30*/  ULOP3.LUT UP0, URZ, UR4, 0x1bf, URZ, 0xc0, !UPT ;  /* 0x000001bf043f7892 */ /* 0x000fcc000f80c03f */
[----:B------:R-:W-:-:S13]  /*ae40*/  PLOP3.LUT P0, PT, PT, PT, UP0, 0x80, 0x0 ;  /* 0x000000000000781c */ /* 0x000fda0003f0f008 */
[----:B------:R-:W-:Y:S05]  /*ae50*/  @!P0 BRA `(.L_x_42) ;  /* 0x0000000000408947 */ /* 0x000fea0003800000 */
[----:B------:R-:W-:Y:S01]  /*ae60*/  MOV R2, 0x0 ;  /* 0x0000000000027802 */ /* 0x000fe20000000f00 */
[----:B------:R-:W-:Y:S01]  /*ae70*/  ULDC.64 UR4, c[0x4][0xc8] ;  /* 0x0100320000047ab9 */ /* 0x000fe20000000a00 */
[----:B------:R-:W-:Y:S01]  /*ae80*/  ULDC.64 UR6, c[0x4][0xd0] ;  /* 0x0100340000067ab9 */ /* 0x000fe20000000a00 */
[----:B------:R-:W-:Y:S02]  /*ae90*/  IMAD.U32 R4, RZ, RZ, UR4 ;  /* 0x00000004ff047e24 */ /* 0x000fe4000f8e00ff */
[----:B------:R-:W-:Y:S01]  /*aea0*/  IMAD.U32 R5, RZ, RZ, UR5 ;  /* 0x00000005ff057e24 */ /* 0x000fe2000f8e00ff */
[----:B------:R-:W0:Y:S01]  /*aeb0*/  LDC.64 R2, c[0x4][R2] ;  /* 0x0100000002027b82 */ /* 0x000e220000000a00 */
[----:B------:R-:W-:Y:S01]  /*aec0*/  ULDC.64 UR4, c[0x4][0x8] ;  /* 0x0100020000047ab9 */ /* 0x000fe20000000a00 */
[----:B------:R-:W-:Y:S01]  /*aed0*/  IMAD.U32 R6, RZ, RZ, UR6 ;  /* 0x00000006ff067e24 */ /* 0x000fe2000f8e00ff */
[----:B------:R-:W-:Y:S01]  /*aee0*/  MOV R11, UR5 ;  /* 0x00000005000b7c02 */ /* 0x000fe20008000f00 */
[----:B------:R-:W-:-:S02]  /*aef0*/  IMAD.U32 R7, RZ, RZ, UR7 ;  /* 0x00000007ff077e24 */ /* 0x000fc4000f8e00ff */
[----:B------:R-:W-:Y:S02]  /*af00*/  IMAD.U32 R10, RZ, RZ, UR4 ;  /* 0x00000004ff0a7e24 */ /* 0x000fe4000f8e00ff */
[----:B------:R-:W-:Y:S02]  /*af10*/  IMAD.MOV.U32 R8, RZ, RZ, 0x70 ;  /* 0x00000070ff087424 */ /* 0x000fe400078e00ff */
[----:B------:R-:W-:Y:S02]  /*af20*/  IMAD.MOV.U32 R12, RZ, RZ, 0x1 ;  /* 0x00000001ff0c7424 */ /* 0x000fe400078e00ff */
[----:B------:R-:W-:-:S07]  /*af30*/  IMAD.MOV.U32 R13, RZ, RZ, RZ ;  /* 0x000000ffff0d7224 */ /* 0x000fce00078e00ff */
[----:B------:R-:W-:-:S07]  /*af40*/  LEPC R20, `(.L_x_42) ;  /* 0x000000001014794e */ /* 0x000fce0000000000 */
[----:B0----5:R-:W-:Y:S05]  /*af50*/  CALL.ABS.NOINC R2 ;  /* 0x0000000002007343 */ /* 0x021fea0003c00000 */
.L_x_42:
[----:B------:R-:W-:-:S06]  /*af60*/  UIADD3 UR4, UR41, 0xa400, URZ ;  /* 0x0000a40029047890 */ /* 0x000fcc000fffe03f */
[----:B------:R-:W-:-:S05]  /*af70*/  IMAD.U32 R16, RZ, RZ, UR4 ;  /* 0x00000004ff107e24 */ /* 0x000fca000f8e00ff */
[----:B------:R-:W-:-:S13]  /*af80*/  LOP3.LUT P0, RZ, R16, 0x3ff, RZ, 0xc0, !PT ;  /* 0x000003ff10ff7812 */ /* 0x000fda000780c0ff */
        /* <DEDUP_REMOVED lines=8> */
[----:B------:R-:W-:Y:S02]  /*b010*/  IMAD.U32 R6, RZ, RZ, UR6 ;  /* 0x00000006ff067e24 */ /* 0x000fe4000f8e00ff */
[----:B------:R-:W-:-:S02]  /*b020*/  IMAD.U32 R7, RZ, RZ, UR7 ;  /* 0x00000007ff077e24 */ /* 0x000fc4000f8e00ff */
[----:B------:R-:W-:Y:S02]  /*b030*/  IMAD.U32 R10, RZ, RZ, UR4 ;  /* 0x00000004ff0a7e24 */ /* 0x000fe4000f8e00ff */
[----:B------:R-:W-:Y:S02]  /*b040*/  IMAD.U32 R11, RZ, RZ, UR5 ;  /* 0x00000005ff0b7e24 */ /* 0x000fe4000f8e00ff */
[----:B------:R-:W-:Y:S02]  /*b050*/  IMAD.MOV.U32 R8, RZ, RZ, 0x70 ;  /* 0x00000070ff087424 */ /* 0x000fe400078e00ff */
[----:B------:R-:W-:Y:S02]  /*b060*/  IMAD.MOV.U32 R12, RZ, RZ, 0x1 ;  /* 0x00000001ff0c7424 */ /* 0x000fe400078e00ff */
[----:B------:R-:W-:-:S07]  /*b070*/  IMAD.MOV.U32 R13, RZ, RZ, RZ ;  /* 0x000000ffff0d7224 */ /* 0x000fce00078e00ff */
[----:B------:R-:W-:-:S07]  /*b080*/  LEPC R20, `(.L_x_43) ;  /* 0x000000001014794e */ /* 0x000fce0000000000 */
[----:B0----5:R-:W-:Y:S05]  /*b090*/  CALL.ABS.NOINC R2 ;  /* 0x0000000002007343 */ /* 0x021fea0003c00000 */
.L_x_43:
        /* <DEDUP_REMOVED lines=20> */
.L_x_44:
        /* <DEDUP_REMOVED lines=18> */
.L_x_45:
[----:B------:R-:W0:Y:S01]  /*b300*/  LDC.64 R2, c[0x0][0x9f8] ;  /* 0x00027e00ff027b82 */ /* 0x000e220000000a00 */
[----:B------:R-:W-:Y:S01]  /*b310*/  IMAD.SHL.U32 R19, R31, 0x10, RZ ;  /* 0x000000101f137824 */ /* 0x000fe200078e00ff */
[----:B------:R-:W-:Y:S01]  /*b320*/  ULDC UR4, c[0x0][0x2f4] ;  /* 0x0000bd0000047ab9 */ /* 0x000fe20000000800 */
[----:B------:R-:W-:Y:S01]  /*b330*/  IMAD.MOV.U32 R30, RZ, RZ, R18 ;  /* 0x000000ffff1e7224 */ /* 0x000fe200078e0012 */
[----:B------:R-:W-:-:S04]  /*b340*/  ULDC UR5, c[0x0][0x320] ;  /* 0x0000c80000057ab9 */ /* 0x000fc80000000800 */
[----:B------:R-:W1:Y:S01]  /*b350*/  LDC R20, c[0x0][0x430] ;  /* 0x00010c00ff147b82 */ /* 0x000e620000000800 */
[----:B0-----:R-:W-:-:S04]  /*b360*/  ISETP.NE.U32.AND P0, PT, R2, RZ, PT ;  /* 0x000000ff0200720c */ /* 0x001fc80003f05070 */
[----:B------:R-:W-:-:S13]  /*b370*/  ISETP.NE.AND.EX P0, PT, R3, RZ, PT, P0 ;  /* 0x000000ff0300720c */ /* 0x000fda0003f05300 */
[----:B------:R-:W0:Y:S01]  /*b380*/  @P0 LDC.64 R2, c[0x0][0x9f8] ;  /* 0x00027e00ff020b82 */ /* 0x000e220000000a00 */
[----:B------:R-:W-:Y:S02]  /*b390*/  LOP3.LUT R35, R19, 0x30, RZ, 0xc0, !PT ;  /* 0x0000003013237812 */ /* 0x000fe400078ec0ff */
[----:B-1----:R-:W-:Y:S02]  /*b3a0*/  ISETP.NE.AND P2, PT, R20, 0x1, PT ;  /* 0x000000011400780c */ /* 0x002fe40003f45270 */
[----:B------:R-:W-:Y:S01]  /*b3b0*/  LOP3.LUT R16, R16, 0xffffffef, RZ, 0xc0, !PT ;  /* 0xffffffef10107812 */ /* 0x000fe200078ec0ff */
[----:B0-----:R-:W-:-:S05]  /*b3c0*/  @P0 IMAD.WIDE R2, R18, 0x4, R2 ;  /* 0x0000000412020825 */ /* 0x001fca00078e0202 */
[----:B------:R0:W5:Y:S01]  /*b3d0*/  @P0 LDG.E R30, desc[UR56][R2.64] ;  /* 0x00000038021e0981 */ /* 0x000162000c1e1900 */
[C---:B------:R-:W-:Y:S01]  /*b3e0*/  ISETP.GE.AND P0, PT, R35.reuse, UR4, PT ;  /* 0x0000000423007c0c */ /* 0x040fe2000bf06270 */
[----:B------:R-:W-:Y:S01]  /*b3f0*/  UMOV UR6, 0xffffffff ;  /* 0xffffffff00067882 */ /* 0x000fe20000000000 */
[----:B------:R-:W-:Y:S01]  /*b400*/  LOP3.LUT R25, R35, 0x40, RZ, 0xfc, !PT ;  /* 0x0000004023197812 */ /* 0x000fe200078efcff */
[----:B------:R-:W-:Y:S01]  /*b410*/  IMAD.SHL.U32 R8, R31, 0x20, RZ ;  /* 0x000000201f087824 */ /* 0x000fe200078e00ff */
[----:B------:R-:W-:Y:S02]  /*b420*/  LOP3.LUT R27, R35, 0x80, RZ, 0xfc, !PT ;  /* 0x00000080231b7812 */ /* 0x000fe400078efcff */
[----:B------:R-:W-:Y:S02]  /*b430*/  ISETP.GE.AND P3, PT, R25, UR4, PT ;  /* 0x0000000419007c0c */ /* 0x000fe4000bf66270 */
[----:B------:R-:W-:Y:S02]  /*b440*/  ISETP.GE.AND P1, PT, R27, UR4, PT ;  /* 0x000000041b007c0c */ /* 0x000fe4000bf26270 */
[----:B------:R-:W-:-:S03]  /*b450*/  LOP3.LUT R18, R31, 0x7f, RZ, 0xc0, !PT ;  /* 0x0000007f1f127812 */ /* 0x000fc600078ec0ff */
[----:B------:R-:W-:Y:S02]  /*b460*/  @P0 LOP3.LUT R16, R16, 0x10, RZ, 0xfc, !PT ;  /* 0x0000001010100812 */ /* 0x000fe400078efcff */
[----:B------:R-:W-:Y:S02]  /*b470*/  ISETP.GE.AND P0, PT, R35, UR5, PT ;  /* 0x0000000523007c0c */ /* 0x000fe4000bf06270 */
[----:B------:R-:W-:Y:S02]  /*b480*/  LOP3.LUT R16, R16, 0xffffff7f, RZ, 0xc0, !PT ;  /* 0xffffff7f10107812 */ /* 0x000fe400078ec0ff */
[----:B------:R-:W-:Y:S02]  /*b490*/  SHF.R.U32.HI R28, RZ, 0x2, R18 ;  /* 0x00000002ff1c7819 */ /* 0x000fe40000011612 */
[----:B------:R-:W-:Y:S02]  /*b4a0*/  @P2 LOP3.LUT R16, R16, 0x80, RZ, 0xfc, !PT ;  /* 0x0000008010102812 */ /* 0x000fe400078efcff */
[----:B------:R-:W-:-:S02]  /*b4b0*/  LOP3.LUT R26, R28, 0x60, R8, 0xf8, !PT ;  /* 0x000000601c1a7812 */ /* 0x000fc400078ef808 */
[----:B------:R-:W-:-:S04]  /*b4c0*/  LOP3.LUT R16, R16, 0xfffffffd, RZ, 0xc0, !PT ;  /* 0xfffffffd10107812 */ /* 0x000fc800078ec0ff */
[----:B------:R-:W-:Y:S02]  /*b4d0*/  @P0 LOP3.LUT R16, R16, 0x2, RZ, 0xfc, !PT ;  /* 0x0000000210100812 */ /* 0x000fe400078efcff */
[----:B------:R-:W-:Y:S02]  /*b4e0*/  ISETP.GE.AND P0, PT, R25, UR5, PT ;  /* 0x0000000519007c0c */ /* 0x000fe4000bf06270 */
[----:B------:R-:W-:-:S04]  /*b4f0*/  LOP3.LUT R16, R16, 0xfffffff7, RZ, 0xc0, !PT ;  /* 0xfffffff710107812 */ /* 0x000fc800078ec0ff */
[----:B------:R-:W-:-:S04]  /*b500*/  @P3 LOP3.LUT R16, R16, 0x8, RZ, 0xfc, !PT ;  /* 0x0000000810103812 */ /* 0x000fc800078efcff */
[----:B------:R-:W-:-:S04]  /*b510*/  LOP3.LUT R16, R16, 0xfffffffe, RZ, 0xc0, !PT ;  /* 0xfffffffe10107812 */ /* 0x000fc800078ec0ff */
[----:B------:R-:W-:-:S04]  /*b520*/  LOP3.LUT R16, R16, 0xfffffffb, RZ, 0xc0, !PT ;  /* 0xfffffffb10107812 */ /* 0x000fc800078ec0ff */
[----:B------:R-:W-:-:S04]  /*b530*/  @P1 LOP3.LUT R16, R16, 0x4, RZ, 0xfc, !PT ;  /* 0x0000000410101812 */ /* 0x000fc800078efcff */
[----:B------:R-:W-:Y:S01]  /*b540*/  @P0 LOP3.LUT R16, R16, 0x1, RZ, 0xfc, !PT ;  /* 0x0000000110100812 */ /* 0x000fe200078efcff */
[----:B0-----:R-:W-:Y:S06]  /*b550*/  BRA.DIV UR6, `(.L_x_46) ;  /* 0x0000003e06e87947 */ /* 0x001fec000b800000 */
.L_x_100:
[----:B------:R-:W-:Y:S01]  /*b560*/  UMOV UR4, 0xa0 ;  /* 0x000000a000047882 */ /* 0x000fe20000000000 */
[----:B------:R-:W-:Y:S01]  /*b570*/  LOP3.LUT R15, R26, 0x80, RZ, 0xfc, !PT ;  /* 0x000000801a0f7812 */ /* 0x000fe200078efcff */
[----:B------:R-:W-:Y:S01]  /*b580*/  UIMAD UR4, UR45, UR4, -0xa0 ;  /* 0xffffff602d0474a4 */ /* 0x000fe2000f8e0204 */
[----:B------:R-:W0:Y:S01]  /*b590*/  @P2 LDC R2, c[0x0][0x434] ;  /* 0x00010d00ff022b82 */ /* 0x000e220000000800 */
[----:B-----5:R-:W-:-:S07]  /*b5a0*/  SHF.R.S32.HI R37, RZ, 0x1f, R30 ;  /* 0x0000001fff257819 */ /* 0x020fce000001141e */
[----:B------:R-:W1:Y:S01]  /*b5b0*/  @P2 LDC R3, c[0x0][0x438] ;  /* 0x00010e00ff032b82 */ /* 0x000e620000000800 */
[----:B------:R-:W-:Y:S01]  /*b5c0*/  VIADD R0, R15, UR4 ;  /* 0x000000040f007c36 */ /* 0x000fe20008000000 */
[----:B------:R-:W-:Y:S03]  /*b5d0*/  STL [R1+0xc], R15 ;  /* 0x00000c0f01007387 */ /* 0x000fe60000100800 */
[C---:B------:R-:W-:Y:S01]  /*b5e0*/  IMAD.IADD R9, R0.reuse, 0x1, R17 ;  /* 0x0000000100097824 */ /* 0x040fe200078e0211 */
[----:B------:R-:W-:-:S03]  /*b5f0*/  ISETP.GE.AND P0, PT, R0, UR36, PT ;  /* 0x0000002400007c0c */ /* 0x000fc6000bf06270 */
[----:B------:R-:W-:Y:S01]  /*b600*/  IMAD.MOV.U32 R12, RZ, RZ, R9 ;  /* 0x000000ffff0c7224 */ /* 0x000fe200078e0009 */
[----:B------:R-:W-:Y:S01]  /*b610*/  ISETP.GT.U32.OR P0, PT, R15, 0x9f, P0 ;  /* 0x0000009f0f00780c */ /* 0x000fe20000704470 */
[----:B0-----:R-:W-:-:S12]  /*b620*/  @P2 IMAD.HI.U32 R0, R9, R2, RZ ;  /* 0x0000000209002227 */ /* 0x001fd800078e00ff */
[----:B------:R-:W0:Y:S01]  /*b630*/  @!P0 LDC.64 R6, c[0x0][0x428] ;  /* 0x00010a00ff068b82 */ /* 0x000e220000000a00 */
[----:B-1----:R-:W-:-:S04]  /*b640*/  @P2 SHF.R.U32.HI R12, RZ, R3, R0 ;  /* 0x00000003ff0c2219 */ /* 0x002fc80000011600 */
[----:B------:R-:W-:Y:S02]  /*b650*/  @!P0 SHF.R.S32.HI R3, RZ, 0x1f, R12 ;  /* 0x0000001fff038819 */ /* 0x000fe4000001140c */
[----:B------:R-:W-:Y:S01]  /*b660*/  @!P0 MOV R2, R12 ;  /* 0x0000000c00028202 */ /* 0x000fe20000000f00 */
[----:B------:R-:W1:Y:S01]  /*b670*/  @!P0 LDC.64 R4, c[0x0][0x418] ;  /* 0x00010600ff048b82 */ /* 0x000e620000000a00 */
[----:B0-----:R-:W-:-:S03]  /*b680*/  @!P0 IMAD R0, R37, R6, RZ ;  /* 0x0000000625008224 */ /* 0x001fc600078e02ff */
[----:B------:R-:W-:-:S04]  /*b690*/  @!P0 IMAD.WIDE.U32 R2, R30, R6, R2 ;  /* 0x000000061e028225 */ /* 0x000fc800078e0002 */
[----:B------:R-:W-:Y:S01]  /*b6a0*/  @!P0 IMAD R7, R30, R7, R0 ;  /* 0x000000071e078224 */ /* 0x000fe200078e0200 */
[----:B-1----:R-:W-:-:S03]  /*b6b0*/  @!P0 LEA R4, P1, R2, R4, 0x2 ;  /* 0x0000000402048211 */ /* 0x002fc600078210ff */
[----:B------:R-:W-:Y:S02]  /*b6c0*/  @!P0 IMAD.IADD R0, R7, 0x1, R3 ;  /* 0x0000000107008824 */ /* 0x000fe400078e0203 */
[----:B------:R-:W0:Y:S03]  /*b6d0*/  @P2 LDC R3, c[0x0][0x438] ;  /* 0x00010e00ff032b82 */ /* 0x000e260000000800 */
[----:B------:R-:W-:Y:S01]  /*b6e0*/  @!P0 LEA.HI.X R5, R2, R5, R0, 0x2, P1 ;  /* 0x0000000502058211 */ /* 0x000fe200008f1400 */
[----:B------:R-:W-:-:S04]  /*b6f0*/  VIADD R2, R26, UR4 ;  /* 0x000000041a027c36 */ /* 0x000fc80008000000 */
[----:B------:R-:W1:Y:S01]  /*b700*/  @P2 LDC R0, c[0x0][0x434] ;  /* 0x00010d00ff002b82 */ /* 0x000e620000000800 */
[C---:B------:R-:W-:Y:S01]  /*b710*/  ISETP.GE.AND P1, PT, R2.reuse, UR36, PT ;  /* 0x0000002402007c0c */ /* 0x040fe2000bf26270 */
[----:B------:R-:W-:-:S04]  /*b720*/  IMAD.IADD R13, R2, 0x1, R17 ;  /* 0x00000001020d7824 */ /* 0x000fc800078e0211 */
[----:B------:R-:W-:-:S08]  /*b730*/  IMAD.MOV.U32 R14, RZ, RZ, R13 ;  /* 0x000000ffff0e7224 */ /* 0x000fd000078e000d */
[----:B------:R-:W2:Y:S08]  /*b740*/  @!P1 LDC.64 R10, c[0x0][0x428] ;  /* 0x00010a00ff0a9b82 */ /* 0x000eb00000000a00 */
[----:B------:R-:W3:Y:S01]  /*b750*/  @!P1 LDC.64 R6, c[0x0][0x418] ;  /* 0x00010600ff069b82 */ /* 0x000ee20000000a00 */
[----:B-1----:R-:W-:-:S05]  /*b760*/  @P2 IMAD.HI.U32 R0, R13, R0, RZ ;  /* 0x000000000d002227 */ /* 0x002fca00078e00ff */
[----:B0-----:R-:W-:-:S04]  /*b770*/  @P2 SHF.R.U32.HI R14, RZ, R3, R0 ;  /* 0x00000003ff0e2219 */ /* 0x001fc80000011600 */
[--C-:B------:R-:W-:Y:S01]  /*b780*/  @!P1 SHF.R.S32.HI R3, RZ, 0x1f, R14.reuse ;  /* 0x0000001fff039819 */ /* 0x100fe2000001140e */
[----:B------:R-:W-:Y:S02]  /*b790*/  @!P1 IMAD.MOV.U32 R2, RZ, RZ, R14 ;  /* 0x000000ffff029224 */ /* 0x000fe400078e000e */
[-C--:B--2---:R-:W-:Y:S02]  /*b7a0*/  @!P1 IMAD R0, R37, R10.reuse, RZ ;  /* 0x0000000a25009224 */ /* 0x084fe400078e02ff */
[----:B------:R-:W-:-:S04]  /*b7b0*/  @!P1 IMAD.WIDE.U32 R2, R30, R10, R2 ;  /* 0x0000000a1e029225 */ /* 0x000fc800078e0002 */
[----:B------:R-:W-:Y:S01]  /*b7c0*/  @!P1 IMAD R11, R30, R11, R0 ;  /* 0x0000000b1e0b9224 */ /* 0x000fe200078e0200 */
[----:B---3--:R-:W-:-:S03]  /*b7d0*/  @!P1 LEA R6, P2, R2, R6, 0x2 ;  /* 0x0000000602069211 */ /* 0x008fc600078410ff */
[----:B------:R-:W-:-:S05]  /*b7e0*/  @!P1 IMAD.IADD R0, R3, 0x1, R11 ;  /* 0x0000000103009824 */ /* 0x000fca00078e020b */
[----:B------:R-:W-:Y:S01]  /*b7f0*/  @!P1 LEA.HI.X R7, R2, R7, R0, 0x2, P2 ;  /* 0x0000000702079211 */ /* 0x000fe200010f1400 */
[----:B------:R-:W-:Y:S02]  /*b800*/  IMAD.MOV.U32 R0, RZ, RZ, RZ ;  /* 0x000000ffff007224 */ /* 0x000fe400078e00ff */
[----:B------:R-:W-:-:S04]  /*b810*/  IMAD.MOV.U32 R33, RZ, RZ, 0x40 ;  /* 0x00000040ff217424 */ /* 0x000fc800078e00ff */
[----:B------:R0:W5:Y:S01]  /*b820*/  @!P0 LDG.E R0, desc[UR56][R4.64] ;  /* 0x0000003804008981 */ /* 0x000162000c1e1900 */
[----:B------:R-:W-:-:S04]  /*b830*/  LOP3.LUT P0, RZ, R31, 0x4, RZ, 0xc0, !PT ;  /* 0x000000041fff7812 */ /* 0x000fc8000780c0ff */
[----:B------:R-:W-:Y:S01]  /*b840*/  SEL R2, R33, 0xffffffc0, !P0 ;  /* 0xffffffc021027807 */ /* 0x000fe20004000000 */
[----:B0-----:R-:W-:-:S04]  /*b850*/  IMAD.MOV.U32 R5, RZ, RZ, RZ ;  /* 0x000000ffff057224 */ /* 0x001fc800078e00ff */
[----:B------:R0:W-:Y:S01]  /*b860*/  STL [R1+0x8], R2 ;  /* 0x0000080201007387 */ /* 0x0001e20000100800 */
[----:B------:R-:W-:-:S03]  /*b870*/  IMAD.MOV R10, RZ, RZ, -R12 ;  /* 0x000000ffff0a7224 */ /* 0x000fc600078e0a0c */
[----:B------:R1:W5:Y:S01]  /*b880*/  @!P1 LDG.E R5, desc[UR56][R6.64] ;  /* 0x0000003806059981 */ /* 0x000362000c1e1900 */
[----:B------:R-:W-:Y:S01]  /*b890*/  IMAD R4, R20, R10, R9 ;  /* 0x0000000a14047224 */ /* 0x000fe200078e0209 */
[----:B------:R-:W-:Y:S01]  /*b8a0*/  ISETP.GT.U32.AND P0, PT, R15, 0x9f, PT ;  /* 0x0000009f0f00780c */ /* 0x000fe20003f04070 */
[C---:B------:R-:W-:Y:S01]  /*b8b0*/  IMAD.SHL.U32 R9, R31.reuse, 0x4, RZ ;  /* 0x000000041f097824 */ /* 0x040fe200078e00ff */
[----:B------:R-:W-:Y:S01]  /*b8c0*/  ULOP3.LUT UR4, UR48, 0x2, URZ, 0xfc, !UPT ;  /* 0x0000000230047892 */ /* 0x000fe2000f8efc3f */
[----:B0-----:R-:W-:Y:S01]  /*b8d0*/  IMAD.MOV R2, RZ, RZ, -R14 ;  /* 0x000000ffff027224 */ /* 0x001fe200078e0a0e */
[----:B------:R-:W-:Y:S01]  /*b8e0*/  LOP3.LUT R16, R16, 0xffffffdf, RZ, 0xc0, !PT ;  /* 0xffffffdf10107812 */ /* 0x000fe200078ec0ff */
[----:B------:R-:W-:Y:S01]  /*b8f0*/  IMAD.U32 R32, RZ, RZ, UR39 ;  /* 0x00000027ff207e24 */ /* 0x000fe2000f8e00ff */
[C---:B------:R-:W-:Y:S01]  /*b900*/  LOP3.LUT R12, R31.reuse, 0x10, RZ, 0xc0, !PT ;  /* 0x000000101f0c7812 */ /* 0x040fe200078ec0ff */
[----:B------:R-:W-:Y:S01]  /*b910*/  IMAD.U32 R11, RZ, RZ, UR45 ;  /* 0x0000002dff0b7e24 */ /* 0x000fe2000f8e00ff */
[----:B-1----:R-:W-:Y:S01]  /*b920*/  SHF.R.U32.HI R7, RZ, 0x5, R18 ;  /* 0x00000005ff077819 */ /* 0x002fe20000011612 */
[----:B------:R-:W-:Y:S01]  /*b930*/  IMAD R6, R20, R2, R13 ;  /* 0x0000000214067224 */ /* 0x000fe200078e020d */
[----:B------:R-:W-:Y:S01]  /*b940*/  SHF.R.S32.HI R32, RZ, 0x1f, R32 ;  /* 0x0000001fff207819 */ /* 0x000fe20000011420 */
[----:B------:R-:W-:-:S02]  /*b950*/  IMAD.SHL.U32 R2, R31, 0x80, RZ ;  /* 0x000000801f027824 */ /* 0x000fc400078e00ff */
[----:B------:R-:W-:Y:S01]  /*b960*/  IMAD.SHL.U32 R36, R7, 0x200, RZ ;  /* 0x0000020007247824 */ /* 0x000fe200078e00ff */
[----:B------:R-:W-:Y:S01]  /*b970*/  @P0 LOP3.LUT R16, R16, 0x20, RZ, 0xfc, !PT ;  /* 0x0000002010100812 */ /* 0x000fe200078efcff */
[----:B------:R-:W-:Y:S01]  /*b980*/  VIADD R11, R11, 0xffffffff ;  /* 0xffffffff0b0b7836 */ /* 0x000fe20000000000 */
[----:B------:R-:W-:Y:S02]  /*b990*/  LOP3.LUT R10, R2, 0x380, RZ, 0xc0, !PT ;  /* 0x00000380020a7812 */ /* 0x000fe400078ec0ff */
[----:B------:R-:W-:-:S03]  /*b9a0*/  LOP3.LUT R16, R16, 0xffffffbf, RZ, 0xc0, !PT ;  /* 0xffffffbf10107812 */ /* 0x000fc600078ec0ff */
[----:B------:R-:W-:-:S05]  /*b9b0*/  IMAD R10, R7, 0x10, R10 ;  /* 0x00000010070a7824 */ /* 0x000fca00078e020a */
[----:B------:R-:W-:Y:S02]  /*b9c0*/  LOP3.LUT R3, R10, 0x70, R19, 0x78, !PT ;  /* 0x000000700a037812 */ /* 0x000fe400078e7813 */
[----:B------:R-:W-:Y:S02]  /*b9d0*/  MOV R10, UR4 ;  /* 0x00000004000a7c02 */ /* 0x000fe40008000f00 */
[----:B------:R-:W-:Y:S02]  /*b9e0*/  LOP3.LUT R3, R3, 0xc00, R2, 0xf8, !PT ;  /* 0x00000c0003037812 */ /* 0x000fe400078ef802 */
[----:B------:R-:W-:Y:S02]  /*b9f0*/  LOP3.LUT R2, R8, 0x80, RZ, 0xc0, !PT ;  /* 0x0000008008027812 */ /* 0x000fe400078ec0ff */
[----:B------:R-:W-:Y:S01]  /*ba00*/  ISETP.NE.AND P0, PT, R10, 0x3, PT ;  /* 0x000000030a00780c */ /* 0x000fe20003f05270 */
[----:B------:R0:W-:Y:S01]  /*ba10*/  STL [R1+0x4], R3 ;  /* 0x0000040301007387 */ /* 0x0001e20000100800 */
[----:B------:R-:W-:-:S04]  /*ba20*/  LOP3.LUT R2, R2, 0x10, R31, 0xf8, !PT ;  /* 0x0000001002027812 */ /* 0x000fc800078ef81f */
[----:B------:R-:W-:Y:S02]  /*ba30*/  LOP3.LUT R2, R2, 0x10, R9, 0x78, !PT ;  /* 0x0000001002027812 */ /* 0x000fe400078e7809 */
[----:B0-----:R-:W-:-:S05]  /*ba40*/  LOP3.LUT R3, R36, 0x60, R8, 0xf8, !PT ;  /* 0x0000006024037812 */ /* 0x001fca00078ef808 */
[----:B------:R-:W-:Y:S02]  /*ba50*/  @P0 LOP3.LUT R16, R16, 0x40, RZ, 0xfc, !PT ;  /* 0x0000004010100812 */ /* 0x000fe400078efcff */
[----:B------:R-:W-:-:S04]  /*ba60*/  LOP3.LUT R3, R3, 0x100, R8, 0xf8, !PT ;  /* 0x0000010003037812 */ /* 0x000fc800078ef808 */
[----:B------:R-:W-:-:S05]  /*ba70*/  LOP3.LUT R2, R3, R2, RZ, 0xfc, !PT ;  /* 0x0000000203027212 */ /* 0x000fca00078efcff */
[----:B------:R0:W-:Y:S01]  /*ba80*/  STL [R1], R2 ;  /* 0x0000000201007387 */ /* 0x0001e20000100800 */
[----:B------:R-:W-:Y:S05]  /*ba90*/  @!P0 BRA `(.L_x_47) ;  /* 0x0000000000048947 */ /* 0x000fea0003800000 */
[----:B------:R-:W-:Y:S01]  /*baa0*/  BPT.TRAP 0x1 ;  /* 0x000000040000795c */ /* 0x000fe20000300000 */
.L_x_47:
[----:B0-----:R-:W-:Y:S01]  /*bab0*/  IMAD.MOV.U32 R2, RZ, RZ, 0x1 ;  /* 0x00000001ff027424 */ /* 0x001fe200078e00ff */
[----:B------:R-:W-:-:S04]  /*bac0*/  SHF.R.S32.HI R21, RZ, 0x1f, R6 ;  /* 0x0000001fff157819 */ /* 0x000fc80000011406 */
[----:B------:R-:W-:-:S04]  /*bad0*/  SHF.L.U32 R3, R2, 0x1f, RZ ;  /* 0x0000001f02037819 */ /* 0x000fc800000006ff */
[----:B------:R-:W0:Y:S02]  /*bae0*/  SYNCS.PHASECHK.TRANS64.TRYWAIT P0, [UR41+0x29880], R3 ;  /* 0x02988003ff0075a7 */ /* 0x000e240008000169 */
[----:B0-----:R-:W-:Y:S05]  /*baf0*/  @!P0 BRA `(.L_x_48) ;  /* 0x0000003800a08947 */ /* 0x001fea0003800000 */
.L_x_101:
[----:B------:R-:W-:Y:S01]  /*bb00*/  ULDC.64 UR4, c[0x0][0x328] ;  /* 0x0000ca0000047ab9 */ /* 0x000fe20000000a00 */
[----:B------:R-:W-:Y:S01]  /*bb10*/  IMAD.SHL.U32 R13, R31, 0x10, RZ ;  /* 0x000000101f0d7824 */ /* 0x000fe200078e00ff */
[----:B------:R-:W-:Y:S01]  /*bb20*/  LOP3.LUT R8, R8, 0x380, RZ, 0xc0, !PT ;  /* 0x0000038008087812 */ /* 0x000fe200078ec0ff */
[----:B------:R-:W-:Y:S01]  /*bb30*/  IMAD R10, R21, UR4, RZ ;  /* 0x00000004150a7c24 */ /* 0x000fe2000f8e02ff */
[----:B-----5:R-:W-:Y:S01]  /*bb40*/  SHF.R.S32.HI R22, RZ, 0x1f, R5 ;  /* 0x0000001fff167819 */ /* 0x020fe20000011405 */
[----:B0-----:R-:W-:Y:S01]  /*bb50*/  IMAD.WIDE.U32 R2, R6, UR4, RZ ;  /* 0x0000000406027c25 */ /* 0x001fe2000f8e00ff */
[----:B------:R-:W-:Y:S01]  /*bb60*/  LOP3.LUT R8, R8, 0x30, R13, 0xf8, !PT ;  /* 0x0000003008087812 */ /* 0x000fe200078ef80d */
[----:B------:R-:W-:Y:S01]  /*bb70*/  ULDC.64 UR6, c[0x0][0x338] ;  /* 0x0000ce0000067ab9 */ /* 0x000fe20000000a00 */
[----:B------:R-:W-:Y:S01]  /*bb80*/  SHF.R.S32.HI R23, RZ, 0x1f, R4 ;  /* 0x0000001fff177819 */ /* 0x000fe20000011404 */
[----:B------:R-:W-:Y:S01]  /*bb90*/  IMAD R10, R6, UR5, R10 ;  /* 0x00000005060a7c24 */ /* 0x000fe2000f8e020a */
[----:B------:R-:W-:Y:S01]  /*bba0*/  LOP3.LUT R8, R8, 0x70, R9, 0x78, !PT ;  /* 0x0000007008087812 */ /* 0x000fe200078e7809 */
[----:B------:R-:W-:Y:S01]  /*bbb0*/  IMAD R9, R22, UR6, RZ ;  /* 0x0000000616097c24 */ /* 0x000fe2000f8e02ff */
[----:B------:R-:W-:Y:S01]  /*bbc0*/  SHF.R.S32.HI R24, RZ, 0x1f, R0 ;  /* 0x0000001fff187819 */ /* 0x000fe20000011400 */
[----:B------:R-:W-:Y:S01]  /*bbd0*/  IMAD.IADD R3, R3, 0x1, R10 ;  /* 0x0000000103037824 */ /* 0x000fe200078e020a */
[----:B------:R-:W-:Y:S01]  /*bbe0*/  ISETP.NE.AND P1, PT, R12, RZ, PT ;  /* 0x000000ff0c00720c */ /* 0x000fe20003f25270 */
[C---:B------:R-:W-:Y:S01]  /*bbf0*/  IMAD R9, R5.reuse, UR7, R9 ;  /* 0x0000000705097c24 */ /* 0x040fe2000f8e0209 */
[----:B------:R-:W-:Y:S01]  /*bc00*/  SHF.R.U32.HI R31, RZ, 0x2, R31 ;  /* 0x00000002ff1f7819 */ /* 0x000fe2000001161f */
[----:B------:R-:W-:Y:S01]  /*bc10*/  IMAD.WIDE.U32 R2, R5, UR6, R2 ;  /* 0x0000000605027c25 */ /* 0x000fe2000f8e0002 */
[----:B------:R-:W-:-:S03]  /*bc20*/  SEL R33, R33, 0xffffffc0, !P1 ;  /* 0xffffffc021217807 */ /* 0x000fc60004800000 */
[----:B------:R-:W-:Y:S02]  /*bc30*/  IMAD R10, R23, UR4, RZ ;  /* 0x00000004170a7c24 */ /* 0x000fe4000f8e02ff */
[----:B------:R-:W-:Y:S02]  /*bc40*/  IMAD R7, R7, 0x400, R8 ;  /* 0x0000040007077824 */ /* 0x000fe400078e0208 */
[----:B------:R-:W-:Y:S02]  /*bc50*/  IMAD.IADD R9, R3, 0x1, R9 ;  /* 0x0000000103097824 */ /* 0x000fe400078e0209 */
[----:B------:R-:W-:Y:S02]  /*bc60*/  IMAD.MOV.U32 R8, RZ, RZ, R2 ;  /* 0x000000ffff087224 */ /* 0x000fe400078e0002 */
[C---:B------:R-:W-:Y:S02]  /*bc70*/  IMAD R10, R4.reuse, UR5, R10 ;  /* 0x00000005040a7c24 */ /* 0x040fe4000f8e020a */
[----:B------:R-:W-:Y:S01]  /*bc80*/  IMAD.WIDE.U32 R2, R4, UR4, RZ ;  /* 0x0000000404027c25 */ /* 0x000fe2000f8e00ff */
[----:B------:R-:W-:-:S03]  /*bc90*/  ULDC.64 UR4, c[0x0][0x330] ;  /* 0x0000cc0000047ab9 */ /* 0x000fc60000000a00 */
[----:B------:R-:W-:Y:S02]  /*bca0*/  IMAD.IADD R3, R3, 0x1, R10 ;  /* 0x0000000103037824 */ /* 0x000fe400078e020a */
[----:B------:R-:W-:Y:S02]  /*bcb0*/  IMAD R10, R24, UR6, RZ ;  /* 0x00000006180a7c24 */ /* 0x000fe4000f8e02ff */
[----:B------:R-:W-:Y:S01]  /*bcc0*/  IMAD.WIDE.U32 R2, R0, UR6, R2 ;  /* 0x0000000600027c25 */ /* 0x000fe2000f8e0002 */
[----:B------:R-:W-:-:S03]  /*bcd0*/  R2UR UR6, R32 ;  /* 0x00000000200672ca */ /* 0x000fc600000e0000 */
[----:B------:R-:W-:-:S04]  /*bce0*/  IMAD R10, R0, UR7, R10 ;  /* 0x00000007000a7c24 */ /* 0x000fc8000f8e020a */
[----:B------:R-:W-:Y:S02]  /*bcf0*/  IMAD.IADD R3, R3, 0x1, R10 ;  /* 0x0000000103037824 */ /* 0x000fe400078e020a */
[----:B------:R-:W-:-:S04]  /*bd00*/  IMAD.U32 R10, RZ, RZ, UR4 ;  /* 0x00000004ff0a7e24 */ /* 0x000fc8000f8e00ff */
[----:B------:R-:W-:Y:S01]  /*bd10*/  UIMAD UR4, UR6, UR4, URZ ;  /* 0x00000004060472a4 */ /* 0x000fe2000f8e023f */
[----:B------:R-:W-:Y:S02]  /*bd20*/  IMAD.WIDE.U32 R8, R10, UR39, R8 ;  /* 0x000000270a087c25 */ /* 0x000fe4000f8e0008 */
[----:B------:R-:W-:Y:S01]  /*bd30*/  ULDC.64 UR6, c[0x0][0x318] ;  /* 0x0000c60000067ab9 */ /* 0x000fe20000000a00 */
[----:B------:R-:W-:Y:S01]  /*bd40*/  UIMAD UR4, UR39, UR5, UR4 ;  /* 0x00000005270472a4 */ /* 0x000fe2000f8e0204 */
[----:B------:R-:W-:Y:S01]  /*bd50*/  IMAD.U32 R19, RZ, RZ, UR7 ;  /* 0x00000007ff137e24 */ /* 0x000fe2000f8e00ff */
[----:B------:R-:W-:Y:S01]  /*bd60*/  IADD3 R18, P0, R8, UR6, RZ ;  /* 0x0000000608127c10 */ /* 0x000fe2000ff1e0ff */
[----:B------:R-:W-:-:S03]  /*bd70*/  IMAD.WIDE.U32 R2, R10, UR39, R2 ;  /* 0x000000270a027c25 */ /* 0x000fc6000f8e0002 */
[----:B------:R-:W-:Y:S01]  /*bd80*/  IADD3.X R10, R19, UR4, R9, P0, !PT ;  /* 0x00000004130a7c10 */ /* 0x000fe200087fe409 */
[----:B------:R-:W-:Y:S01]  /*bd90*/  IMAD.MOV.U32 R9, RZ, RZ, -0xa0 ;  /* 0xffffff60ff097424 */ /* 0x000fe200078e00ff */
[----:B------:R-:W-:-:S03]  /*bda0*/  IADD3 R20, P0, R2, UR6, RZ ;  /* 0x0000000602147c10 */ /* 0x000fc6000ff1e0ff */
[----:B------:R-:W-:Y:S01]  /*bdb0*/  IMAD R9, R11, R9, UR36 ;  /* 0x000000240b097e24 */ /* 0x000fe2000f8e0209 */
[----:B------:R-:W-:Y:S01]  /*bdc0*/  IADD3.X R19, R19, UR4, R3, P0, !PT ;  /* 0x0000000413137c10 */ /* 0x000fe200087fe403 */
[----:B------:R-:W-:Y:S02]  /*bdd0*/  UMOV UR4, 0xffffffff ;  /* 0xffffffff00047882 */ /* 0x000fe40000000000 */
[----:B------:R-:W-:-:S05]  /*bde0*/  IMAD.IADD R9, R9, 0x1, -R28 ;  /* 0x0000000109097824 */ /* 0x000fca00078e0a1c */
[----:B------:R-:W-:Y:S01]  /*bdf0*/  ISETP.GE.AND P4, PT, R9, 0x1, PT ;  /* 0x000000010900780c */ /* 0x000fe20003f86270 */
[----:B------:R-:W-:-:S12]  /*be00*/  BRA.DIV UR4, `(.L_x_49) ;  /* 0x0000003604fc7947 */ /* 0x000fd8000b800000 */
[----:B------:R-:W0:Y:S01]  /*be10*/  SHFL.IDX PT, R2, R18, RZ, 0x1c1f ;  /* 0x001c1fff12027589 */ /* 0x000e2200000e0000 */
[C---:B------:R-:W-:Y:S01]  /*be20*/  LOP3.LUT P5, RZ, R16.reuse, 0x2, RZ, 0xc0, !PT ;  /* 0x0000000210ff7812 */ /* 0x040fe200078ac0ff */
[----:B------:R-:W-:Y:S01]  /*be30*/  VIADD R8, R7, UR41 ;  /* 0x0000002907087c36 */ /* 0x000fe20008000000 */
[----:B------:R-:W-:Y:S01]  /*be40*/  LOP3.LUT P6, RZ, R16, 0x1, RZ, 0xc0, !PT ;  /* 0x0000000110ff7812 */ /* 0x000fe200078cc0ff */
[----:B------:R-:W1:Y:S01]  /*be50*/  SHFL.IDX PT, R3, R10, RZ, 0x1c1f ;  /* 0x001c1fff0a037589 */ /* 0x000e6200000e0000 */
[----:B------:R-:W-:Y:S01]  /*be60*/  ISETP.GE.AND P3, PT, R9, 0x21, PT ;  /* 0x000000210900780c */ /* 0x000fe20003f66270 */
[----:B------:R-:W-:Y:S01]  /*be70*/  IMAD.IADD R7, R33, 0x1, R8 ;  /* 0x0000000121077824 */ /* 0x000fe200078e0208 */
[----:B------:R-:W-:Y:S01]  /*be80*/  IADD3 R34, R8, 0xa400, RZ ;  /* 0x0000a40008227810 */ /* 0x000fe20007ffe0ff */
[----:B------:R-:W-:Y:S01]  /*be90*/  SHFL.IDX PT, R19, R19, RZ, 0x1c1f ;  /* 0x001c1fff13137589 */ /* 0x000fe200000e0000 */
[C---:B------:R-:W-:Y:S02]  /*bea0*/  ISETP.GE.AND P2, PT, R9.reuse, 0x41, PT ;  /* 0x000000410900780c */ /* 0x040fe40003f46270 */
[----:B------:R-:W-:-:S02]  /*beb0*/  ISETP.GE.AND P1, PT, R9, 0x61, PT ;  /* 0x000000610900780c */ /* 0x000fc40003f26270 */
[----:B0-----:R-:W-:-:S05]  /*bec0*/  IADD3 R2, P0, R35, R2, RZ ;  /* 0x0000000223027210 */ /* 0x001fca0007f1e0ff */
[----:B-1----:R-:W-:Y:S01]  /*bed0*/  IMAD.X R3, RZ, RZ, R3, P0 ;  /* 0x000000ffff037224 */ /* 0x002fe200000e0603 */
[----:B------:R-:W-:-:S13]  /*bee0*/  ISETP.LT.OR P0, PT, R9, 0x1, P5 ;  /* 0x000000010900780c */ /* 0x000fda0002f01670 */
[----:B------:R-:W-:Y:S01]  /*bef0*/  LDGSTS.E.BYPASS.LTC128B.128 [R8+0xa400], desc[UR56][R2.64], !P0 ;  /* 0x0a40000002087fae */ /* 0x000fe2000c101d78 */
[----:B------:R-:W-:-:S13]  /*bf00*/  ISETP.LT.OR P0, PT, R9, 0x1, P6 ;  /* 0x000000010900780c */ /* 0x000fda0003701670 */
[----:B------:R0:W-:Y:S04]  /*bf10*/  LDGSTS.E.BYPASS.LTC128B.128 [R7+0xa400], desc[UR56][R2.64+0x40], !P0 ;  /* 0x0a40004002077fae */ /* 0x0001e8000c101d78 */
[----:B0-----:R-:W0:Y:S04]  /*bf20*/  SHFL.IDX PT, R2, R18, 0x1, 0x1c1f ;  /* 0x003c1f0012027f89 */ /* 0x001e2800000e0000 */
[----:B------:R-:W1:Y:S01]  /*bf30*/  SHFL.IDX PT, R3, R10, 0x1, 0x1c1f ;  /* 0x003c1f000a037f89 */ /* 0x000e6200000e0000 */
[----:B0-----:R-:W-:-:S05]  /*bf40*/  IADD3 R2, P0, R35, R2, RZ ;  /* 0x0000000223027210 */ /* 0x001fca0007f1e0ff */
[----:B-1----:R-:W-:Y:S01]  /*bf50*/  IMAD.X R3, RZ, RZ, R3, P0 ;  /* 0x000000ffff037224 */ /* 0x002fe200000e0603 */
[----:B------:R-:W-:-:S13]  /*bf60*/  ISETP.LT.OR P0, PT, R9, 0x21, P5 ;  /* 0x000000210900780c */ /* 0x000fda0002f01670 */
[----:B------:R-:W-:Y:S01]  /*bf70*/  LDGSTS.E.BYPASS.LTC128B.128 [R8+0xb400], desc[UR56][R2.64], !P0 ;  /* 0x0b40000002087fae */ /* 0x000fe2000c101d78 */
[----:B------:R-:W-:-:S13]  /*bf80*/  ISETP.LT.OR P0, PT, R9, 0x21, P6 ;  /* 0x000000210900780c */ /* 0x000fda0003701670 */
[----:B------:R0:W-:Y:S04]  /*bf90*/  LDGSTS.E.BYPASS.LTC128B.128 [R7+0xb400], desc[UR56][R2.64+0x40], !P0 ;  /* 0x0b40004002077fae */ /* 0x0001e8000c101d78 */
[----:B0-----:R-:W0:Y:S04]  /*bfa0*/  SHFL.IDX PT, R2, R18, 0x2, 0x1c1f ;  /* 0x005c1f0012027f89 */ /* 0x001e2800000e0000 */
[----:B------:R-:W1:Y:S04]  /*bfb0*/  SHFL.IDX PT, R3, R10, 0x2, 0x1c1f ;  /* 0x005c1f000a037f89 */ /* 0x000e6800000e0000 */
[----:B------:R-:W-:Y:S01]  /*bfc0*/  SHFL.IDX PT, R10, R10, 0x3, 0x1c1f ;  /* 0x007c1f000a0a7f89 */ /* 0x000fe200000e0000 */
[----:B0-----:R-:W-:-:S05]  /*bfd0*/  IADD3 R2, P0, R35, R2, RZ ;  /* 0x0000000223027210 */ /* 0x001fca0007f1e0ff */
[----:B-1----:R-:W-:Y:S01]  /*bfe0*/  IMAD.X R3, RZ, RZ, R3, P0 ;  /* 0x000000ffff037224 */ /* 0x002fe200000e0603 */
[----:B------:R-:W-:-:S13]  /*bff0*/  ISETP.LT.OR P0, PT, R9, 0x41, P5 ;  /* 0x000000410900780c */ /* 0x000fda0002f01670 */
[----:B------:R-:W-:Y:S01]  /*c000*/  LDGSTS.E.BYPASS.LTC128B.128 [R8+0xc400], desc[UR56][R2.64], !P0 ;  /* 0x0c40000002087fae */ /* 0x000fe2000c101d78 */
[----:B------:R-:W-:-:S13]  /*c010*/  ISETP.LT.OR P0, PT, R9, 0x41, P6 ;  /* 0x000000410900780c */ /* 0x000fda0003701670 */
[----:B------:R0:W-:Y:S04]  /*c020*/  LDGSTS.E.BYPASS.LTC128B.128 [R7+0xc400], desc[UR56][R2.64+0x40], !P0 ;  /* 0x0c40004002077fae */ /* 0x0001e8000c101d78 */
[----:B0-----:R-:W0:Y:S02]  /*c030*/  SHFL.IDX PT, R2, R18, 0x3, 0x1c1f ;  /* 0x007c1f0012027f89 */ /* 0x001e2400000e0000 */
[----:B0-----:R-:W-:-:S05]  /*c040*/  IADD3 R2, P0, R35, R2, RZ ;  /* 0x0000000223027210 */ /* 0x001fca0007f1e0ff */
[----:B------:R-:W-:Y:S01]  /*c050*/  IMAD.X R3, RZ, RZ, R10, P0 ;  /* 0x000000ffff037224 */ /* 0x000fe200000e060a */
[C---:B------:R-:W-:Y:S02]  /*c060*/  ISETP.LT.OR P0, PT, R9.reuse, 0x61, P5 ;  /* 0x000000610900780c */ /* 0x040fe40002f01670 */
[----:B------:R-:W-:-:S11]  /*c070*/  ISETP.GE.AND P5, PT, R9, 0x81, PT ;  /* 0x000000810900780c */ /* 0x000fd60003fa6270 */
[----:B------:R-:W-:Y:S01]  /*c080*/  LDGSTS.E.BYPASS.LTC128B.128 [R8+0xd400], desc[UR56][R2.64], !P0 ;  /* 0x0d40000002087fae */ /* 0x000fe2000c101d78 */
[----:B------:R-:W-:-:S13]  /*c090*/  ISETP.LT.OR P0, PT, R9, 0x61, P6 ;  /* 0x000000610900780c */ /* 0x000fda0003701670 */
[----:B------:R0:W-:Y:S04]  /*c0a0*/  LDGSTS.E.BYPASS.LTC128B.128 [R7+0xd400], desc[UR56][R2.64+0x40], !P0 ;  /* 0x0d40004002077fae */ /* 0x0001e8000c101d78 */
[----:B0-----:R0:W1:Y:S02]  /*c0b0*/  SHFL.IDX PT, R2, R20, RZ, 0x1c1f ;  /* 0x001c1fff14027589 */ /* 0x00106400000e0000 */
.L_x_113:
[----:B-1----:R-:W-:Y:S02]  /*c0c0*/  IADD3 R2, P0, R35, R2, RZ ;  /* 0x0000000223027210 */ /* 0x002fe40007f1e0ff */
[----:B------:R-:W-:-:S03]  /*c0d0*/  LOP3.LUT P6, RZ, R16, 0x1, RZ, 0xc0, !PT ;  /* 0x0000000110ff7812 */ /* 0x000fc600078cc0ff */
[----:B------:R-:W-:Y:S01]  /*c0e0*/  IMAD.X R3, RZ, RZ, R19, P0 ;  /* 0x000000ffff037224 */ /* 0x000fe200000e0613 */
[----:B------:R-:W-:-:S04]  /*c0f0*/  LOP3.LUT P0, RZ, R16, 0x2, RZ, 0xc0, !PT ;  /* 0x0000000210ff7812 */ /* 0x000fc8000780c0ff */
[----:B------:R-:W-:-:S13]  /*c100*/  ISETP.LT.OR P0, PT, R9, 0x81, P0 ;  /* 0x000000810900780c */ /* 0x000fda0000701670 */
[----:B------:R-:W-:Y:S01]  /*c110*/  @!PT LDS RZ, [RZ] ;  /* 0x00000000fffff984 */ /* 0x000fe20000000800 */
[----:B------:R-:W-:Y:S01]  /*c120*/  @!PT LDS RZ, [RZ] ;  /* 0x00000000fffff984 */ /* 0x000fe20000000800 */
[----:B------:R-:W-:Y:S01]  /*c130*/  @!PT LDS RZ, [RZ] ;  /* 0x00000000fffff984 */ /* 0x000fe20000000800 */
[----:B------:R1:W-:Y:S01]  /*c140*/  LDGSTS.E.BYPASS.LTC128B.128 [R8+0xe400], desc[UR56][R2.64], !P0 ;  /* 0x0e40000002087fae */ /* 0x0003e2000c101d78 */
[----:B------:R-:W-:-:S13]  /*c150*/  ISETP.LT.OR P0, PT, R9, 0x81, P6 ;  /* 0x000000810900780c */ /* 0x000fda0003701670 */
[----:B------:R1:W-:Y:S01]  /*c160*/  LDGSTS.E.BYPASS.LTC128B.128 [R7+0xe400], desc[UR56][R2.64+0x40], !P0 ;  /* 0x0e40004002077fae */ /* 0x0003e2000c101d78 */
[----:B------:R-:W-:Y:S01]  /*c170*/  NOP ;  /* 0x0000000000007918 */ /* 0x000fe20000000000 */
[----:B------:R-:W-:Y:S02]  /*c180*/  SYNCS.ARRIVE.TRANS64.RED.A0T1 RZ, [UR41+0x29870], RZ ;  /* 0x029870ffffff79a7 */ /* 0x000fe40008200429 */
[----:B------:R-:W-:Y:S01]  /*c190*/  ARRIVES.LDGSTSBAR.64.TRANSCNT [UR41+0x29870] ;  /* 0x02987000ff0079b0 */ /* 0x000fe20008000aa9 */
[----:B------:R-:W-:Y:S01]  /*c1a0*/  NOP ;  /* 0x0000000000007918 */ /* 0x000fe20000000000 */
[----:B------:R-:W-:-:S06]  /*c1b0*/  ULOP3.LUT UR4, UR48, 0x2, URZ, 0xfc, !UPT ;  /* 0x0000000230047892 */ /* 0x000fcc000f8efc3f */
[----:B------:R-:W-:-:S05]  /*c1c0*/  IMAD.U32 R10, RZ, RZ, UR4 ;  /* 0x00000004ff0a7e24 */ /* 0x000fca000f8e00ff */
[----:B------:R-:W-:-:S13]  /*c1d0*/  ISETP.NE.AND P6, PT, R10, 0x3, PT ;  /* 0x000000030a00780c */ /* 0x000fda0003fc5270 */
[----:B-1----:R-:W-:Y:S05]  /*c1e0*/  @!P6 BRA `(.L_x_50) ;  /* 0x000000000004e947 */ /* 0x002fea0003800000 */
[----:B------:R-:W-:Y:S01]  /*c1f0*/  BPT.TRAP 0x1 ;  /* 0x000000040000795c */ /* 0x000fe20000300000 */
.L_x_50:
[----:B------:R-:W-:Y:S01]  /*c200*/  SYNCS.ARRIVE.TRANS64.A1T0 RZ, [UR41+0x29870], RZ ;  /* 0x029870ffffff79a7 */ /* 0x000fe20008100029 */
[----:B------:R-:W-:Y:S05]  /*c210*/  @!P6 BRA `(.L_x_51) ;  /* 0x000000000004e947 */ /* 0x000fea0003800000 */
[----:B------:R-:W-:Y:S01]  /*c220*/  BPT.TRAP 0x1 ;  /* 0x000000040000795c */ /* 0x000fe20000300000 */
.L_x_51:
[----:B------:R-:W-:-:S05]  /*c230*/  IMAD.MOV.U32 R2, RZ, RZ, 0x1 ;  /* 0x00000001ff027424 */ /* 0x000fca00078e00ff */
[----:B------:R-:W-:-:S04]  /*c240*/  SHF.L.U32 R2, R2, 0x1f, RZ ;  /* 0x0000001f02027819 */ /* 0x000fc800000006ff */
[----:B------:R-:W1:Y:S02]  /*c250*/  SYNCS.PHASECHK.TRANS64.TRYWAIT P0, [UR41+0x29840], R2 ;  /* 0x02984002ff0075a7 */ /* 0x000e640008000169 */
[----:B-1----:R-:W-:Y:S05]  /*c260*/  @!P0 BRA `(.L_x_52) ;  /* 0x0000003800ac8947 */ /* 0x002fea0003800000 */
.L_x_114:
[----:B------:R-:W-:Y:S01]  /*c270*/  ULDC.64 UR8, c[0x0][0x300] ;  /* 0x0000c00000087ab9 */ /* 0x000fe20000000a00 */
[----:B------:R-:W-:Y:S01]  /*c280*/  ULDC.64 UR10, c[0x0][0x310] ;  /* 0x0000c400000a7ab9 */ /* 0x000fe20000000a00 */
[----:B------:R-:W-:Y:S01]  /*c290*/  IMAD R21, R21, UR8, RZ ;  /* 0x0000000815157c24 */ /* 0x000fe2000f8e02ff */
[----:B------:R-:W-:Y:S01]  /*c2a0*/  R2UR UR6, R32 ;  /* 0x00000000200672ca */ /* 0x000fe200000e0000 */
[C---:B-1----:R-:W-:Y:S01]  /*c2b0*/  IMAD.WIDE.U32 R2, R6.reuse, UR8, RZ ;  /* 0x0000000806027c25 */ /* 0x042fe2000f8e00ff */
[----:B------:R-:W-:Y:S01]  /*c2c0*/  ULDC.64 UR4, c[0x0][0x308] ;  /* 0x0000c20000047ab9 */ /* 0x000fe20000000a00 */
[----:B------:R-:W1:Y:S02]  /*c2d0*/  S2R R10, SR_TID.X ;  /* 0x00000000000a7919 */ /* 0x000e640000002100 */
[----:B------:R-:W-:Y:S02]  /*c2e0*/  IMAD R21, R6, UR9, R21 ;  /* 0x0000000906157c24 */ /* 0x000fe4000f8e0215 */
[----:B------:R-:W-:Y:S01]  /*c2f0*/  IMAD R22, R22, UR10, RZ ;  /* 0x0000000a16167c24 */ /* 0x000fe2000f8e02ff */
[----:B------:R-:W2:Y:S01]  /*c300*/  S2R R11, SR_TID.X ;  /* 0x00000000000b7919 */ /* 0x000ea20000002100 */
[----:B------:R-:W-:-:S02]  /*c310*/  IMAD.IADD R3, R3, 0x1, R21 ;  /* 0x0000000103037824 */ /* 0x000fc400078e0215 */
[C---:B------:R-:W-:Y:S02]  /*c320*/  IMAD R7, R5.reuse, UR11, R22 ;  /* 0x0000000b05077c24 */ /* 0x040fe4000f8e0216 */
[----:B------:R-:W-:-:S04]  /*c330*/  IMAD.WIDE.U32 R2, R5, UR10, R2 ;  /* 0x0000000a05027c25 */ /* 0x000fc8000f8e0002 */
[----:B------:R-:W-:Y:S02]  /*c340*/  IMAD.IADD R3, R3, 0x1, R7 ;  /* 0x0000000103037824 */ /* 0x000fe400078e0207 */
[----:B------:R-:W-:Y:S01]  /*c350*/  IMAD.U32 R8, RZ, RZ, UR4 ;  /* 0x00000004ff087e24 */ /* 0x000fe2000f8e00ff */
[----:B------:R-:W-:Y:S01]  /*c360*/  UIMAD UR4, UR6, UR4, URZ ;  /* 0x00000004060472a4 */ /* 0x000fe2000f8e023f */
[----:B------:R-:W-:Y:S02]  /*c370*/  IMAD R23, R23, UR8, RZ ;  /* 0x0000000817177c24 */ /* 0x000fe4000f8e02ff */
[----:B------:R-:W-:Y:S01]  /*c380*/  IMAD.WIDE.U32 R2, R8, UR39, R2 ;  /* 0x0000002708027c25 */ /* 0x000fe2000f8e0002 */
[----:B------:R-:W-:Y:S01]  /*c390*/  ULDC.64 UR6, c[0x0][0x2e8] ;  /* 0x0000ba0000067ab9 */ /* 0x000fe20000000a00 */
[----:B------:R-:W-:Y:S02]  /*c3a0*/  UIMAD UR4, UR39, UR5, UR4 ;  /* 0x00000005270472a4 */ /* 0x000fe4000f8e0204 */
[----:B------:R-:W-:Y:S01]  /*c3b0*/  IMAD.U32 R7, RZ, RZ, UR7 ;  /* 0x00000007ff077e24 */ /* 0x000fe2000f8e00ff */
[----:B------:R-:W-:Y:S01]  /*c3c0*/  IADD3 R5, P0, R2, UR6, RZ ;  /* 0x0000000602057c10 */ /* 0x000fe2000ff1e0ff */
[----:B------:R-:W-:-:S02]  /*c3d0*/  IMAD R23, R4, UR9, R23 ;  /* 0x0000000904177c24 */ /* 0x000fc4000f8e0217 */
[----:B------:R-:W-:Y:S01]  /*c3e0*/  IMAD R9, R24, UR10, RZ ;  /* 0x0000000a18097c24 */ /* 0x000fe2000f8e02ff */
[----:B------:R-:W-:Y:S01]  /*c3f0*/  IADD3.X R6, R7, UR4, R3, P0, !PT ;  /* 0x0000000407067c10 */ /* 0x000fe200087fe403 */
[----:B------:R-:W-:Y:S01]  /*c400*/  IMAD.WIDE.U32 R2, R4, UR8, RZ ;  /* 0x0000000804027c25 */ /* 0x000fe2000f8e00ff */
[----:B-1----:R-:W-:-:S03]  /*c410*/  SHF.R.U32.HI R10, RZ, 0x3, R10 ;  /* 0x00000003ff0a7819 */ /* 0x002fc6000001160a */
[----:B------:R-:W-:Y:S02]  /*c420*/  IMAD.IADD R3, R3, 0x1, R23 ;  /* 0x0000000103037824 */ /* 0x000fe400078e0217 */
[C---:B------:R-:W-:Y:S02]  /*c430*/  IMAD R9, R0.reuse, UR11, R9 ;  /* 0x0000000b00097c24 */ /* 0x040fe4000f8e0209 */
[----:B------:R-:W-:-:S04]  /*c440*/  IMAD.WIDE.U32 R2, R0, UR10, R2 ;  /* 0x0000000a00027c25 */ /* 0x000fc8000f8e0002 */
[----:B------:R-:W-:Y:S02]  /*c450*/  IMAD.IADD R3, R3, 0x1, R9 ;  /* 0x0000000103037824 */ /* 0x000fe400078e0209 */
[----:B--2---:R-:W-:Y:S02]  /*c460*/  IMAD.SHL.U32 R11, R11, 0x10, RZ ;  /* 0x000000100b0b7824 */ /* 0x004fe400078e00ff */
[----:B------:R-:W-:-:S04]  /*c470*/  IMAD.WIDE.U32 R2, R8, UR39, R2 ;  /* 0x0000002708027c25 */ /* 0x000fc8000f8e0002 */
[----:B------:R-:W-:Y:S01]  /*c480*/  IMAD.SHL.U32 R31, R31, 0x40, RZ ;  /* 0x000000401f1f7824 */ /* 0x000fe200078e00ff */
[----:B------:R-:W-:Y:S01]  /*c490*/  IADD3 R0, P0, R2, UR6, RZ ;  /* 0x0000000602007c10 */ /* 0x000fe2000ff1e0ff */
[----:B------:R-:W-:-:S03]  /*c4a0*/  IMAD.SHL.U32 R2, R10, 0x80, RZ ;  /* 0x000000800a027824 */ /* 0x000fc600078e00ff */
[----:B------:R-:W-:Y:S01]  /*c4b0*/  IADD3.X R7, R7, UR4, R3, P0, !PT ;  /* 0x0000000407077c10 */ /* 0x000fe200087fe403 */
[----:B------:R-:W-:Y:S01]  /*c4c0*/  IMAD.SHL.U32 R3, R10, 0x10, RZ ;  /* 0x000000100a037824 */ /* 0x000fe200078e00ff */
[----:B------:R-:W-:Y:S01]  /*c4d0*/  LOP3.LUT R2, R2, 0x180, RZ, 0xc0, !PT ;  /* 0x0000018002027812 */ /* 0x000fe200078ec0ff */
[----:B------:R-:W-:Y:S01]  /*c4e0*/  UMOV UR4, 0xffffffff ;  /* 0xffffffff00047882 */ /* 0x000fe20000000000 */
[----:B------:R-:W-:Y:S02]  /*c4f0*/  LOP3.LUT R31, R31, 0x40, RZ, 0xc0, !PT ;  /* 0x000000401f1f7812 */ /* 0x000fe400078ec0ff */
[----:B------:R-:W-:-:S04]  /*c500*/  LOP3.LUT R2, R2, 0x30, R11, 0xf8, !PT ;  /* 0x0000003002027812 */ /* 0x000fc800078ef80b */
[----:B------:R-:W-:-:S04]  /*c510*/  LOP3.LUT R2, R2, 0x30, R3, 0x78, !PT ;  /* 0x0000003002027812 */ /* 0x000fc800078e7803 */
[----:B------:R-:W-:Y:S01]  /*c520*/  IADD3 R36, R2, R36, R31 ;  /* 0x0000002402247210 */ /* 0x000fe20007ffe01f */
[----:B------:R-:W-:Y:S06]  /*c530*/  BRA.DIV UR4, `(.L_x_53) ;  /* 0x0000003a04187947 */ /* 0x000fec000b800000 */
[----:B------:R-:W1:Y:S01]  /*c540*/  SHFL.IDX PT, R14, R5, RZ, 0x1c1f ;  /* 0x001c1fff050e7589 */ /* 0x000e6200000e0000 */
[----:B------:R-:W-:Y:S01]  /*c550*/  P2R R4, PR, RZ, 0x20 ;  /* 0x00000020ff047803 */ /* 0x000fe20000000000 */
[----:B------:R-:W-:Y:S01]  /*c560*/  @P4 VIADD R9, R36, UR41 ;  /* 0x0000002924094c36 */ /* 0x000fe20008000000 */
[C---:B------:R-:W-:Y:S01]  /*c570*/  LOP3.LUT P5, RZ, R16.reuse, 0x8, RZ, 0xc0, !PT ;  /* 0x0000000810ff7812 */ /* 0x040fe200078ac0ff */
[----:B------:R-:W2:Y:S01]  /*c580*/  SHFL.IDX PT, R2, R6, RZ, 0x1c1f ;  /* 0x001c1fff06027589 */ /* 0x000ea200000e0000 */
[----:B------:R-:W-:Y:S01]  /*c590*/  LOP3.LUT P6, RZ, R16, 0x4, RZ, 0xc0, !PT ;  /* 0x0000000410ff7812 */ /* 0x000fe200078cc0ff */
[----:B------:R-:W-:Y:S02]  /*c5a0*/  @P3 VIADD R21, R36, UR41 ;  /* 0x0000002924153c36 */ /* 0x000fe40008000000 */
[----:B------:R-:W-:Y:S04]  /*c5b0*/  SHFL.IDX PT, R8, R6, 0x1, 0x1c1f ;  /* 0x003c1f0006087f89 */ /* 0x000fe800000e0000 */
[----:B------:R-:W-:Y:S01]  /*c5c0*/  SHFL.IDX PT, R7, R7, RZ, 0x1c1f ;  /* 0x001c1fff07077589 */ /* 0x000fe200000e0000 */
[----:B-1----:R-:W-:-:S05]  /*c5d0*/  @P4 IADD3 R14, P0, R35, R14, RZ ;  /* 0x0000000e230e4210 */ /* 0x002fca0007f1e0ff */
[----:B--2---:R-:W-:Y:S01]  /*c5e0*/  @P4 IMAD.X R3, RZ, RZ, R2, P0 ;  /* 0x000000ffff034224 */ /* 0x004fe200000e0602 */
[C---:B------:R-:W-:Y:S01]  /*c5f0*/  LOP3.LUT P0, RZ, R16.reuse, 0x10, RZ, 0xc0, !PT ;  /* 0x0000001010ff7812 */ /* 0x040fe2000780c0ff */
[----:B------:R-:W-:Y:S02]  /*c600*/  @P4 IMAD.MOV.U32 R2, RZ, RZ, R14 ;  /* 0x000000ffff024224 */ /* 0x000fe400078e000e */
[----:B------:R-:W1:Y:S10]  /*c610*/  SHFL.IDX PT, R14, R5, 0x1, 0x1c1f ;  /* 0x003c1f00050e7f89 */ /* 0x000e7400000e0000 */
[----:B------:R-:W-:Y:S04]  /*c620*/  @P4 LDGSTS.E.BYPASS.LTC128B.128 [R9+0x1a400], desc[UR56][R2.64], !P0 ;  /* 0x1a40000002094fae */ /* 0x000fe8000c101d78 */
[----:B------:R-:W-:Y:S04]  /*c630*/  @P4 LDGSTS.E.BYPASS.LTC128B.128 [R9+0x1cc00], desc[UR56][R2.64+0x40], !P5 ;  /* 0x1cc0004002094fae */ /* 0x000fe8000e901d78 */
[----:B------:R2:W-:Y:S01]  /*c640*/  @P4 LDGSTS.E.BYPASS.LTC128B.128 [R9+0x1f400], desc[UR56][R2.64+0x80], !P6 ;  /* 0x1f40008002094fae */ /* 0x0005e2000f101d78 */
[----:B------:R-:W-:-:S02]  /*c650*/  LOP3.LUT P4, RZ, R16, 0x10, RZ, 0xc0, !PT ;  /* 0x0000001010ff7812 */ /* 0x000fc4000788c0ff */
[----:B-1----:R-:W-:-:S05]  /*c660*/  @P3 IADD3 R14, P0, R35, R14, RZ ;  /* 0x0000000e230e3210 */ /* 0x002fca0007f1e0ff */
[----:B------:R-:W-:Y:S01]  /*c670*/  @P3 IMAD.X R19, RZ, RZ, R8, P0 ;  /* 0x000000ffff133224 */ /* 0x000fe200000e0608 */
[----:B--2---:R-:W-:Y:S01]  /*c680*/  @P3 MOV R2, R14 ;  /* 0x0000000e00023202 */ /* 0x004fe20000000f00 */
[----:B------:R-:W-:Y:S02]  /*c690*/  SHFL.IDX PT, R8, R6, 0x2, 0x1c1f ;  /* 0x005c1f0006087f89 */ /* 0x000fe400000e0000 */
[----:B------:R-:W-:Y:S02]  /*c6a0*/  @P3 IMAD.MOV.U32 R3, RZ, RZ, R19 ;  /* 0x000000ffff033224 */ /* 0x000fe400078e0013 */
[----:B------:R-:W1:Y:S01]  /*c6b0*/  SHFL.IDX PT, R14, R5, 0x2, 0x1c1f ;  /* 0x005c1f00050e7f89 */ /* 0x000e6200000e0000 */
[----:B------:R-:W-:-:S03]  /*c6c0*/  @P2 VIADD R19, R36, UR41 ;  /* 0x0000002924132c36 */ /* 0x000fc60008000000 */
[----:B------:R-:W-:Y:S04]  /*c6d0*/  @P3 LDGSTS.E.BYPASS.LTC128B.128 [R21+0x1ac00], desc[UR56][R2.64], !P4 ;  /* 0x1ac0000002153fae */ /* 0x000fe8000e101d78 */
[----:B------:R-:W-:Y:S04]  /*c6e0*/  @P3 LDGSTS.E.BYPASS.LTC128B.128 [R21+0x1d400], desc[UR56][R2.64+0x40], !P5 ;  /* 0x1d40004002153fae */ /* 0x000fe8000e901d78 */
[----:B------:R2:W-:Y:S01]  /*c6f0*/  @P3 LDGSTS.E.BYPASS.LTC128B.128 [R21+0x1fc00], desc[UR56][R2.64+0x80], !P6 ;  /* 0x1fc0008002153fae */ /* 0x0005e2000f101d78 */
[----:B-1----:R-:W-:Y:S01]  /*c700*/  @P2 IADD3 R14, P0, R35, R14, RZ ;  /* 0x0000000e230e2210 */ /* 0x002fe20007f1e0ff */
[----:B--2---:R-:W-:-:S04]  /*c710*/  @P1 VIADD R21, R36, UR41 ;  /* 0x0000002924151c36 */ /* 0x004fc80008000000 */
[----:B------:R-:W-:Y:S02]  /*c720*/  @P2 IMAD.MOV.U32 R2, RZ, RZ, R14 ;  /* 0x000000ffff022224 */ /* 0x000fe400078e000e */
[----:B------:R-:W1:Y:S01]  /*c730*/  SHFL.IDX PT, R14, R5, 0x3, 0x1c1f ;  /* 0x007c1f00050e7f89 */ /* 0x000e6200000e0000 */
[----:B------:R-:W-:-:S03]  /*c740*/  @P2 IMAD.X R9, RZ, RZ, R8, P0 ;  /* 0x000000ffff092224 */ /* 0x000fc600000e0608 */
[----:B------:R-:W2:Y:S01]  /*c750*/  SHFL.IDX PT, R8, R6, 0x3, 0x1c1f ;  /* 0x007c1f0006087f89 */ /* 0x000ea200000e0000 */
[----:B------:R-:W-:-:S05]  /*c760*/  @P2 IMAD.MOV.U32 R3, RZ, RZ, R9 ;  /* 0x000000ffff032224 */ /* 0x000fca00078e0009 */
[----:B------:R-:W-:Y:S04]  /*c770*/  @P2 LDGSTS.E.BYPASS.LTC128B.128 [R19+0x1b400], desc[UR56][R2.64], !P4 ;  /* 0x1b40000002132fae */ /* 0x000fe8000e101d78 */
[----:B------:R-:W-:Y:S04]  /*c780*/  @P2 LDGSTS.E.BYPASS.LTC128B.128 [R19+0x1dc00], desc[UR56][R2.64+0x40], !P5 ;  /* 0x1dc0004002132fae */ /* 0x000fe8000e901d78 */
[----:B------:R3:W-:Y:S01]  /*c790*/  @P2 LDGSTS.E.BYPASS.LTC128B.128 [R19+0x20400], desc[UR56][R2.64+0x80], !P6 ;  /* 0x2040008002132fae */ /* 0x0007e2000f101d78 */
[----:B-1----:R-:W-:-:S05]  /*c7a0*/  @P1 IADD3 R14, P0, R35, R14, RZ ;  /* 0x0000000e230e1210 */ /* 0x002fca0007f1e0ff */
[----:B--2---:R-:W-:Y:S02]  /*c7b0*/  @P1 IMAD.X R9, RZ, RZ, R8, P0 ;  /* 0x000000ffff091224 */ /* 0x004fe400000e0608 */
[----:B---3--:R-:W-:Y:S02]  /*c7c0*/  @P1 IMAD.MOV.U32 R2, RZ, RZ, R14 ;  /* 0x000000ffff021224 */ /* 0x008fe400078e000e */
[----:B------:R-:W-:Y:S01]  /*c7d0*/  @P1 IMAD.MOV.U32 R3, RZ, RZ, R9 ;  /* 0x000000ffff031224 */ /* 0x000fe200078e0009 */
[----:B------:R1:W2:Y:S04]  /*c7e0*/  SHFL.IDX PT, R14, R0, RZ, 0x1c1f ;  /* 0x001c1fff000e7589 */ /* 0x0002a800000e0000 */
[----:B------:R1:W-:Y:S04]  /*c7f0*/  @P1 LDGSTS.E.BYPASS.LTC128B.128 [R21+0x1bc00], desc[UR56][R2.64], !P4 ;  /* 0x1bc0000002151fae */ /* 0x0003e8000e101d78 */
[----:B------:R1:W-:Y:S01]  /*c800*/  @P1 LDGSTS.E.BYPASS.LTC128B.128 [R21+0x1e400], desc[UR56][R2.64+0x40], !P5 ;  /* 0x1e40004002151fae */ /* 0x0003e2000e901d78 */
[----:B------:R-:W-:-:S03]  /*c810*/  ISETP.NE.AND P5, PT, R4, RZ, PT ;  /* 0x000000ff0400720c */ /* 0x000fc60003fa5270 */
[----:B------:R1:W-:Y:S10]  /*c820*/  @P1 LDGSTS.E.BYPASS.LTC128B.128 [R21+0x20c00], desc[UR56][R2.64+0x80], !P6 ;  /* 0x20c0008002151fae */ /* 0x0003f4000f101d78 */
.L_x_126:
[----:B------:R-:W-:Y:S04]  /*c830*/  BSSY B0, `(.L_x_54) ;  /* 0x000000e000007945 */ /* 0x000fe80003800000 */
[----:B------:R-:W-:Y:S05]  /*c840*/  @!P5 BRA `(.L_x_55) ;  /* 0x000000000030d947 */ /* 0x000fea0003800000 */
[----:B------:R-:W-:Y:S01]  /*c850*/  LOP3.LUT P3, RZ, R16, 0x10, RZ, 0xc0, !PT ;  /* 0x0000001010ff7812 */ /* 0x000fe2000786c0ff */
[----:B------:R-:W-:Y:S01]  /*c860*/  VIADD R5, R36, UR41 ;  /* 0x0000002924057c36 */ /* 0x000fe20008000000 */
[C---:B------:R-:W-:Y:S02]  /*c870*/  LOP3.LUT P2, RZ, R16.reuse, 0x8, RZ, 0xc0, !PT ;  /* 0x0000000810ff7812 */ /* 0x040fe4000784c0ff */
[----:B------:R-:W-:Y:S02]  /*c880*/  LOP3.LUT P1, RZ, R16, 0x4, RZ, 0xc0, !PT ;  /* 0x0000000410ff7812 */ /* 0x000fe4000782c0ff */
[----:B-12---:R-:W-:-:S05]  /*c890*/  IADD3 R2, P0, R35, R14, RZ ;  /* 0x0000000e23027210 */ /* 0x006fca0007f1e0ff */
[----:B------:R-:W-:-:S05]  /*c8a0*/  IMAD.X R3, RZ, RZ, R7, P0 ;  /* 0x000000ffff037224 */ /* 0x000fca00000e0607 */
[----:B------:R-:W-:Y:S01]  /*c8b0*/  @!PT LDS RZ, [RZ] ;  /* 0x00000000fffff984 */ /* 0x000fe20000000800 */
[----:B------:R-:W-:Y:S01]  /*c8c0*/  @!PT LDS RZ, [RZ] ;  /* 0x00000000fffff984 */ /* 0x000fe20000000800 */
[----:B------:R-:W-:Y:S01]  /*c8d0*/  @!PT LDS RZ, [RZ] ;  /* 0x00000000fffff984 */ /* 0x000fe20000000800 */
[----:B------:R3:W-:Y:S04]  /*c8e0*/  LDGSTS.E.BYPASS.LTC128B.128 [R5+0x1c400], desc[UR56][R2.64], !P3 ;  /* 0x1c40000002057fae */ /* 0x0007e8000d901d78 */
[----:B------:R3:W-:Y:S04]  /*c8f0*/  LDGSTS.E.BYPASS.LTC128B.128 [R5+0x1ec00], desc[UR56][R2.64+0x40], !P2 ;  /* 0x1ec0004002057fae */ /* 0x0007e8000d101d78 */
[----:B------:R3:W-:Y:S02]  /*c900*/  LDGSTS.E.BYPASS.LTC128B.128 [R5+0x21400], desc[UR56][R2.64+0x80], !P1 ;  /* 0x2140008002057fae */ /* 0x0007e4000c901d78 */
.L_x_55:
[----:B------:R-:W-:Y:S05]  /*c910*/  BSYNC B0 ;  /* 0x0000000000007941 */ /* 0x000fea0003800000 */
.L_x_54:
[----:B------:R-:W-:Y:S01]  /*c920*/  NOP ;  /* 0x0000000000007918 */ /* 0x000fe20000000000 */
[----:B------:R-:W-:Y:S01]  /*c930*/  SYNCS.ARRIVE.TRANS64.RED.A0T1 RZ, [UR41+0x29830], RZ ;  /* 0x029830ffffff79a7 */ /* 0x000fe20008200429 */
[----:B------:R-:W-:Y:S01]  /*c940*/  ARRIVES.LDGSTSBAR.64.TRANSCNT [UR41+0x29830] ;  /* 0x02983000ff0079b0 */ /* 0x000fe20008000aa9 */
[----:B------:R-:W-:Y:S01]  /*c950*/  NOP ;  /* 0x0000000000007918 */ /* 0x000fe20000000000 */
[----:B------:R-:W-:-:S06]  /*c960*/  ULOP3.LUT UR4, UR48, 0x2, URZ, 0xfc, !UPT ;  /* 0x0000000230047892 */ /* 0x000fcc000f8efc3f */
[----:B-1-3--:R-:W-:-:S05]  /*c970*/  IMAD.U32 R2, RZ, RZ, UR4 ;  /* 0x00000004ff027e24 */ /* 0x00afca000f8e00ff */
[----:B------:R-:W-:-:S13]  /*c980*/  ISETP.NE.AND P0, PT, R2, 0x3, PT ;  /* 0x000000030200780c */ /* 0x000fda0003f05270 */
[----:B------:R-:W-:Y:S05]  /*c990*/  @!P0 BRA `(.L_x_56) ;  /* 0x0000000000048947 */ /* 0x000fea0003800000 */
[----:B------:R-:W-:Y:S01]  /*c9a0*/  BPT.TRAP 0x1 ;  /* 0x000000040000795c */ /* 0x000fe20000300000 */
.L_x_56:
[----:B------:R-:W-:Y:S01]  /*c9b0*/  SYNCS.ARRIVE.TRANS64.A1T0 RZ, [UR41+0x29830], RZ ;  /* 0x029830ffffff79a7 */ /* 0x000fe20008100029 */
[----:B------:R-:W-:Y:S05]  /*c9c0*/  WARPSYNC.ALL ;  /* 0x0000000000007948 */ /* 0x000fea0003800000 */
[----:B------:R-:W1:Y:S01]  /*c9d0*/  S2R R19, SR_CTAID.Z ;  /* 0x0000000000137919 */ /* 0x000e620000002700 */
[----:B------:R-:W-:Y:S01]  /*c9e0*/  UIADD3 UR5, UR41, 0x14400, URZ ;  /* 0x0001440029057890 */ /* 0x000fe2000fffe03f */
[----:B------:R-:W-:Y:S01]  /*c9f0*/  R2UR UR4, R32 ;  /* 0x00000000200472ca */ /* 0x000fe200000e0000 */
[----:B------:R-:W-:Y:S02]  /*ca00*/  ULDC.64 UR6, c[0x0][0x2d8] ;  /* 0x0000b60000067ab9 */ /* 0x000fe40000000a00 */
[----:B------:R-:W-:-:S02]  /*ca10*/  ULOP3.LUT UP0, URZ, UR5, 0x1bf, URZ, 0xc0, !UPT ;  /* 0x000001bf053f7892 */ /* 0x000fc4000f80c03f */
[----:B------:R-:W-:Y:S01]  /*ca20*/  UIMAD.WIDE.U32 UR36, UR39, UR6, URZ ;  /* 0x00000006272472a5 */ /* 0x000fe2000f8e003f */
[----:B------:R-:W-:Y:S03]  /*ca30*/  BAR.SYNC.DEFER_BLOCKING 0x8, 0x180 ;  /* 0x0206000000007b1d */ /* 0x000fe60000010000 */
[----:B------:R-:W-:-:S04]  /*ca40*/  PLOP3.LUT P0, PT, PT, PT, UP0, 0x80, 0x0 ;  /* 0x000000000000781c */ /* 0x000fc80003f0f008 */
[----:B------:R-:W-:-:S04]  /*ca50*/  UIMAD UR4, UR4, UR6, URZ ;  /* 0x00000006040472a4 */ /* 0x000fc8000f8e023f */
[----:B------:R-:W-:-:S04]  /*ca60*/  UIMAD UR4, UR39, UR7, UR4 ;  /* 0x00000007270472a4 */ /* 0x000fc8000f8e0204 */
[----:B------:R-:W-:Y:S01]  /*ca70*/  UIADD3 UR42, UR37, UR4, URZ ;  /* 0x00000004252a7290 */ /* 0x000fe2000fffe03f */
[----:B-1----:R-:W-:Y:S01]  /*ca80*/  SHF.R.S32.HI R18, RZ, 0x1f, R19 ;  /* 0x0000001fff127819 */ /* 0x002fe20000011413 */
[----:B------:R-:W-:Y:S10]  /*ca90*/  @!P0 BRA `(.L_x_57) ;  /* 0x0000000000408947 */ /* 0x000ff40003800000 */
[----:B------:R-:W-:Y:S01]  /*caa0*/  MOV R2, 0x0 ;  /* 0x0000000000027802 */ /* 0x000fe20000000f00 */
[----:B------:R-:W-:Y:S01]  /*cab0*/  ULDC.64 UR6, c[0x4][0xc8] ;  /* 0x0100320000067ab9 */ /* 0x000fe20000000a00 */
[----:B------:R-:W-:Y:S01]  /*cac0*/  ULDC.64 UR8, c[0x4][0xd0] ;  /* 0x0100340000087ab9 */ /* 0x000fe20000000a00 */
[----:B------:R-:W-:Y:S01]  /*cad0*/  ULDC.64 UR4, c[0x4][0x28] ;  /* 0x01000a0000047ab9 */ /* 0x000fe20000000a00 */
[----:B------:R-:W-:Y:S01]  /*cae0*/  IMAD.U32 R4, RZ, RZ, UR6 ;  /* 0x00000006ff047e24 */ /* 0x000fe2000f8e00ff */
[----:B------:R-:W-:Y:S01]  /*caf0*/  MOV R8, 0x70 ;  /* 0x0000007000087802 */ /* 0x000fe20000000f00 */
[----:B------:R-:W1:Y:S01]  /*cb00*/  LDC.64 R2, c[0x4][R2] ;  /* 0x0100000002027b82 */ /* 0x000e620000000a00 */
[----:B------:R-:W-:Y:S02]  /*cb10*/  IMAD.U32 R5, RZ, RZ, UR7 ;  /* 0x00000007ff057e24 */ /* 0x000fe4000f8e00ff */
[----:B------:R-:W-:Y:S02]  /*cb20*/  IMAD.U32 R6, RZ, RZ, UR8 ;  /* 0x00000008ff067e24 */ /* 0x000fe4000f8e00ff */
[----:B------:R-:W-:-:S02]  /*cb30*/  IMAD.U32 R7, RZ, RZ, UR9 ;  /* 0x00000009ff077e24 */ /* 0x000fc4000f8e00ff */
[----:B------:R-:W-:Y:S02]  /*cb40*/  IMAD.U32 R10, RZ, RZ, UR4 ;  /* 0x00000004ff0a7e24 */ /* 0x000fe4000f8e00ff */
[----:B------:R-:W-:Y:S02]  /*cb50*/  IMAD.U32 R11, RZ, RZ, UR5 ;  /* 0x00000005ff0b7e24 */ /* 0x000fe4000f8e00ff */
[----:B------:R-:W-:Y:S02]  /*cb60*/  IMAD.MOV.U32 R12, RZ, RZ, 0x1 ;  /* 0x00000001ff0c7424 */ /* 0x000fe400078e00ff */
[----:B------:R-:W-:-:S07]  /*cb70*/  IMAD.MOV.U32 R13, RZ, RZ, RZ ;  /* 0x000000ffff0d7224 */ /* 0x000fce00078e00ff */
[----:B0-----:R-:W-:-:S07]  /*cb80*/  LEPC R20, `(.L_x_57) ;  /* 0x000000001014794e */ /* 0x001fce0000000000 */
[----:B-12---:R-:W-:Y:S05]  /*cb90*/  CALL.ABS.NOINC R2 ;  /* 0x0000000002007343 */ /* 0x006fea0003c00000 */
.L_x_57:
[----:B------:R-:W1:Y:S01]  /*cba0*/  LDC R0, c[0x0][0x448] ;  /* 0x00011200ff007b82 */ /* 0x000e620000000800 */
[----:B------:R-:W-:Y:S01]  /*cbb0*/  IMAD R7, R29, 0x80, R26 ;  /* 0x000000801d077824 */ /* 0x000fe200078e021a */
[----:B------:R-:W-:Y:S01]  /*cbc0*/  ULDC.64 UR4, c[0x0][0x2e0] ;  /* 0x0000b80000047ab9 */ /* 0x000fe20000000a00 */
[----:B------:R-:W-:Y:S02]  /*cbd0*/  IMAD.U32 R4, RZ, RZ, UR36 ;  /* 0x00000024ff047e24 */ /* 0x000fe4000f8e00ff */
[----:B------:R-:W-:Y:S02]  /*cbe0*/  IMAD.MOV.U32 R9, RZ, RZ, R7 ;  /* 0x000000ffff097224 */ /* 0x000fe400078e0007 */
[----:B------:R-:W-:Y:S02]  /*cbf0*/  IMAD R18, R18, UR4, RZ ;  /* 0x0000000412127c24 */ /* 0x000fe4000f8e02ff */
[----:B------:R-:W-:Y:S02]  /*cc00*/  IMAD.U32 R5, RZ, RZ, UR37 ;  /* 0x00000025ff057e24 */ /* 0x000fe4000f8e00ff */
[----:B------:R-:W-:Y:S01]  /*cc10*/  IMAD R5, R19, UR5, R18 ;  /* 0x0000000513057c24 */ /* 0x000fe2000f8e0212 */
[----:B-1----:R-:W-:-:S13]  /*cc20*/  ISETP.NE.AND P0, PT, R0, 0x1, PT ;  /* 0x000000010000780c */ /* 0x002fda0003f05270 */
[----:B------:R-:W1:Y:S08]  /*cc30*/  @P0 LDC R2, c[0x0][0x44c] ;  /* 0x00011300ff020b82 */ /* 0x000e700000000800 */
[----:B------:R-:W3:Y:S01]  /*cc40*/  @P0 LDC R3, c[0x0][0x450] ;  /* 0x00011400ff030b82 */ /* 0x000ee20000000800 */
[----:B-1----:R-:W-:-:S05]  /*cc50*/  @P0 IMAD.HI.U32 R2, R7, R2, RZ ;  /* 0x0000000207020227 */ /* 0x002fca00078e00ff */
[----:B---3--:R-:W-:Y:S01]  /*cc60*/  @P0 SHF.R.U32.HI R9, RZ, R3, R2 ;  /* 0x00000003ff090219 */ /* 0x008fe20000011602 */
[----:B------:R-:W-:Y:S02]  /*cc70*/  IMAD.U32 R3, RZ, RZ, UR42 ;  /* 0x0000002aff037e24 */ /* 0x000fe4000f8e00ff */
[----:B------:R-:W-:Y:S01]  /*cc80*/  IMAD.MOV.U32 R2, RZ, RZ, R4 ;  /* 0x000000ffff027224 */ /* 0x000fe200078e0004 */
[----:B------:R-:W-:-:S03]  /*cc90*/  SHF.R.S32.HI R4, RZ, 0x1f, R9 ;  /* 0x0000001fff047819 */ /* 0x000fc60000011409 */
[----:B------:R-:W-:Y:S01]  /*cca0*/  IMAD.WIDE.U32 R2, R19, UR4, R2 ;  /* 0x0000000413027c25 */ /* 0x000fe2000f8e0002 */
[----:B------:R-:W-:-:S03]  /*ccb0*/  ULDC.64 UR4, c[0x0][0x2d0] ;  /* 0x0000b40000047ab9 */ /* 0x000fc60000000a00 */
[----:B------:R-:W-:Y:S02]  /*ccc0*/  IMAD R4, R4, UR4, RZ ;  /* 0x0000000404047c24 */ /* 0x000fe4000f8e02ff */
[----:B------:R-:W-:Y:S02]  /*ccd0*/  IMAD.IADD R3, R3, 0x1, R5 ;  /* 0x0000000103037824 */ /* 0x000fe400078e0205 */
[C---:B------:R-:W-:Y:S02]  /*cce0*/  IMAD R5, R9.reuse, UR5, R4 ;  /* 0x0000000509057c24 */ /* 0x040fe4000f8e0204 */
[----:B------:R-:W-:Y:S02]  /*ccf0*/  IMAD.MOV R4, RZ, RZ, -R9 ;  /* 0x000000ffff047224 */ /* 0x000fe400078e0a09 */
[----:B------:R-:W-:Y:S01]  /*cd00*/  IMAD.WIDE.U32 R2, R9, UR4, R2 ;  /* 0x0000000409027c25 */ /* 0x000fe2000f8e0002 */
[----:B------:R-:W-:-:S03]  /*cd10*/  ULDC.64 UR4, c[0x0][0x2c8] ;  /* 0x0000b20000047ab9 */ /* 0x000fc60000000a00 */
[----:B------:R-:W-:Y:S02]  /*cd20*/  IMAD R7, R0, R4, R7 ;  /* 0x0000000400077224 */ /* 0x000fe400078e0207 */
[----:B------:R-:W-:-:S03]  /*cd30*/  IMAD.IADD R3, R3, 0x1, R5 ;  /* 0x0000000103037824 */ /* 0x000fc600078e0205 */
[----:B------:R-:W-:Y:S01]  /*cd40*/  SHF.R.S32.HI R4, RZ, 0x1f, R7 ;  /* 0x0000001fff047819 */ /* 0x000fe20000011407 */
[----:B------:R-:W-:-:S04]  /*cd50*/  IMAD.WIDE.U32 R2, R7, UR4, R2 ;  /* 0x0000000407027c25 */ /* 0x000fc8000f8e0002 */
[----:B------:R-:W-:-:S04]  /*cd60*/  IMAD R4, R4, UR4, RZ ;  /* 0x0000000404047c24 */ /* 0x000fc8000f8e02ff */
[----:B------:R-:W-:Y:S01]  /*cd70*/  IMAD R5, R7, UR5, R4 ;  /* 0x0000000507057c24 */ /* 0x000fe2000f8e0204 */
[----:B------:R-:W-:Y:S02]  /*cd80*/  ULDC.64 UR4, c[0x0][0x280] ;  /* 0x0000a00000047ab9 */ /* 0x000fe40000000a00 */
[----:B------:R-:W-:Y:S01]  /*cd90*/  IADD3 R4, P0, R2, UR4, RZ ;  /* 0x0000000402047c10 */ /* 0x000fe2000ff1e0ff */
[----:B------:R-:W-:Y:S02]  /*cda0*/  ULDC UR4, c[0x0][0x2b8] ;  /* 0x0000ae0000047ab9 */ /* 0x000fe40000000800 */
[----:B------:R-:W-:Y:S02]  /*cdb0*/  ISETP.GE.AND P2, PT, R25, UR4, PT ;  /* 0x0000000419007c0c */ /* 0x000fe4000bf46270 */
[----:B------:R-:W-:Y:S01]  /*cdc0*/  IADD3.X R5, R3, UR5, R5, P0, !PT ;  /* 0x0000000503057c10 */ /* 0x000fe200087fe405 */
[----:B------:R-:W-:Y:S01]  /*cdd0*/  UMOV UR5, 0xffffffff ;  /* 0xffffffff00057882 */ /* 0x000fe20000000000 */
[----:B------:R-:W-:-:S02]  /*cde0*/  ISETP.GE.AND P1, PT, R27, UR4, PT ;  /* 0x000000041b007c0c */ /* 0x000fc4000bf26270 */
[----:B------:R-:W-:Y:S01]  /*cdf0*/  ISETP.GE.AND P3, PT, R35, UR4, PT ;  /* 0x0000000423007c0c */ /* 0x000fe2000bf66270 */
[----:B------:R-:W-:-:S12]  /*ce00*/  BRA.DIV UR5, `(.L_x_58) ;  /* 0x0000003605b07947 */ /* 0x000fd8000b800000 */
[----:B--2---:R-:W1:Y:S01]  /*ce10*/  SHFL.IDX PT, R14, R4, RZ, 0x1c1f ;  /* 0x001c1fff040e7589 */ /* 0x004e6200000e0000 */
[----:B------:R-:W-:Y:S01]  /*ce20*/  ULDC UR4, c[0x0][0x288] ;  /* 0x0000a20000047ab9 */ /* 0x000fe20000000800 */
[----:B------:R-:W-:Y:S02]  /*ce30*/  IMAD R29, R29, 0x80, R28 ;  /* 0x000000801d1d7824 */ /* 0x000fe400078e021c */
[----:B------:R-:W2:Y:S01]  /*ce40*/  SHFL.IDX PT, R2, R5, RZ, 0x1c1f ;  /* 0x001c1fff05027589 */ /* 0x000ea200000e0000 */
[----:B------:R-:W-:Y:S02]  /*ce50*/  IMAD R0, R0, UR4, RZ ;  /* 0x0000000400007c24 */ /* 0x000fe4000f8e02ff */
[C---:B------:R-:W-:Y:S01]  /*ce60*/  VIADD R7, R29.reuse, 0x20 ;  /* 0x000000201d077836 */ /* 0x040fe20000000000 */
[----:B------:R-:W-:Y:S02]  /*ce70*/  SHFL.IDX PT, R6, R5, 0x1, 0x1c1f ;  /* 0x003c1f0005067f89 */ /* 0x000fe400000e0000 */
[----:B------:R-:W-:-:S13]  /*ce80*/  ISETP.GE.AND P0, PT, R29, R0, PT ;  /* 0x000000001d00720c */ /* 0x000fda0003f06270 */
[----:B------:R-:W-:Y:S01]  /*ce90*/  @!P0 VIADD R9, R36, UR41 ;  /* 0x0000002924098c36 */ /* 0x000fe20008000000 */
[----:B-1----:R-:W-:-:S05]  /*cea0*/  @!P0 IADD3 R14, P4, R35, R14, RZ ;  /* 0x0000000e230e8210 */ /* 0x002fca0007f9e0ff */
[----:B--2---:R-:W-:Y:S02]  /*ceb0*/  @!P0 IMAD.X R3, RZ, RZ, R2, P4 ;  /* 0x000000ffff038224 */ /* 0x004fe400020e0602 */
[----:B------:R-:W-:Y:S02]  /*cec0*/  @!P0 IMAD.MOV.U32 R2, RZ, RZ, R14 ;  /* 0x000000ffff028224 */ /* 0x000fe400078e000e */
[----:B------:R-:W1:Y:S04]  /*ced0*/  SHFL.IDX PT, R14, R4, 0x1, 0x1c1f ;  /* 0x003c1f00040e7f89 */ /* 0x000e6800000e0000 */
[----:B------:R-:W-:Y:S04]  /*cee0*/  @!P0 LDGSTS.E.BYPASS.LTC128B.128 [R9+0x14400], desc[UR56][R2.64], !P3 ;  /* 0x1440000002098fae */ /* 0x000fe8000d901d78 */
[----:B------:R-:W-:Y:S04]  /*cef0*/  @!P0 LDGSTS.E.BYPASS.LTC128B.128 [R9+0x16400], desc[UR56][R2.64+0x40], !P2 ;  /* 0x1640004002098fae */ /* 0x000fe8000d101d78 */
[----:B------:R2:W-:Y:S01]  /*cf00*/  @!P0 LDGSTS.E.BYPASS.LTC128B.128 [R9+0x18400], desc[UR56][R2.64+0x80], !P1 ;  /* 0x1840008002098fae */ /* 0x0005e2000c901d78 */
[----:B------:R-:W-:-:S13]  /*cf10*/  ISETP.GE.AND P0, PT, R7, R0, PT ;  /* 0x000000000700720c */ /* 0x000fda0003f06270 */
[----:B-1----:R-:W-:Y:S01]  /*cf20*/  @!P0 IADD3 R14, P4, R35, R14, RZ ;  /* 0x0000000e230e8210 */ /* 0x002fe20007f9e0ff */
[----:B------:R-:W-:-:S03]  /*cf30*/  @!P0 VIADD R19, R36, UR41 ;  /* 0x0000002924138c36 */ /* 0x000fc60008000000 */
[----:B--2---:R-:W-:Y:S01]  /*cf40*/  @!P0 MOV R2, R14 ;  /* 0x0000000e00028202 */ /* 0x004fe20000000f00 */
[----:B------:R-:W-:Y:S01]  /*cf50*/  @!P0 IMAD.X R7, RZ, RZ, R6, P4 ;  /* 0x000000ffff078224 */ /* 0x000fe200020e0606 */
[----:B------:R-:W1:Y:S03]  /*cf60*/  SHFL.IDX PT, R14, R4, 0x2, 0x1c1f ;  /* 0x005c1f00040e7f89 */ /* 0x000e6600000e0000 */
[----:B------:R-:W-:Y:S01]  /*cf70*/  @!P0 IMAD.MOV.U32 R3, RZ, RZ, R7 ;  /* 0x000000ffff038224 */ /* 0x000fe200078e0007 */
[----:B------:R-:W2:Y:S01]  /*cf80*/  SHFL.IDX PT, R6, R5, 0x2, 0x1c1f ;  /* 0x005c1f0005067f89 */ /* 0x000ea200000e0000 */
[----:B------:R-:W-:-:S03]  /*cf90*/  VIADD R7, R29, 0x40 ;  /* 0x000000401d077836 */ /* 0x000fc60000000000 */
[----:B------:R-:W-:Y:S04]  /*cfa0*/  @!P0 LDGSTS.E.BYPASS.LTC128B.128 [R19+0x14c00], desc[UR56][R2.64], !P3 ;  /* 0x14c0000002138fae */ /* 0x000fe8000d901d78 */
[----:B------:R-:W-:Y:S04]  /*cfb0*/  @!P0 LDGSTS.E.BYPASS.LTC128B.128 [R19+0x16c00], desc[UR56][R2.64+0x40], !P2 ;  /* 0x16c0004002138fae */ /* 0x000fe8000d101d78 */
[----:B------:R3:W-:Y:S01]  /*cfc0*/  @!P0 LDGSTS.E.BYPASS.LTC128B.128 [R19+0x18c00], desc[UR56][R2.64+0x80], !P1 ;  /* 0x18c0008002138fae */ /* 0x0007e2000c901d78 */
[----:B------:R-:W-:-:S13]  /*cfd0*/  ISETP.GE.AND P0, PT, R7, R0, PT ;  /* 0x000000000700720c */ /* 0x000fda0003f06270 */
[----:B-1----:R-:W-:Y:S01]  /*cfe0*/  @!P0 IADD3 R14, P4, R35, R14, RZ ;  /* 0x0000000e230e8210 */ /* 0x002fe20007f9e0ff */
[----:B------:R-:W-:-:S04]  /*cff0*/  @!P0 VIADD R9, R36, UR41 ;  /* 0x0000002924098c36 */ /* 0x000fc80008000000 */
[----:B--2---:R-:W-:Y:S02]  /*d000*/  @!P0 IMAD.X R7, RZ, RZ, R6, P4 ;  /* 0x000000ffff078224 */ /* 0x004fe400020e0606 */
[----:B---3--:R-:W-:Y:S01]  /*d010*/  @!P0 IMAD.MOV.U32 R2, RZ, RZ, R14 ;  /* 0x000000ffff028224 */ /* 0x008fe200078e000e */
[----:B------:R1:W2:Y:S01]  /*d020*/  SHFL.IDX PT, R6, R5, 0x3, 0x1c1f ;  /* 0x007c1f0005067f89 */ /* 0x0002a200000e0000 */
[----:B------:R-:W-:-:S03]  /*d030*/  @!P0 IMAD.MOV.U32 R3, RZ, RZ, R7 ;  /* 0x000000ffff038224 */ /* 0x000fc600078e0007 */
[----:B------:R1:W3:Y:S04]  /*d040*/  SHFL.IDX PT, R14, R4, 0x3, 0x1c1f ;  /* 0x007c1f00040e7f89 */ /* 0x0002e800000e0000 */
[----:B------:R1:W-:Y:S04]  /*d050*/  @!P0 LDGSTS.E.BYPASS.LTC128B.128 [R9+0x15400], desc[UR56][R2.64], !P3 ;  /* 0x1540000002098fae */ /* 0x0003e8000d901d78 */
[----:B------:R1:W-:Y:S04]  /*d060*/  @!P0 LDGSTS.E.BYPASS.LTC128B.128 [R9+0x17400], desc[UR56][R2.64+0x40], !P2 ;  /* 0x1740004002098fae */ /* 0x0003e8000d101d78 */
[----:B------:R1:W-:Y:S02]  /*d070*/  @!P0 LDGSTS.E.BYPASS.LTC128B.128 [R9+0x19400], desc[UR56][R2.64+0x80], !P1 ;  /* 0x1940008002098fae */ /* 0x0003e4000c901d78 */
.L_x_135:
[----:B------:R-:W-:Y:S01]  /*d080*/  VIADD R29, R29, 0x60 ;  /* 0x000000601d1d7836 */ /* 0x000fe20000000000 */
[----:B------:R-:W-:Y:S04]  /*d090*/  BSSY B0, `(.L_x_59) ;  /* 0x000000c000007945 */ /* 0x000fe80003800000 */
[----:B------:R-:W-:-:S13]  /*d0a0*/  ISETP.GE.AND P0, PT, R29, R0, PT ;  /* 0x000000001d00720c */ /* 0x000fda0003f06270 */
[----:B------:R-:W-:Y:S05]  /*d0b0*/  @P0 BRA `(.L_x_60) ;  /* 0x0000000000240947 */ /* 0x000fea0003800000 */
[----:B-1-3--:R-:W-:Y:S01]  /*d0c0*/  IADD3 R2, P0, R35, R14, RZ ;  /* 0x0000000e23027210 */ /* 0x00afe20007f1e0ff */
[----:B------:R-:W-:-:S04]  /*d0d0*/  VIADD R5, R36, UR41 ;  /* 0x0000002924057c36 */ /* 0x000fc80008000000 */
[----:B--2---:R-:W-:-:S05]  /*d0e0*/  IMAD.X R3, RZ, RZ, R6, P0 ;  /* 0x000000ffff037224 */ /* 0x004fca00000e0606 */
[----:B------:R-:W-:Y:S01]  /*d0f0*/  @!PT LDS RZ, [RZ] ;  /* 0x00000000fffff984 */ /* 0x000fe20000000800 */
[----:B------:R-:W-:Y:S01]  /*d100*/  @!PT LDS RZ, [RZ] ;  /* 0x00000000fffff984 */ /* 0x000fe20000000800 */
[----:B------:R-:W-:Y:S01]  /*d110*/  @!PT LDS RZ, [RZ] ;  /* 0x00000000fffff984 */ /* 0x000fe20000000800 */
[----:B------:R4:W-:Y:S04]  /*d120*/  LDGSTS.E.BYPASS.LTC128B.128 [R5+0x15c00], desc[UR56][R2.64], !P3 ;  /* 0x15c0000002057fae */ /* 0x0009e8000d901d78 */
[----:B------:R4:W-:Y:S04]  /*d130*/  LDGSTS.E.BYPASS.LTC128B.128 [R5+0x17c00], desc[UR56][R2.64+0x40], !P2 ;  /* 0x17c0004002057fae */ /* 0x0009e8000d101d78 */
[----:B------:R4:W-:Y:S02]  /*d140*/  LDGSTS.E.BYPASS.LTC128B.128 [R5+0x19c00], desc[UR56][R2.64+0x80], !P1 ;  /* 0x19c0008002057fae */ /* 0x0009e4000c901d78 */
.L_x_60:
[----:B------:R-:W-:Y:S05]  /*d150*/  BSYNC B0 ;  /* 0x0000000000007941 */ /* 0x000fea0003800000 */
.L_x_59:
[----:B------:R-:W-:Y:S01]  /*d160*/  NOP ;  /* 0x0000000000007918 */ /* 0x000fe20000000000 */
[----:B------:R-:W-:Y:S01]  /*d170*/  SYNCS.ARRIVE.TRANS64.RED.A0T1 RZ, [UR41+0x29800], RZ ;  /* 0x029800ffffff79a7 */ /* 0x000fe20008200429 */
[----:B------:R-:W-:Y:S01]  /*d180*/  IMAD.MOV.U32 R0, RZ, RZ, 0x1 ;  /* 0x00000001ff007424 */ /* 0x000fe200078e00ff */
[----:B------:R-:W-:Y:S04]  /*d190*/  ARRIVES.LDGSTSBAR.64.TRANSCNT [UR41+0x29800] ;  /* 0x02980000ff0079b0 */ /* 0x000fe80008000aa9 */
[----:B------:R-:W-:Y:S01]  /*d1a0*/  SHF.L.U32 R0, R0, 0x1f, RZ ;  /* 0x0000001f00007819 */ /* 0x000fe200000006ff */
[----:B------:R-:W-:Y:S01]  /*d1b0*/  NOP ;  /* 0x0000000000007918 */ /* 0x000fe20000000000 */
[----:B------:R-:W-:Y:S02]  /*d1c0*/  SYNCS.ARRIVE.TRANS64.A1T0 RZ, [UR41+0x29800], RZ ;  /* 0x029800ffffff79a7 */ /* 0x000fe40008100029 */
[----:B------:R-:W5:Y:S02]  /*d1d0*/  SYNCS.PHASECHK.TRANS64.TRYWAIT P0, [UR41+0x29820], R0 ;  /* 0x02982000ff0075a7 */ /* 0x000f640008000169 */
[----:B-----5:R-:W-:Y:S05]  /*d1e0*/  @!P0 BRA `(.L_x_61) ;  /* 0x0000003800048947 */ /* 0x020fea0003800000 */
.L_x_136:
[----:B------:R-:W-:Y:S01]  /*d1f0*/  UIADD3 UR4, UR45, -0x2, URZ ;  /* 0xfffffffe2d047890 */ /* 0x000fe2000fffe03f */
[----:B------:R-:W-:-:S03]  /*d200*/  IMAD.MOV.U32 R29, RZ, RZ, 0x1 ;  /* 0x00000001ff1d7424 */ /* 0x000fc600078e00ff */
[----:B------:R-:W-:-:S06]  /*d210*/  UISETP.GE.AND UP0, UPT, UR4, UR44, UPT ;  /* 0x0000002c0400728c */ /* 0x000fcc000bf06270 */
[----:B------:R-:W-:-:S13]  /*d220*/  PLOP3.LUT P0, PT, PT, PT, UP0, 0x40, 0x0 ;  /* 0x000000000000781c */ /* 0x000fda0003f0e808 */
[----:B------:R-:W-:Y:S05]  /*d230*/  @P0 BRA `(.L_x_62) ;  /* 0x0000001400900947 */ /* 0x000fea0003800000 */
[----:B-1--4-:R-:W1:Y:S01]  /*d240*/  S2R R2, SR_TID.X ;  /* 0x0000000000027919 */ /* 0x012e620000002100 */
[----:B------:R-:W-:Y:S01]  /*d250*/  UIADD3 UR4, UR43, 0x1, URZ ;  /* 0x000000012b047890 */ /* 0x000fe2000fffe03f */
[----:B------:R-:W-:Y:S01]  /*d260*/  LOP3.LUT R3, RZ, UR40, RZ, 0x33, !PT ;  /* 0x00000028ff037c12 */ /* 0x000fe2000f8e33ff */
[----:B0-----:R-:W-:Y:S02]  /*d270*/  IMAD.MOV.U32 R20, RZ, RZ, 0x1 ;  /* 0x00000001ff147424 */ /* 0x001fe400078e00ff */
[----:B------:R-:W-:-:S06]  /*d280*/  UIMAD UR4, UR4, UR38, URZ ;  /* 0x00000026040472a4 */ /* 0x000fcc000f8e023f */
[----:B------:R-:W-:-:S04]  /*d290*/  LOP3.LUT R0, RZ, UR4, RZ, 0x33, !PT ;  /* 0x00000004ff007c12 */ /* 0x000fc8000f8e33ff */
[----:B------:R-:W-:-:S04]  /*d2a0*/  VIMNMX R3, R0, R3, !PT ;  /* 0x0000000300037248 */ /* 0x000fc80007fe0100 */
[----:B------:R-:W-:Y:S01]  /*d2b0*/  IADD3 R31, -R3, -0x2, RZ ;  /* 0xfffffffe031f7810 */ /* 0x000fe20007ffe1ff */
[----:B-1----:R-:W-:-:S05]  /*d2c0*/  IMAD.SHL.U32 R2, R2, 0x20, RZ ;  /* 0x0000002002027824 */ /* 0x002fca00078e00ff */
[----:B------:R-:W-:-:S04]  /*d2d0*/  LOP3.LUT R2, R2, 0x60, RZ, 0xc0, !PT ;  /* 0x0000006002027812 */ /* 0x000fc800078ec0ff */
[----:B------:R-:W-:-:S05]  /*d2e0*/  IADD3 R17, R2, R17, R28 ;  /* 0x0000001102117210 */ /* 0x000fca0007ffe01c */
[----:B------:R-:W-:Y:S02]  /*d2f0*/  VIADD R2, R17, 0xfffffe20 ;  /* 0xfffffe2011027836 */ /* 0x000fe40000000000 */
[----:B------:R-:W-:Y:S02]  /*d300*/  IMAD.MOV.U32 R17, RZ, RZ, RZ ;  /* 0x000000ffff117224 */ /* 0x000fe400078e00ff */
[----:B------:R-:W-:-:S07]  /*d310*/  IMAD R0, R3, -0xa0, R2 ;  /* 0xffffff6003007824 */ /* 0x000fce00078e0202 */
.L_x_77:
[----:B0-----:R-:W0:Y:S01]  /*d320*/  LDC R2, c[0x0][0x430] ;  /* 0x00010c00ff027b82 */ /* 0x001e220000000800 */
[----:B------:R-:W4:Y:S01]  /*d330*/  LDL R4, [R1+0xc] ;  /* 0x00000c0001047983 */ /* 0x000f220000100800 */
[----:B------:R-:W-:Y:S01]  /*d340*/  IMAD.MOV.U32 R5, RZ, RZ, R0 ;  /* 0x000000ffff057224 */ /* 0x000fe200078e0000 */
[----:B------:R-:W-:Y:S01]  /*d350*/  ULDC.64 UR4, c[0x0][0x428] ;  /* 0x00010a0000047ab9 */ /* 0x000fe20000000a00 */
[----:B------:R-:W-:Y:S01]  /*d360*/  ULDC.64 UR6, c[0x0][0x418] ;  /* 0x0001060000067ab9 */ /* 0x000fe20000000a00 */
[----:B------:R-:W-:Y:S01]  /*d370*/  IMAD R9, R37, UR4, RZ ;  /* 0x0000000425097c24 */ /* 0x000fe2000f8e02ff */
[----:B------:R-:W-:Y:S01]  /*d380*/  IADD3 R11, R0, 0x80, RZ ;  /* 0x00000080000b7810 */ /* 0x000fe20007ffe0ff */
[----:B------:R-:W-:Y:S02]  /*d390*/  VIADD R18, R17, 0x1 ;  /* 0x0000000111127836 */ /* 0x000fe40000000000 */
[----:B------:R-:W-:Y:S01]  /*d3a0*/  IMAD R9, R30, UR5, R9 ;  /* 0x000000051e097c24 */ /* 0x000fe2000f8e0209 */
[----:B0-----:R-:W-:-:S13]  /*d3b0*/  ISETP.NE.AND P2, PT, R2, 0x1, PT ;  /* 0x000000010200780c */ /* 0x001fda0003f45270 */
[----:B------:R-:W0:Y:S08]  /*d3c0*/  @P2 LDC R3, c[0x0][0x434] ;  /* 0x00010d00ff032b82 */ /* 0x000e300000000800 */
[----:B------:R-:W1:Y:S01]  /*d3d0*/  @P2 LDC R7, c[0x0][0x438] ;  /* 0x00010e00ff072b82 */ /* 0x000e620000000800 */
[----:B0-----:R-:W-:-:S05]  /*d3e0*/  @P2 IMAD.HI.U32 R2, R0, R3, RZ ;  /* 0x0000000300022227 */ /* 0x001fca00078e00ff */
[----:B-1----:R-:W-:-:S04]  /*d3f0*/  @P2 SHF.R.U32.HI R5, RZ, R7, R2 ;  /* 0x00000007ff052219 */ /* 0x002fc80000011602 */
[--C-:B------:R-:W-:Y:S01]  /*d400*/  SHF.R.S32.HI R3, RZ, 0x1f, R5.reuse ;  /* 0x0000001fff037819 */ /* 0x100fe20000011405 */
[----:B------:R-:W-:-:S04]  /*d410*/  IMAD.MOV.U32 R2, RZ, RZ, R5 ;  /* 0x000000ffff027224 */ /* 0x000fc800078e0005 */
[----:B------:R-:W-:-:S04]  /*d420*/  IMAD.WIDE.U32 R2, R30, UR4, R2 ;  /* 0x000000041e027c25 */ /* 0x000fc8000f8e0002 */
[----:B------:R-:W-:Y:S01]  /*d430*/  IMAD.IADD R3, R9, 0x1, R3 ;  /* 0x0000000109037824 */ /* 0x000fe200078e0203 */
[----:B--2---:R-:W-:-:S04]  /*d440*/  LEA R6, P0, R2, UR6, 0x2 ;  /* 0x0000000602067c11 */ /* 0x004fc8000f8010ff */
[----:B------:R-:W-:Y:S02]  /*d450*/  LEA.HI.X R7, R2, UR7, R3, 0x2, P0 ;  /* 0x0000000702077c11 */ /* 0x000fe400080f1403 */
[----:B------:R-:W0:Y:S03]  /*d460*/  @P2 LDC R2, c[0x0][0x434] ;  /* 0x00010d00ff022b82 */ /* 0x000e260000000800 */
[----:B------:R-:W2:Y:S05]  /*d470*/  LDG.E R6, desc[UR56][R6.64] ;  /* 0x0000003806067981 */ /* 0x000eaa000c1e1900 */
[----:B------:R-:W1:Y:S01]  /*d480*/  @P2 LDC R3, c[0x0][0x438] ;  /* 0x00010e00ff032b82 */ /* 0x000e620000000800 */
[----:B0-----:R-:W-:-:S05]  /*d490*/  @P2 IMAD.HI.U32 R2, R11, R2, RZ ;  /* 0x000000020b022227 */ /* 0x001fca00078e00ff */
[----:B-1----:R-:W-:Y:S01]  /*d4a0*/  @P2 SHF.R.U32.HI R11, RZ, R3, R2 ;  /* 0x00000003ff0b2219 */ /* 0x002fe20000011602 */
[----:B------:R-:W-:-:S06]  /*d4b0*/  ULOP3.LUT UR8, UR48, 0x2, URZ, 0xfc, !UPT ;  /* 0x0000000230087892 */ /* 0x000fcc000f8efc3f */
[----:B------:R-:W-:Y:S02]  /*d4c0*/  IMAD.U32 R10, RZ, RZ, UR8 ;  /* 0x00000008ff0a7e24 */ /* 0x000fe4000f8e00ff */
[----:B------:R-:W-:-:S05]  /*d4d0*/  VIADD R31, R31, 0xffffffff ;  /* 0xffffffff1f1f7836 */ /* 0x000fca0000000000 */
[----:B------:R-:W-:Y:S02]  /*d4e0*/  ISETP.GT.AND P2, PT, R31, UR44, PT ;  /* 0x0000002c1f007c0c */ /* 0x000fe4000bf44270 */
[----:B----4-:R-:W-:-:S13]  /*d4f0*/  ISETP.GT.U32.AND P1, PT, R4, 0x9f, PT ;  /* 0x0000009f0400780c */ /* 0x010fda0003f24070 */
[--C-:B------:R-:W-:Y:S01]  /*d500*/  @!P1 SHF.R.S32.HI R3, RZ, 0x1f, R11.reuse ;  /* 0x0000001fff039819 */ /* 0x100fe2000001140b */
[----:B------:R-:W-:-:S04]  /*d510*/  @!P1 IMAD.MOV.U32 R2, RZ, RZ, R11 ;  /* 0x000000ffff029224 */ /* 0x000fc800078e000b */
[----:B------:R-:W-:-:S04]  /*d520*/  @!P1 IMAD.WIDE.U32 R2, R30, UR4, R2 ;  /* 0x000000041e029c25 */ /* 0x000fc8000f8e0002 */
[----:B------:R-:W-:Y:S01]  /*d530*/  @!P1 IMAD.IADD R9, R9, 0x1, R3 ;  /* 0x0000000109099824 */ /* 0x000fe200078e0203 */
[----:B------:R-:W-:Y:S01]  /*d540*/  @!P1 LEA R8, P0, R2, UR6, 0x2 ;  /* 0x0000000602089c11 */ /* 0x000fe2000f8010ff */
[----:B------:R-:W-:-:S03]  /*d550*/  IMAD.MOV.U32 R4, RZ, RZ, RZ ;  /* 0x000000ffff047224 */ /* 0x000fc600078e00ff */
[----:B------:R-:W-:Y:S02]  /*d560*/  @!P1 LEA.HI.X R9, R2, UR7, R9, 0x2, P0 ;  /* 0x0000000702099c11 */ /* 0x000fe400080f1409 */
[----:B------:R-:W-:-:S03]  /*d570*/  ISETP.NE.AND P0, PT, R18, 0x2, PT ;  /* 0x000000021200780c */ /* 0x000fc60003f05270 */
[----:B------:R0:W5:Y:S01]  /*d580*/  @!P1 LDG.E R4, desc[UR56][R8.64] ;  /* 0x0000003808049981 */ /* 0x000162000c1e1900 */
[----:B------:R-:W-:Y:S02]  /*d590*/  ISETP.NE.AND P1, PT, R10, 0x3, PT ;  /* 0x000000030a00780c */ /* 0x000fe40003f25270 */
[----:B------:R-:W-:Y:S02]  /*d5a0*/  SEL R29, RZ, 0x1, P0 ;  /* 0x00000001ff1d7807 */ /* 0x000fe40000000000 */
[----:B------:R-:W-:Y:S02]  /*d5b0*/  SEL R18, R18, RZ, P0 ;  /* 0x000000ff12127207 */ /* 0x000fe40000000000 */
[----:B------:R-:W-:Y:S02]  /*d5c0*/  LOP3.LUT R29, R20, R29, RZ, 0x3c, !PT ;  /* 0x0000001d141d7212 */ /* 0x000fe400078e3cff */
[----:B--2---:R-:W-:-:S05]  /*d5d0*/  SHF.R.S32.HI R24, RZ, 0x1f, R6 ;  /* 0x0000001fff187819 */ /* 0x004fca0000011406 */
[----:B0-----:R-:W-:Y:S05]  /*d5e0*/  @!P1 BRA `(.L_x_63) ;  /* 0x0000000000049947 */ /* 0x001fea0003800000 */
[----:B------:R-:W-:Y:S01]  /*d5f0*/  BPT.TRAP 0x1 ;  /* 0x000000040000795c */ /* 0x000fe20000300000 */
.L_x_63:
[----:B------:R-:W-:Y:S02]  /*d600*/  LEA R10, R18, UR41, 0x3 ;  /* 0x00000029120a7c11 */ /* 0x000fe4000f8e18ff */
[----:B------:R-:W-:-:S04]  /*d610*/  SHF.L.U32 R26, R29, 0x1f, RZ ;  /* 0x0000001f1d1a7819 */ /* 0x000fc800000006ff */
[----:B------:R-:W0:Y:S02]  /*d620*/  SYNCS.PHASECHK.TRANS64.TRYWAIT P0, [R10+URZ+0x29880], R26 ;  /* 0x0298801a0a0075a7 */ /* 0x000e24000800017f */
[----:B0-----:R-:W-:Y:S05]  /*d630*/  @!P0 BRA `(.L_x_64) ;  /* 0x0000003400088947 */ /* 0x001fea0003800000 */
.L_x_137:
[----:B------:R-:W-:Y:S01]  /*d640*/  ULDC UR4, c[0x0][0x430] ;  /* 0x00010c0000047ab9 */ /* 0x000fe20000000800 */
[----:B------:R-:W-:Y:S01]  /*d650*/  ULDC.64 UR6, c[0x0][0x328] ;  /* 0x0000ca0000067ab9 */ /* 0x000fe20000000a00 */
[----:B------:R-:W-:Y:S01]  /*d660*/  UIADD3 UR4, -UR4, URZ, URZ ;  /* 0x0000003f04047290 */ /* 0x000fe2000fffe13f */
[----:B-----5:R-:W-:Y:S02]  /*d670*/  SHF.R.S32.HI R27, RZ, 0x1f, R4 ;  /* 0x0000001fff1b7819 */ /* 0x020fe40000011404 */
[C---:B------:R-:W-:Y:S02]  /*d680*/  LOP3.LUT P3, RZ, R16.reuse, 0x2, RZ, 0xc0, !PT ;  /* 0x0000000210ff7812 */ /* 0x040fe4000786c0ff */
[----:B------:R-:W-:Y:S01]  /*d690*/  LOP3.LUT P1, RZ, R16, 0x1, RZ, 0xc0, !PT ;  /* 0x0000000110ff7812 */ /* 0x000fe2000782c0ff */
[--C-:B------:R-:W-:Y:S02]  /*d6a0*/  IMAD R7, R5, UR4, R0.reuse ;  /* 0x0000000405077c24 */ /* 0x100fe4000f8e0200 */
[----:B------:R-:W-:Y:S01]  /*d6b0*/  IMAD R5, R11, UR4, R0 ;  /* 0x000000040b057c24 */ /* 0x000fe2000f8e0200 */
[----:B------:R-:W-:-:S02]  /*d6c0*/  ULDC.64 UR4, c[0x0][0x338] ;  /* 0x0000ce0000047ab9 */ /* 0x000fc40000000a00 */
[----:B------:R-:W-:Y:S01]  /*d6d0*/  SHF.R.S32.HI R19, RZ, 0x1f, R7 ;  /* 0x0000001fff137819 */ /* 0x000fe20000011407 */
[----:B------:R-:W-:Y:S02]  /*d6e0*/  VIADD R5, R5, 0x80 ;  /* 0x0000008005057836 */ /* 0x000fe40000000000 */
[----:B------:R-:W-:Y:S02]  /*d6f0*/  IMAD R11, R24, UR4, RZ ;  /* 0x00000004180b7c24 */ /* 0x000fe4000f8e02ff */
[----:B------:R-:W-:Y:S01]  /*d700*/  IMAD R2, R19, UR6, RZ ;  /* 0x0000000613027c24 */ /* 0x000fe2000f8e02ff */
[----:B------:R-:W-:Y:S01]  /*d710*/  SHF.R.S32.HI R28, RZ, 0x1f, R5 ;  /* 0x0000001fff1c7819 */ /* 0x000fe20000011405 */
[----:B------:R-:W-:Y:S02]  /*d720*/  IMAD R11, R6, UR5, R11 ;  /* 0x00000005060b7c24 */ /* 0x000fe4000f8e020b */
[C---:B------:R-:W-:Y:S02]  /*d730*/  IMAD R9, R7.reuse, UR7, R2 ;  /* 0x0000000707097c24 */ /* 0x040fe4000f8e0202 */
[----:B------:R-:W-:-:S04]  /*d740*/  IMAD.WIDE.U32 R2, R7, UR6, RZ ;  /* 0x0000000607027c25 */ /* 0x000fc8000f8e00ff */
[----:B------:R-:W-:Y:S02]  /*d750*/  IMAD.IADD R3, R3, 0x1, R9 ;  /* 0x0000000103037824 */ /* 0x000fe400078e0209 */
[----:B------:R-:W-:Y:S02]  /*d760*/  IMAD R12, R28, UR6, RZ ;  /* 0x000000061c0c7c24 */ /* 0x000fe4000f8e02ff */
[----:B------:R-:W-:-:S04]  /*d770*/  IMAD.WIDE.U32 R8, R6, UR4, R2 ;  /* 0x0000000406087c25 */ /* 0x000fc8000f8e0002 */
[C---:B------:R-:W-:Y:S02]  /*d780*/  IMAD R12, R5.reuse, UR7, R12 ;  /* 0x00000007050c7c24 */ /* 0x040fe4000f8e020c */
[----:B------:R-:W-:Y:S01]  /*d790*/  IMAD.WIDE.U32 R2, R5, UR6, RZ ;  /* 0x0000000605027c25 */ /* 0x000fe2000f8e00ff */
[----:B------:R-:W-:-:S03]  /*d7a0*/  R2UR UR6, R32 ;  /* 0x00000000200672ca */ /* 0x000fc600000e0000 */
[----:B------:R-:W-:Y:S02]  /*d7b0*/  IMAD.IADD R9, R9, 0x1, R11 ;  /* 0x0000000109097824 */ /* 0x000fe400078e020b */
[----:B------:R-:W-:Y:S02]  /*d7c0*/  IMAD.IADD R3, R3, 0x1, R12 ;  /* 0x0000000103037824 */ /* 0x000fe400078e020c */
[----:B------:R-:W-:Y:S02]  /*d7d0*/  IMAD R11, R27, UR4, RZ ;  /* 0x000000041b0b7c24 */ /* 0x000fe4000f8e02ff */
[----:B------:R-:W-:-:S04]  /*d7e0*/  IMAD.WIDE.U32 R2, R4, UR4, R2 ;  /* 0x0000000404027c25 */ /* 0x000fc8000f8e0002 */
[----:B------:R-:W-:Y:S01]  /*d7f0*/  IMAD R11, R4, UR5, R11 ;  /* 0x00000005040b7c24 */ /* 0x000fe2000f8e020b */
[----:B------:R-:W-:-:S03]  /*d800*/  ULDC.64 UR4, c[0x0][0x330] ;  /* 0x0000cc0000047ab9 */ /* 0x000fc60000000a00 */
[----:B------:R-:W-:Y:S02]  /*d810*/  IMAD.IADD R3, R3, 0x1, R11 ;  /* 0x0000000103037824 */ /* 0x000fe400078e020b */
[----:B------:R-:W-:Y:S01]  /*d820*/  IMAD.U32 R11, RZ, RZ, UR4 ;  /* 0x00000004ff0b7e24 */ /* 0x000fe2000f8e00ff */
[----:B------:R-:W-:-:S03]  /*d830*/  UIMAD UR4, UR6, UR4, URZ ;  /* 0x00000004060472a4 */ /* 0x000fc6000f8e023f */
[C---:B------:R-:W-:Y:S01]  /*d840*/  IMAD.WIDE.U32 R8, R11.reuse, UR39, R8 ;  /* 0x000000270b087c25 */ /* 0x040fe2000f8e0008 */
[----:B------:R-:W-:Y:S01]  /*d850*/  ULDC.64 UR6, c[0x0][0x318] ;  /* 0x0000c60000067ab9 */ /* 0x000fe20000000a00 */
[----:B------:R-:W-:Y:S02]  /*d860*/  UIMAD UR4, UR39, UR5, UR4 ;  /* 0x00000005270472a4 */ /* 0x000fe4000f8e0204 */
[----:B------:R-:W-:Y:S01]  /*d870*/  IMAD.U32 R23, RZ, RZ, UR7 ;  /* 0x00000007ff177e24 */ /* 0x000fe2000f8e00ff */
[----:B------:R-:W-:Y:S01]  /*d880*/  IADD3 R22, P0, R8, UR6, RZ ;  /* 0x0000000608167c10 */ /* 0x000fe2000ff1e0ff */
[----:B------:R-:W-:-:S03]  /*d890*/  IMAD.WIDE.U32 R2, R11, UR39, R2 ;  /* 0x000000270b027c25 */ /* 0x000fc6000f8e0002 */
[----:B------:R-:W-:Y:S02]  /*d8a0*/  IADD3.X R25, R23, UR4, R9, P0, !PT ;  /* 0x0000000417197c10 */ /* 0x000fe400087fe409 */
[----:B------:R-:W-:-:S04]  /*d8b0*/  IADD3 R8, P0, R2, UR6, RZ ;  /* 0x0000000602087c10 */ /* 0x000fc8000ff1e0ff */
[----:B------:R-:W-:Y:S01]  /*d8c0*/  IADD3.X R23, R23, UR4, R3, P0, !PT ;  /* 0x0000000417177c10 */ /* 0x000fe200087fe403 */
[----:B------:R-:W-:-:S03]  /*d8d0*/  UMOV UR4, 0xffffffff ;  /* 0xffffffff00047882 */ /* 0x000fc60000000000 */
[----:B------:R-:W-:Y:S05]  /*d8e0*/  BRA.DIV UR4, `(.L_x_65) ;  /* 0x0000003204707947 */ /* 0x000fea000b800000 */
[----:B------:R-:W1:Y:S01]  /*d8f0*/  SHFL.IDX PT, R2, R22, RZ, 0x1c1f ;  /* 0x001c1fff16027589 */ /* 0x000e6200000e0000 */
[----:B------:R-:W-:-:S03]  /*d900*/  IMAD R9, R18, 0x5000, R34 ;  /* 0x0000500012097824 */ /* 0x000fc600078e0222 */
[----:B------:R-:W2:Y:S01]  /*d910*/  SHFL.IDX PT, R3, R25, RZ, 0x1c1f ;  /* 0x001c1fff19037589 */ /* 0x000ea200000e0000 */
[----:B------:R-:W-:-:S03]  /*d920*/  IMAD.IADD R21, R33, 0x1, R9 ;  /* 0x0000000121157824 */ /* 0x000fc600078e0209 */
[----:B------:R-:W-:Y:S04]  /*d930*/  SHFL.IDX PT, R23, R23, RZ, 0x1c1f ;  /* 0x001c1fff17177589 */ /* 0x000fe800000e0000 */
[----:B---3--:R-:W-:Y:S01]  /*d940*/  SHFL.IDX PT, R14, R8, RZ, 0x1c1f ;  /* 0x001c1fff080e7589 */ /* 0x008fe200000e0000 */
[----:B-1----:R-:W-:-:S05]  /*d950*/  IADD3 R2, P0, R35, R2, RZ ;  /* 0x0000000223027210 */ /* 0x002fca0007f1e0ff */
[----:B--2---:R-:W-:-:S05]  /*d960*/  IMAD.X R3, RZ, RZ, R3, P0 ;  /* 0x000000ffff037224 */ /* 0x004fca00000e0603 */
[----:B------:R-:W-:Y:S04]  /*d970*/  LDGSTS.E.BYPASS.LTC128B.128 [R9], desc[UR56][R2.64], !P3 ;  /* 0x0000000002097fae */ /* 0x000fe8000d901d78 */
[----:B------:R1:W-:Y:S04]  /*d980*/  LDGSTS.E.BYPASS.LTC128B.128 [R21], desc[UR56][R2.64+0x40], !P1 ;  /* 0x0000004002157fae */ /* 0x0003e8000c901d78 */
[----:B-1----:R-:W1:Y:S04]  /*d990*/  SHFL.IDX PT, R2, R22, 0x1, 0x1c1f ;  /* 0x003c1f0016027f89 */ /* 0x002e6800000e0000 */
[----:B------:R-:W2:Y:S01]  /*d9a0*/  SHFL.IDX PT, R3, R25, 0x1, 0x1c1f ;  /* 0x003c1f0019037f89 */ /* 0x000ea200000e0000 */
[----:B-1----:R-:W-:-:S05]  /*d9b0*/  IADD3 R2, P0, R35, R2, RZ ;  /* 0x0000000223027210 */ /* 0x002fca0007f1e0ff */
[----:B--2---:R-:W-:-:S05]  /*d9c0*/  IMAD.X R3, RZ, RZ, R3, P0 ;  /* 0x000000ffff037224 */ /* 0x004fca00000e0603 */
[----:B------:R-:W-:Y:S04]  /*d9d0*/  LDGSTS.E.BYPASS.LTC128B.128 [R9+0x1000], desc[UR56][R2.64], !P3 ;  /* 0x0100000002097fae */ /* 0x000fe8000d901d78 */
[----:B------:R1:W-:Y:S04]  /*d9e0*/  LDGSTS.E.BYPASS.LTC128B.128 [R21+0x1000], desc[UR56][R2.64+0x40], !P1 ;  /* 0x0100004002157fae */ /* 0x0003e8000c901d78 */
[----:B-1----:R-:W1:Y:S04]  /*d9f0*/  SHFL.IDX PT, R2, R22, 0x2, 0x1c1f ;  /* 0x005c1f0016027f89 */ /* 0x002e6800000e0000 */
[----:B------:R-:W2:Y:S04]  /*da00*/  SHFL.IDX PT, R3, R25, 0x2, 0x1c1f ;  /* 0x005c1f0019037f89 */ /* 0x000ea800000e0000 */
[----:B------:R-:W-:Y:S01]  /*da10*/  SHFL.IDX PT, R25, R25, 0x3, 0x1c1f ;  /* 0x007c1f0019197f89 */ /* 0x000fe200000e0000 */
[----:B-1----:R-:W-:-:S05]  /*da20*/  IADD3 R2, P0, R35, R2, RZ ;  /* 0x0000000223027210 */ /* 0x002fca0007f1e0ff */
[----:B--2---:R-:W-:-:S05]  /*da30*/  IMAD.X R3, RZ, RZ, R3, P0 ;  /* 0x000000ffff037224 */ /* 0x004fca00000e0603 */
[----:B------:R-:W-:Y:S04]  /*da40*/  LDGSTS.E.BYPASS.LTC128B.128 [R9+0x2000], desc[UR56][R2.64], !P3 ;  /* 0x0200000002097fae */ /* 0x000fe8000d901d78 */
[----:B------:R1:W-:Y:S04]  /*da50*/  LDGSTS.E.BYPASS.LTC128B.128 [R21+0x2000], desc[UR56][R2.64+0x40], !P1 ;  /* 0x0200004002157fae */ /* 0x0003e8000c901d78 */
[----:B-1----:R-:W1:Y:S02]  /*da60*/  SHFL.IDX PT, R2, R22, 0x3, 0x1c1f ;  /* 0x007c1f0016027f89 */ /* 0x002e6400000e0000 */
[----:B-1----:R-:W-:-:S05]  /*da70*/  IADD3 R2, P0, R35, R2, RZ ;  /* 0x0000000223027210 */ /* 0x002fca0007f1e0ff */
[----:B------:R-:W-:-:S05]  /*da80*/  IMAD.X R3, RZ, RZ, R25, P0 ;  /* 0x000000ffff037224 */ /* 0x000fca00000e0619 */
[----:B------:R1:W-:Y:S04]  /*da90*/  LDGSTS.E.BYPASS.LTC128B.128 [R9+0x3000], desc[UR56][R2.64], !P3 ;  /* 0x0300000002097fae */ /* 0x0003e8000d901d78 */
[----:B------:R1:W-:Y:S02]  /*daa0*/  LDGSTS.E.BYPASS.LTC128B.128 [R21+0x3000], desc[UR56][R2.64+0x40], !P1 ;  /* 0x0300004002157fae */ /* 0x0003e4000c901d78 */
.L_x_149:
[----:B------:R-:W-:Y:S02]  /*dab0*/  R2UR UR4, R10 ;  /* 0x000000000a0472ca */ /* 0x000fe400000e0000 */
[----:B-1----:R-:W-:-:S04]  /*dac0*/  IADD3 R2, P0, R35, R14, RZ ;  /* 0x0000000e23027210 */ /* 0x002fc80007f1e0ff */
[----:B------:R-:W-:-:S05]  /*dad0*/  IADD3.X R3, RZ, R23, RZ, P0, !PT ;  /* 0x00000017ff037210 */ /* 0x000fca00007fe4ff */
[----:B------:R-:W-:Y:S01]  /*dae0*/  @!PT LDS RZ, [RZ] ;  /* 0x00000000fffff984 */ /* 0x000fe20000000800 */
[----:B------:R-:W-:Y:S01]  /*daf0*/  @!PT LDS RZ, [RZ] ;  /* 0x00000000fffff984 */ /* 0x000fe20000000800 */
[----:B------:R-:W-:Y:S01]  /*db00*/  @!PT LDS RZ, [RZ] ;  /* 0x00000000fffff984 */ /* 0x000fe20000000800 */
[----:B------:R1:W-:Y:S04]  /*db10*/  LDGSTS.E.BYPASS.LTC128B.128 [R9+0x4000], desc[UR56][R2.64], !P3 ;  /* 0x0400000002097fae */ /* 0x0003e8000d901d78 */
        /* <DEDUP_REMOVED lines=10> */
.L_x_66:
[----:B------:R1:W-:Y:S01]  /*dbc0*/  SYNCS.ARRIVE.TRANS64.A1T0 RZ, [R10+URZ+0x29870], RZ ;  /* 0x029870ff0aff79a7 */ /* 0x0003e2000810003f */
[----:B------:R-:W-:Y:S05]  /*dbd0*/  @!P1 BRA `(.L_x_67) ;  /* 0x0000000000049947 */ /* 0x000fea0003800000 */
[----:B------:R-:W-:Y:S01]  /*dbe0*/  BPT.TRAP 0x1 ;  /* 0x000000040000795c */ /* 0x000fe20000300000 */
.L_x_67:
[----:B------:R-:W2:Y:S02]  /*dbf0*/  SYNCS.PHASECHK.TRANS64.TRYWAIT P0, [R10+URZ+0x29840], R26 ;  /* 0x0298401a0a0075a7 */ /* 0x000ea4000800017f */
[----:B--2---:R-:W-:Y:S05]  /*dc00*/  @!P0 BRA `(.L_x_68) ;  /* 0x0000003400188947 */ /* 0x004fea0003800000 */
.L_x_150:
[----:B------:R-:W-:Y:S01]  /*dc10*/  ULDC.64 UR8, c[0x0][0x300] ;  /* 0x0000c00000087ab9 */ /* 0x000fe20000000a00 */
[----:B------:R-:W-:Y:S01]  /*dc20*/  ULDC.64 UR10, c[0x0][0x310] ;  /* 0x0000c400000a7ab9 */ /* 0x000fe20000000a00 */
[----:B------:R-:W-:Y:S01]  /*dc30*/  IMAD R2, R19, UR8, RZ ;  /* 0x0000000813027c24 */ /* 0x000fe2000f8e02ff */
[----:B------:R-:W-:Y:S01]  /*dc40*/  R2UR UR6, R32 ;  /* 0x00000000200672ca */ /* 0x000fe200000e0000 */
[----:B------:R-:W-:Y:S01]  /*dc50*/  ULDC.64 UR4, c[0x0][0x308] ;  /* 0x0000c20000047ab9 */ /* 0x000fe20000000a00 */
[----:B------:R-:W-:Y:S01]  /*dc60*/  IMAD R28, R28, UR8, RZ ;  /* 0x000000081c1c7c24 */ /* 0x000fe2000f8e02ff */
[C---:B------:R-:W-:Y:S01]  /*dc70*/  LOP3.LUT P4, RZ, R16.reuse, 0x10, RZ, 0xc0, !PT ;  /* 0x0000001010ff7812 */ /* 0x040fe2000788c0ff */
[C---:B------:R-:W-:Y:S01]  /*dc80*/  IMAD R9, R7.reuse, UR9, R2 ;  /* 0x0000000907097c24 */ /* 0x040fe2000f8e0202 */
[C---:B------:R-:W-:Y:S01]  /*dc90*/  LOP3.LUT P3, RZ, R16.reuse, 0x8, RZ, 0xc0, !PT ;  /* 0x0000000810ff7812 */ /* 0x040fe2000786c0ff */
[----:B------:R-:W-:Y:S01]  /*dca0*/  IMAD.WIDE.U32 R2, R7, UR8, RZ ;  /* 0x0000000807027c25 */ /* 0x000fe2000f8e00ff */
[----:B------:R-:W-:-:S03]  /*dcb0*/  LOP3.LUT P1, RZ, R16, 0x4, RZ, 0xc0, !PT ;  /* 0x0000000410ff7812 */ /* 0x000fc6000782c0ff */
[----:B------:R-:W-:Y:S02]  /*dcc0*/  IMAD.IADD R3, R3, 0x1, R9 ;  /* 0x0000000103037824 */ /* 0x000fe400078e0209 */
[----:B------:R-:W-:Y:S02]  /*dcd0*/  IMAD R7, R24, UR10, RZ ;  /* 0x0000000a18077c24 */ /* 0x000fe4000f8e02ff */
[----:B------:R-:W-:-:S04]  /*dce0*/  IMAD.WIDE.U32 R2, R6, UR10, R2 ;  /* 0x0000000a06027c25 */ /* 0x000fc8000f8e0002 */
[----:B------:R-:W-:Y:S02]  /*dcf0*/  IMAD R7, R6, UR11, R7 ;  /* 0x0000000b06077c24 */ /* 0x000fe4000f8e0207 */
[----:B------:R-:W-:Y:S01]  /*dd00*/  IMAD.U32 R6, RZ, RZ, UR4 ;  /* 0x00000004ff067e24 */ /* 0x000fe2000f8e00ff */
[----:B------:R-:W-:Y:S01]  /*dd10*/  UIMAD UR4, UR6, UR4, URZ ;  /* 0x00000004060472a4 */ /* 0x000fe2000f8e023f */
[----:B------:R-:W-:Y:S02]  /*dd20*/  IMAD.IADD R3, R3, 0x1, R7 ;  /* 0x0000000103037824 */ /* 0x000fe400078e0207 */
[----:B------:R-:W-:Y:S01]  /*dd30*/  ULDC.64 UR6, c[0x0][0x2e8] ;  /* 0x0000ba0000067ab9 */ /* 0x000fe20000000a00 */
[----:B------:R-:W-:Y:S02]  /*dd40*/  UIMAD UR4, UR39, UR5, UR4 ;  /* 0x00000005270472a4 */ /* 0x000fe4000f8e0204 */
[----:B------:R-:W-:-:S04]  /*dd50*/  IMAD.WIDE.U32 R2, R6, UR39, R2 ;  /* 0x0000002706027c25 */ /* 0x000fc8000f8e0002 */
[----:B------:R-:W-:Y:S01]  /*dd60*/  IMAD.U32 R24, RZ, RZ, UR7 ;  /* 0x00000007ff187e24 */ /* 0x000fe2000f8e00ff */
[----:B------:R-:W-:Y:S01]  /*dd70*/  IADD3 R19, P0, R2, UR6, RZ ;  /* 0x0000000602137c10 */ /* 0x000fe2000ff1e0ff */
[----:B------:R-:W-:Y:S02]  /*dd80*/  IMAD R7, R5, UR9, R28 ;  /* 0x0000000905077c24 */ /* 0x000fe4000f8e021c */
[----:B------:R-:W-:Y:S01]  /*dd90*/  IMAD R27, R27, UR10, RZ ;  /* 0x0000000a1b1b7c24 */ /* 0x000fe2000f8e02ff */
[----:B------:R-:W-:Y:S01]  /*dda0*/  IADD3.X R21, R24, UR4, R3, P0, !PT ;  /* 0x0000000418157c10 */ /* 0x000fe200087fe403 */
[----:B------:R-:W-:-:S04]  /*ddb0*/  IMAD.WIDE.U32 R2, R5, UR8, RZ ;  /* 0x0000000805027c25 */ /* 0x000fc8000f8e00ff */
[----:B------:R-:W-:Y:S02]  /*ddc0*/  IMAD.IADD R3, R3, 0x1, R7 ;  /* 0x0000000103037824 */ /* 0x000fe400078e0207 */
[C---:B------:R-:W-:Y:S02]  /*ddd0*/  IMAD R27, R4.reuse, UR11, R27 ;  /* 0x0000000b041b7c24 */ /* 0x040fe4000f8e021b */
[----:B------:R-:W-:-:S04]  /*dde0*/  IMAD.WIDE.U32 R2, R4, UR10, R2 ;  /* 0x0000000a04027c25 */ /* 0x000fc8000f8e0002 */
[----:B------:R-:W-:Y:S02]  /*ddf0*/  IMAD.IADD R3, R3, 0x1, R27 ;  /* 0x0000000103037824 */ /* 0x000fe400078e021b */
[----:B------:R-:W-:Y:S02]  /*de00*/  IMAD R23, R18, 0x7800, R36 ;  /* 0x0000780012177824 */ /* 0x000fe400078e0224 */
[----:B------:R-:W-:-:S03]  /*de10*/  IMAD.WIDE.U32 R2, R6, UR39, R2 ;  /* 0x0000002706027c25 */ /* 0x000fc6000f8e0002 */
[----:B------:R-:W-:-:S04]  /*de20*/  IADD3 R22, P0, R2, UR6, RZ ;  /* 0x0000000602167c10 */ /* 0x000fc8000ff1e0ff */
[----:B------:R-:W-:Y:S01]  /*de30*/  IADD3.X R24, R24, UR4, R3, P0, !PT ;  /* 0x0000000418187c10 */ /* 0x000fe200087fe403 */
[----:B------:R-:W-:-:S03]  /*de40*/  UMOV UR4, 0xffffffff ;  /* 0xffffffff00047882 */ /* 0x000fc60000000000 */
[----:B------:R-:W-:Y:S05]  /*de50*/  BRA.DIV UR4, `(.L_x_69) ;  /* 0x0000003204987947 */ /* 0x000fea000b800000 */
[----:B------:R-:W3:Y:S01]  /*de60*/  SHFL.IDX PT, R14, R19, RZ, 0x1c1f ;  /* 0x001c1fff130e7589 */ /* 0x000ee200000e0000 */
[----:B------:R-:W-:-:S03]  /*de70*/  VIADD R23, R23, UR41 ;  /* 0x0000002917177c36 */ /* 0x000fc60008000000 */
[----:B------:R-:W4:Y:S04]  /*de80*/  SHFL.IDX PT, R3, R21, RZ, 0x1c1f ;  /* 0x001c1fff15037589 */ /* 0x000f2800000e0000 */
[----:B------:R-:W-:Y:S01]  /*de90*/  SHFL.IDX PT, R24, R24, RZ, 0x1c1f ;  /* 0x001c1fff18187589 */ /* 0x000fe200000e0000 */
[----:B---3--:R-:W-:-:S03]  /*dea0*/  IADD3 R8, P0, R35, R14, RZ ;  /* 0x0000000e23087210 */ /* 0x008fc60007f1e0ff */
[----:B------:R-:W3:Y:S02]  /*deb0*/  SHFL.IDX PT, R14, R19, 0x1, 0x1c1f ;  /* 0x003c1f00130e7f89 */ /* 0x000ee400000e0000 */
[----:B----4-:R-:W-:Y:S02]  /*dec0*/  IMAD.X R9, RZ, RZ, R3, P0 ;  /* 0x000000ffff097224 */ /* 0x010fe400000e0603 */
[----:B------:R-:W4:Y:S04]  /*ded0*/  SHFL.IDX PT, R3, R21, 0x1, 0x1c1f ;  /* 0x003c1f0015037f89 */ /* 0x000f2800000e0000 */
[----:B------:R0:W-:Y:S04]  /*dee0*/  LDGSTS.E.BYPASS.LTC128B.128 [R23+0x1a400], desc[UR56][R8.64], !P4 ;  /* 0x1a40000008177fae */ /* 0x0001e8000e101d78 */
[----:B------:R0:W-:Y:S04]  /*def0*/  LDGSTS.E.BYPASS.LTC128B.128 [R23+0x1cc00], desc[UR56][R8.64+0x40], !P3 ;  /* 0x1cc0004008177fae */ /* 0x0001e8000d901d78 */
[----:B------:R0:W-:Y:S01]  /*df00*/  LDGSTS.E.BYPASS.LTC128B.128 [R23+0x1f400], desc[UR56][R8.64+0x80], !P1 ;  /* 0x1f40008008177fae */ /* 0x0001e2000c901d78 */
[----:B---3--:R-:W-:-:S03]  /*df10*/  IADD3 R6, P0, R35, R14, RZ ;  /* 0x0000000e23067210 */ /* 0x008fc60007f1e0ff */
[----:B------:R-:W3:Y:S02]  /*df20*/  SHFL.IDX PT, R14, R19, 0x2, 0x1c1f ;  /* 0x005c1f00130e7f89 */ /* 0x000ee400000e0000 */
[----:B----4-:R-:W-:Y:S02]  /*df30*/  IMAD.X R7, RZ, RZ, R3, P0 ;  /* 0x000000ffff077224 */ /* 0x010fe400000e0603 */
[----:B------:R-:W4:Y:S04]  /*df40*/  SHFL.IDX PT, R3, R21, 0x2, 0x1c1f ;  /* 0x005c1f0015037f89 */ /* 0x000f2800000e0000 */
[----:B------:R-:W-:Y:S04]  /*df50*/  SHFL.IDX PT, R21, R21, 0x3, 0x1c1f ;  /* 0x007c1f0015157f89 */ /* 0x000fe800000e0000 */
[----:B------:R0:W-:Y:S04]  /*df60*/  LDGSTS.E.BYPASS.LTC128B.128 [R23+0x1ac00], desc[UR56][R6.64], !P4 ;  /* 0x1ac0000006177fae */ /* 0x0001e8000e101d78 */
[----:B------:R0:W-:Y:S04]  /*df70*/  LDGSTS.E.BYPASS.LTC128B.128 [R23+0x1d400], desc[UR56][R6.64+0x40], !P3 ;  /* 0x1d40004006177fae */ /* 0x0001e8000d901d78 */
[----:B------:R0:W-:Y:S01]  /*df80*/  LDGSTS.E.BYPASS.LTC128B.128 [R23+0x1fc00], desc[UR56][R6.64+0x80], !P1 ;  /* 0x1fc0008006177fae */ /* 0x0001e2000c901d78 */
[----:B---3--:R-:W-:-:S03]  /*df90*/  IADD3 R4, P0, R35, R14, RZ ;  /* 0x0000000e23047210 */ /* 0x008fc60007f1e0ff */
[----:B------:R-:W3:Y:S02]  /*dfa0*/  SHFL.IDX PT, R14, R19, 0x3, 0x1c1f ;  /* 0x007c1f00130e7f89 */ /* 0x000ee400000e0000 */
[----:B----4-:R-:W-:-:S05]  /*dfb0*/  IMAD.X R5, RZ, RZ, R3, P0 ;  /* 0x000000ffff057224 */ /* 0x010fca00000e0603 */
[----:B------:R0:W-:Y:S04]  /*dfc0*/  LDGSTS.E.BYPASS.LTC128B.128 [R23+0x1b400], desc[UR56][R4.64], !P4 ;  /* 0x1b40000004177fae */ /* 0x0001e8000e101d78 */
[----:B------:R0:W-:Y:S04]  /*dfd0*/  LDGSTS.E.BYPASS.LTC128B.128 [R23+0x1dc00], desc[UR56][R4.64+0x40], !P3 ;  /* 0x1dc0004004177fae */ /* 0x0001e8000d901d78 */
[----:B------:R0:W-:Y:S01]  /*dfe0*/  LDGSTS.E.BYPASS.LTC128B.128 [R23+0x20400], desc[UR56][R4.64+0x80], !P1 ;  /* 0x2040008004177fae */ /* 0x0001e2000c901d78 */
[----:B---3--:R-:W-:-:S03]  /*dff0*/  IADD3 R2, P0, R35, R14, RZ ;  /* 0x0000000e23027210 */ /* 0x008fc60007f1e0ff */
[----:B------:R0:W3:Y:S02]  /*e000*/  SHFL.IDX PT, R14, R22, RZ, 0x1c1f ;  /* 0x001c1fff160e7589 */ /* 0x0000e400000e0000 */
[----:B------:R-:W-:-:S05]  /*e010*/  IMAD.X R3, RZ, RZ, R21, P0 ;  /* 0x000000ffff037224 */ /* 0x000fca00000e0615 */
[----:B------:R0:W-:Y:S04]  /*e020*/  LDGSTS.E.BYPASS.LTC128B.128 [R23+0x1bc00], desc[UR56][R2.64], !P4 ;  /* 0x1bc0000002177fae */ /* 0x0001e8000e101d78 */
[----:B------:R0:W-:Y:S04]  /*e030*/  LDGSTS.E.BYPASS.LTC128B.128 [R23+0x1e400], desc[UR56][R2.64+0x40], !P3 ;  /* 0x1e40004002177fae */ /* 0x0001e8000d901d78 */
[----:B------:R0:W-:Y:S02]  /*e040*/  LDGSTS.E.BYPASS.LTC128B.128 [R23+0x20c00], desc[UR56][R2.64+0x80], !P1 ;  /* 0x20c0008002177fae */ /* 0x0001e4000c901d78 */
.L_x_162:
[----:B0--3--:R-:W-:Y:S02]  /*e050*/  IADD3 R2, P0, R35, R14, RZ ;  /* 0x0000000e23027210 */ /* 0x009fe40007f1e0ff */
[----:B------:R-:W-:-:S03]  /*e060*/  R2UR UR4, R10 ;  /* 0x000000000a0472ca */ /* 0x000fc600000e0000 */
[----:B------:R-:W-:-:S05]  /*e070*/  IMAD.X R3, RZ, RZ, R24, P0 ;  /* 0x000000ffff037224 */ /* 0x000fca00000e0618 */
[----:B------:R-:W-:Y:S01]  /*e080*/  @!PT LDS RZ, [RZ] ;  /* 0x00000000fffff984 */ /* 0x000fe20000000800 */
[----:B------:R-:W-:Y:S01]  /*e090*/  @!PT LDS RZ, [RZ] ;  /* 0x00000000fffff984 */ /* 0x000fe20000000800 */
[----:B------:R-:W-:Y:S01]  /*e0a0*/  @!PT LDS RZ, [RZ] ;  /* 0x00000000fffff984 */ /* 0x000fe20000000800 */
[----:B------:R0:W-:Y:S04]  /*e0b0*/  LDGSTS.E.BYPASS.LTC128B.128 [R23+0x1c400], desc[UR56][R2.64], !P4 ;  /* 0x1c40000002177fae */ /* 0x0001e8000e101d78 */
        /* <DEDUP_REMOVED lines=9> */
[----:B0-----:R-:W-:Y:S05]  /*e150*/  @!P1 BRA `(.L_x_70) ;  /* 0x0000000000049947 */ /* 0x001fea0003800000 */
[----:B------:R-:W-:Y:S01]  /*e160*/  BPT.TRAP 0x1 ;  /* 0x000000040000795c */ /* 0x000fe20000300000 */
.L_x_70:
[----:B------:R-:W-:Y:S01]  /*e170*/  IMAD.U32 R2, RZ, RZ, UR48 ;  /* 0x00000030ff027e24 */ /* 0x000fe2000f8e00ff */
[----:B------:R0:W-:Y:S04]  /*e180*/  SYNCS.ARRIVE.TRANS64.A1T0 RZ, [R10+URZ+0x29830], RZ ;  /* 0x029830ff0aff79a7 */ /* 0x0001e8000810003f */
[----:B------:R-:W-:-:S04]  /*e190*/  LOP3.LUT R2, R2, 0x1, RZ, 0xfc, !PT ;  /* 0x0000000102027812 */ /* 0x000fc800078efcff */
[----:B------:R-:W-:-:S13]  /*e1a0*/  ISETP.NE.AND P1, PT, R2, 0x3, PT ;  /* 0x000000030200780c */ /* 0x000fda0003f25270 */
[----:B0-----:R-:W-:Y:S05]  /*e1b0*/  @!P1 BRA `(.L_x_71) ;  /* 0x0000000000049947 */ /* 0x001fea0003800000 */
[----:B------:R-:W-:Y:S01]  /*e1c0*/  BPT.TRAP 0x1 ;  /* 0x000000040000795c */ /* 0x000fe20000300000 */
.L_x_71:
[----:B------:R-:W-:Y:S02]  /*e1d0*/  LOP3.LUT R2, R20, 0x1, RZ, 0x3c, !PT ;  /* 0x0000000114027812 */ /* 0x000fe400078e3cff */
[----:B------:R-:W-:Y:S02]  /*e1e0*/  LEA R19, R17, UR41, 0x3 ;  /* 0x0000002911137c11 */ /* 0x000fe4000f8e18ff */
[----:B------:R-:W-:-:S04]  /*e1f0*/  SHF.L.U32 R2, R2, 0x1f, RZ ;  /* 0x0000001f02027819 */ /* 0x000fc800000006ff */
[----:B------:R-:W0:Y:S02]  /*e200*/  SYNCS.PHASECHK.TRANS64.TRYWAIT P0, [R19+URZ+0x29870], R2 ;  /* 0x02987002130075a7 */ /* 0x000e24000800017f */
[----:B0-----:R-:W-:Y:S05]  /*e210*/  @!P0 BRA `(.L_x_72) ;  /* 0x0000003400148947 */ /* 0x001fea0003800000 */
.L_x_163:
[----:B------:R-:W-:-:S06]  /*e220*/  ULOP3.LUT UR4, UR48, 0x2, URZ, 0xfc, !UPT ;  /* 0x0000000230047892 */ /* 0x000fcc000f8efc3f */
[----:B------:R-:W-:-:S05]  /*e230*/  IMAD.U32 R3, RZ, RZ, UR4 ;  /* 0x00000004ff037e24 */ /* 0x000fca000f8e00ff */
[----:B------:R-:W-:-:S13]  /*e240*/  ISETP.NE.AND P0, PT, R3, 0x3, PT ;  /* 0x000000030300780c */ /* 0x000fda0003f05270 */
[----:B------:R-:W-:Y:S05]  /*e250*/  @!P0 BRA `(.L_x_73) ;  /* 0x0000000000048947 */ /* 0x000fea0003800000 */
[----:B------:R-:W-:Y:S01]  /*e260*/  BPT.TRAP 0x1 ;  /* 0x000000040000795c */ /* 0x000fe20000300000 */
.L_x_73:
[----:B0-----:R-:W-:Y:S01]  /*e270*/  SHF.L.U32 R2, R20, 0x1f, RZ ;  /* 0x0000001f14027819 */ /* 0x001fe200000006ff */
[----:B-12---:R-:W-:-:S03]  /*e280*/  IMAD R10, R17, 0x5000, RZ ;  /* 0x00005000110a7824 */ /* 0x006fc600078e02ff */
[----:B------:R-:W0:Y:S02]  /*e290*/  SYNCS.PHASECHK.TRANS64.TRYWAIT P0, [R19+URZ+0x29860], R2 ;  /* 0x02986002130075a7 */ /* 0x000e24000800017f */
[----:B0-----:R-:W-:Y:S05]  /*e2a0*/  @!P0 BRA `(.L_x_74) ;  /* 0x0000003400048947 */ /* 0x001fea0003800000 */
.L_x_164:
[----:B------:R-:W2:Y:S04]  /*e2b0*/  LDL R3, [R1+0x4] ;  /* 0x0000040001037983 */ /* 0x000ea80000100800 */
[----:B------:R-:W3:Y:S04]  /*e2c0*/  LDL R4, [R1+0x8] ;  /* 0x0000080001047983 */ /* 0x000ee80000100800 */
[----:B------:R-:W4:Y:S01]  /*e2d0*/  LDL R11, [R1] ;  /* 0x00000000010b7983 */ /* 0x000f220000100800 */
[----:B------:R-:W-:Y:S05]  /*e2e0*/  WARPSYNC.ALL ;  /* 0x0000000000007948 */ /* 0x000fea0003800000 */
[----:B------:R-:W-:-:S06]  /*e2f0*/  ULOP3.LUT UR4, UR48, 0x2, URZ, 0xfc, !UPT ;  /* 0x0000000230047892 */ /* 0x000fcc000f8efc3f */
[----:B------:R-:W-:-:S05]  /*e300*/  IMAD.U32 R28, RZ, RZ, UR4 ;  /* 0x00000004ff1c7e24 */ /* 0x000fca000f8e00ff */
[----:B------:R-:W-:Y:S02]  /*e310*/  ISETP.NE.AND P0, PT, R28, 0x3, PT ;  /* 0x000000031c00780c */ /* 0x000fe40003f05270 */
[----:B--2---:R-:W-:-:S05]  /*e320*/  LOP3.LUT R3, R10, R3, RZ, 0xfc, !PT ;  /* 0x000000030a037212 */ /* 0x004fca00078efcff */
[----:B0-----:R-:W-:Y:S01]  /*e330*/  VIADD R2, R3, UR41 ;  /* 0x0000002903027c36 */ /* 0x001fe20008000000 */
[----:B------:R-:W0:Y:S01]  /*e340*/  LDSM.16.MT88.4 R12, [R3+UR41+0xa400] ;  /* 0x00a40029030c783b */ /* 0x000e220008004200 */
[----:B----4-:R-:W-:Y:S02]  /*e350*/  LOP3.LUT R17, R10, R11, RZ, 0xfc, !PT ;  /* 0x0000000b0a117212 */ /* 0x010fe400078efcff */
[----:B---3--:R-:W-:Y:S02]  /*e360*/  IMAD.IADD R2, R4, 0x1, R2 ;  /* 0x0000000104027824 */ /* 0x008fe400078e0202 */
[----:B------:R-:W-:-:S03]  /*e370*/  IADD3 R17, R17, UR41, RZ ;  /* 0x0000002911117c10 */ /* 0x000fc6000fffe0ff */
[----:B------:R-:W1:Y:S01]  /*e380*/  LDSM.16.MT88.4 R4, [R2+0xa400] ;  /* 0x00a400000204783b */ /* 0x000e620000004200 */
[C-C-:B0-----:R-:W-:Y:S02]  /*e390*/  PRMT R8, R12.reuse, 0x6420, R13.reuse ;  /* 0x000064200c087816 */ /* 0x141fe4000000000d */
[----:B------:R-:W-:Y:S02]  /*e3a0*/  PRMT R9, R12, 0x7531, R13 ;  /* 0x000075310c097816 */ /* 0x000fe4000000000d */
[C-C-:B------:R-:W-:Y:S02]  /*e3b0*/  PRMT R10, R14.reuse, 0x6420, R15.reuse ;  /* 0x000064200e0a7816 */ /* 0x140fe4000000000f */
[----:B------:R-:W-:Y:S02]  /*e3c0*/  PRMT R11, R14, 0x7531, R15 ;  /* 0x000075310e0b7816 */ /* 0x000fe4000000000f */
[C-C-:B-1----:R-:W-:Y:S02]  /*e3d0*/  PRMT R20, R4.reuse, 0x6420, R5.reuse ;  /* 0x0000642004147816 */ /* 0x142fe40000000005 */
[----:B------:R-:W-:Y:S01]  /*e3e0*/  PRMT R21, R4, 0x7531, R5 ;  /* 0x0000753104157816 */ /* 0x000fe20000000005 */
[----:B------:R-:W-:Y:S01]  /*e3f0*/  STSM.16.M88.4 [R17+0x400], R8 ;  /* 0x0004000811007844 */ /* 0x000fe20000000200 */
[----:B------:R-:W-:-:S02]  /*e400*/  PRMT R22, R6, 0x6420, R7 ;  /* 0x0000642006167816 */ /* 0x000fc40000000007 */
[----:B------:R-:W-:-:S05]  /*e410*/  PRMT R23, R6, 0x7531, R7 ;  /* 0x0000753106177816 */ /* 0x000fca0000000007 */
[----:B------:R-:W-:Y:S04]  /*e420*/  STSM.16.M88.4 [R17+0xc00], R20 ;  /* 0x000c001411007844 */ /* 0x000fe80000000200 */
[----:B------:R-:W0:Y:S04]  /*e430*/  LDSM.16.MT88.4 R4, [R3+UR41+0xb400] ;  /* 0x00b400290304783b */ /* 0x000e280008004200 */
[----:B------:R-:W1:Y:S01]  /*e440*/  LDSM.16.MT88.4 R8, [R2+0xb400] ;  /* 0x00b400000208783b */ /* 0x000e620000004200 */
[C-C-:B0-----:R-:W-:Y:S02]  /*e450*/  PRMT R12, R4.reuse, 0x6420, R5.reuse ;  /* 0x00006420040c7816 */ /* 0x141fe40000000005 */
[----:B------:R-:W-:-:S02]  /*e460*/  PRMT R13, R4, 0x7531, R5 ;  /* 0x00007531040d7816 */ /* 0x000fc40000000005 */
[C-C-:B------:R-:W-:Y:S02]  /*e470*/  PRMT R14, R6.reuse, 0x6420, R7.reuse ;  /* 0x00006420060e7816 */ /* 0x140fe40000000007 */
[----:B------:R-:W-:Y:S02]  /*e480*/  PRMT R15, R6, 0x7531, R7 ;  /* 0x00007531060f7816 */ /* 0x000fe40000000007 */
[C-C-:B-1----:R-:W-:Y:S02]  /*e490*/  PRMT R24, R8.reuse, 0x6420, R9.reuse ;  /* 0x0000642008187816 */ /* 0x142fe40000000009 */
[----:B------:R-:W-:Y:S01]  /*e4a0*/  PRMT R25, R8, 0x7531, R9 ;  /* 0x0000753108197816 */ /* 0x000fe20000000009 */
[----:B------:R-:W-:Y:S01]  /*e4b0*/  STSM.16.M88.4 [R17+0x1400], R12 ;  /* 0x0014000c11007844 */ /* 0x000fe20000000200 */
[C-C-:B------:R-:W-:Y:S02]  /*e4c0*/  PRMT R26, R10.reuse, 0x6420, R11.reuse ;  /* 0x000064200a1a7816 */ /* 0x140fe4000000000b */
        /* <DEDUP_REMOVED lines=34> */
[----:B------:R0:W-:Y:S01]  /*e6f0*/  STSM.16.M88.4 [R17+0x4400], R12 ;  /* 0x0044000c11007844 */ /* 0x0001e20000000200 */
[C-C-:B------:R-:W-:Y:S02]  /*e700*/  PRMT R6, R10.reuse, 0x6420, R11.reuse ;  /* 0x000064200a067816 */ /* 0x140fe4000000000b */
[----:B------:R-:W-:-:S05]  /*e710*/  PRMT R7, R10, 0x7531, R11 ;  /* 0x000075310a077816 */ /* 0x000fca000000000b */
[----:B------:R0:W-:Y:S01]  /*e720*/  STSM.16.M88.4 [R17+0x4c00], R4 ;  /* 0x004c000411007844 */ /* 0x0001e20000000200 */
[----:B------:R-:W-:Y:S01]  /*e730*/  @!PT LDS RZ, [RZ] ;  /* 0x00000000fffff984 */ /* 0x000fe20000000800 */
[----:B------:R-:W-:Y:S01]  /*e740*/  @!PT LDS RZ, [RZ] ;  /* 0x00000000fffff984 */ /* 0x000fe20000000800 */
[----:B------:R-:W-:Y:S01]  /*e750*/  @!PT LDS RZ, [RZ] ;  /* 0x00000000fffff984 */ /* 0x000fe20000000800 */
[----:B------:R-:W-:Y:S01]  /*e760*/  @!PT LDS RZ, [RZ] ;  /* 0x00000000fffff984 */ /* 0x000fe20000000800 */
[----:B------:R1:W-:Y:S06]  /*e770*/  MEMBAR.ALL.CTA ;  /* 0x0000000000007992 */ /* 0x0003ec0000008000 */
[----:B-1----:R-:W1:Y:S01]  /*e780*/  FENCE.VIEW.ASYNC.S ;  /* 0x00000000000073c6 */ /* 0x002e620000000000 */
[----:B------:R-:W-:Y:S05]  /*e790*/  @!P0 BRA `(.L_x_75) ;  /* 0x0000000000048947 */ /* 0x000fea0003800000 */
[----:B------:R-:W-:Y:S01]  /*e7a0*/  BPT.TRAP 0x1 ;  /* 0x000000040000795c */ /* 0x000fe20000300000 */
.L_x_75:
[----:B-1----:R1:W-:Y:S01]  /*e7b0*/  SYNCS.ARRIVE.TRANS64.A1T0 RZ, [R19+URZ+0x29850], RZ ;  /* 0x029850ff13ff79a7 */ /* 0x0023e2000810003f */
[----:B------:R-:W-:Y:S06]  /*e7c0*/  BAR.SYNC.DEFER_BLOCKING 0x2, 0x80 ;  /* 0x0082000000007b1d */ /* 0x000fec0000010000 */
[----:B------:R-:W-:Y:S05]  /*e7d0*/  @!P1 BRA `(.L_x_76) ;  /* 0x0000000000049947 */ /* 0x000fea0003800000 */
[----:B------:R-:W-:Y:S01]  /*e7e0*/  BPT.TRAP 0x1 ;  /* 0x000000040000795c */ /* 0x000fe20000300000 */
.L_x_76:
[----:B------:R-:W2:Y:S01]  /*e7f0*/  S2R R2, SR_CgaCtaId ;  /* 0x0000000000027919 */ /* 0x000ea20000008800 */
[----:B-1----:R-:W-:Y:S02]  /*e800*/  VIADD R19, R19, 0x29880 ;  /* 0x0002988013137836 */ /* 0x002fe40000000000 */
[----:B------:R-:W-:Y:S02]  /*e810*/  VIADD R0, R0, 0xffffff60 ;  /* 0xffffff6000007836 */ /* 0x000fe40000000000 */
[----:B0-----:R-:W-:Y:S02]  /*e820*/  IMAD.MOV.U32 R17, RZ, RZ, R18 ;  /* 0x000000ffff117224 */ /* 0x001fe400078e0012 */
[----:B------:R-:W-:Y:S01]  /*e830*/  IMAD.MOV.U32 R20, RZ, RZ, R29 ;  /* 0x000000ffff147224 */ /* 0x000fe200078e001d */
[----:B--2---:R-:W-:-:S04]  /*e840*/  PRMT R19, R2, 0x654, R19 ;  /* 0x0000065402137816 */ /* 0x004fc80000000013 */
[----:B------:R0:W-:Y:S01]  /*e850*/  SYNCS.ARRIVE.TRANS64.RED.A1T0 RZ, [R19+URZ], RZ ;  /* 0x000000ff13ff79a7 */ /* 0x0001e2000810043f */
[----:B------:R-:W-:Y:S05]  /*e860*/  @P2 BRA `(.L_x_77) ;  /* 0xffffffe800ac2947 */ /* 0x000fea000383ffff */
[----:B------:R-:W-:Y:S05]  /*e870*/  BRA `(.L_x_78) ;  /* 0x0000000000047947 */ /* 0x000fea0003800000 */
.L_x_62:
[----:B------:R-:W-:-:S07]  /*e880*/  IMAD.MOV.U32 R18, RZ, RZ, RZ ;  /* 0x000000ffff127224 */ /* 0x000fce00078e00ff */
.L_x_78:
[----:B------:R-:W-:-:S06]  /*e890*/  ULOP3.LUT UR4, UR48, 0x1, URZ, 0xfc, !UPT ;  /* 0x0000000130047892 */ /* 0x000fcc000f8efc3f */
[----:B-1----:R-:W-:-:S05]  /*e8a0*/  IMAD.U32 R0, RZ, RZ, UR4 ;  /* 0x00000004ff007e24 */ /* 0x002fca000f8e00ff */
[----:B------:R-:W-:-:S13]  /*e8b0*/  ISETP.NE.AND P1, PT, R0, 0x3, PT ;  /* 0x000000030000780c */ /* 0x000fda0003f25270 */
[----:B------:R-:W-:Y:S05]  /*e8c0*/  @!P1 BRA `(.L_x_79) ;  /* 0x0000000000049947 */ /* 0x000fea0003800000 */
[----:B------:R-:W-:Y:S01]  /*e8d0*/  BPT.TRAP 0x1 ;  /* 0x000000040000795c */ /* 0x000fe20000300000 */
.L_x_79:
[----:B----4-:R-:W-:Y:S01]  /*e8e0*/  LOP3.LUT R3, R29, 0x1, RZ, 0x3c, !PT ;  /* 0x000000011d037812 */ /* 0x010fe200078e3cff */
[----:B------:R-:W-:Y:S01]  /*e8f0*/  BSSY B0, `(.L_x_80) ;  /* 0x0000005000007945 */ /* 0x000fe20003800000 */
[----:B------:R-:W-:Y:S02]  /*e900*/  LEA R16, R18, UR41, 0x3 ;  /* 0x0000002912107c11 */ /* 0x000fe4000f8e18ff */
[----:B------:R-:W-:-:S04]  /*e910*/  SHF.L.U32 R3, R3, 0x1f, RZ ;  /* 0x0000001f03037819 */ /* 0x000fc800000006ff */
[----:B------:R-:W1:Y:S02]  /*e920*/  SYNCS.PHASECHK.TRANS64.TRYWAIT P0, [R16+URZ+0x29870], R3 ;  /* 0x02987003100075a7 */ /* 0x000e64000800017f */
[----:B-1----:R-:W-:Y:S05]  /*e930*/  @!P0 BRA `(.L_x_81) ;  /* 0x0000002c00748947 */ /* 0x002fea0003800000 */
.L_x_165:
[----:B------:R-:W-:Y:S05]  /*e940*/  BSYNC B0 ;  /* 0x0000000000007941 */ /* 0x000fea0003800000 */
.L_x_80:
[----:B------:R-:W-:-:S06]  /*e950*/  ULOP3.LUT UR4, UR48, 0x2, URZ, 0xfc, !UPT ;  /* 0x0000000230047892 */ /* 0x000fcc000f8efc3f */
[----:B------:R-:W-:-:S05]  /*e960*/  IMAD.U32 R0, RZ, RZ, UR4 ;  /* 0x00000004ff007e24 */ /* 0x000fca000f8e00ff */
[----:B------:R-:W-:-:S13]  /*e970*/  ISETP.NE.AND P0, PT, R0, 0x3, PT ;  /* 0x000000030000780c */ /* 0x000fda0003f05270 */
[----:B------:R-:W-:Y:S05]  /*e980*/  @!P0 BRA `(.L_x_82) ;  /* 0x0000000000048947 */ /* 0x000fea0003800000 */
[----:B------:R-:W-:Y:S01]  /*e990*/  BPT.TRAP 0x1 ;  /* 0x000000040000795c */ /* 0x000fe20000300000 */
.L_x_82:
[----:B------:R-:W4:Y:S04]  /*e9a0*/  LDL.LU R0, [R1+0x4] ;  /* 0x0000040001007983 */ /* 0x000f280000300800 */
[----:B------:R-:W5:Y:S01]  /*e9b0*/  LDL.LU R4, [R1+0x8] ;  /* 0x0000080001047983 */ /* 0x000f620000300800 */
[----:B------:R-:W-:Y:S01]  /*e9c0*/  SHF.L.U32 R5, R29, 0x1f, RZ ;  /* 0x0000001f1d057819 */ /* 0x000fe200000006ff */
[----:B-1----:R-:W-:-:S03]  /*e9d0*/  IMAD R3, R18, 0x5000, RZ ;  /* 0x0000500012037824 */ /* 0x002fc600078e02ff */
[----:B------:R-:W1:Y:S02]  /*e9e0*/  SYNCS.PHASECHK.TRANS64.TRYWAIT P0, [R16+URZ+0x29860], R5 ;  /* 0x02986005100075a7 */ /* 0x000e64000800017f */
[----:B----4-:R-:W-:-:S05]  /*e9f0*/  LOP3.LUT R0, R3, R0, RZ, 0xfc, !PT ;  /* 0x0000000003007212 */ /* 0x010fca00078efcff */
[----:B------:R-:W-:-:S04]  /*ea00*/  VIADD R2, R0, UR41 ;  /* 0x0000002900027c36 */ /* 0x000fc80008000000 */
[----:B-----5:R-:W-:Y:S01]  /*ea10*/  IMAD.IADD R2, R4, 0x1, R2 ;  /* 0x0000000104027824 */ /* 0x020fe200078e0202 */
[----:B-1----:R-:W-:Y:S06]  /*ea20*/  @!P0 BRA `(.L_x_83) ;  /* 0x0000002c004c8947 */ /* 0x002fec0003800000 */
.L_x_166:
[----:B------:R-:W4:Y:S01]  /*ea30*/  LDL.LU R12, [R1] ;  /* 0x00000000010c7983 */ /* 0x000f220000300800 */
[----:B------:R-:W-:Y:S05]  /*ea40*/  WARPSYNC.ALL ;  /* 0x0000000000007948 */ /* 0x000fea0003800000 */
[----:B------:R-:W5:Y:S01]  /*ea50*/  LDSM.16.MT88.4 R8, [R0+UR41+0xa400] ;  /* 0x00a400290008783b */ /* 0x000f620008004200 */
[----:B------:R-:W-:-:S03]  /*ea60*/  ULOP3.LUT UR4, UR48, 0x2, URZ, 0xfc, !UPT ;  /* 0x0000000230047892 */ /* 0x000fc6000f8efc3f */
[----:B-12---:R-:W1:Y:S03]  /*ea70*/  LDSM.16.MT88.4 R4, [R2+0xa400] ;  /* 0x00a400000204783b */ /* 0x006e660000004200 */
[----:B------:R-:W-:-:S05]  /*ea80*/  IMAD.U32 R17, RZ, RZ, UR4 ;  /* 0x00000004ff117e24 */ /* 0x000fca000f8e00ff */
[----:B------:R-:W-:Y:S02]  /*ea90*/  ISETP.NE.AND P0, PT, R17, 0x3, PT ;  /* 0x000000031100780c */ /* 0x000fe40003f05270 */
[----:B-----5:R-:W-:Y:S02]  /*eaa0*/  PRMT R13, R8, 0x7531, R9 ;  /* 0x00007531080d7816 */ /* 0x020fe40000000009 */
[C-C-:B---3--:R-:W-:Y:S02]  /*eab0*/  PRMT R14, R10.reuse, 0x6420, R11.reuse ;  /* 0x000064200a0e7816 */ /* 0x148fe4000000000b */
[----:B------:R-:W-:Y:S02]  /*eac0*/  PRMT R15, R10, 0x7531, R11 ;  /* 0x000075310a0f7816 */ /* 0x000fe4000000000b */
[C-C-:B-1----:R-:W-:Y:S02]  /*ead0*/  PRMT R10, R6.reuse, 0x6420, R7.reuse ;  /* 0x00006420060a7816 */ /* 0x142fe40000000007 */
[----:B------:R-:W-:-:S02]  /*eae0*/  PRMT R11, R6, 0x7531, R7 ;  /* 0x00007531060b7816 */ /* 0x000fc40000000007 */
[----:B----4-:R-:W-:Y:S02]  /*eaf0*/  LOP3.LUT R3, R3, R12, RZ, 0xfc, !PT ;  /* 0x0000000c03037212 */ /* 0x010fe400078efcff */
[----:B------:R-:W-:Y:S02]  /*eb00*/  PRMT R12, R8, 0x6420, R9 ;  /* 0x00006420080c7816 */ /* 0x000fe40000000009 */
[C-C-:B------:R-:W-:Y:S01]  /*eb10*/  PRMT R8, R4.reuse, 0x6420, R5.reuse ;  /* 0x0000642004087816 */ /* 0x140fe20000000005 */
[----:B------:R-:W-:Y:S01]  /*eb20*/  VIADD R3, R3, UR41 ;  /* 0x0000002903037c36 */ /* 0x000fe20008000000 */
[----:B------:R-:W-:-:S04]  /*eb30*/  PRMT R9, R4, 0x7531, R5 ;  /* 0x0000753104097816 */ /* 0x000fc80000000005 */
[----:B------:R-:W-:Y:S04]  /*eb40*/  STSM.16.M88.4 [R3+0x400], R12 ;  /* 0x0004000c03007844 */ /* 0x000fe80000000200 */
[----:B------:R-:W-:Y:S04]  /*eb50*/  STSM.16.M88.4 [R3+0xc00], R8 ;  /* 0x000c000803007844 */ /* 0x000fe80000000200 */
[----:B------:R-:W1:Y:S04]  /*eb60*/  LDSM.16.MT88.4 R12, [R0+UR41+0xb400] ;  /* 0x00b40029000c783b */ /* 0x000e680008004200 */
[----:B------:R-:W2:Y:S01]  /*eb70*/  LDSM.16.MT88.4 R8, [R2+0xb400] ;  /* 0x00b400000208783b */ /* 0x000ea20000004200 */
[----:B-1----:R-:W-:-:S02]  /*eb80*/  PRMT R4, R12, 0x6420, R13 ;  /* 0x000064200c047816 */ /* 0x002fc4000000000d */
[----:B------:R-:W-:Y:S02]  /*eb90*/  PRMT R5, R12, 0x7531, R13 ;  /* 0x000075310c057816 */ /* 0x000fe4000000000d */
[C-C-:B------:R-:W-:Y:S02]  /*eba0*/  PRMT R6, R14.reuse, 0x6420, R15.reuse ;  /* 0x000064200e067816 */ /* 0x140fe4000000000f */
[----:B------:R-:W-:Y:S02]  /*ebb0*/  PRMT R7, R14, 0x7531, R15 ;  /* 0x000075310e077816 */ /* 0x000fe4000000000f */
[C-C-:B--2---:R-:W-:Y:S02]  /*ebc0*/  PRMT R12, R8.reuse, 0x6420, R9.reuse ;  /* 0x00006420080c7816 */ /* 0x144fe40000000009 */
[----:B------:R-:W-:Y:S01]  /*ebd0*/  PRMT R13, R8, 0x7531, R9 ;  /* 0x00007531080d7816 */ /* 0x000fe20000000009 */
[----:B------:R-:W-:Y:S01]  /*ebe0*/  STSM.16.M88.4 [R3+0x1400], R4 ;  /* 0x0014000403007844 */ /* 0x000fe20000000200 */
[----:B------:R-:W-:-:S02]  /*ebf0*/  PRMT R14, R10, 0x6420, R11 ;  /* 0x000064200a0e7816 */ /* 0x000fc4000000000b */
[----:B------:R-:W-:-:S05]  /*ec00*/  PRMT R15, R10, 0x7531, R11 ;  /* 0x000075310a0f7816 */ /* 0x000fca000000000b */
[----:B------:R-:W-:Y:S04]  /*ec10*/  STSM.16.M88.4 [R3+0x1c00], R12 ;  /* 0x001c000c03007844 */ /* 0x000fe80000000200 */
[----:B------:R-:W1:Y:S04]  /*ec20*/  LDSM.16.MT88.4 R12, [R0+UR41+0xc400] ;  /* 0x00c40029000c783b */ /* 0x000e680008004200 */
[----:B------:R-:W2:Y:S01]  /*ec30*/  LDSM.16.MT88.4 R8, [R2+0xc400] ;  /* 0x00c400000208783b */ /* 0x000ea20000004200 */
[C-C-:B-1----:R-:W-:Y:S02]  /*ec40*/  PRMT R4, R12.reuse, 0x6420, R13.reuse ;  /* 0x000064200c047816 */ /* 0x142fe4000000000d */
[----:B------:R-:W-:-:S02]  /*ec50*/  PRMT R5, R12, 0x7531, R13 ;  /* 0x000075310c057816 */ /* 0x000fc4000000000d */
[C-C-:B------:R-:W-:Y:S02]  /*ec60*/  PRMT R6, R14.reuse, 0x6420, R15.reuse ;  /* 0x000064200e067816 */ /* 0x140fe4000000000f */
[----:B------:R-:W-:Y:S02]  /*ec70*/  PRMT R7, R14, 0x7531, R15 ;  /* 0x000075310e077816 */ /* 0x000fe4000000000f */
[C-C-:B--2---:R-:W-:Y:S02]  /*ec80*/  PRMT R12, R8.reuse, 0x6420, R9.reuse ;  /* 0x00006420080c7816 */ /* 0x144fe40000000009 */
[----:B------:R-:W-:Y:S01]  /*ec90*/  PRMT R13, R8, 0x7531, R9 ;  /* 0x00007531080d7816 */ /* 0x000fe20000000009 */
[----:B------:R-:W-:Y:S01]  /*eca0*/  STSM.16.M88.4 [R3+0x2400], R4 ;  /* 0x0024000403007844 */ /* 0x000fe20000000200 */
[C-C-:B------:R-:W-:Y:S02]  /*ecb0*/  PRMT R14, R10.reuse, 0x6420, R11.reuse ;  /* 0x000064200a0e7816 */ /* 0x140fe4000000000b */
        /* <DEDUP_REMOVED lines=31> */
[----:B--2---:R-:W2:Y:S01]  /*eeb0*/  FENCE.VIEW.ASYNC.S ;  /* 0x00000000000073c6 */ /* 0x004ea20000000000 */
[----:B------:R-:W-:Y:S05]  /*eec0*/  @!P0 BRA `(.L_x_84) ;  /* 0x0000000000048947 */ /* 0x000fea0003800000 */
[----:B------:R-:W-:Y:S01]  /*eed0*/  BPT.TRAP 0x1 ;  /* 0x000000040000795c */ /* 0x000fe20000300000 */
.L_x_84:
[----:B--2---:R2:W-:Y:S01]  /*eee0*/  SYNCS.ARRIVE.TRANS64.A1T0 RZ, [R16+URZ+0x29850], RZ ;  /* 0x029850ff10ff79a7 */ /* 0x0045e2000810003f */
[----:B------:R-:W-:Y:S06]  /*eef0*/  BAR.SYNC.DEFER_BLOCKING 0x2, 0x80 ;  /* 0x0082000000007b1d */ /* 0x000fec0000010000 */
[----:B------:R-:W-:Y:S05]  /*ef00*/  @!P1 BRA `(.L_x_85) ;  /* 0x0000000000049947 */ /* 0x000fea0003800000 */
[----:B------:R-:W-:Y:S01]  /*ef10*/  BPT.TRAP 0x1 ;  /* 0x000000040000795c */ /* 0x000fe20000300000 */
.L_x_85:
[----:B------:R-:W3:Y:S01]  /*ef20*/  S2R R0, SR_CgaCtaId ;  /* 0x0000000000007919 */ /* 0x000ee20000008800 */
[----:B--2---:R-:W-:Y:S02]  /*ef30*/  VIADD R16, R16, 0x29880 ;  /* 0x0002988010107836 */ /* 0x004fe40000000000 */
[----:B------:R-:W-:Y:S02]  /*ef40*/  VIADD R2, R18, 0x1 ;  /* 0x0000000112027836 */ /* 0x000fe40000000000 */
[----:B-1----:R-:W-:-:S03]  /*ef50*/  IMAD.MOV.U32 R3, RZ, RZ, RZ ;  /* 0x000000ffff037224 */ /* 0x002fc600078e00ff */
[----:B------:R-:W-:-:S04]  /*ef60*/  ISETP.NE.AND P0, PT, R2, 0x2, PT ;  /* 0x000000020200780c */ /* 0x000fc80003f05270 */
[----:B------:R-:W-:Y:S02]  /*ef70*/  SEL R2, R2, RZ, P0 ;  /* 0x000000ff02027207 */ /* 0x000fe40000000000 */
[----:B---3--:R-:W-:Y:S02]  /*ef80*/  PRMT R16, R0, 0x654, R16 ;  /* 0x0000065400107816 */ /* 0x008fe40000000010 */
[----:B------:R-:W-:Y:S02]  /*ef90*/  SEL R0, RZ, 0x1, P0 ;  /* 0x00000001ff007807 */ /* 0x000fe40000000000 */
[----:B------:R1:W-:Y:S02]  /*efa0*/  SYNCS.ARRIVE.TRANS64.RED.A1T0 RZ, [R16+URZ], RZ ;  /* 0x000000ff10ff79a7 */ /* 0x0003e4000810043f */
[----:B------:R-:W-:-:S07]  /*efb0*/  LOP3.LUT R0, R29, R0, RZ, 0x3c, !PT ;  /* 0x000000001d007212 */ /* 0x000fce00078e3cff */
.L_x_40:
[----:B------:R-:W2:Y:S01]  /*efc0*/  S2R R5, SR_CgaCtaId ;  /* 0x0000000000057919 */ /* 0x000ea20000008800 */
[----:B------:R-:W-:Y:S02]  /*efd0*/  MOV R4, 0x400 ;  /* 0x0000040000047802 */ /* 0x000fe40000000f00 */
[----:B------:R-:W-:Y:S02]  /*efe0*/  SHF.L.U32 R3, R3, 0x1f, RZ ;  /* 0x0000001f03037819 */ /* 0x000fe400000006ff */
[----:B--2---:R-:W-:-:S04]  /*eff0*/  LEA R6, R5, R4, 0x18 ;  /* 0x0000000405067211 */ /* 0x004fc800078ec0ff */
[----:B------:R-:W2:Y:S02]  /*f000*/  SYNCS.PHASECHK.TRANS64.TRYWAIT P0, [R6+URZ+0x29820], R3 ;  /* 0x02982003060075a7 */ /* 0x000ea4000800017f */
[----:B--2---:R-:W-:Y:S05]  /*f010*/  @!P0 BRA `(.L_x_86) ;  /* 0x0000002400e48947 */ /* 0x004fea0003800000 */
.L_x_167:
[----:B------:R-:W3:Y:S02]  /*f020*/  S2R R4, SR_TID.X ;  /* 0x0000000000047919 */ /* 0x000ee40000002100 */
[----:B---3--:R-:W-:-:S04]  /*f030*/  SHF.R.U32.HI R4, RZ, 0x5, R4 ;  /* 0x00000005ff047819 */ /* 0x008fc80000011604 */
[----:B------:R-:W-:-:S05]  /*f040*/  LOP3.LUT R4, R4, 0x3, RZ, 0xc0, !PT ;  /* 0x0000000304047812 */ /* 0x000fca00078ec0ff */
[----:B--2---:R-:W2:Y:S02]  /*f050*/  SHFL.IDX PT, R3, R4, RZ, 0x1f ;  /* 0x00001fff04037589 */ /* 0x004ea400000e0000 */
[----:B--2---:R-:W-:-:S13]  /*f060*/  ISETP.NE.AND P0, PT, R3, RZ, PT ;  /* 0x000000ff0300720c */ /* 0x004fda0003f05270 */
[----:B------:R-:W-:Y:S05]  /*f070*/  @P0 BRA `(.L_x_8) ;  /* 0x0000000000a00947 */ /* 0x000fea0003800000 */
[----:B------:R-:W-:-:S13]  /*f080*/  ELECT P0, URZ, PT ;  /* 0x00000000003f782f */ /* 0x000fda0003800000 */
[----:B------:R-:W-:Y:S05]  /*f090*/  @!P0 BRA `(.L_x_8) ;  /* 0x0000000000988947 */ /* 0x000fea0003800000 */
[----:B------:R-:W-:-:S06]  /*f0a0*/  ULOP3.LUT UR4, UR48, 0x2, URZ, 0xfc, !UPT ;  /* 0x0000000230047892 */ /* 0x000fcc000f8efc3f */
[----:B------:R-:W-:-:S05]  /*f0b0*/  IMAD.U32 R3, RZ, RZ, UR4 ;  /* 0x00000004ff037e24 */ /* 0x000fca000f8e00ff */
[----:B------:R-:W-:-:S13]  /*f0c0*/  ISETP.NE.AND P0, PT, R3, 0x3, PT ;  /* 0x000000030300780c */ /* 0x000fda0003f05270 */
[----:B------:R-:W-:Y:S05]  /*f0d0*/  @!P0 BRA `(.L_x_87) ;  /* 0x0000000000048947 */ /* 0x000fea0003800000 */
[----:B------:R-:W-:Y:S01]  /*f0e0*/  BPT.TRAP 0x1 ;  /* 0x000000040000795c */ /* 0x000fe20000300000 */
.L_x_87:
[----:B------:R-:W-:Y:S01]  /*f0f0*/  IMAD R5, R2, 0x8, R6 ;  /* 0x0000000802057824 */ /* 0x000fe200078e0206 */
[----:B------:R-:W-:Y:S01]  /*f100*/  SHF.L.U32 R4, R0, 0x1f, RZ ;  /* 0x0000001f00047819 */ /* 0x000fe200000006ff */
[----:B------:R-:W-:-:S03]  /*f110*/  VIADD R2, R2, 0x1 ;  /* 0x0000000102027836 */ /* 0x000fc60000000000 */
[----:B------:R-:W2:Y:S02]  /*f120*/  SYNCS.PHASECHK.TRANS64.TRYWAIT P1, [R5+URZ+0x29840], R4 ;  /* 0x02984004050075a7 */ /* 0x000ea4000802017f */
[----:B------:R-:W-:-:S04]  /*f130*/  ISETP.NE.AND P2, PT, R2, 0x2, PT ;  /* 0x000000020200780c */ /* 0x000fc80003f45270 */
[----:B------:R-:W-:Y:S01]  /*f140*/  SEL R3, RZ, 0x1, P2 ;  /* 0x00000001ff037807 */ /* 0x000fe20001000000 */
[----:B--2---:R-:W-:Y:S08]  /*f150*/  @!P1 BRA `(.L_x_88) ;  /* 0x0000002400a89947 */ /* 0x004ff00003800000 */
.L_x_168:
[----:B------:R-:W-:Y:S02]  /*f160*/  SEL R2, R2, RZ, P2 ;  /* 0x000000ff02027207 */ /* 0x000fe40001000000 */
[----:B------:R-:W-:Y:S01]  /*f170*/  LOP3.LUT R0, R0, R3, RZ, 0x3c, !PT ;  /* 0x0000000300007212 */ /* 0x000fe200078e3cff */
[----:B------:R-:W-:Y:S06]  /*f180*/  @!P0 BRA `(.L_x_89) ;  /* 0x0000000000048947 */ /* 0x000fec0003800000 */
[----:B------:R-:W-:Y:S01]  /*f190*/  BPT.TRAP 0x1 ;  /* 0x000000040000795c */ /* 0x000fe20000300000 */
.L_x_89:
[----:B------:R-:W-:Y:S02]  /*f1a0*/  LEA R3, R2, R6, 0x3 ;  /* 0x0000000602037211 */ /* 0x000fe400078e18ff */
[----:B------:R-:W-:-:S04]  /*f1b0*/  SHF.L.U32 R0, R0, 0x1f, RZ ;  /* 0x0000001f00007819 */ /* 0x000fc800000006ff */
[----:B------:R-:W3:Y:S02]  /*f1c0*/  SYNCS.PHASECHK.TRANS64.TRYWAIT P1, [R3+URZ+0x29840], R0 ;  /* 0x02984000030075a7 */ /* 0x000ee4000802017f */
[----:B---3--:R-:W-:Y:S05]  /*f1d0*/  @!P1 BRA `(.L_x_90) ;  /* 0x00000024009c9947 */ /* 0x008fea0003800000 */
.L_x_169:
[----:B------:R-:W-:Y:S05]  /*f1e0*/  @!P0 BRA `(.L_x_91) ;  /* 0x0000000000048947 */ /* 0x000fea0003800000 */
[----:B------:R-:W-:Y:S01]  /*f1f0*/  BPT.TRAP 0x1 ;  /* 0x000000040000795c */ /* 0x000fe20000300000 */
.L_x_91:
[----:B------:R-:W4:Y:S02]  /*f200*/  SYNCS.PHASECHK.TRANS64.TRYWAIT P1, [R5+URZ+0x29860], R4 ;  /* 0x02986004050075a7 */ /* 0x000f24000802017f */
[----:B----4-:R-:W-:Y:S05]  /*f210*/  @!P1 BRA `(.L_x_92) ;  /* 0x0000002400a09947 */ /* 0x010fea0003800000 */
.L_x_170:
[----:B------:R-:W-:Y:S05]  /*f220*/  @!P0 BRA `(.L_x_93) ;  /* 0x0000000000048947 */ /* 0x000fea0003800000 */
[----:B------:R-:W-:Y:S01]  /*f230*/  BPT.TRAP 0x1 ;  /* 0x000000040000795c */ /* 0x000fe20000300000 */
.L_x_93:
[----:B------:R-:W0:Y:S02]  /*f240*/  SYNCS.PHASECHK.TRANS64.TRYWAIT P1, [R3+URZ+0x29860], R0 ;  /* 0x02986000030075a7 */ /* 0x000e24000802017f */
[----:B0-----:R-:W-:Y:S05]  /*f250*/  @!P1 BRA `(.L_x_94) ;  /* 0x0000002400a49947 */ /* 0x001fea0003800000 */
.L_x_171:
[----:B------:R-:W-:Y:S05]  /*f260*/  @!P0 BRA `(.L_x_95) ;  /* 0x0000000000048947 */ /* 0x000fea0003800000 */
[----:B------:R-:W-:Y:S01]  /*f270*/  BPT.TRAP 0x1 ;  /* 0x000000040000795c */ /* 0x000fe20000300000 */
.L_x_95:
[----:B------:R-:W0:Y:S02]  /*f280*/  SYNCS.PHASECHK.TRANS64.TRYWAIT P1, [R5+URZ+0x29880], R4 ;  /* 0x02988004050075a7 */ /* 0x000e24000802017f */
[----:B0-----:R-:W-:Y:S05]  /*f290*/  @!P1 BRA `(.L_x_96) ;  /* 0x0000002400a89947 */ /* 0x001fea0003800000 */
.L_x_172:
[----:B------:R-:W-:Y:S05]  /*f2a0*/  @!P0 BRA `(.L_x_97) ;  /* 0x0000000000048947 */ /* 0x000fea0003800000 */
[----:B------:R-:W-:Y:S01]  /*f2b0*/  BPT.TRAP 0x1 ;  /* 0x000000040000795c */ /* 0x000fe20000300000 */
.L_x_97:
[----:B------:R0:W0:Y:S02]  /*f2c0*/  SYNCS.PHASECHK.TRANS64.TRYWAIT P0, [R3+URZ+0x29880], R0 ;  /* 0x02988000030075a7 */ /* 0x000024000800017f */
[----:B0-----:R-:W-:Y:S05]  /*f2d0*/  @!P0 NANOSLEEP.SYNCS 0x989680 ;  /* 0x009896800000895d */ /* 0x001fea0003900000 */
[----:B------:R-:W0:Y:S02]  /*f2e0*/  @!P0 SYNCS.PHASECHK.TRANS64 P0, [R3+URZ+0x29880], R0 ;  /* 0x02988000030085a7 */ /* 0x000e24000800007f */
[----:B0-----:R-:W-:Y:S05]  /*f2f0*/  @!P0 BRA `(.L_x_97) ;  /* 0xfffffffc00f08947 */ /* 0x001fea000383ffff */
.L_x_8:
[----:B------:R-:W-:Y:S05]  /*f300*/  BSYNC B6 ;  /* 0x0000000000067941 */ /* 0x000fea0003800000 */
.L_x_5:
[----:B------:R-:W-:Y:S05]  /*f310*/  EXIT ;  /* 0x000000000000794d */ /* 0x000fea0003800000 */
.L_x_12:
[----:B0-----:R-:W-:-:S04]  /*f320*/  IMAD.U32 R3, RZ, RZ, UR36 ;  /* 0x00000024ff037e24 */ /* 0x001fc8000f8e00ff */
[----:B------:R0:W1:Y:S03]  /*f330*/  SYNCS.PHASECHK.TRANS64.TRYWAIT P0, [R3+URZ+0x29800], R0 ;  /* 0x02980000030075a7 */ /* 0x000066000800017f */
[----:B-1----:R-:W-:Y:S05]  /*f340*/  @!P0 NANOSLEEP.SYNCS 0x989680 ;  /* 0x009896800000895d */ /* 0x002fea0003900000 */
[----:B------:R-:W1:Y:S02]  /*f350*/  @!P0 SYNCS.PHASECHK.TRANS64 P0, [R3+URZ+0x29800], R0 ;  /* 0x02980000030085a7 */ /* 0x000e64000800007f */
[----:B-1----:R-:W-:Y:S05]  /*f360*/  @!P0 BRA `(.L_x_12) ;  /* 0xfffffffc00ec8947 */ /* 0x002fea000383ffff */
[----:B------:R-:W-:Y:S05]  /*f370*/  BRA `(.L_x_98) ;  /* 0xffffff2000907947 */ /* 0x000fea000383ffff */
.L_x_16:
[----:B-1----:R-:W-:-:S04]  /*f380*/  IMAD.U32 R5, RZ, RZ, UR36 ;  /* 0x00000024ff057e24 */ /* 0x002fc8000f8e00ff */
[----:B------:R1:W2:Y:S03]  /*f390*/  SYNCS.PHASECHK.TRANS64.TRYWAIT P1, [R5+URZ+0x29830], R0 ;  /* 0x02983000050075a7 */ /* 0x0002a6000802017f */
[----:B--2---:R-:W-:Y:S05]  /*f3a0*/  @!P1 NANOSLEEP.SYNCS 0x989680 ;  /* 0x009896800000995d */ /* 0x004fea0003900000 */
[----:B------:R-:W2:Y:S02]  /*f3b0*/  @!P1 SYNCS.PHASECHK.TRANS64 P1, [R5+URZ+0x29830], R0 ;  /* 0x02983000050095a7 */ /* 0x000ea4000802007f */
[----:B--2---:R-:W-:Y:S05]  /*f3c0*/  @!P1 BRA `(.L_x_16) ;  /* 0xfffffffc00ec9947 */ /* 0x004fea000383ffff */
[----:B------:R-:W-:Y:S05]  /*f3d0*/  BRA `(.L_x_15) ;  /* 0xffffff2000ac7947 */ /* 0x000fea000383ffff */
.L_x_22:
[----:B-1----:R-:W-:-:S04]  /*f3e0*/  IMAD.U32 R3, RZ, RZ, UR4 ;  /* 0x00000004ff037e24 */ /* 0x002fc8000f8e00ff */
[----:B------:R1:W2:Y:S03]  /*f3f0*/  SYNCS.PHASECHK.TRANS64.TRYWAIT P1, [R3+URZ+0x29830], R0 ;  /* 0x02983000030075a7 */ /* 0x0002a6000802017f */
[----:B--2---:R-:W-:Y:S05]  /*f400*/  @!P1 NANOSLEEP.SYNCS 0x989680 ;  /* 0x009896800000995d */ /* 0x004fea0003900000 */
[----:B------:R-:W2:Y:S02]  /*f410*/  @!P1 SYNCS.PHASECHK.TRANS64 P1, [R3+URZ+0x29830], R0 ;  /* 0x02983000030095a7 */ /* 0x000ea4000802007f */
[----:B--2---:R-:W-:Y:S05]  /*f420*/  @!P1 BRA `(.L_x_22) ;  /* 0xfffffffc00ec9947 */ /* 0x004fea000383ffff */
[----:B------:R-:W-:Y:S05]  /*f430*/  BRA `(.L_x_19) ;  /* 0xffffff5400d87947 */ /* 0x000fea000383ffff */
.L_x_26:
[----:B-1----:R-:W-:-:S04]  /*f440*/  IMAD.U32 R13, RZ, RZ, UR4 ;  /* 0x00000004ff0d7e24 */ /* 0x002fc8000f8e00ff */
[----:B------:R1:W2:Y:S03]  /*f450*/  SYNCS.PHASECHK.TRANS64.TRYWAIT P1, [R13+URZ+0x29850], R0 ;  /* 0x029850000d0075a7 */ /* 0x0002a6000802017f */
[----:B--2---:R-:W-:Y:S05]  /*f460*/  @!P1 NANOSLEEP.SYNCS 0x989680 ;  /* 0x009896800000995d */ /* 0x004fea0003900000 */
[----:B------:R-:W2:Y:S02]  /*f470*/  @!P1 SYNCS.PHASECHK.TRANS64 P1, [R13+URZ+0x29850], R0 ;  /* 0x029850000d0095a7 */ /* 0x000ea4000802007f */
[----:B--2---:R-:W-:Y:S05]  /*f480*/  @!P1 BRA `(.L_x_26) ;  /* 0xfffffffc00ec9947 */ /* 0x004fea000383ffff */
[----:B------:R-:W-:Y:S05]  /*f490*/  BRA `(.L_x_23) ;  /* 0xffffff6400047947 */ /* 0x000fea000383ffff */
.L_x_33:
[----:B-1----:R-:W-:-:S04]  /*f4a0*/  IMAD.U32 R5, RZ, RZ, UR9 ;  /* 0x00000009ff057e24 */ /* 0x002fc8000f8e00ff */
[----:B------:R1:W2:Y:S03]  /*f4b0*/  SYNCS.PHASECHK.TRANS64.TRYWAIT P1, [R5+URZ+0x29850], R2 ;  /* 0x02985002050075a7 */ /* 0x0002a6000802017f */
[----:B--2---:R-:W-:Y:S05]  /*f4c0*/  @!P1 NANOSLEEP.SYNCS 0x989680 ;  /* 0x009896800000995d */ /* 0x004fea0003900000 */
[----:B------:R-:W2:Y:S02]  /*f4d0*/  @!P1 SYNCS.PHASECHK.TRANS64 P1, [R5+URZ+0x29850], R2 ;  /* 0x02985002050095a7 */ /* 0x000ea4000802007f */
[----:B--2---:R-:W-:Y:S05]  /*f4e0*/  @!P1 BRA `(.L_x_33) ;  /* 0xfffffffc00ec9947 */ /* 0x004fea000383ffff */
[----:B------:R-:W-:Y:S05]  /*f4f0*/  BRA `(.L_x_32) ;  /* 0xffffff8000dc7947 */ /* 0x000fea000383ffff */
.L_x_46:
[----:B------:R-:W-:Y:S02]  /*f500*/  IMAD.MOV.U32 R13, RZ, RZ, R22 ;  /* 0x000000ffff0d7224 */ /* 0x000fe400078e0016 */
[----:B------:R-:W-:Y:S02]  /*f510*/  IMAD.MOV.U32 R12, RZ, RZ, RZ ;  /* 0x000000ffff0c7224 */ /* 0x000fe400078e00ff */
[----:B------:R-:W-:Y:S02]  /*f520*/  IMAD.MOV.U32 R11, RZ, RZ, 0x1f ;  /* 0x0000001fff0b7424 */ /* 0x000fe400078e00ff */
[----:B------:R-:W-:-:S07]  /*f530*/  IMAD.MOV.U32 R15, RZ, RZ, -0x1 ;  /* 0xffffffffff0f7424 */ /* 0x000fce00078e00ff */
[----:B-----5:R-:W-:Y:S05]  /*f540*/  WARPSYNC.COLLECTIVE R15, `(.L_x_99) ;  /* 0x000000000f087348 */ /* 0x020fea0003c00000 */
[----:B------:R0:W1:Y:S02]  /*f550*/  SHFL.IDX P6, R14, R13, R12, R11 ;  /* 0x0000000c0d0e7389 */ /* 0x00006400000c000b */
[----:B01---5:R-:W-:Y:S01]  /*f560*/  ENDCOLLECTIVE ;  /* 0x000000000000791b */ /* 0x023fe20003800000 */
.L_x_99:
[----:B------:R-:W-:Y:S05]  /*f570*/  BRA `(.L_x_100) ;  /* 0xffffffbc00f87947 */ /* 0x000fea000383ffff */
.L_x_48:
[----:B0-----:R-:W-:Y:S02]  /*f580*/  IMAD.MOV.U32 R3, RZ, RZ, 0x1 ;  /* 0x00000001ff037424 */ /* 0x001fe400078e00ff */
[----:B------:R-:W-:-:S03]  /*f590*/  IMAD.U32 R2, RZ, RZ, UR41 ;  /* 0x00000029ff027e24 */ /* 0x000fc6000f8e00ff */
[----:B------:R-:W-:-:S04]  /*f5a0*/  SHF.L.U32 R3, R3, 0x1f, RZ ;  /* 0x0000001f03037819 */ /* 0x000fc800000006ff */
[----:B------:R0:W1:Y:S03]  /*f5b0*/  SYNCS.PHASECHK.TRANS64.TRYWAIT P0, [R2+URZ+0x29880], R3 ;  /* 0x02988003020075a7 */ /* 0x000066000800017f */
[----:B-1----:R-:W-:Y:S05]  /*f5c0*/  @!P0 NANOSLEEP.SYNCS 0x989680 ;  /* 0x009896800000895d */ /* 0x002fea0003900000 */
[----:B------:R-:W1:Y:S02]  /*f5d0*/  @!P0 SYNCS.PHASECHK.TRANS64 P0, [R2+URZ+0x29880], R3 ;  /* 0x02988003020085a7 */ /* 0x000e64000800007f */
[----:B-1----:R-:W-:Y:S05]  /*f5e0*/  @!P0 BRA `(.L_x_48) ;  /* 0xfffffffc00e48947 */ /* 0x002fea000383ffff */
[----:B------:R-:W-:Y:S05]  /*f5f0*/  BRA `(.L_x_101) ;  /* 0xffffffc400407947 */ /* 0x000fea000383ffff */
.L_x_49:
[----:B------:R-:W-:Y:S01]  /*f600*/  BSSY B0, `(.L_x_102) ;  /* 0x0000008000007945 */ /* 0x000fe20003800000 */
[----:B------:R-:W-:Y:S02]  /*f610*/  IMAD.MOV.U32 R13, RZ, RZ, R10 ;  /* 0x000000ffff0d7224 */ /* 0x000fe400078e000a */
[----:B------:R-:W-:Y:S02]  /*f620*/  IMAD.MOV.U32 R12, RZ, RZ, RZ ;  /* 0x000000ffff0c7224 */ /* 0x000fe400078e00ff */
[----:B------:R-:W-:Y:S02]  /*f630*/  IMAD.MOV.U32 R11, RZ, RZ, 0x1c1f ;  /* 0x00001c1fff0b7424 */ /* 0x000fe400078e00ff */
[----:B------:R-:W-:-:S07]  /*f640*/  IMAD.MOV.U32 R15, RZ, RZ, -0x1 ;  /* 0xffffffffff0f7424 */ /* 0x000fce00078e00ff */
[----:B------:R-:W-:Y:S05]  /*f650*/  WARPSYNC.COLLECTIVE R15, `(.L_x_103) ;  /* 0x000000000f087348 */ /* 0x000fea0003c00000 */
[----:B------:R0:W1:Y:S02]  /*f660*/  SHFL.IDX P6, R14, R13, R12, R11 ;  /* 0x0000000c0d0e7389 */ /* 0x00006400000c000b */
[----:B01----:R-:W-:Y:S01]  /*f670*/  ENDCOLLECTIVE ;  /* 0x000000000000791b */ /* 0x003fe20003800000 */
.L_x_103:
[----:B------:R-:W-:Y:S05]  /*f680*/  BSYNC B0 ;  /* 0x0000000000007941 */ /* 0x000fea0003800000 */
.L_x_102:
[----:B------:R-:W-:Y:S01]  /*f690*/  IMAD.MOV.U32 R13, RZ, RZ, R18 ;  /* 0x000000ffff0d7224 */ /* 0x000fe200078e0012 */
[----:B------:R-:W-:Y:S01]  /*f6a0*/  MOV R11, 0x1c1f ;  /* 0x00001c1f000b7802 */ /* 0x000fe20000000f00 */
[----:B------:R-:W-:Y:S01]  /*f6b0*/  IMAD.MOV.U32 R12, RZ, RZ, RZ ;  /* 0x000000ffff0c7224 */ /* 0x000fe200078e00ff */
[C---:B------:R-:W-:Y:S01]  /*f6c0*/  LOP3.LUT P3, RZ, R16.reuse, 0x2, RZ, 0xc0, !PT ;  /* 0x0000000210ff7812 */ /* 0x040fe2000786c0ff */
[----:B------:R-:W-:Y:S01]  /*f6d0*/  IMAD.MOV.U32 R15, RZ, RZ, -0x1 ;  /* 0xffffffffff0f7424 */ /* 0x000fe200078e00ff */
[----:B------:R-:W-:Y:S01]  /*f6e0*/  LOP3.LUT P2, RZ, R16, 0x1, RZ, 0xc0, !PT ;  /* 0x0000000110ff7812 */ /* 0x000fe2000784c0ff */
[----:B------:R-:W-:Y:S01]  /*f6f0*/  IMAD.MOV.U32 R3, RZ, RZ, R14 ;  /* 0x000000ffff037224 */ /* 0x000fe200078e000e */
[----:B------:R-:W-:Y:S01]  /*f700*/  ISETP.GE.AND P1, PT, R9, 0x61, PT ;  /* 0x000000610900780c */ /* 0x000fe20003f26270 */
[----:B------:R-:W-:-:S12]  /*f710*/  VIADD R8, R7, UR41 ;  /* 0x0000002907087c36 */ /* 0x000fd80008000000 */
[----:B------:R-:W-:Y:S05]  /*f720*/  WARPSYNC.COLLECTIVE R15, `(.L_x_104) ;  /* 0x000000000f087348 */ /* 0x000fea0003c00000 */
[----:B------:R0:W1:Y:S02]  /*f730*/  SHFL.IDX P6, R14, R13, R12, R11 ;  /* 0x0000000c0d0e7389 */ /* 0x00006400000c000b */
[----:B01----:R-:W-:Y:S01]  /*f740*/  ENDCOLLECTIVE ;  /* 0x000000000000791b */ /* 0x003fe20003800000 */
.L_x_104:
[----:B------:R-:W-:Y:S01]  /*f750*/  ISETP.GE.AND P5, PT, R9, 0x81, PT ;  /* 0x000000810900780c */ /* 0x000fe20003fa6270 */
[----:B------:R-:W-:Y:S02]  /*f760*/  IMAD.IADD R7, R33, 0x1, R8 ;  /* 0x0000000121077824 */ /* 0x000fe400078e0208 */
[----:B------:R-:W-:Y:S02]  /*f770*/  VIADD R34, R8, 0xa400 ;  /* 0x0000a40008227836 */ /* 0x000fe40000000000 */
[----:B------:R-:W-:Y:S02]  /*f780*/  IMAD.MOV.U32 R13, RZ, RZ, R10 ;  /* 0x000000ffff0d7224 */ /* 0x000fe400078e000a */
[----:B------:R-:W-:Y:S02]  /*f790*/  IMAD.MOV.U32 R12, RZ, RZ, 0x1 ;  /* 0x00000001ff0c7424 */ /* 0x000fe400078e00ff */
[----:B------:R-:W-:-:S07]  /*f7a0*/  IMAD.MOV.U32 R2, RZ, RZ, R14 ;  /* 0x000000ffff027224 */ /* 0x000fce00078e000e */
[----:B------:R-:W-:Y:S05]  /*f7b0*/  WARPSYNC.COLLECTIVE R15, `(.L_x_105) ;  /* 0x000000000f087348 */ /* 0x000fea0003c00000 */
[----:B------:R0:W1:Y:S02]  /*f7c0*/  SHFL.IDX P6, R14, R13, R12, R11 ;  /* 0x0000000c0d0e7389 */ /* 0x00006400000c000b */
[----:B01----:R-:W-:Y:S01]  /*f7d0*/  ENDCOLLECTIVE ;  /* 0x000000000000791b */ /* 0x003fe20003800000 */
.L_x_105:
[----:B------:R-:W-:-:S05]  /*f7e0*/  IADD3 R2, P0, R35, R2, RZ ;  /* 0x0000000223027210 */ /* 0x000fca0007f1e0ff */
[----:B------:R-:W-:Y:S01]  /*f7f0*/  IMAD.X R3, RZ, RZ, R3, P0 ;  /* 0x000000ffff037224 */ /* 0x000fe200000e0603 */
[----:B------:R-:W-:Y:S01]  /*f800*/  ISETP.LT.OR P0, PT, R9, 0x1, P3 ;  /* 0x000000010900780c */ /* 0x000fe20001f01670 */
[----:B------:R-:W-:-:S12]  /*f810*/  IMAD.MOV.U32 R13, RZ, RZ, R18 ;  /* 0x000000ffff0d7224 */ /* 0x000fd800078e0012 */
[----:B------:R-:W-:Y:S01]  /*f820*/  @!PT LDS RZ, [RZ] ;  /* 0x00000000fffff984 */ /* 0x000fe20000000800 */
[----:B------:R-:W-:Y:S01]  /*f830*/  @!PT LDS RZ, [RZ] ;  /* 0x00000000fffff984 */ /* 0x000fe20000000800 */
[----:B------:R-:W-:Y:S01]  /*f840*/  @!PT LDS RZ, [RZ] ;  /* 0x00000000fffff984 */ /* 0x000fe20000000800 */
[----:B------:R-:W-:Y:S01]  /*f850*/  LDGSTS.E.BYPASS.LTC128B.128 [R8+0xa400], desc[UR56][R2.64], !P0 ;  /* 0x0a40000002087fae */ /* 0x000fe2000c101d78 */
[----:B------:R-:W-:-:S13]  /*f860*/  ISETP.LT.OR P0, PT, R9, 0x1, P2 ;  /* 0x000000010900780c */ /* 0x000fda0001701670 */
[----:B------:R0:W-:Y:S02]  /*f870*/  LDGSTS.E.BYPASS.LTC128B.128 [R7+0xa400], desc[UR56][R2.64+0x40], !P0 ;  /* 0x0a40004002077fae */ /* 0x0001e4000c101d78 */
[----:B0-----:R-:W-:-:S07]  /*f880*/  IMAD.MOV.U32 R3, RZ, RZ, R14 ;  /* 0x000000ffff037224 */ /* 0x001fce00078e000e */
[----:B------:R-:W-:Y:S05]  /*f890*/  WARPSYNC.COLLECTIVE R15, `(.L_x_106) ;  /* 0x000000000f087348 */ /* 0x000fea0003c00000 */
[----:B------:R0:W1:Y:S02]  /*f8a0*/  SHFL.IDX P6, R14, R13, R12, R11 ;  /* 0x0000000c0d0e7389 */ /* 0x00006400000c000b */
[----:B01----:R-:W-:Y:S01]  /*f8b0*/  ENDCOLLECTIVE ;  /* 0x000000000000791b */ /* 0x003fe20003800000 */
.L_x_106:
[----:B------:R-:W-:Y:S02]  /*f8c0*/  IMAD.MOV.U32 R13, RZ, RZ, R10 ;  /* 0x000000ffff0d7224 */ /* 0x000fe400078e000a */
[----:B------:R-:W-:Y:S02]  /*f8d0*/  IMAD.MOV.U32 R12, RZ, RZ, 0x2 ;  /* 0x00000002ff0c7424 */ /* 0x000fe400078e00ff */
[----:B------:R-:W-:-:S07]  /*f8e0*/  IMAD.MOV.U32 R2, RZ, RZ, R14 ;  /* 0x000000ffff027224 */ /* 0x000fce00078e000e */
[----:B------:R-:W-:Y:S05]  /*f8f0*/  WARPSYNC.COLLECTIVE R15, `(.L_x_107) ;  /* 0x000000000f087348 */ /* 0x000fea0003c00000 */
[----:B------:R0:W1:Y:S02]  /*f900*/  SHFL.IDX P6, R14, R13, R12, R11 ;  /* 0x0000000c0d0e7389 */ /* 0x00006400000c000b */
[----:B01----:R-:W-:Y:S01]  /*f910*/  ENDCOLLECTIVE ;  /* 0x000000000000791b */ /* 0x003fe20003800000 */
.L_x_107:
        /* <DEDUP_REMOVED lines=14> */
.L_x_108:
[----:B------:R-:W-:Y:S01]  /*fa00*/  IMAD.MOV.U32 R13, RZ, RZ, R10 ;  /* 0x000000ffff0d7224 */ /* 0x000fe200078e000a */
[----:B------:R-:W-:Y:S01]  /*fa10*/  MOV R12, 0x3 ;  /* 0x00000003000c7802 */ /* 0x000fe20000000f00 */
[----:B------:R-:W-:-:S07]  /*fa20*/  IMAD.MOV.U32 R2, RZ, RZ, R14 ;  /* 0x000000ffff027224 */ /* 0x000fce00078e000e */
[----:B------:R-:W-:Y:S05]  /*fa30*/  WARPSYNC.COLLECTIVE R15, `(.L_x_109) ;  /* 0x000000000f087348 */ /* 0x000fea0003c00000 */
[----:B------:R0:W1:Y:S02]  /*fa40*/  SHFL.IDX P6, R14, R13, R12, R11 ;  /* 0x0000000c0d0e7389 */ /* 0x00006400000c000b */
[----:B01----:R-:W-:Y:S01]  /*fa50*/  ENDCOLLECTIVE ;  /* 0x000000000000791b */ /* 0x003fe20003800000 */
.L_x_109:
[----:B------:R-:W-:-:S05]  /*fa60*/  IADD3 R2, P0, R35, R2, RZ ;  /* 0x0000000223027210 */ /* 0x000fca0007f1e0ff */
[----:B------:R-:W-:Y:S01]  /*fa70*/  IMAD.X R3, RZ, RZ, R3, P0 ;  /* 0x000000ffff037224 */ /* 0x000fe200000e0603 */
[----:B------:R-:W-:Y:S01]  /*fa80*/  ISETP.LT.OR P0, PT, R9, 0x41, P3 ;  /* 0x000000410900780c */ /* 0x000fe20001f01670 */
[----:B------:R-:W-:-:S12]  /*fa90*/  IMAD.MOV.U32 R13, RZ, RZ, R18 ;  /* 0x000000ffff0d7224 */ /* 0x000fd800078e0012 */
[----:B------:R-:W-:Y:S01]  /*faa0*/  @!PT LDS RZ, [RZ] ;  /* 0x00000000fffff984 */ /* 0x000fe20000000800 */
[----:B------:R-:W-:Y:S01]  /*fab0*/  @!PT LDS RZ, [RZ] ;  /* 0x00000000fffff984 */ /* 0x000fe20000000800 */
[----:B------:R-:W-:Y:S01]  /*fac0*/  @!PT LDS RZ, [RZ] ;  /* 0x00000000fffff984 */ /* 0x000fe20000000800 */
[----:B------:R0:W-:Y:S01]  /*fad0*/  LDGSTS.E.BYPASS.LTC128B.128 [R8+0xc400], desc[UR56][R2.64], !P0 ;  /* 0x0c40000002087fae */ /* 0x0001e2000c101d78 */
[----:B------:R-:W-:Y:S01]  /*fae0*/  ISETP.LT.OR P0, PT, R9, 0x41, P2 ;  /* 0x000000410900780c */ /* 0x000fe20001701670 */
[----:B------:R-:W-:-:S12]  /*faf0*/  IMAD.MOV.U32 R10, RZ, RZ, R14 ;  /* 0x000000ffff0a7224 */ /* 0x000fd800078e000e */
[----:B0-----:R-:W-:Y:S05]  /*fb00*/  WARPSYNC.COLLECTIVE R15, `(.L_x_110) ;  /* 0x000000000f087348 */ /* 0x001fea0003c00000 */
[----:B------:R1:W2:Y:S02]  /*fb10*/  SHFL.IDX P6, R14, R13, R12, R11 ;  /* 0x0000000c0d0e7389 */ /* 0x0002a400000c000b */
[----:B012---:R-:W-:Y:S01]  /*fb20*/  ENDCOLLECTIVE ;  /* 0x000000000000791b */ /* 0x007fe20003800000 */
.L_x_110:
[----:B------:R-:W-:Y:S01]  /*fb30*/  @!PT LDS RZ, [RZ] ;  /* 0x00000000fffff984 */ /* 0x000fe20000000800 */
[----:B------:R-:W-:Y:S01]  /*fb40*/  @!PT LDS RZ, [RZ] ;  /* 0x00000000fffff984 */ /* 0x000fe20000000800 */
[----:B------:R-:W-:Y:S01]  /*fb50*/  @!PT LDS RZ, [RZ] ;  /* 0x00000000fffff984 */ /* 0x000fe20000000800 */
[----:B------:R0:W-:Y:S01]  /*fb60*/  LDGSTS.E.BYPASS.LTC128B.128 [R7+0xc400], desc[UR56][R2.64+0x40], !P0 ;  /* 0x0c40004002077fae */ /* 0x0001e2000c101d78 */
[----:B------:R-:W-:Y:S02]  /*fb70*/  IMAD.MOV.U32 R13, RZ, RZ, R19 ;  /* 0x000000ffff0d7224 */ /* 0x000fe400078e0013 */
[----:B------:R-:W-:Y:S02]  /*fb80*/  IMAD.MOV.U32 R12, RZ, RZ, RZ ;  /* 0x000000ffff0c7224 */ /* 0x000fe400078e00ff */
[----:B0-----:R-:W-:-:S07]  /*fb90*/  IMAD.MOV.U32 R2, RZ, RZ, R14 ;  /* 0x000000ffff027224 */ /* 0x001fce00078e000e */
[----:B------:R-:W-:Y:S05]  /*fba0*/  WARPSYNC.COLLECTIVE R15, `(.L_x_111) ;  /* 0x000000000f087348 */ /* 0x000fea0003c00000 */
[----:B------:R0:W1:Y:S02]  /*fbb0*/  SHFL.IDX P6, R14, R13, R12, R11 ;  /* 0x0000000c0d0e7389 */ /* 0x00006400000c000b */
[----:B01----:R-:W-:Y:S01]  /*fbc0*/  ENDCOLLECTIVE ;  /* 0x000000000000791b */ /* 0x003fe20003800000 */
.L_x_111:
[----:B------:R-:W-:-:S05]  /*fbd0*/  IADD3 R2, P0, R35, R2, RZ ;  /* 0x0000000223027210 */ /* 0x000fca0007f1e0ff */
[----:B------:R-:W-:Y:S01]  /*fbe0*/  IMAD.X R3, RZ, RZ, R10, P0 ;  /* 0x000000ffff037224 */ /* 0x000fe200000e060a */
[C---:B------:R-:W-:Y:S02]  /*fbf0*/  ISETP.LT.OR P0, PT, R9.reuse, 0x61, P3 ;  /* 0x000000610900780c */ /* 0x040fe40001f01670 */
[----:B------:R-:W-:Y:S01]  /*fc00*/  ISETP.GE.AND P3, PT, R9, 0x21, PT ;  /* 0x000000210900780c */ /* 0x000fe20003f66270 */
[----:B------:R-:W-:-:S10]  /*fc10*/  IMAD.MOV.U32 R13, RZ, RZ, R20 ;  /* 0x000000ffff0d7224 */ /* 0x000fd400078e0014 */
[----:B------:R-:W-:Y:S01]  /*fc20*/  @!PT LDS RZ, [RZ] ;  /* 0x00000000fffff984 */ /* 0x000fe20000000800 */
[----:B------:R-:W-:Y:S01]  /*fc30*/  @!PT LDS RZ, [RZ] ;  /* 0x00000000fffff984 */ /* 0x000fe20000000800 */
[----:B------:R-:W-:Y:S01]  /*fc40*/  @!PT LDS RZ, [RZ] ;  /* 0x00000000fffff984 */ /* 0x000fe20000000800 */
[----:B------:R0:W-:Y:S01]  /*fc50*/  LDGSTS.E.BYPASS.LTC128B.128 [R8+0xd400], desc[UR56][R2.64], !P0 ;  /* 0x0d40000002087fae */ /* 0x0001e2000c101d78 */
[C---:B------:R-:W-:Y:S01]  /*fc60*/  ISETP.LT.OR P0, PT, R9.reuse, 0x61, P2 ;  /* 0x000000610900780c */ /* 0x040fe20001701670 */
[----:B------:R-:W-:Y:S01]  /*fc70*/  IMAD.MOV.U32 R19, RZ, RZ, R14 ;  /* 0x000000ffff137224 */ /* 0x000fe200078e000e */
[----:B------:R-:W-:-:S13]  /*fc80*/  ISETP.GE.AND P2, PT, R9, 0x41, PT ;  /* 0x000000410900780c */ /* 0x000fda0003f46270 */
[----:B0-----:R-:W-:Y:S05]  /*fc90*/  WARPSYNC.COLLECTIVE R15, `(.L_x_112) ;  /* 0x000000000f087348 */ /* 0x001fea0003c00000 */
[----:B------:R1:W2:Y:S02]  /*fca0*/  SHFL.IDX P6, R14, R13, R12, R11 ;  /* 0x0000000c0d0e7389 */ /* 0x0002a400000c000b */
[----:B012---:R-:W-:Y:S01]  /*fcb0*/  ENDCOLLECTIVE ;  /* 0x000000000000791b */ /* 0x007fe20003800000 */
.L_x_112:
[----:B------:R-:W-:Y:S01]  /*fcc0*/  @!PT LDS RZ, [RZ] ;  /* 0x00000000fffff984 */ /* 0x000fe20000000800 */
[----:B------:R-:W-:Y:S01]  /*fcd0*/  @!PT LDS RZ, [RZ] ;  /* 0x00000000fffff984 */ /* 0x000fe20000000800 */
[----:B------:R-:W-:Y:S01]  /*fce0*/  @!PT LDS RZ, [RZ] ;  /* 0x00000000fffff984 */ /* 0x000fe20000000800 */
[----:B------:R0:W-:Y:S02]  /*fcf0*/  LDGSTS.E.BYPASS.LTC128B.128 [R7+0xd400], desc[UR56][R2.64+0x40], !P0 ;  /* 0x0d40004002077fae */ /* 0x0001e4000c101d78 */
[----:B0-----:R-:W-:Y:S01]  /*fd00*/  IMAD.MOV.U32 R2, RZ, RZ, R14 ;  /* 0x000000ffff027224 */ /* 0x001fe200078e000e */
[----:B------:R-:W-:Y:S06]  /*fd10*/  BRA `(.L_x_113) ;  /* 0xffffffc000e87947 */ /* 0x000fec000383ffff */
.L_x_52:
[----:B-1----:R-:W-:Y:S02]  /*fd20*/  IMAD.MOV.U32 R3, RZ, RZ, 0x1 ;  /* 0x00000001ff037424 */ /* 0x002fe400078e00ff */
[----:B------:R-:W-:-:S03]  /*fd30*/  IMAD.U32 R2, RZ, RZ, UR41 ;  /* 0x00000029ff027e24 */ /* 0x000fc6000f8e00ff */
[----:B------:R-:W-:-:S04]  /*fd40*/  SHF.L.U32 R3, R3, 0x1f, RZ ;  /* 0x0000001f03037819 */ /* 0x000fc800000006ff */
[----:B------:R1:W2:Y:S03]  /*fd50*/  SYNCS.PHASECHK.TRANS64.TRYWAIT P0, [R2+URZ+0x29840], R3 ;  /* 0x02984003020075a7 */ /* 0x0002a6000800017f */
[----:B--2---:R-:W-:Y:S05]  /*fd60*/  @!P0 NANOSLEEP.SYNCS 0x989680 ;  /* 0x009896800000895d */ /* 0x004fea0003900000 */
[----:B------:R-:W2:Y:S02]  /*fd70*/  @!P0 SYNCS.PHASECHK.TRANS64 P0, [R2+URZ+0x29840], R3 ;  /* 0x02984003020085a7 */ /* 0x000ea4000800007f */
[----:B--2---:R-:W-:Y:S05]  /*fd80*/  @!P0 BRA `(.L_x_52) ;  /* 0xfffffffc00e48947 */ /* 0x004fea000383ffff */
[----:B------:R-:W-:Y:S05]  /*fd90*/  BRA `(.L_x_114) ;  /* 0xffffffc400347947 */ /* 0x000fea000383ffff */
.L_x_53:
[----:B------:R-:W-:Y:S01]  /*fda0*/  BSSY B0, `(.L_x_115) ;  /* 0x0000008000007945 */ /* 0x000fe20003800000 */
[----:B------:R-:W-:Y:S02]  /*fdb0*/  IMAD.MOV.U32 R13, RZ, RZ, R6 ;  /* 0x000000ffff0d7224 */ /* 0x000fe400078e0006 */
[----:B------:R-:W-:Y:S02]  /*fdc0*/  IMAD.MOV.U32 R12, RZ, RZ, RZ ;  /* 0x000000ffff0c7224 */ /* 0x000fe400078e00ff */
[----:B------:R-:W-:Y:S02]  /*fdd0*/  IMAD.MOV.U32 R11, RZ, RZ, 0x1c1f ;  /* 0x00001c1fff0b7424 */ /* 0x000fe400078e00ff */
[----:B------:R-:W-:-:S07]  /*fde0*/  IMAD.MOV.U32 R15, RZ, RZ, -0x1 ;  /* 0xffffffffff0f7424 */ /* 0x000fce00078e00ff */
[----:B0-----:R-:W-:Y:S05]  /*fdf0*/  WARPSYNC.COLLECTIVE R15, `(.L_x_116) ;  /* 0x000000000f087348 */ /* 0x001fea0003c00000 */
[----:B------:R1:W2:Y:S02]  /*fe00*/  SHFL.IDX P6, R14, R13, R12, R11 ;  /* 0x0000000c0d0e7389 */ /* 0x0002a400000c000b */
[----:B012---:R-:W-:Y:S01]  /*fe10*/  ENDCOLLECTIVE ;  /* 0x000000000000791b */ /* 0x007fe20003800000 */
.L_x_116:
[----:B------:R-:W-:Y:S05]  /*fe20*/  BSYNC B0 ;  /* 0x0000000000007941 */ /* 0x000fea0003800000 */
.L_x_115:
[----:B------:R-:W-:Y:S01]  /*fe30*/  IMAD.MOV.U32 R13, RZ, RZ, R5 ;  /* 0x000000ffff0d7224 */ /* 0x000fe200078e0005 */
[----:B------:R-:W-:Y:S01]  /*fe40*/  MOV R12, RZ ;  /* 0x000000ff000c7202 */ /* 0x000fe20000000f00 */
[----:B------:R-:W-:Y:S01]  /*fe50*/  IMAD.MOV.U32 R11, RZ, RZ, 0x1c1f ;  /* 0x00001c1fff0b7424 */ /* 0x000fe200078e00ff */
[----:B------:R-:W-:Y:S01]  /*fe60*/  P2R R4, PR, RZ, 0x20 ;  /* 0x00000020ff047803 */ /* 0x000fe20000000000 */
[----:B------:R-:W-:Y:S01]  /*fe70*/  IMAD.MOV.U32 R15, RZ, RZ, -0x1 ;  /* 0xffffffffff0f7424 */ /* 0x000fe200078e00ff */
[----:B------:R-:W-:Y:S01]  /*fe80*/  LOP3.LUT P5, RZ, R16, 0x4, RZ, 0xc0, !PT ;  /* 0x0000000410ff7812 */ /* 0x000fe200078ac0ff */
[----:B------:R-:W-:Y:S02]  /*fe90*/  IMAD.MOV.U32 R2, RZ, RZ, R14 ;  /* 0x000000ffff027224 */ /* 0x000fe400078e000e */
[----:B------:R-:W-:-:S10]  /*fea0*/  @P4 VIADD R9, R36, UR41 ;  /* 0x0000002924094c36 */ /* 0x000fd40008000000 */
[----:B------:R-:W-:Y:S05]  /*feb0*/  WARPSYNC.COLLECTIVE R15, `(.L_x_117) ;  /* 0x000000000f087348 */ /* 0x000fea0003c00000 */
[----:B------:R0:W1:Y:S02]  /*fec0*/  SHFL.IDX P6, R14, R13, R12, R11 ;  /* 0x0000000c0d0e7389 */ /* 0x00006400000c000b */
[----:B01----:R-:W-:Y:S01]  /*fed0*/  ENDCOLLECTIVE ;  /* 0x000000000000791b */ /* 0x003fe20003800000 */
.L_x_117:
[----:B------:R-:W-:Y:S02]  /*fee0*/  @P3 VIADD R21, R36, UR41 ;  /* 0x0000002924153c36 */ /* 0x000fe40008000000 */
[----:B------:R-:W-:Y:S02]  /*fef0*/  IMAD.MOV.U32 R13, RZ, RZ, R6 ;  /* 0x000000ffff0d7224 */ /* 0x000fe400078e0006 */
[----:B------:R-:W-:Y:S01]  /*ff00*/  IMAD.MOV.U32 R12, RZ, RZ, 0x1 ;  /* 0x00000001ff0c7424 */ /* 0x000fe200078e00ff */
[----:B------:R-:W-:Y:S02]  /*ff10*/  @P4 IADD3 R14, P0, R35, R14, RZ ;  /* 0x0000000e230e4210 */ /* 0x000fe40007f1e0ff */
[----:B------:R-:W-:-:S03]  /*ff20*/  LOP3.LUT P6, RZ, R16, 0x8, RZ, 0xc0, !PT ;  /* 0x0000000810ff7812 */ /* 0x000fc600078cc0ff */
[----:B------:R-:W-:Y:S01]  /*ff30*/  @P4 IMAD.X R3, RZ, RZ, R2, P0 ;  /* 0x000000ffff034224 */ /* 0x000fe200000e0602 */
[----:B------:R-:W-:Y:S01]  /*ff40*/  LOP3.LUT P0, RZ, R16, 0x10, RZ, 0xc0, !PT ;  /* 0x0000001010ff7812 */ /* 0x000fe2000780c0ff */
[----:B------:R-:W-:-:S12]  /*ff50*/  @P4 IMAD.MOV.U32 R2, RZ, RZ, R14 ;  /* 0x000000ffff024224 */ /* 0x000fd800078e000e */
[----:B------:R-:W-:Y:S01]  /*ff60*/  @!PT LDS RZ, [RZ] ;  /* 0x00000000fffff984 */ /* 0x000fe20000000800 */
[----:B------:R-:W-:Y:S01]  /*ff70*/  @!PT LDS RZ, [RZ] ;  /* 0x00000000fffff984 */ /* 0x000fe20000000800 */
[----:B------:R-:W-:Y:S01]  /*ff80*/  @!PT LDS RZ, [RZ] ;  /* 0x00000000fffff984 */ /* 0x000fe20000000800 */
[----:B------:R0:W-:Y:S04]  /*ff90*/  @P4 LDGSTS.E.BYPASS.LTC128B.128 [R9+0x1a400], desc[UR56][R2.64], !P0 ;  /* 0x1a40000002094fae */ /* 0x0001e8000c101d78 */
[----:B------:R0:W-:Y:S02]  /*ffa0*/  @P4 LDGSTS.E.BYPASS.LTC128B.128 [R9+0x1cc00], desc[UR56][R2.64+0x40], !P6 ;  /* 0x1cc0004002094fae */ /* 0x0001e4000f101d78 */
[----:B0-----:R-:W-:Y:S05]  /*ffb0*/  WARPSYNC.COLLECTIVE R15, `(.L_x_118) ;  /* 0x000000000f087348 */ /* 0x001fea0003c00000 */
[----:B------:R1:W2:Y:S02]  /*ffc0*/  SHFL.IDX P6, R14, R13, R12, R11 ;  /* 0x0000000c0d0e7389 */ /* 0x0002a400000c000b */
[----:B012---:R-:W-:Y:S01]  /*ffd0*/  ENDCOLLECTIVE ;  /* 0x000000000000791b */ /* 0x007fe20003800000 */
.L_x_118:
[----:B------:R-:W-:Y:S01]  /*ffe0*/  @!PT LDS RZ, [RZ] ;  /* 0x00000000fffff984 */ /* 0x000fe20000000800 */
[----:B------:R-:W-:Y:S01]  /*fff0*/  @!PT LDS RZ, [RZ] ;  /* 0x00000000fffff984 */ /* 0x000fe20000000800 */
[----:B------:R-:W-:Y:S01]  /*10000*/  @!PT LDS RZ, [RZ] ;  /* 0x00000000fffff984 */ /* 0x000fe20000000800 */
[----:B------:R0:W-:Y:S01]  /*10010*/  @P4 LDGSTS.E.BYPASS.LTC128B.128 [R9+0x1f400], desc[UR56][R2.64+0x80], !P5 ;  /* 0x1f40008002094fae */ /* 0x0001e2000e901d78 */
[----:B------:R-:W-:Y:S01]  /*10020*/  LOP3.LUT P4, RZ, R16, 0x8, RZ, 0xc0, !PT ;  /* 0x0000000810ff7812 */ /* 0x000fe2000788c0ff */
[----:B------:R-:W-:Y:S02]  /*10030*/  IMAD.MOV.U32 R13, RZ, RZ, R5 ;  /* 0x000000ffff0d7224 */ /* 0x000fe400078e0005 */
[----:B------:R-:W-:-:S10]  /*10040*/  IMAD.MOV.U32 R8, RZ, RZ, R14 ;  /* 0x000000ffff087224 */ /* 0x000fd400078e000e */
[----:B0-----:R-:W-:Y:S05]  /*10050*/  WARPSYNC.COLLECTIVE R15, `(.L_x_119) ;  /* 0x000000000f087348 */ /* 0x001fea0003c00000 */
[----:B------:R1:W2:Y:S02]  /*10060*/  SHFL.IDX P6, R14, R13, R12, R11 ;  /* 0x0000000c0d0e7389 */ /* 0x0002a400000c000b */
[----:B012---:R-:W-:Y:S01]  /*10070*/  ENDCOLLECTIVE ;  /* 0x000000000000791b */ /* 0x007fe20003800000 */
.L_x_119:
[----:B------:R-:W-:Y:S02]  /*10080*/  IMAD.MOV.U32 R13, RZ, RZ, R6 ;  /* 0x000000ffff0d7224 */ /* 0x000fe400078e0006 */
[----:B------:R-:W-:Y:S01]  /*10090*/  IMAD.MOV.U32 R12, RZ, RZ, 0x2 ;  /* 0x00000002ff0c7424 */ /* 0x000fe200078e00ff */
[----:B------:R-:W-:Y:S02]  /*100a0*/  @P3 IADD3 R14, P0, R35, R14, RZ ;  /* 0x0000000e230e3210 */ /* 0x000fe40007f1e0ff */
[----:B------:R-:W-:-:S03]  /*100b0*/  LOP3.LUT P6, RZ, R16, 0x10, RZ, 0xc0, !PT ;  /* 0x0000001010ff7812 */ /* 0x000fc600078cc0ff */
[----:B------:R-:W-:Y:S02]  /*100c0*/  @P3 IMAD.X R19, RZ, RZ, R8, P0 ;  /* 0x000000ffff133224 */ /* 0x000fe400000e0608 */
[----:B------:R-:W-:Y:S02]  /*100d0*/  @P3 IMAD.MOV.U32 R2, RZ, RZ, R14 ;  /* 0x000000ffff023224 */ /* 0x000fe400078e000e */
[----:B------:R-:W-:Y:S01]  /*100e0*/  @P3 IMAD.MOV.U32 R3, RZ, RZ, R19 ;  /* 0x000000ffff033224 */ /* 0x000fe200078e0013 */
[----:B------:R-:W-:-:S05]  /*100f0*/  @P2 IADD3 R19, R36, UR41, RZ ;  /* 0x0000002924132c10 */ /* 0x000fca000fffe0ff */
[----:B------:R-:W-:Y:S01]  /*10100*/  @!PT LDS RZ, [RZ] ;  /* 0x00000000fffff984 */ /* 0x000fe20000000800 */
[----:B------:R-:W-:Y:S01]  /*10110*/  @!PT LDS RZ, [RZ] ;  /* 0x00000000fffff984 */ /* 0x000fe20000000800 */
[----:B------:R-:W-:Y:S01]  /*10120*/  @!PT LDS RZ, [RZ] ;  /* 0x00000000fffff984 */ /* 0x000fe20000000800 */
[----:B------:R0:W-:Y:S02]  /*10130*/  @P3 LDGSTS.E.BYPASS.LTC128B.128 [R21+0x1ac00], desc[UR56][R2.64], !P6 ;  /* 0x1ac0000002153fae */ /* 0x0001e4000f101d78 */
[----:B0-----:R-:W-:Y:S05]  /*10140*/  WARPSYNC.COLLECTIVE R15, `(.L_x_120) ;  /* 0x000000000f087348 */ /* 0x001fea0003c00000 */
[----:B------:R1:W2:Y:S02]  /*10150*/  SHFL.IDX P6, R14, R13, R12, R11 ;  /* 0x0000000c0d0e7389 */ /* 0x0002a400000c000b */
[----:B012---:R-:W-:Y:S01]  /*10160*/  ENDCOLLECTIVE ;  /* 0x000000000000791b */ /* 0x007fe20003800000 */
.L_x_120:
[----:B------:R-:W-:Y:S01]  /*10170*/  @!PT LDS RZ, [RZ] ;  /* 0x00000000fffff984 */ /* 0x000fe20000000800 */
[----:B------:R-:W-:Y:S01]  /*10180*/  @!PT LDS RZ, [RZ] ;  /* 0x00000000fffff984 */ /* 0x000fe20000000800 */
[----:B------:R-:W-:Y:S01]  /*10190*/  @!PT LDS RZ, [RZ] ;  /* 0x00000000fffff984 */ /* 0x000fe20000000800 */
[----:B------:R-:W-:Y:S04]  /*101a0*/  @P3 LDGSTS.E.BYPASS.LTC128B.128 [R21+0x1d400], desc[UR56][R2.64+0x40], !P4 ;  /* 0x1d40004002153fae */ /* 0x000fe8000e101d78 */
[----:B------:R0:W-:Y:S01]  /*101b0*/  @P3 LDGSTS.E.BYPASS.LTC128B.128 [R21+0x1fc00], desc[UR56][R2.64+0x80], !P5 ;  /* 0x1fc0008002153fae */ /* 0x0001e2000e901d78 */
[----:B------:R-:W-:Y:S01]  /*101c0*/  LOP3.LUT P3, RZ, R16, 0x10, RZ, 0xc0, !PT ;  /* 0x0000001010ff7812 */ /* 0x000fe2000786c0ff */
[----:B------:R-:W-:Y:S02]  /*101d0*/  IMAD.MOV.U32 R13, RZ, RZ, R5 ;  /* 0x000000ffff0d7224 */ /* 0x000fe400078e0005 */
[----:B0-----:R-:W-:Y:S02]  /*101e0*/  @P1 VIADD R21, R36, UR41 ;  /* 0x0000002924151c36 */ /* 0x001fe40008000000 */
[----:B------:R-:W-:-:S08]  /*101f0*/  IMAD.MOV.U32 R8, RZ, RZ, R14 ;  /* 0x000000ffff087224 */ /* 0x000fd000078e000e */
[----:B------:R-:W-:Y:S05]  /*10200*/  WARPSYNC.COLLECTIVE R15, `(.L_x_121) ;  /* 0x000000000f087348 */ /* 0x000fea0003c00000 */
[----:B------:R0:W1:Y:S02]  /*10210*/  SHFL.IDX P6, R14, R13, R12, R11 ;  /* 0x0000000c0d0e7389 */ /* 0x00006400000c000b */
[----:B01----:R-:W-:Y:S01]  /*10220*/  ENDCOLLECTIVE ;  /* 0x000000000000791b */ /* 0x003fe20003800000 */
.L_x_121:
[----:B------:R-:W-:Y:S02]  /*10230*/  IMAD.MOV.U32 R13, RZ, RZ, R6 ;  /* 0x000000ffff0d7224 */ /* 0x000fe400078e0006 */
[----:B------:R-:W-:Y:S01]  /*10240*/  IMAD.MOV.U32 R12, RZ, RZ, 0x3 ;  /* 0x00000003ff0c7424 */ /* 0x000fe200078e00ff */
[----:B------:R-:W-:-:S05]  /*10250*/  @P2 IADD3 R14, P0, R35, R14, RZ ;  /* 0x0000000e230e2210 */ /* 0x000fca0007f1e0ff */
[----:B------:R-:W-:-:S08]  /*10260*/  @P2 IMAD.MOV.U32 R2, RZ, RZ, R14 ;  /* 0x000000ffff022224 */ /* 0x000fd000078e000e */
[----:B------:R-:W-:Y:S05]  /*10270*/  WARPSYNC.COLLECTIVE R15, `(.L_x_122) ;  /* 0x000000000f087348 */ /* 0x000fea0003c00000 */
[----:B------:R0:W1:Y:S02]  /*10280*/  SHFL.IDX P6, R14, R13, R12, R11 ;  /* 0x0000000c0d0e7389 */ /* 0x00006400000c000b */
[----:B01----:R-:W-:Y:S01]  /*10290*/  ENDCOLLECTIVE ;  /* 0x000000000000791b */ /* 0x003fe20003800000 */
.L_x_122:
[----:B------:R-:W-:-:S04]  /*102a0*/  @P2 IMAD.X R9, RZ, RZ, R8, P0 ;  /* 0x000000ffff092224 */ /* 0x000fc800000e0608 */
[----:B------:R-:W-:-:S05]  /*102b0*/  @P2 IMAD.MOV.U32 R3, RZ, RZ, R9 ;  /* 0x000000ffff032224 */ /* 0x000fca00078e0009 */
[----:B------:R-:W-:Y:S01]  /*102c0*/  @!PT LDS RZ, [RZ] ;  /* 0x00000000fffff984 */ /* 0x000fe20000000800 */
[----:B------:R-:W-:Y:S01]  /*102d0*/  @!PT LDS RZ, [RZ] ;  /* 0x00000000fffff984 */ /* 0x000fe20000000800 */
[----:B------:R-:W-:Y:S01]  /*102e0*/  @!PT LDS RZ, [RZ] ;  /* 0x00000000fffff984 */ /* 0x000fe20000000800 */
[----:B------:R0:W-:Y:S01]  /*102f0*/  @P2 LDGSTS.E.BYPASS.LTC128B.128 [R19+0x1b400], desc[UR56][R2.64], !P3 ;  /* 0x1b40000002132fae */ /* 0x0001e2000d901d78 */
[----:B------:R-:W-:-:S03]  /*10300*/  IMAD.MOV.U32 R13, RZ, RZ, R5 ;  /* 0x000000ffff0d7224 */ /* 0x000fc600078e0005 */
[----:B------:R0:W-:Y:S04]  /*10310*/  @P2 LDGSTS.E.BYPASS.LTC128B.128 [R19+0x1dc00], desc[UR56][R2.64+0x40], !P4 ;  /* 0x1dc0004002132fae */ /* 0x0001e8000e101d78 */
[----:B------:R0:W-:Y:S01]  /*10320*/  @P2 LDGSTS.E.BYPASS.LTC128B.128 [R19+0x20400], desc[UR56][R2.64+0x80], !P5 ;  /* 0x2040008002132fae */ /* 0x0001e2000e901d78 */
[----:B------:R-:W-:-:S07]  /*10330*/  IMAD.MOV.U32 R8, RZ, RZ, R14 ;  /* 0x000000ffff087224 */ /* 0x000fce00078e000e */
[----:B0-----:R-:W-:Y:S05]  /*10340*/  WARPSYNC.COLLECTIVE R15, `(.L_x_123) ;  /* 0x000000000f087348 */ /* 0x001fea0003c00000 */
[----:B------:R1:W2:Y:S02]  /*10350*/  SHFL.IDX P6, R14, R13, R12, R11 ;  /* 0x0000000c0d0e7389 */ /* 0x0002a400000c000b */
[----:B012---:R-:W-:Y:S01]  /*10360*/  ENDCOLLECTIVE ;  /* 0x000000000000791b */ /* 0x007fe20003800000 */
.L_x_123:
[----:B------:R-:W-:Y:S02]  /*10370*/  IMAD.MOV.U32 R13, RZ, RZ, R7 ;  /* 0x000000ffff0d7224 */ /* 0x000fe400078e0007 */
[----:B------:R-:W-:Y:S01]  /*10380*/  IMAD.MOV.U32 R12, RZ, RZ, RZ ;  /* 0x000000ffff0c7224 */ /* 0x000fe200078e00ff */
[----:B------:R-:W-:-:S05]  /*10390*/  @P1 IADD3 R14, P0, R35, R14, RZ ;  /* 0x0000000e230e1210 */ /* 0x000fca0007f1e0ff */
[----:B------:R-:W-:-:S08]  /*103a0*/  @P1 IMAD.MOV.U32 R2, RZ, RZ, R14 ;  /* 0x000000ffff021224 */ /* 0x000fd000078e000e */
[----:B------:R-:W-:Y:S05]  /*103b0*/  WARPSYNC.COLLECTIVE R15, `(.L_x_124) ;  /* 0x000000000f087348 */ /* 0x000fea0003c00000 */
[----:B------:R0:W1:Y:S02]  /*103c0*/  SHFL.IDX P6, R14, R13, R12, R11 ;  /* 0x0000000c0d0e7389 */ /* 0x00006400000c000b */
[----:B01----:R-:W-:Y:S01]  /*103d0*/  ENDCOLLECTIVE ;  /* 0x000000000000791b */ /* 0x003fe20003800000 */
.L_x_124:
        /* <DEDUP_REMOVED lines=9> */
[----:B------:R-:W-:Y:S01]  /*10470*/  ISETP.NE.AND P5, PT, R4, RZ, PT ;  /* 0x000000ff0400720c */ /* 0x000fe20003fa5270 */
[----:B------:R-:W-:-:S12]  /*10480*/  IMAD.MOV.U32 R7, RZ, RZ, R14 ;  /* 0x000000ffff077224 */ /* 0x000fd800078e000e */
[----:B0-----:R-:W-:Y:S05]  /*10490*/  WARPSYNC.COLLECTIVE R15, `(.L_x_125) ;  /* 0x000000000f087348 */ /* 0x001fea0003c00000 */
[----:B------:R1:W2:Y:S02]  /*104a0*/  SHFL.IDX P6, R14, R13, R12, R11 ;  /* 0x0000000c0d0e7389 */ /* 0x0002a400000c000b */
[----:B012---:R-:W-:Y:S01]  /*104b0*/  ENDCOLLECTIVE ;  /* 0x000000000000791b */ /* 0x007fe20003800000 */
.L_x_125:
[----:B------:R-:W-:Y:S05]  /*104c0*/  BRA `(.L_x_126) ;  /* 0xffffffc000d87947 */ /* 0x000fea000383ffff */
.L_x_58:
[----:B------:R-:W-:Y:S02]  /*104d0*/  IMAD.MOV.U32 R13, RZ, RZ, R5 ;  /* 0x000000ffff0d7224 */ /* 0x000fe400078e0005 */
[----:B------:R-:W-:Y:S02]  /*104e0*/  IMAD.MOV.U32 R12, RZ, RZ, RZ ;  /* 0x000000ffff0c7224 */ /* 0x000fe400078e00ff */
[----:B------:R-:W-:Y:S02]  /*104f0*/  IMAD.MOV.U32 R11, RZ, RZ, 0x1c1f ;  /* 0x00001c1fff0b7424 */ /* 0x000fe400078e00ff */
[----:B------:R-:W-:Y:S02]  /*10500*/  IMAD.MOV.U32 R15, RZ, RZ, -0x1 ;  /* 0xffffffffff0f7424 */ /* 0x000fe400078e00ff */
[----:B------:R-:W-:-:S07]  /*10510*/  IMAD R29, R29, 0x80, R28 ;  /* 0x000000801d1d7824 */ /* 0x000fce00078e021c */
[----:B0-2---:R-:W-:Y:S05]  /*10520*/  WARPSYNC.COLLECTIVE R15, `(.L_x_127) ;  /* 0x000000000f087348 */ /* 0x005fea0003c00000 */
[----:B--2---:R1:W2:Y:S02]  /*10530*/  SHFL.IDX P6, R14, R13, R12, R11 ;  /* 0x0000000c0d0e7389 */ /* 0x0042a400000c000b */
[----:B012---:R-:W-:Y:S01]  /*10540*/  ENDCOLLECTIVE ;  /* 0x000000000000791b */ /* 0x007fe20003800000 */
.L_x_127:
[----:B------:R-:W-:Y:S02]  /*10550*/  VIADD R7, R29, 0x20 ;  /* 0x000000201d077836 */ /* 0x000fe40000000000 */
[----:B------:R-:W-:Y:S01]  /*10560*/  IMAD.MOV.U32 R13, RZ, RZ, R4 ;  /* 0x000000ffff0d7224 */ /* 0x000fe200078e0004 */
[----:B------:R-:W-:-:S07]  /*10570*/  MOV R2, R14 ;  /* 0x0000000e00027202 */ /* 0x000fce0000000f00 */
[----:B------:R-:W-:Y:S05]  /*10580*/  WARPSYNC.COLLECTIVE R15, `(.L_x_128) ;  /* 0x000000000f087348 */ /* 0x000fea0003c00000 */
[----:B------:R0:W1:Y:S02]  /*10590*/  SHFL.IDX P6, R14, R13, R12, R11 ;  /* 0x0000000c0d0e7389 */ /* 0x00006400000c000b */
[----:B01----:R-:W-:Y:S01]  /*105a0*/  ENDCOLLECTIVE ;  /* 0x000000000000791b */ /* 0x003fe20003800000 */
.L_x_128:
[----:B------:R-:W-:Y:S02]  /*105b0*/  ULDC UR4, c[0x0][0x288] ;  /* 0x0000a20000047ab9 */ /* 0x000fe40000000800 */
[----:B------:R-:W-:-:S05]  /*105c0*/  IMAD R0, R0, UR4, RZ ;  /* 0x0000000400007c24 */ /* 0x000fca000f8e02ff */
[----:B------:R-:W-:Y:S01]  /*105d0*/  ISETP.GE.AND P0, PT, R29, R0, PT ;  /* 0x000000001d00720c */ /* 0x000fe20003f06270 */
[----:B------:R-:W-:Y:S02]  /*105e0*/  IMAD.MOV.U32 R13, RZ, RZ, R5 ;  /* 0x000000ffff0d7224 */ /* 0x000fe400078e0005 */
[----:B------:R-:W-:-:S10]  /*105f0*/  IMAD.MOV.U32 R12, RZ, RZ, 0x1 ;  /* 0x00000001ff0c7424 */ /* 0x000fd400078e00ff */
[----:B------:R-:W-:Y:S01]  /*10600*/  @!P0 VIADD R9, R36, UR41 ;  /* 0x0000002924098c36 */ /* 0x000fe20008000000 */
[----:B------:R-:W-:-:S05]  /*10610*/  @!P0 IADD3 R14, P4, R35, R14, RZ ;  /* 0x0000000e230e8210 */ /* 0x000fca0007f9e0ff */
[----:B------:R-:W-:Y:S02]  /*10620*/  @!P0 IMAD.X R3, RZ, RZ, R2, P4 ;  /* 0x000000ffff038224 */ /* 0x000fe400020e0602 */
[----:B------:R-:W-:-:S07]  /*10630*/  @!P0 IMAD.MOV.U32 R2, RZ, RZ, R14 ;  /* 0x000000ffff028224 */ /* 0x000fce00078e000e */
[----:B------:R-:W-:Y:S05]  /*10640*/  WARPSYNC.COLLECTIVE R15, `(.L_x_129) ;  /* 0x000000000f087348 */ /* 0x000fea0003c00000 */
[----:B------:R0:W1:Y:S02]  /*10650*/  SHFL.IDX P6, R14, R13, R12, R11 ;  /* 0x0000000c0d0e7389 */ /* 0x00006400000c000b */
[----:B01----:R-:W-:Y:S01]  /*10660*/  ENDCOLLECTIVE ;  /* 0x000000000000791b */ /* 0x003fe20003800000 */
.L_x_129:
[----:B------:R-:W-:Y:S01]  /*10670*/  @!PT LDS RZ, [RZ] ;  /* 0x00000000fffff984 */ /* 0x000fe20000000800 */
[----:B------:R-:W-:Y:S01]  /*10680*/  @!PT LDS RZ, [RZ] ;  /* 0x00000000fffff984 */ /* 0x000fe20000000800 */
[----:B------:R-:W-:Y:S01]  /*10690*/  @!PT LDS RZ, [RZ] ;  /* 0x00000000fffff984 */ /* 0x000fe20000000800 */
[----:B------:R0:W-:Y:S04]  /*106a0*/  @!P0 LDGSTS.E.BYPASS.LTC128B.128 [R9+0x14400], desc[UR56][R2.64], !P3 ;  /* 0x1440000002098fae */ /* 0x0001e8000d901d78 */
[----:B------:R0:W-:Y:S04]  /*106b0*/  @!P0 LDGSTS.E.BYPASS.LTC128B.128 [R9+0x16400], desc[UR56][R2.64+0x40], !P2 ;  /* 0x1640004002098fae */ /* 0x0001e8000d101d78 */
[----:B------:R0:W-:Y:S01]  /*106c0*/  @!P0 LDGSTS.E.BYPASS.LTC128B.128 [R9+0x18400], desc[UR56][R2.64+0x80], !P1 ;  /* 0x1840008002098fae */ /* 0x0001e2000c901d78 */
[----:B------:R-:W-:Y:S01]  /*106d0*/  ISETP.GE.AND P0, PT, R7, R0, PT ;  /* 0x000000000700720c */ /* 0x000fe20003f06270 */
[----:B------:R-:W-:-:S02]  /*106e0*/  IMAD.MOV.U32 R13, RZ, RZ, R4 ;  /* 0x000000ffff0d7224 */ /* 0x000fc400078e0004 */
[----:B------:R-:W-:-:S10]  /*106f0*/  IMAD.MOV.U32 R6, RZ, RZ, R14 ;  /* 0x000000ffff067224 */ /* 0x000fd400078e000e */
[----:B0-----:R-:W-:Y:S05]  /*10700*/  WARPSYNC.COLLECTIVE R15, `(.L_x_130) ;  /* 0x000000000f087348 */ /* 0x001fea0003c00000 */
[----:B------:R1:W2:Y:S02]  /*10710*/  SHFL.IDX P6, R14, R13, R12, R11 ;  /* 0x0000000c0d0e7389 */ /* 0x0002a400000c000b */
[----:B012---:R-:W-:Y:S01]  /*10720*/  ENDCOLLECTIVE ;  /* 0x000000000000791b */ /* 0x007fe20003800000 */
.L_x_130:
[----:B------:R-:W-:Y:S02]  /*10730*/  @!P0 VIADD R19, R36, UR41 ;  /* 0x0000002924138c36 */ /* 0x000fe40008000000 */
[----:B------:R-:W-:Y:S02]  /*10740*/  IMAD.MOV.U32 R13, RZ, RZ, R5 ;  /* 0x000000ffff0d7224 */ /* 0x000fe400078e0005 */
[----:B------:R-:W-:Y:S01]  /*10750*/  IMAD.MOV.U32 R12, RZ, RZ, 0x2 ;  /* 0x00000002ff0c7424 */ /* 0x000fe200078e00ff */
[----:B------:R-:W-:-:S05]  /*10760*/  @!P0 IADD3 R14, P4, R35, R14, RZ ;  /* 0x0000000e230e8210 */ /* 0x000fca0007f9e0ff */
[----:B------:R-:W-:-:S08]  /*10770*/  @!P0 IMAD.MOV.U32 R2, RZ, RZ, R14 ;  /* 0x000000ffff028224 */ /* 0x000fd000078e000e */
[----:B------:R-:W-:Y:S05]  /*10780*/  WARPSYNC.COLLECTIVE R15, `(.L_x_131) ;  /* 0x000000000f087348 */ /* 0x000fea0003c00000 */
[----:B------:R0:W1:Y:S02]  /*10790*/  SHFL.IDX P6, R14, R13, R12, R11 ;  /* 0x0000000c0d0e7389 */ /* 0x00006400000c000b */
[----:B01----:R-:W-:Y:S01]  /*107a0*/  ENDCOLLECTIVE ;  /* 0x000000000000791b */ /* 0x003fe20003800000 */
.L_x_131:
[----:B------:R-:W-:-:S04]  /*107b0*/  @!P0 IMAD.X R7, RZ, RZ, R6, P4 ;  /* 0x000000ffff078224 */ /* 0x000fc800020e0606 */
[----:B------:R-:W-:Y:S02]  /*107c0*/  @!P0 IMAD.MOV.U32 R3, RZ, RZ, R7 ;  /* 0x000000ffff038224 */ /* 0x000fe400078e0007 */
[----:B------:R-:W-:-:S03]  /*107d0*/  VIADD R7, R29, 0x40 ;  /* 0x000000401d077836 */ /* 0x000fc60000000000 */
[----:B------:R-:W-:Y:S01]  /*107e0*/  @!PT LDS RZ, [RZ] ;  /* 0x00000000fffff984 */ /* 0x000fe20000000800 */
[----:B------:R-:W-:Y:S01]  /*107f0*/  @!PT LDS RZ, [RZ] ;  /* 0x00000000fffff984 */ /* 0x000fe20000000800 */
[----:B------:R-:W-:Y:S01]  /*10800*/  @!PT LDS RZ, [RZ] ;  /* 0x00000000fffff984 */ /* 0x000fe20000000800 */
[----:B------:R0:W-:Y:S01]  /*10810*/  @!P0 LDGSTS.E.BYPASS.LTC128B.128 [R19+0x14c00], desc[UR56][R2.64], !P3 ;  /* 0x14c0000002138fae */ /* 0x0001e2000d901d78 */
[----:B------:R-:W-:-:S03]  /*10820*/  MOV R13, R4 ;  /* 0x00000004000d7202 */ /* 0x000fc60000000f00 */
[----:B------:R0:W-:Y:S04]  /*10830*/  @!P0 LDGSTS.E.BYPASS.LTC128B.128 [R19+0x16c00], desc[UR56][R2.64+0x40], !P2 ;  /* 0x16c0004002138fae */ /* 0x0001e8000d101d78 */
[----:B------:R0:W-:Y:S01]  /*10840*/  @!P0 LDGSTS.E.BYPASS.LTC128B.128 [R19+0x18c00], desc[UR56][R2.64+0x80], !P1 ;  /* 0x18c0008002138fae */ /* 0x0001e2000c901d78 */
[----:B------:R-:W-:Y:S01]  /*10850*/  ISETP.GE.AND P0, PT, R7, R0, PT ;  /* 0x000000000700720c */ /* 0x000fe20003f06270 */
[----:B------:R-:W-:-:S12]  /*10860*/  IMAD.MOV.U32 R6, RZ, RZ, R14 ;  /* 0x000000ffff067224 */ /* 0x000fd800078e000e */
[----:B0-----:R-:W-:Y:S05]  /*10870*/  WARPSYNC.COLLECTIVE R15, `(.L_x_132) ;  /* 0x000000000f087348 */ /* 0x001fea0003c00000 */
[----:B------:R1:W2:Y:S02]  /*10880*/  SHFL.IDX P6, R14, R13, R12, R11 ;  /* 0x0000000c0d0e7389 */ /* 0x0002a400000c000b */
[----:B012---:R-:W-:Y:S01]  /*10890*/  ENDCOLLECTIVE ;  /* 0x000000000000791b */ /* 0x007fe20003800000 */
.L_x_132:
        /* <DEDUP_REMOVED lines=8> */
.L_x_133:
[----:B------:R-:W-:-:S04]  /*10920*/  @!P0 IMAD.X R7, RZ, RZ, R6, P4 ;  /* 0x000000ffff078224 */ /* 0x000fc800020e0606 */
[----:B------:R-:W-:-:S05]  /*10930*/  @!P0 IMAD.MOV.U32 R3, RZ, RZ, R7 ;  /* 0x000000ffff038224 */ /* 0x000fca00078e0007 */
[----:B------:R-:W-:Y:S01]  /*10940*/  @!PT LDS RZ, [RZ] ;  /* 0x00000000fffff984 */ /* 0x000fe20000000800 */
[----:B------:R-:W-:Y:S01]  /*10950*/  @!PT LDS RZ, [RZ] ;  /* 0x00000000fffff984 */ /* 0x000fe20000000800 */
[----:B------:R-:W-:Y:S01]  /*10960*/  @!PT LDS RZ, [RZ] ;  /* 0x00000000fffff984 */ /* 0x000fe20000000800 */
[----:B------:R0:W-:Y:S01]  /*10970*/  @!P0 LDGSTS.E.BYPASS.LTC128B.128 [R9+0x15400], desc[UR56][R2.64], !P3 ;  /* 0x1540000002098fae */ /* 0x0001e2000d901d78 */
[----:B------:R-:W-:-:S03]  /*10980*/  IMAD.MOV.U32 R13, RZ, RZ, R4 ;  /* 0x000000ffff0d7224 */ /* 0x000fc600078e0004 */
[----:B------:R0:W-:Y:S04]  /*10990*/  @!P0 LDGSTS.E.BYPASS.LTC128B.128 [R9+0x17400], desc[UR56][R2.64+0x40], !P2 ;  /* 0x1740004002098fae */ /* 0x0001e8000d101d78 */
[----:B------:R0:W-:Y:S01]  /*109a0*/  @!P0 LDGSTS.E.BYPASS.LTC128B.128 [R9+0x19400], desc[UR56][R2.64+0x80], !P1 ;  /* 0x1940008002098fae */ /* 0x0001e2000c901d78 */
[----:B------:R-:W-:-:S07]  /*109b0*/  IMAD.MOV.U32 R6, RZ, RZ, R14 ;  /* 0x000000ffff067224 */ /* 0x000fce00078e000e */
[----:B0-----:R-:W-:Y:S05]  /*109c0*/  WARPSYNC.COLLECTIVE R15, `(.L_x_134) ;  /* 0x000000000f087348 */ /* 0x001fea0003c00000 */
[----:B------:R1:W2:Y:S02]  /*109d0*/  SHFL.IDX P6, R14, R13, R12, R11 ;  /* 0x0000000c0d0e7389 */ /* 0x0002a400000c000b */
[----:B012---:R-:W-:Y:S01]  /*109e0*/  ENDCOLLECTIVE ;  /* 0x000000000000791b */ /* 0x007fe20003800000 */
.L_x_134:
[----:B------:R-:W-:Y:S05]  /*109f0*/  BRA `(.L_x_135) ;  /* 0xffffffc400a07947 */ /* 0x000fea000383ffff */
.L_x_61:
[----:B-1--4-:R-:W-:-:S04]  /*10a00*/  IMAD.U32 R3, RZ, RZ, UR41 ;  /* 0x00000029ff037e24 */ /* 0x012fc8000f8e00ff */
[----:B------:R1:W4:Y:S03]  /*10a10*/  SYNCS.PHASECHK.TRANS64.TRYWAIT P0, [R3+URZ+0x29820], R0 ;  /* 0x02982000030075a7 */ /* 0x000326000800017f */
[----:B----4-:R-:W-:Y:S05]  /*10a20*/  @!P0 NANOSLEEP.SYNCS 0x989680 ;  /* 0x009896800000895d */ /* 0x010fea0003900000 */
[----:B------:R-:W4:Y:S02]  /*10a30*/  @!P0 SYNCS.PHASECHK.TRANS64 P0, [R3+URZ+0x29820], R0 ;  /* 0x02982000030085a7 */ /* 0x000f24000800007f */
[----:B----4-:R-:W-:Y:S05]  /*10a40*/  @!P0 BRA `(.L_x_61) ;  /* 0xfffffffc00ec8947 */ /* 0x010fea000383ffff */
[----:B------:R-:W-:Y:S05]  /*10a50*/  BRA `(.L_x_136) ;  /* 0xffffffc400e47947 */ /* 0x000fea000383ffff */
.L_x_64:
[----:B0-----:R0:W1:Y:S02]  /*10a60*/  SYNCS.PHASECHK.TRANS64.TRYWAIT P0, [R10+URZ+0x29880], R26 ;  /* 0x0298801a0a0075a7 */ /* 0x001064000800017f */
[----:B-1----:R-:W-:Y:S05]  /*10a70*/  @!P0 NANOSLEEP.SYNCS 0x989680 ;  /* 0x009896800000895d */ /* 0x002fea0003900000 */
[----:B------:R-:W1:Y:S02]  /*10a80*/  @!P0 SYNCS.PHASECHK.TRANS64 P0, [R10+URZ+0x29880], R26 ;  /* 0x0298801a0a0085a7 */ /* 0x000e64000800007f */
[----:B-1----:R-:W-:Y:S05]  /*10a90*/  @!P0 BRA `(.L_x_64) ;  /* 0xfffffffc00f08947 */ /* 0x002fea000383ffff */
[----:B------:R-:W-:Y:S05]  /*10aa0*/  BRA `(.L_x_137) ;  /* 0xffffffc800e47947 */ /* 0x000fea000383ffff */
.L_x_65:
[----:B------:R-:W-:Y:S01]  /*10ab0*/  BSSY B0, `(.L_x_138) ;  /* 0x0000008000007945 */ /* 0x000fe20003800000 */
[----:B------:R-:W-:Y:S02]  /*10ac0*/  IMAD.MOV.U32 R13, RZ, RZ, R25 ;  /* 0x000000ffff0d7224 */ /* 0x000fe400078e0019 */
[----:B------:R-:W-:Y:S02]  /*10ad0*/  IMAD.MOV.U32 R12, RZ, RZ, RZ ;  /* 0x000000ffff0c7224 */ /* 0x000fe400078e00ff */
[----:B------:R-:W-:Y:S02]  /*10ae0*/  IMAD.MOV.U32 R11, RZ, RZ, 0x1c1f ;  /* 0x00001c1fff0b7424 */ /* 0x000fe400078e00ff */
[----:B------:R-:W-:-:S07]  /*10af0*/  IMAD.MOV.U32 R15, RZ, RZ, -0x1 ;  /* 0xffffffffff0f7424 */ /* 0x000fce00078e00ff */
[----:B0--3--:R-:W-:Y:S05]  /*10b00*/  WARPSYNC.COLLECTIVE R15, `(.L_x_139) ;  /* 0x000000000f087348 */ /* 0x009fea0003c00000 */
[----:B---3--:R1:W2:Y:S02]  /*10b10*/  SHFL.IDX P6, R14, R13, R12, R11 ;  /* 0x0000000c0d0e7389 */ /* 0x0082a400000c000b */
[----:B012---:R-:W-:Y:S01]  /*10b20*/  ENDCOLLECTIVE ;  /* 0x000000000000791b */ /* 0x007fe20003800000 */
.L_x_139:
[----:B------:R-:W-:Y:S05]  /*10b30*/  BSYNC B0 ;  /* 0x0000000000007941 */ /* 0x000fea0003800000 */
.L_x_138:
[----:B------:R-:W-:Y:S02]  /*10b40*/  IMAD.MOV.U32 R13, RZ, RZ, R22 ;  /* 0x000000ffff0d7224 */ /* 0x000fe400078e0016 */
[----:B------:R-:W-:Y:S02]  /*10b50*/  IMAD.MOV.U32 R12, RZ, RZ, RZ ;  /* 0x000000ffff0c7224 */ /* 0x000fe400078e00ff */
[----:B------:R-:W-:Y:S02]  /*10b60*/  IMAD.MOV.U32 R11, RZ, RZ, 0x1c1f ;  /* 0x00001c1fff0b7424 */ /* 0x000fe400078e00ff */
[----:B------:R-:W-:Y:S02]  /*10b70*/  IMAD.MOV.U32 R15, RZ, RZ, -0x1 ;  /* 0xffffffffff0f7424 */ /* 0x000fe400078e00ff */
[----:B------:R-:W-:Y:S02]  /*10b80*/  IMAD.MOV.U32 R3, RZ, RZ, R14 ;  /* 0x000000ffff037224 */ /* 0x000fe400078e000e */
[----:B------:R-:W-:-:S07]  /*10b90*/  IMAD R9, R18, 0x5000, R34 ;  /* 0x0000500012097824 */ /* 0x000fce00078e0222 */
[----:B------:R-:W-:Y:S05]  /*10ba0*/  WARPSYNC.COLLECTIVE R15, `(.L_x_140) ;  /* 0x000000000f087348 */ /* 0x000fea0003c00000 */
[----:B------:R0:W1:Y:S02]  /*10bb0*/  SHFL.IDX P6, R14, R13, R12, R11 ;  /* 0x0000000c0d0e7389 */ /* 0x00006400000c000b */
[----:B01----:R-:W-:Y:S01]  /*10bc0*/  ENDCOLLECTIVE ;  /* 0x000000000000791b */ /* 0x003fe20003800000 */
.L_x_140:
[----:B------:R-:W-:Y:S02]  /*10bd0*/  IMAD.IADD R21, R33, 0x1, R9 ;  /* 0x0000000121157824 */ /* 0x000fe400078e0209 */
[----:B------:R-:W-:Y:S02]  /*10be0*/  IMAD.MOV.U32 R13, RZ, RZ, R25 ;  /* 0x000000ffff0d7224 */ /* 0x000fe400078e0019 */
[----:B------:R-:W-:Y:S01]  /*10bf0*/  IMAD.MOV.U32 R12, RZ, RZ, 0x1 ;  /* 0x00000001ff0c7424 */ /* 0x000fe200078e00ff */
[----:B------:R-:W-:-:S07]  /*10c00*/  MOV R2, R14 ;  /* 0x0000000e00027202 */ /* 0x000fce0000000f00 */
[----:B------:R-:W-:Y:S05]  /*10c10*/  WARPSYNC.COLLECTIVE R15, `(.L_x_141) ;  /* 0x000000000f087348 */ /* 0x000fea0003c00000 */
[----:B------:R0:W1:Y:S02]  /*10c20*/  SHFL.IDX P6, R14, R13, R12, R11 ;  /* 0x0000000c0d0e7389 */ /* 0x00006400000c000b */
[----:B01----:R-:W-:Y:S01]  /*10c30*/  ENDCOLLECTIVE ;  /* 0x000000000000791b */ /* 0x003fe20003800000 */
.L_x_141:
[----:B------:R-:W-:-:S05]  /*10c40*/  IADD3 R2, P0, R35, R2, RZ ;  /* 0x0000000223027210 */ /* 0x000fca0007f1e0ff */
[----:B------:R-:W-:-:S05]  /*10c50*/  IMAD.X R3, RZ, RZ, R3, P0 ;  /* 0x000000ffff037224 */ /* 0x000fca00000e0603 */
[----:B------:R-:W-:Y:S01]  /*10c60*/  @!PT LDS RZ, [RZ] ;  /* 0x00000000fffff984 */ /* 0x000fe20000000800 */
[----:B------:R-:W-:Y:S01]  /*10c70*/  @!PT LDS RZ, [RZ] ;  /* 0x00000000fffff984 */ /* 0x000fe20000000800 */
[----:B------:R-:W-:Y:S01]  /*10c80*/  @!PT LDS RZ, [RZ] ;  /* 0x00000000fffff984 */ /* 0x000fe20000000800 */
[----:B------:R-:W-:Y:S01]  /*10c90*/  LDGSTS.E.BYPASS.LTC128B.128 [R9], desc[UR56][R2.64], !P3 ;  /* 0x0000000002097fae */ /* 0x000fe2000d901d78 */
[----:B------:R-:W-:-:S03]  /*10ca0*/  IMAD.MOV.U32 R13, RZ, RZ, R22 ;  /* 0x000000ffff0d7224 */ /* 0x000fc600078e0016 */
[----:B------:R0:W-:Y:S02]  /*10cb0*/  LDGSTS.E.BYPASS.LTC128B.128 [R21], desc[UR56][R2.64+0x40], !P1 ;  /* 0x0000004002157fae */ /* 0x0001e4000c901d78 */
[----:B0-----:R-:W-:-:S07]  /*10cc0*/  IMAD.MOV.U32 R3, RZ, RZ, R14 ;  /* 0x000000ffff037224 */ /* 0x001fce00078e000e */
[----:B------:R-:W-:Y:S05]  /*10cd0*/  WARPSYNC.COLLECTIVE R15, `(.L_x_142) ;  /* 0x000000000f087348 */ /* 0x000fea0003c00000 */
[----:B------:R0:W1:Y:S02]  /*10ce0*/  SHFL.IDX P6, R14, R13, R12, R11 ;  /* 0x0000000c0d0e7389 */ /* 0x00006400000c000b */
[----:B01----:R-:W-:Y:S01]  /*10cf0*/  ENDCOLLECTIVE ;  /* 0x000000000000791b */ /* 0x003fe20003800000 */
.L_x_142:
[----:B------:R-:W-:Y:S02]  /*10d00*/  IMAD.MOV.U32 R13, RZ, RZ, R25 ;  /* 0x000000ffff0d7224 */ /* 0x000fe400078e0019 */
[----:B------:R-:W-:Y:S02]  /*10d10*/  IMAD.MOV.U32 R12, RZ, RZ, 0x2 ;  /* 0x00000002ff0c7424 */ /* 0x000fe400078e00ff */
[----:B------:R-:W-:-:S07]  /*10d20*/  IMAD.MOV.U32 R2, RZ, RZ, R14 ;  /* 0x000000ffff027224 */ /* 0x000fce00078e000e */
[----:B------:R-:W-:Y:S05]  /*10d30*/  WARPSYNC.COLLECTIVE R15, `(.L_x_143) ;  /* 0x000000000f087348 */ /* 0x000fea0003c00000 */
[----:B------:R0:W1:Y:S02]  /*10d40*/  SHFL.IDX P6, R14, R13, R12, R11 ;  /* 0x0000000c0d0e7389 */ /* 0x00006400000c000b */
[----:B01----:R-:W-:Y:S01]  /*10d50*/  ENDCOLLECTIVE ;  /* 0x000000000000791b */ /* 0x003fe20003800000 */
.L_x_143:
[----:B------:R-:W-:-:S05]  /*10d60*/  IADD3 R2, P0, R35, R2, RZ ;  /* 0x0000000223027210 */ /* 0x000fca0007f1e0ff */
[----:B------:R-:W-:-:S05]  /*10d70*/  IMAD.X R3, RZ, RZ, R3, P0 ;  /* 0x000000ffff037224 */ /* 0x000fca00000e0603 */
[----:B------:R-:W-:Y:S01]  /*10d80*/  @!PT LDS RZ, [RZ] ;  /* 0x00000000fffff984 */ /* 0x000fe20000000800 */
[----:B------:R-:W-:Y:S01]  /*10d90*/  @!PT LDS RZ, [RZ] ;  /* 0x00000000fffff984 */ /* 0x000fe20000000800 */
[----:B------:R-:W-:Y:S01]  /*10da0*/  @!PT LDS RZ, [RZ] ;  /* 0x00000000fffff984 */ /* 0x000fe20000000800 */
[----:B------:R-:W-:Y:S01]  /*10db0*/  LDGSTS.E.BYPASS.LTC128B.128 [R9+0x1000], desc[UR56][R2.64], !P3 ;  /* 0x0100000002097fae */ /* 0x000fe2000d901d78 */
[----:B------:R-:W-:-:S03]  /*10dc0*/  IMAD.MOV.U32 R13, RZ, RZ, R22 ;  /* 0x000000ffff0d7224 */ /* 0x000fc600078e0016 */
[----:B------:R0:W-:Y:S02]  /*10dd0*/  LDGSTS.E.BYPASS.LTC128B.128 [R21+0x1000], desc[UR56][R2.64+0x40], !P1 ;  /* 0x0100004002157fae */ /* 0x0001e4000c901d78 */
[----:B0-----:R-:W-:-:S07]  /*10de0*/  IMAD.MOV.U32 R3, RZ, RZ, R14 ;  /* 0x000000ffff037224 */ /* 0x001fce00078e000e */
[----:B------:R-:W-:Y:S05]  /*10df0*/  WARPSYNC.COLLECTIVE R15, `(.L_x_144) ;  /* 0x000000000f087348 */ /* 0x000fea0003c00000 */
[----:B------:R0:W1:Y:S02]  /*10e00*/  SHFL.IDX P6, R14, R13, R12, R11 ;  /* 0x0000000c0d0e7389 */ /* 0x00006400000c000b */
[----:B01----:R-:W-:Y:S01]  /*10e10*/  ENDCOLLECTIVE ;  /* 0x000000000000791b */ /* 0x003fe20003800000 */
.L_x_144:
[----:B------:R-:W-:Y:S02]  /*10e20*/  IMAD.MOV.U32 R13, RZ, RZ, R25 ;  /* 0x000000ffff0d7224 */ /* 0x000fe400078e0019 */
[----:B------:R-:W-:Y:S02]  /*10e30*/  IMAD.MOV.U32 R12, RZ, RZ, 0x3 ;  /* 0x00000003ff0c7424 */ /* 0x000fe400078e00ff */
[----:B------:R-:W-:-:S07]  /*10e40*/  IMAD.MOV.U32 R2, RZ, RZ, R14 ;  /* 0x000000ffff027224 */ /* 0x000fce00078e000e */
[----:B------:R-:W-:Y:S05]  /*10e50*/  WARPSYNC.COLLECTIVE R15, `(.L_x_145) ;  /* 0x000000000f087348 */ /* 0x000fea0003c00000 */
[----:B------:R0:W1:Y:S02]  /*10e60*/  SHFL.IDX P6, R14, R13, R12, R11 ;  /* 0x0000000c0d0e7389 */ /* 0x00006400000c000b */
[----:B01----:R-:W-:Y:S01]  /*10e70*/  ENDCOLLECTIVE ;  /* 0x000000000000791b */ /* 0x003fe20003800000 */
.L_x_145:
[----:B------:R-:W-:-:S05]  /*10e80*/  IADD3 R2, P0, R35, R2, RZ ;  /* 0x0000000223027210 */ /* 0x000fca0007f1e0ff */
[----:B------:R-:W-:-:S05]  /*10e90*/  IMAD.X R3, RZ, RZ, R3, P0 ;  /* 0x000000ffff037224 */ /* 0x000fca00000e0603 */
[----:B------:R-:W-:Y:S01]  /*10ea0*/  @!PT LDS RZ, [RZ] ;  /* 0x00000000fffff984 */ /* 0x000fe20000000800 */
[----:B------:R-:W-:Y:S01]  /*10eb0*/  @!PT LDS RZ, [RZ] ;  /* 0x00000000fffff984 */ /* 0x000fe20000000800 */
[----:B------:R-:W-:Y:S01]  /*10ec0*/  @!PT LDS RZ, [RZ] ;  /* 0x00000000fffff984 */ /* 0x000fe20000000800 */
[----:B------:R0:W-:Y:S01]  /*10ed0*/  LDGSTS.E.BYPASS.LTC128B.128 [R9+0x2000], desc[UR56][R2.64], !P3 ;  /* 0x0200000002097fae */ /* 0x0001e2000d901d78 */
[----:B------:R-:W-:-:S03]  /*10ee0*/  IMAD.MOV.U32 R13, RZ, RZ, R22 ;  /* 0x000000ffff0d7224 */ /* 0x000fc600078e0016 */
[----:B------:R0:W-:Y:S01]  /*10ef0*/  LDGSTS.E.BYPASS.LTC128B.128 [R21+0x2000], desc[UR56][R2.64+0x40], !P1 ;  /* 0x0200004002157fae */ /* 0x0001e2000c901d78 */
[----:B------:R-:W-:-:S07]  /*10f00*/  IMAD.MOV.U32 R25, RZ, RZ, R14 ;  /* 0x000000ffff197224 */ /* 0x000fce00078e000e */
[----:B0-----:R-:W-:Y:S05]  /*10f10*/  WARPSYNC.COLLECTIVE R15, `(.L_x_146) ;  /* 0x000000000f087348 */ /* 0x001fea0003c00000 */
[----:B------:R1:W2:Y:S02]  /*10f20*/  SHFL.IDX P6, R14, R13, R12, R11 ;  /* 0x0000000c0d0e7389 */ /* 0x0002a400000c000b */
[----:B012---:R-:W-:Y:S01]  /*10f30*/  ENDCOLLECTIVE ;  /* 0x000000000000791b */ /* 0x007fe20003800000 */
.L_x_146:
[----:B------:R-:W-:Y:S02]  /*10f40*/  IMAD.MOV.U32 R13, RZ, RZ, R23 ;  /* 0x000000ffff0d7224 */ /* 0x000fe400078e0017 */
[----:B------:R-:W-:Y:S01]  /*10f50*/  IMAD.MOV.U32 R12, RZ, RZ, RZ ;  /* 0x000000ffff0c7224 */ /* 0x000fe200078e00ff */
[----:B------:R-:W-:-:S07]  /*10f60*/  MOV R2, R14 ;  /* 0x0000000e00027202 */ /* 0x000fce0000000f00 */
[----:B------:R-:W-:Y:S05]  /*10f70*/  WARPSYNC.COLLECTIVE R15, `(.L_x_147) ;  /* 0x000000000f087348 */ /* 0x000fea0003c00000 */
[----:B------:R0:W1:Y:S02]  /*10f80*/  SHFL.IDX P6, R14, R13, R12, R11 ;  /* 0x0000000c0d0e7389 */ /* 0x00006400000c000b */
[----:B01----:R-:W-:Y:S01]  /*10f90*/  ENDCOLLECTIVE ;  /* 0x000000000000791b */ /* 0x003fe20003800000 */
.L_x_147:
        /* <DEDUP_REMOVED lines=12> */
.L_x_148:
[----:B------:R-:W-:Y:S05]  /*11060*/  BRA `(.L_x_149) ;  /* 0xffffffc800907947 */ /* 0x000fea000383ffff */
.L_x_68:
[----:B--2---:R2:W3:Y:S02]  /*11070*/  SYNCS.PHASECHK.TRANS64.TRYWAIT P0, [R10+URZ+0x29840], R26 ;  /* 0x0298401a0a0075a7 */ /* 0x0044e4000800017f */
[----:B---3--:R-:W-:Y:S05]  /*11080*/  @!P0 NANOSLEEP.SYNCS 0x989680 ;  /* 0x009896800000895d */ /* 0x008fea0003900000 */
[----:B------:R-:W3:Y:S02]  /*11090*/  @!P0 SYNCS.PHASECHK.TRANS64 P0, [R10+URZ+0x29840], R26 ;  /* 0x0298401a0a0085a7 */ /* 0x000ee4000800007f */
[----:B---3--:R-:W-:Y:S05]  /*110a0*/  @!P0 BRA `(.L_x_68) ;  /* 0xfffffffc00f08947 */ /* 0x008fea000383ffff */
[----:B------:R-:W-:Y:S05]  /*110b0*/  BRA `(.L_x_150) ;  /* 0xffffffc800d47947 */ /* 0x000fea000383ffff */
.L_x_69:
[----:B------:R-:W-:Y:S01]  /*110c0*/  BSSY B0, `(.L_x_151) ;  /* 0x0000008000007945 */ /* 0x000fe20003800000 */
[----:B------:R-:W-:Y:S02]  /*110d0*/  IMAD.MOV.U32 R13, RZ, RZ, R21 ;  /* 0x000000ffff0d7224 */ /* 0x000fe400078e0015 */
[----:B------:R-:W-:Y:S02]  /*110e0*/  IMAD.MOV.U32 R12, RZ, RZ, RZ ;  /* 0x000000ffff0c7224 */ /* 0x000fe400078e00ff */
[----:B------:R-:W-:Y:S02]  /*110f0*/  IMAD.MOV.U32 R11, RZ, RZ, 0x1c1f ;  /* 0x00001c1fff0b7424 */ /* 0x000fe400078e00ff */
[----:B------:R-:W-:-:S07]  /*11100*/  IMAD.MOV.U32 R15, RZ, RZ, -0x1 ;  /* 0xffffffffff0f7424 */ /* 0x000fce00078e00ff */
[----:B012---:R-:W-:Y:S05]  /*11110*/  WARPSYNC.COLLECTIVE R15, `(.L_x_152) ;  /* 0x000000000f087348 */ /* 0x007fea0003c00000 */
[----:B------:R3:W4:Y:S02]  /*11120*/  SHFL.IDX P6, R14, R13, R12, R11 ;  /* 0x0000000c0d0e7389 */ /* 0x00072400000c000b */
[----:B01234-:R-:W-:Y:S01]  /*11130*/  ENDCOLLECTIVE ;  /* 0x000000000000791b */ /* 0x01ffe20003800000 */
.L_x_152:
[----:B------:R-:W-:Y:S05]  /*11140*/  BSYNC B0 ;  /* 0x0000000000007941 */ /* 0x000fea0003800000 */
.L_x_151:
[----:B------:R-:W-:Y:S02]  /*11150*/  IMAD.MOV.U32 R13, RZ, RZ, R19 ;  /* 0x000000ffff0d7224 */ /* 0x000fe400078e0013 */
[----:B------:R-:W-:Y:S02]  /*11160*/  IMAD.MOV.U32 R12, RZ, RZ, RZ ;  /* 0x000000ffff0c7224 */ /* 0x000fe400078e00ff */
[----:B------:R-:W-:Y:S02]  /*11170*/  IMAD.MOV.U32 R11, RZ, RZ, 0x1c1f ;  /* 0x00001c1fff0b7424 */ /* 0x000fe400078e00ff */
[----:B------:R-:W-:Y:S02]  /*11180*/  IMAD.MOV.U32 R15, RZ, RZ, -0x1 ;  /* 0xffffffffff0f7424 */ /* 0x000fe400078e00ff */
[----:B------:R-:W-:Y:S02]  /*11190*/  IMAD.MOV.U32 R3, RZ, RZ, R14 ;  /* 0x000000ffff037224 */ /* 0x000fe400078e000e */
[----:B------:R-:W-:-:S07]  /*111a0*/  VIADD R23, R23, UR41 ;  /* 0x0000002917177c36 */ /* 0x000fce0008000000 */
[----:B------:R-:W-:Y:S05]  /*111b0*/  WARPSYNC.COLLECTIVE R15, `(.L_x_153) ;  /* 0x000000000f087348 */ /* 0x000fea0003c00000 */
[----:B------:R0:W1:Y:S02]  /*111c0*/  SHFL.IDX P6, R14, R13, R12, R11 ;  /* 0x0000000c0d0e7389 */ /* 0x00006400000c000b */
[----:B01----:R-:W-:Y:S01]  /*111d0*/  ENDCOLLECTIVE ;  /* 0x000000000000791b */ /* 0x003fe20003800000 */
.L_x_153:
[----:B------:R-:W-:Y:S02]  /*111e0*/  IMAD.MOV.U32 R13, RZ, RZ, R21 ;  /* 0x000000ffff0d7224 */ /* 0x000fe400078e0015 */
[----:B------:R-:W-:Y:S01]  /*111f0*/  IMAD.MOV.U32 R12, RZ, RZ, 0x1 ;  /* 0x00000001ff0c7424 */ /* 0x000fe200078e00ff */
[----:B------:R-:W-:-:S13]  /*11200*/  IADD3 R2, P0, R35, R14, RZ ;  /* 0x0000000e23027210 */ /* 0x000fda0007f1e0ff */
[----:B------:R-:W-:Y:S05]  /*11210*/  WARPSYNC.COLLECTIVE R15, `(.L_x_154) ;  /* 0x000000000f087348 */ /* 0x000fea0003c00000 */
[----:B------:R0:W1:Y:S02]  /*11220*/  SHFL.IDX P6, R14, R13, R12, R11 ;  /* 0x0000000c0d0e7389 */ /* 0x00006400000c000b */
[----:B01----:R-:W-:Y:S01]  /*11230*/  ENDCOLLECTIVE ;  /* 0x000000000000791b */ /* 0x003fe20003800000 */
.L_x_154:
[----:B------:R-:W-:-:S05]  /*11240*/  IMAD.X R3, RZ, RZ, R3, P0 ;  /* 0x000000ffff037224 */ /* 0x000fca00000e0603 */
[----:B------:R-:W-:Y:S01]  /*11250*/  @!PT LDS RZ, [RZ] ;  /* 0x00000000fffff984 */ /* 0x000fe20000000800 */
[----:B------:R-:W-:Y:S01]  /*11260*/  @!PT LDS RZ, [RZ] ;  /* 0x00000000fffff984 */ /* 0x000fe20000000800 */
[----:B------:R-:W-:Y:S01]  /*11270*/  @!PT LDS RZ, [RZ] ;  /* 0x00000000fffff984 */ /* 0x000fe20000000800 */
[----:B------:R-:W-:Y:S04]  /*11280*/  LDGSTS.E.BYPASS.LTC128B.128 [R23+0x1a400], desc[UR56][R2.64], !P4 ;  /* 0x1a40000002177fae */ /* 0x000fe8000e101d78 */
[----:B------:R-:W-:Y:S01]  /*11290*/  LDGSTS.E.BYPASS.LTC128B.128 [R23+0x1cc00], desc[UR56][R2.64+0x40], !P3 ;  /* 0x1cc0004002177fae */ /* 0x000fe2000d901d78 */
[----:B------:R-:W-:-:S03]  /*112a0*/  IMAD.MOV.U32 R13, RZ, RZ, R19 ;  /* 0x000000ffff0d7224 */ /* 0x000fc600078e0013 */
[----:B------:R0:W-:Y:S02]  /*112b0*/  LDGSTS.E.BYPASS.LTC128B.128 [R23+0x1f400], desc[UR56][R2.64+0x80], !P1 ;  /* 0x1f40008002177fae */ /* 0x0001e4000c901d78 */
[----:B0-----:R-:W-:-:S07]  /*112c0*/  MOV R3, R14 ;  /* 0x0000000e00037202 */ /* 0x001fce0000000f00 */
[----:B------:R-:W-:Y:S05]  /*112d0*/  WARPSYNC.COLLECTIVE R15, `(.L_x_155) ;  /* 0x000000000f087348 */ /* 0x000fea0003c00000 */
[----:B------:R0:W1:Y:S02]  /*112e0*/  SHFL.IDX P6, R14, R13, R12, R11 ;  /* 0x0000000c0d0e7389 */ /* 0x00006400000c000b */
[----:B01----:R-:W-:Y:S01]  /*112f0*/  ENDCOLLECTIVE ;  /* 0x000000000000791b */ /* 0x003fe20003800000 */
.L_x_155:
[----:B------:R-:W-:Y:S02]  /*11300*/  IMAD.MOV.U32 R13, RZ, RZ, R21 ;  /* 0x000000ffff0d7224 */ /* 0x000fe400078e0015 */
[----:B------:R-:W-:Y:S01]  /*11310*/  IMAD.MOV.U32 R12, RZ, RZ, 0x2 ;  /* 0x00000002ff0c7424 */ /* 0x000fe200078e00ff */
[----:B------:R-:W-:-:S13]  /*11320*/  IADD3 R2, P0, R35, R14, RZ ;  /* 0x0000000e23027210 */ /* 0x000fda0007f1e0ff */
[----:B------:R-:W-:Y:S05]  /*11330*/  WARPSYNC.COLLECTIVE R15, `(.L_x_156) ;  /* 0x000000000f087348 */ /* 0x000fea0003c00000 */
[----:B------:R0:W1:Y:S02]  /*11340*/  SHFL.IDX P6, R14, R13, R12, R11 ;  /* 0x0000000c0d0e7389 */ /* 0x00006400000c000b */
[----:B01----:R-:W-:Y:S01]  /*11350*/  ENDCOLLECTIVE ;  /* 0x000000000000791b */ /* 0x003fe20003800000 */
.L_x_156:
        /* <DEDUP_REMOVED lines=8> */
[----:B0-----:R-:W-:-:S07]  /*113e0*/  IMAD.MOV.U32 R3, RZ, RZ, R14 ;  /* 0x000000ffff037224 */ /* 0x001fce00078e000e */
[----:B------:R-:W-:Y:S05]  /*113f0*/  WARPSYNC.COLLECTIVE R15, `(.L_x_157) ;  /* 0x000000000f087348 */ /* 0x000fea0003c00000 */
[----:B------:R0:W1:Y:S02]  /*11400*/  SHFL.IDX P6, R14, R13, R12, R11 ;  /* 0x0000000c0d0e7389 */ /* 0x00006400000c000b */
[----:B01----:R-:W-:Y:S01]  /*11410*/  ENDCOLLECTIVE ;  /* 0x000000000000791b */ /* 0x003fe20003800000 */
.L_x_157:
[----:B------:R-:W-:Y:S02]  /*11420*/  IMAD.MOV.U32 R13, RZ, RZ, R21 ;  /* 0x000000ffff0d7224 */ /* 0x000fe400078e0015 */
[----:B------:R-:W-:Y:S01]  /*11430*/  IMAD.MOV.U32 R12, RZ, RZ, 0x3 ;  /* 0x00000003ff0c7424 */ /* 0x000fe200078e00ff */
[----:B------:R-:W-:-:S13]  /*11440*/  IADD3 R2, P0, R35, R14, RZ ;  /* 0x0000000e23027210 */ /* 0x000fda0007f1e0ff */
[----:B------:R-:W-:Y:S05]  /*11450*/  WARPSYNC.COLLECTIVE R15, `(.L_x_158) ;  /* 0x000000000f087348 */ /* 0x000fea0003c00000 */
[----:B------:R0:W1:Y:S02]  /*11460*/  SHFL.IDX P6, R14, R13, R12, R11 ;  /* 0x0000000c0d0e7389 */ /* 0x00006400000c000b */
[----:B01----:R-:W-:Y:S01]  /*11470*/  ENDCOLLECTIVE ;  /* 0x000000000000791b */ /* 0x003fe20003800000 */
.L_x_158:
[----:B------:R-:W-:-:S05]  /*11480*/  IMAD.X R3, RZ, RZ, R3, P0 ;  /* 0x000000ffff037224 */ /* 0x000fca00000e0603 */
[----:B------:R-:W-:Y:S01]  /*11490*/  @!PT LDS RZ, [RZ] ;  /* 0x00000000fffff984 */ /* 0x000fe20000000800 */
[----:B------:R-:W-:Y:S01]  /*114a0*/  @!PT LDS RZ, [RZ] ;  /* 0x00000000fffff984 */ /* 0x000fe20000000800 */
[----:B------:R-:W-:Y:S01]  /*114b0*/  @!PT LDS RZ, [RZ] ;  /* 0x00000000fffff984 */ /* 0x000fe20000000800 */
[----:B------:R0:W-:Y:S04]  /*114c0*/  LDGSTS.E.BYPASS.LTC128B.128 [R23+0x1b400], desc[UR56][R2.64], !P4 ;  /* 0x1b40000002177fae */ /* 0x0001e8000e101d78 */
[----:B------:R0:W-:Y:S01]  /*114d0*/  LDGSTS.E.BYPASS.LTC128B.128 [R23+0x1dc00], desc[UR56][R2.64+0x40], !P3 ;  /* 0x1dc0004002177fae */ /* 0x0001e2000d901d78 */
[----:B------:R-:W-:-:S03]  /*114e0*/  IMAD.MOV.U32 R13, RZ, RZ, R19 ;  /* 0x000000ffff0d7224 */ /* 0x000fc600078e0013 */
[----:B------:R0:W-:Y:S01]  /*114f0*/  LDGSTS.E.BYPASS.LTC128B.128 [R23+0x20400], desc[UR56][R2.64+0x80], !P1 ;  /* 0x2040008002177fae */ /* 0x0001e2000c901d78 */
[----:B------:R-:W-:-:S07]  /*11500*/  IMAD.MOV.U32 R21, RZ, RZ, R14 ;  /* 0x000000ffff157224 */ /* 0x000fce00078e000e */
[----:B0-----:R-:W-:Y:S05]  /*11510*/  WARPSYNC.COLLECTIVE R15, `(.L_x_159) ;  /* 0x000000000f087348 */ /* 0x001fea0003c00000 */
[----:B------:R1:W2:Y:S02]  /*11520*/  SHFL.IDX P6, R14, R13, R12, R11 ;  /* 0x0000000c0d0e7389 */ /* 0x0002a400000c000b */
[----:B012---:R-:W-:Y:S01]  /*11530*/  ENDCOLLECTIVE ;  /* 0x000000000000791b */ /* 0x007fe20003800000 */
.L_x_159:
[----:B------:R-:W-:Y:S02]  /*11540*/  IMAD.MOV.U32 R13, RZ, RZ, R24 ;  /* 0x000000ffff0d7224 */ /* 0x000fe400078e0018 */
[----:B------:R-:W-:Y:S01]  /*11550*/  IMAD.MOV.U32 R12, RZ, RZ, RZ ;  /* 0x000000ffff0c7224 */ /* 0x000fe200078e00ff */
[----:B------:R-:W-:-:S13]  /*11560*/  IADD3 R2, P0, R35, R14, RZ ;  /* 0x0000000e23027210 */ /* 0x000fda0007f1e0ff */
[----:B------:R-:W-:Y:S05]  /*11570*/  WARPSYNC.COLLECTIVE R15, `(.L_x_160) ;  /* 0x000000000f087348 */ /* 0x000fea0003c00000 */
[----:B------:R0:W1:Y:S02]  /*11580*/  SHFL.IDX P6, R14, R13, R12, R11 ;  /* 0x0000000c0d0e7389 */ /* 0x00006400000c000b */
[----:B01----:R-:W-:Y:S01]  /*11590*/  ENDCOLLECTIVE ;  /* 0x000000000000791b */ /* 0x003fe20003800000 */
.L_x_160:
        /* <DEDUP_REMOVED lines=12> */
.L_x_161:
[----:B------:R-:W-:Y:S05]  /*11660*/  BRA `(.L_x_162) ;  /* 0xffffffc800787947 */ /* 0x000fea000383ffff */
.L_x_72:
[----:B0-----:R0:W3:Y:S02]  /*11670*/  SYNCS.PHASECHK.TRANS64.TRYWAIT P0, [R19+URZ+0x29870], R2 ;  /* 0x02987002130075a7 */ /* 0x0010e4000800017f */
[----:B---3--:R-:W-:Y:S05]  /*11680*/  @!P0 NANOSLEEP.SYNCS 0x989680 ;  /* 0x009896800000895d */ /* 0x008fea0003900000 */
[----:B------:R-:W3:Y:S02]  /*11690*/  @!P0 SYNCS.PHASECHK.TRANS64 P0, [R19+URZ+0x29870], R2 ;  /* 0x02987002130085a7 */ /* 0x000ee4000800007f */
[----:B---3--:R-:W-:Y:S05]  /*116a0*/  @!P0 BRA `(.L_x_72) ;  /* 0xfffffffc00f08947 */ /* 0x008fea000383ffff */
[----:B------:R-:W-:Y:S05]  /*116b0*/  BRA `(.L_x_163) ;  /* 0xffffffc800d87947 */ /* 0x000fea000383ffff */
.L_x_74:
[----:B0-----:R0:W1:Y:S02]  /*116c0*/  SYNCS.PHASECHK.TRANS64.TRYWAIT P0, [R19+URZ+0x29860], R2 ;  /* 0x02986002130075a7 */ /* 0x001064000800017f */
[----:B-1----:R-:W-:Y:S05]  /*116d0*/  @!P0 NANOSLEEP.SYNCS 0x989680 ;  /* 0x009896800000895d */ /* 0x002fea0003900000 */
[----:B------:R-:W1:Y:S02]  /*116e0*/  @!P0 SYNCS.PHASECHK.TRANS64 P0, [R19+URZ+0x29860], R2 ;  /* 0x02986002130085a7 */ /* 0x000e64000800007f */
[----:B-1----:R-:W-:Y:S05]  /*116f0*/  @!P0 BRA `(.L_x_74) ;  /* 0xfffffffc00f08947 */ /* 0x002fea000383ffff */
[----:B------:R-:W-:Y:S05]  /*11700*/  BRA `(.L_x_164) ;  /* 0xffffffc800e87947 */ /* 0x000fea000383ffff */
.L_x_81:
[----:B-1----:R1:W4:Y:S02]  /*11710*/  SYNCS.PHASECHK.TRANS64.TRYWAIT P0, [R16+URZ+0x29870], R3 ;  /* 0x02987003100075a7 */ /* 0x002324000800017f */
[----:B----4-:R-:W-:Y:S05]  /*11720*/  @!P0 NANOSLEEP.SYNCS 0x989680 ;  /* 0x009896800000895d */ /* 0x010fea0003900000 */
[----:B------:R-:W4:Y:S02]  /*11730*/  @!P0 SYNCS.PHASECHK.TRANS64 P0, [R16+URZ+0x29870], R3 ;  /* 0x02987003100085a7 */ /* 0x000f24000800007f */
[----:B----4-:R-:W-:Y:S05]  /*11740*/  @!P0 BRA `(.L_x_81) ;  /* 0xfffffffc00f08947 */ /* 0x010fea000383ffff */
[----:B------:R-:W-:Y:S05]  /*11750*/  BRA `(.L_x_165) ;  /* 0xffffffd000787947 */ /* 0x000fea000383ffff */
.L_x_83:
[----:B-1----:R1:W4:Y:S02]  /*11760*/  SYNCS.PHASECHK.TRANS64.TRYWAIT P0, [R16+URZ+0x29860], R5 ;  /* 0x02986005100075a7 */ /* 0x002324000800017f */
[----:B----4-:R-:W-:Y:S05]  /*11770*/  @!P0 NANOSLEEP.SYNCS 0x989680 ;  /* 0x009896800000895d */ /* 0x010fea0003900000 */
[----:B------:R-:W4:Y:S02]  /*11780*/  @!P0 SYNCS.PHASECHK.TRANS64 P0, [R16+URZ+0x29860], R5 ;  /* 0x02986005100085a7 */ /* 0x000f24000800007f */
[----:B----4-:R-:W-:Y:S05]  /*11790*/  @!P0 BRA `(.L_x_83) ;  /* 0xfffffffc00f08947 */ /* 0x010fea000383ffff */
[----:B------:R-:W-:Y:S05]  /*117a0*/  BRA `(.L_x_166) ;  /* 0xffffffd000a07947 */ /* 0x000fea000383ffff */
.L_x_86:
[----:B--2---:R2:W3:Y:S02]  /*117b0*/  SYNCS.PHASECHK.TRANS64.TRYWAIT P0, [R6+URZ+0x29820], R3 ;  /* 0x02982003060075a7 */ /* 0x0044e4000800017f */
[----:B---3--:R-:W-:Y:S05]  /*117c0*/  @!P0 NANOSLEEP.SYNCS 0x989680 ;  /* 0x009896800000895d */ /* 0x008fea0003900000 */
[----:B------:R-:W3:Y:S02]  /*117d0*/  @!P0 SYNCS.PHASECHK.TRANS64 P0, [R6+URZ+0x29820], R3 ;  /* 0x02982003060085a7 */ /* 0x000ee4000800007f */
[----:B---3--:R-:W-:Y:S05]  /*117e0*/  @!P0 BRA `(.L_x_86) ;  /* 0xfffffffc00f08947 */ /* 0x008fea000383ffff */
[----:B------:R-:W-:Y:S05]  /*117f0*/  BRA `(.L_x_167) ;  /* 0xffffffd800087947 */ /* 0x000fea000383ffff */
.L_x_88:
[----:B--2---:R2:W3:Y:S02]  /*11800*/  SYNCS.PHASECHK.TRANS64.TRYWAIT P1, [R5+URZ+0x29840], R4 ;  /* 0x02984004050075a7 */ /* 0x0044e4000802017f */
[----:B---3--:R-:W-:Y:S05]  /*11810*/  @!P1 NANOSLEEP.SYNCS 0x989680 ;  /* 0x009896800000995d */ /* 0x008fea0003900000 */
[----:B------:R-:W3:Y:S02]  /*11820*/  @!P1 SYNCS.PHASECHK.TRANS64 P1, [R5+URZ+0x29840], R4 ;  /* 0x02984004050095a7 */ /* 0x000ee4000802007f */
[----:B---3--:R-:W-:Y:S05]  /*11830*/  @!P1 BRA `(.L_x_88) ;  /* 0xfffffffc00f09947 */ /* 0x008fea000383ffff */
[----:B------:R-:W-:Y:S05]  /*11840*/  BRA `(.L_x_168) ;  /* 0xffffffd800447947 */ /* 0x000fea000383ffff */
.L_x_90:
[----:B---3--:R3:W4:Y:S02]  /*11850*/  SYNCS.PHASECHK.TRANS64.TRYWAIT P1, [R3+URZ+0x29840], R0 ;  /* 0x02984000030075a7 */ /* 0x008724000802017f */
[----:B----4-:R-:W-:Y:S05]  /*11860*/  @!P1 NANOSLEEP.SYNCS 0x989680 ;  /* 0x009896800000995d */ /* 0x010fea0003900000 */
[----:B------:R-:W4:Y:S02]  /*11870*/  @!P1 SYNCS.PHASECHK.TRANS64 P1, [R3+URZ+0x29840], R0 ;  /* 0x02984000030095a7 */ /* 0x000f24000802007f */
[----:B----4-:R-:W-:Y:S05]  /*11880*/  @!P1 BRA `(.L_x_90) ;  /* 0xfffffffc00f09947 */ /* 0x010fea000383ffff */
[----:B------:R-:W-:Y:S05]  /*11890*/  BRA `(.L_x_169) ;  /* 0xffffffd800507947 */ /* 0x000fea000383ffff */
.L_x_92:
[----:B----4-:R4:W0:Y:S02]  /*118a0*/  SYNCS.PHASECHK.TRANS64.TRYWAIT P1, [R5+URZ+0x29860], R4 ;  /* 0x02986004050075a7 */ /* 0x010824000802017f */
[----:B0-----:R-:W-:Y:S05]  /*118b0*/  @!P1 NANOSLEEP.SYNCS 0x989680 ;  /* 0x009896800000995d */ /* 0x001fea0003900000 */
[----:B------:R-:W0:Y:S02]  /*118c0*/  @!P1 SYNCS.PHASECHK.TRANS64 P1, [R5+URZ+0x29860], R4 ;  /* 0x02986004050095a7 */ /* 0x000e24000802007f */
[----:B0-----:R-:W-:Y:S05]  /*118d0*/  @!P1 BRA `(.L_x_92) ;  /* 0xfffffffc00f09947 */ /* 0x001fea000383ffff */
[----:B------:R-:W-:Y:S05]  /*118e0*/  BRA `(.L_x_170) ;  /* 0xffffffd8004c7947 */ /* 0x000fea000383ffff */
.L_x_94:
[----:B------:R0:W0:Y:S02]  /*118f0*/  SYNCS.PHASECHK.TRANS64.TRYWAIT P1, [R3+URZ+0x29860], R0 ;  /* 0x02986000030075a7 */ /* 0x000024000802017f */
[----:B0-----:R-:W-:Y:S05]  /*11900*/  @!P1 NANOSLEEP.SYNCS 0x989680 ;  /* 0x009896800000995d */ /* 0x001fea0003900000 */
[----:B------:R-:W0:Y:S02]  /*11910*/  @!P1 SYNCS.PHASECHK.TRANS64 P1, [R3+URZ+0x29860], R0 ;  /* 0x02986000030095a7 */ /* 0x000e24000802007f */
[----:B0-----:R-:W-:Y:S05]  /*11920*/  @!P1 BRA `(.L_x_94) ;  /* 0xfffffffc00f09947 */ /* 0x001fea000383ffff */
[----:B------:R-:W-:Y:S05]  /*11930*/  BRA `(.L_x_171) ;  /* 0xffffffd800487947 */ /* 0x000fea000383ffff */
.L_x_96:
[----:B------:R0:W0:Y:S02]  /*11940*/  SYNCS.PHASECHK.TRANS64.TRYWAIT P1, [R5+URZ+0x29880], R4 ;  /* 0x02988004050075a7 */ /* 0x000024000802017f */
[----:B0-----:R-:W-:Y:S05]  /*11950*/  @!P1 NANOSLEEP.SYNCS 0x989680 ;  /* 0x009896800000995d */ /* 0x001fea0003900000 */
[----:B------:R-:W0:Y:S02]  /*11960*/  @!P1 SYNCS.PHASECHK.TRANS64 P1, [R5+URZ+0x29880], R4 ;  /* 0x02988004050095a7 */ /* 0x000e24000802007f */
[----:B0-----:R-:W-:Y:S05]  /*11970*/  @!P1 BRA `(.L_x_96) ;  /* 0xfffffffc00f09947 */ /* 0x001fea000383ffff */
[----:B------:R-:W-:Y:S05]  /*11980*/  BRA `(.L_x_172) ;  /* 0xffffffd800447947 */ /* 0x000fea000383ffff */
.L_x_173:
[----:B------:R-:W-:-:S00]  /*11990*/  BRA `(.L_x_173) ;  /* 0xfffffffc00fc7947 */ /* 0x000fc0000383ffff */
[----:B------:R-:W-:-:S00]  /*119a0*/  NOP ;  /* 0x0000000000007918 */ /* 0x000fc00000000000 */
        /* <DEDUP_REMOVED lines=13> */
.L_x_3314:


//--------------------- .text._ZN7cutlass13device_kernelIN5flash11enable_sm90INS1_16FlashAttnFwdSm90INS1_25CollectiveMainloopFwdSm90ILi2EN4cute5tupleIJNS5_1CILi1EEES8_S8_EEENS6_IJNS7_ILi128EEENS7_ILi160EEENS7_ILi192EEEEEELi128ENS_12float_e4m3_tEfNS_4arch4Sm90ELb0ELb0ELb0ELb1ELb1ELb0ELb0ELb1ELb1ELb1ELb1ELb0EEENS1_21CollectiveEpilogueFwdINS6_IJSA_SA_SB_EEES9_NS_10bfloat16_tESG_Li256ELb1ELb1ELb1ELb1EEENS1_36VarlenDynamicPersistentTileSchedulerILi128ELi160ELi256ELi128ELb1ELb1ELb1ELb0ELb1ELb1EEEEEEEEEvNT_6ParamsE --------------------------
	.section	.text._ZN7cutlass13device_kernelIN5flash11enable_sm90INS1_16FlashAttnFwdSm90INS1_25CollectiveMainloopFwdSm90ILi2EN4cute5tupleIJNS5_1CILi1EEES8_S8_EEENS6_IJNS7_ILi128EEENS7_ILi160EEENS7_ILi192EEEEEELi128ENS_12float_e4m3_tEfNS_4arch4Sm90ELb0ELb0ELb0ELb1ELb1ELb0ELb0ELb1ELb1ELb1ELb1ELb0EEENS1_21CollectiveEpilogueFwdINS6_IJSA_SA_SB_EEES9_NS_10bfloat16_tESG_Li256ELb1ELb1ELb1ELb1EEENS1_36VarlenDynamicPersistentTileSchedulerILi128ELi160ELi256ELi128ELb1ELb1ELb1ELb0ELb1ELb1EEEEEEEEEvNT_6ParamsE,"ax",@progbits
	.align	128
.text._ZN7cutlass13device_kernelIN5flash11enable_sm90INS1_16FlashAttnFwdSm90INS1_25CollectiveMainloopFwdSm90ILi2EN4cute5tupleIJNS5_1CILi1EEES8_S8_EEENS6_IJNS7_ILi128EEENS7_ILi160EEENS7_ILi192EEEEEELi128ENS_12float_e4m3_tEfNS_4arch4Sm90ELb0ELb0ELb0ELb1ELb1ELb0ELb0ELb1ELb1ELb1ELb1ELb0EEENS1_21CollectiveEpilogueFwdINS6_IJSA_SA_SB_EEES9_NS_10bfloat16_tESG_Li256ELb1ELb1ELb1ELb1EEENS1_36VarlenDynamicPersistentTileSchedulerILi128ELi160ELi256ELi128ELb1ELb1ELb1ELb0ELb1ELb1EEEEEEEEEvNT_6ParamsE:
        .type           _ZN7cutlass13device_kernelIN5flash11enable_sm90INS1_16FlashAttnFwdSm90INS1_25CollectiveMainloopFwdSm90ILi2EN4cute5tupleIJNS5_1CILi1EEES8_S8_EEENS6_IJNS7_ILi128EEENS7_ILi160EEENS7_ILi192EEEEEELi128ENS_12float_e4m3_tEfNS_4arch4Sm90ELb0ELb0ELb0ELb1ELb1ELb0ELb0ELb1ELb1ELb1ELb1ELb0EEENS1_21CollectiveEpilogueFwdINS6_IJSA_SA_SB_EEES9_NS_10bfloat16_tESG_Li256ELb1ELb1ELb1ELb1EEENS1_36VarlenDynamicPersistentTileSchedulerILi128ELi160ELi256ELi128ELb1ELb1ELb1ELb0ELb1ELb1EEEEEEEEEvNT_6ParamsE,@function
        .size           _ZN7cutlass13device_kernelIN5flash11enable_sm90INS1_16FlashAttnFwdSm90INS1_25CollectiveMainloopFwdSm90ILi2EN4cute5tupleIJNS5_1CILi1EEES8_S8_EEENS6_IJNS7_ILi128EEENS7_ILi160EEENS7_ILi192EEEEEELi128ENS_12float_e4m3_tEfNS_4arch4Sm90ELb0ELb0ELb0ELb1ELb1ELb0ELb0ELb1ELb1ELb1ELb1ELb0EEENS1_21CollectiveEpilogueFwdINS6_IJSA_SA_SB_EEES9_NS_10bfloat16_tESG_Li256ELb1ELb1ELb1ELb1EEENS1_36VarlenDynamicPersistentTileSchedulerILi128ELi160ELi256ELi128ELb1ELb1ELb1ELb0ELb1ELb1EEEEEEEEEvNT_6ParamsE,(.L_x_3315 - _ZN7cutlass13device_kernelIN5flash11enable_sm90INS1_16FlashAttnFwdSm90INS1_25CollectiveMainloopFwdSm90ILi2EN4cute5tupleIJNS5_1CILi1EEES8_S8_EEENS6_IJNS7_ILi128EEENS7_ILi160EEENS7_ILi192EEEEEELi128ENS_12float_e4m3_tEfNS_4arch4Sm90ELb0ELb0ELb0ELb1ELb1ELb0ELb0ELb1ELb1ELb1ELb1ELb0EEENS1_21CollectiveEpilogueFwdINS6_IJSA_SA_SB_EEES9_NS_10bfloat16_tESG_Li256ELb1ELb1ELb1ELb1EEENS1_36VarlenDynamicPersistentTileSchedulerILi128ELi160ELi256ELi128ELb1ELb1ELb1ELb0ELb1ELb1EEEEEEEEEvNT_6ParamsE)
        .other          _ZN7cutlass13device_kernelIN5flash11enable_sm90INS1_16FlashAttnFwdSm90INS1_25CollectiveMainloopFwdSm90ILi2EN4cute5tupleIJNS5_1CILi1EEES8_S8_EEENS6_IJNS7_ILi128EEENS7_ILi160EEENS7_ILi192EEEEEELi128ENS_12float_e4m3_tEfNS_4arch4Sm90ELb0ELb0ELb0ELb1ELb1ELb0ELb0ELb1ELb1ELb1ELb1ELb0EEENS1_21CollectiveEpilogueFwdINS6_IJSA_SA_SB_EEES9_NS_10bfloat16_tESG_Li256ELb1ELb1ELb1ELb1EEENS1_36VarlenDynamicPersistentTileSchedulerILi128ELi160ELi256ELi128ELb1ELb1ELb1ELb0ELb1ELb1EEEEEEEEEvNT_6ParamsE,@"STO_CUDA_ENTRY STV_DEFAULT"
_ZN7cutlass13device_kernelIN5flash11enable_sm90INS1_16FlashAttnFwdSm90INS1_25CollectiveMainloopFwdSm90ILi2EN4cute5tupleIJNS5_1CILi1EEES8_S8_EEENS6_IJNS7_ILi128EEENS7_ILi160EEENS7_ILi192EEEEEELi128ENS_12float_e4m3_tEfNS_4arch4Sm90ELb0ELb0ELb0ELb1ELb1ELb0ELb0ELb1ELb1ELb1ELb1ELb0EEENS1_21CollectiveEpilogueFwdINS6_IJSA_SA_SB_EEES9_NS_10bfloat16_tESG_Li256ELb1ELb1ELb1ELb1EEENS1_36VarlenDynamicPersistentTileSchedulerILi128ELi160ELi256ELi128ELb1ELb1ELb1ELb0ELb1ELb1EEEEEEEEEvNT_6ParamsE:
[----:B------:R-:W0:Y:S02]  /*0000*/  LDC R1, c[0x0][0x28] ;  /* 0x00000a00ff017b82 */ /* 0x000e240000000800 */
[----:B0-----:R-:W-:Y:S01]  /*0010*/  VIADD R1, R1, 0xffffffd0 ;  /* 0xffffffd001017836 */ /* 0x001fe20000000000 */
[----:B------:R-:W0:Y:S01]  /*0020*/  S2R R3, SR_TID.X ;  /* 0x0000000000037919 */ /* 0x000e220000002100 */
[----:B------:R-:W-:Y:S01]  /*0030*/  ELECT P0, URZ, PT ;  /* 0x00000000003f782f */ /* 0x000fe20003800000 */
[----:B------:R-:W-:Y:S01]  /*0040*/  UMOV UR4, 0x80 ;  /* 0x0000008000047882 */ /* 0x000fe20000000000 */
[----:B------:R-:W-:Y:S01]  /*0050*/  UMOV UR7, 0x100 ;  /* 0x0000010000077882 */ /* 0x000fe20000000000 */
[--C-:B0-----:R-:W-:Y:S02]  /*0060*/  SHF.R.U32.HI R0, RZ, 0x5, R3.reuse ;  /* 0x00000005ff007819 */ /* 0x101fe40000011603 */
[----:B------:R-:W-:-:S03]  /*0070*/  SHF.R.U32.HI R3, RZ, 0x7, R3 ;  /* 0x00000007ff037819 */ /* 0x000fc60000011603 */
[----:B------:R-:W0:Y:S04]  /*0080*/  SHFL.IDX PT, R2, R0, RZ, 0x1f ;  /* 0x00001fff00027589 */ /* 0x000e2800000e0000 */
[----:B------:R1:W2:Y:S01]  /*0090*/  SHFL.IDX PT, R4, R3, RZ, 0x1f ;  /* 0x00001fff03047589 */ /* 0x0002a200000e0000 */
[C---:B0-----:R-:W-:Y:S02]  /*00a0*/  ISETP.NE.OR P0, PT, R2.reuse, RZ, !P0 ;  /* 0x000000ff0200720c */ /* 0x041fe40004705670 */
[----:B------:R-:W-:-:S11]  /*00b0*/  ISETP.NE.AND P1, PT, R2, RZ, PT ;  /* 0x000000ff0200720c */ /* 0x000fd60003f25270 */
[----:B------:R-:W-:Y:S01]  /*00c0*/  VOTEU.ALL UP0, P0 ;  /* 0x00000000003f7886 */ /* 0x000fe20000000000 */
[----:B------:R-:W-:-:S04]  /*00d0*/  VOTEU.ALL UP1, P0 ;  /* 0x00000000003f7886 */ /* 0x000fc80000020000 */
[----:B------:R-:W0:Y:S01]  /*00e0*/  @!UP0 S2UR UR8, SR_CgaCtaId ;  /* 0x00000000000889c3 */ /* 0x000e220000008800 */
[----:B------:R-:W-:Y:S01]  /*00f0*/  @!UP0 UMOV UR6, 0x400 ;  /* 0x0000040000068882 */ /* 0x000fe20000000000 */
[----:B------:R-:W-:-:S04]  /*0100*/  @!UP0 UIADD3 UR4, -UR4, 0x100000, URZ ;  /* 0x0010000004048890 */ /* 0x000fc8000fffe13f */
[----:B------:R-:W-:Y:S02]  /*0110*/  @!UP0 USHF.L.U32 UR5, UR4, 0xb, URZ ;  /* 0x0000000b04058899 */ /* 0x000fe4000800063f */
[----:B------:R-:W-:Y:S02]  /*0120*/  @!UP0 USHF.L.U32 UR4, UR4, 0x1, URZ ;  /* 0x0000000104048899 */ /* 0x000fe4000800063f */
[----:B0-----:R-:W-:Y:S02]  /*0130*/  @!UP0 ULEA UR8, UR8, UR6, 0x18 ;  /* 0x0000000608088291 */ /* 0x001fe4000f8ec03f */
[----:B------:R-:W-:-:S04]  /*0140*/  @!UP0 UIADD3 UR6, -UR7, 0x100000, URZ ;  /* 0x0010000007068890 */ /* 0x000fc8000fffe13f */
[----:B------:R-:W-:Y:S02]  /*0150*/  @!UP0 USHF.L.U32 UR7, UR6, 0xb, URZ ;  /* 0x0000000b06078899 */ /* 0x000fe4000800063f */
[----:B------:R-:W-:Y:S01]  /*0160*/  @!UP0 USHF.L.U32 UR6, UR6, 0x1, URZ ;  /* 0x0000000106068899 */ /* 0x000fe2000800063f */
[----:B------:R-:W-:-:S05]  /*0170*/  VOTEU.ALL UP0, P0 ;  /* 0x00000000003f7886 */ /* 0x000fca0000000000 */
[----:B------:R1:W0:Y:S06]  /*0180*/  @!UP0 SYNCS.EXCH.64 URZ, [UR8+0x29800], UR4 ;  /* 0x02980004083f85b2 */ /* 0x00022c0008000100 */
[----:B------:R1:W3:Y:S02]  /*0190*/  @!UP1 SYNCS.EXCH.64 URZ, [UR8+0x29820], UR6 ;  /* 0x02982006083f95b2 */ /* 0x0002e40008000100 */
[----:B-12---:R-:W-:Y:S05]  /*01a0*/  @P1 BRA `(.L_x_174) ;  /* 0x0000000000481947 */ /* 0x006fea0003800000 */
[----:B------:R-:W1:Y:S01]  /*01b0*/  S2UR UR5, SR_CgaCtaId ;  /* 0x00000000000579c3 */ /* 0x000e620000008800 */
[----:B------:R-:W-:Y:S01]  /*01c0*/  UMOV UR4, 0x400 ;  /* 0x0000040000047882 */ /* 0x000fe20000000000 */
[----:B------:R-:W-:Y:S01]  /*01d0*/  UMOV UR6, 0x80 ;  /* 0x0000008000067882 */ /* 0x000fe20000000000 */
[----:B------:R-:W-:Y:S01]  /*01e0*/  UMOV UR7, 0x100 ;  /* 0x0000010000077882 */ /* 0x000fe20000000000 */
[----:B------:R-:W-:Y:S01]  /*01f0*/  ELECT P0, URZ, PT ;  /* 0x00000000003f782f */ /* 0x000fe20003800000 */
[----:B-1----:R-:W-:Y:S02]  /*0200*/  ULEA UR8, UR5, UR4, 0x18 ;  /* 0x0000000405087291 */ /* 0x002fe4000f8ec03f */
[----:B------:R-:W-:-:S04]  /*0210*/  UIADD3 UR4, -UR6, 0x100000, URZ ;  /* 0x0010000006047890 */ /* 0x000fc8000fffe13f */
[----:B------:R-:W-:Y:S02]  /*0220*/  USHF.L.U32 UR5, UR4, 0xb, URZ ;  /* 0x0000000b04057899 */ /* 0x000fe4000800063f */
[----:B------:R-:W-:Y:S02]  /*0230*/  USHF.L.U32 UR4, UR4, 0x1, URZ ;  /* 0x0000000104047899 */ /* 0x000fe4000800063f */
[----:B------:R-:W-:-:S04]  /*0240*/  UIADD3 UR6, -UR7, 0x100000, URZ ;  /* 0x0010000007067890 */ /* 0x000fc8000fffe13f */
[----:B------:R-:W-:Y:S02]  /*0250*/  USHF.L.U32 UR7, UR6, 0xb, URZ ;  /* 0x0000000b06077899 */ /* 0x000fe4000800063f */
[----:B------:R-:W-:Y:S01]  /*0260*/  USHF.L.U32 UR6, UR6, 0x1, URZ ;  /* 0x0000000106067899 */ /* 0x000fe2000800063f */
[----:B------:R-:W1:Y:S03]  /*0270*/  FENCE.VIEW.ASYNC.S ;  /* 0x00000000000073c6 */ /* 0x000e660000000000 */
[----:B-1----:R1:W2:Y:S08]  /*0280*/  SYNCS.EXCH.64 URZ, [UR8+0x29830], UR4 ;  /* 0x02983004083f75b2 */ /* 0x0022b00008000100 */
[----:B------:R1:W4:Y:S01]  /*0290*/  SYNCS.EXCH.64 URZ, [UR8+0x29840], UR6 ;  /* 0x02984006083f75b2 */ /* 0x0003220008000100 */
[----:B------:R1:W0:Y:S01]  /*02a0*/  SYNCS.EXCH.64 URZ, [UR8+0x29838], UR4 ;  /* 0x02983804083f75b2 */ /* 0x0002220008000100 */
[----:B------:R1:W0:Y:S01]  /*02b0*/  SYNCS.EXCH.64 URZ, [UR8+0x29848], UR6 ;  /* 0x02984806083f75b2 */ /* 0x0002220008000100 */
[----:B------:R-:W-:Y:S01]  /*02c0*/  NOP ;  /* 0x0000000000007918 */ /* 0x000fe20000000000 */
.L_x_174:
[----:B------:R-:W5:Y:S01]  /*02d0*/  SHFL.IDX PT, R2, R0, RZ, 0x1f ;  /* 0x00001fff00027589 */ /* 0x000f6200000e0000 */
[----:B------:R-:W-:Y:S01]  /*02e0*/  NOP ;  /* 0x0000000000007918 */ /* 0x000fe20000000000 */
[----:B-----5:R-:W-:-:S13]  /*02f0*/  ISETP.NE.AND P0, PT, R2, RZ, PT ;  /* 0x000000ff0200720c */ /* 0x020fda0003f05270 */
[----:B------:R-:W-:Y:S05]  /*0300*/  @P0 BRA `(.L_x_175) ;  /* 0x0000000000480947 */ /* 0x000fea0003800000 */
[----:B-1----:R-:W1:Y:S01]  /*0310*/  S2UR UR5, SR_CgaCtaId ;  /* 0x00000000000579c3 */ /* 0x002e620000008800 */
        /* <DEDUP_REMOVED lines=12> */
[----:B-1----:R1:W0:Y:S08]  /*03e0*/  SYNCS.EXCH.64 URZ, [UR8+0x29850], UR4 ;  /* 0x02985004083f75b2 */ /* 0x0022300008000100 */
[----:B------:R1:W0:Y:S01]  /*03f0*/  SYNCS.EXCH.64 URZ, [UR8+0x29860], UR6 ;  /* 0x02986006083f75b2 */ /* 0x0002220008000100 */
[----:B------:R1:W0:Y:S01]  /*0400*/  SYNCS.EXCH.64 URZ, [UR8+0x29858], UR4 ;  /* 0x02985804083f75b2 */ /* 0x0002220008000100 */
[----:B------:R1:W0:Y:S01]  /*0410*/  SYNCS.EXCH.64 URZ, [UR8+0x29868], UR6 ;  /* 0x02986806083f75b2 */ /* 0x0002220008000100 */
[----:B------:R-:W-:Y:S01]  /*0420*/  NOP ;  /* 0x0000000000007918 */ /* 0x000fe20000000000 */
.L_x_175:
[----:B------:R-:W5:Y:S01]  /*0430*/  SHFL.IDX PT, R2, R0, RZ, 0x1f ;  /* 0x00001fff00027589 */ /* 0x000f6200000e0000 */
[----:B------:R-:W-:Y:S01]  /*0440*/  NOP ;  /* 0x0000000000007918 */ /* 0x000fe20000000000 */
[----:B-----5:R-:W-:-:S13]  /*0450*/  ISETP.NE.AND P0, PT, R2, RZ, PT ;  /* 0x000000ff0200720c */ /* 0x020fda0003f05270 */
[----:B------:R-:W-:Y:S05]  /*0460*/  @P0 BRA `(.L_x_176) ;  /* 0x0000000000380947 */ /* 0x000fea0003800000 */
[----:B-1----:R-:W1:Y:S01]  /*0470*/  S2UR UR5, SR_CgaCtaId ;  /* 0x00000000000579c3 */ /* 0x002e620000008800 */
[----:B------:R-:W-:Y:S01]  /*0480*/  UMOV UR4, 0x400 ;  /* 0x0000040000047882 */ /* 0x000fe20000000000 */
[----:B------:R-:W-:Y:S01]  /*0490*/  UMOV UR7, 0x80 ;  /* 0x0000008000077882 */ /* 0x000fe20000000000 */
[----:B------:R-:W-:Y:S01]  /*04a0*/  ELECT P0, URZ, PT ;  /* 0x00000000003f782f */ /* 0x000fe20003800000 */
[----:B-1----:R-:W-:Y:S02]  /*04b0*/  ULEA UR6, UR5, UR4, 0x18 ;  /* 0x0000000405067291 */ /* 0x002fe4000f8ec03f */
[----:B------:R-:W-:-:S04]  /*04c0*/  UIADD3 UR4, -UR7, 0x100000, URZ ;  /* 0x0010000007047890 */ /* 0x000fc8000fffe13f */
[----:B------:R-:W-:Y:S02]  /*04d0*/  USHF.L.U32 UR5, UR4, 0xb, URZ ;  /* 0x0000000b04057899 */ /* 0x000fe4000800063f */
[----:B------:R-:W-:Y:S01]  /*04e0*/  USHF.L.U32 UR4, UR4, 0x1, URZ ;  /* 0x0000000104047899 */ /* 0x000fe2000800063f */
[----:B------:R-:W1:Y:S11]  /*04f0*/  FENCE.VIEW.ASYNC.S ;  /* 0x00000000000073c6 */ /* 0x000e760000000000 */
[----:B-1----:R1:W0:Y:S01]  /*0500*/  SYNCS.EXCH.64 URZ, [UR6+0x29870], UR4 ;  /* 0x02987004063f75b2 */ /* 0x0022220008000100 */
[----:B------:R1:W0:Y:S01]  /*0510*/  SYNCS.EXCH.64 URZ, [UR6+0x29880], UR4 ;  /* 0x02988004063f75b2 */ /* 0x0002220008000100 */
[----:B------:R1:W0:Y:S01]  /*0520*/  SYNCS.EXCH.64 URZ, [UR6+0x29878], UR4 ;  /* 0x02987804063f75b2 */ /* 0x0002220008000100 */
[----:B------:R1:W0:Y:S01]  /*0530*/  SYNCS.EXCH.64 URZ, [UR6+0x29888], UR4 ;  /* 0x02988804063f75b2 */ /* 0x0002220008000100 */
[----:B------:R-:W-:Y:S01]  /*0540*/  NOP ;  /* 0x0000000000007918 */ /* 0x000fe20000000000 */
.L_x_176:
        /* <DEDUP_REMOVED lines=22> */
.L_x_177:
[----:B------:R-:W5:Y:S01]  /*06b0*/  SHFL.IDX PT, R3, R0, RZ, 0x1f ;  /* 0x00001fff00037589 */ /* 0x000f6200000e0000 */
[----:B------:R-:W-:Y:S01]  /*06c0*/  R2UR UR9, R4 ;  /* 0x00000000040972ca */ /* 0x000fe200000e0000 */
[----:B------:R-:W-:Y:S01]  /*06d0*/  NOP ;  /* 0x0000000000007918 */ /* 0x000fe20000000000 */
[----:B------:R-:W0:Y:S01]  /*06e0*/  S2R R2, SR_CgaCtaId ;  /* 0x0000000000027919 */ /* 0x000e220000008800 */
[----:B-----5:R-:W-:-:S13]  /*06f0*/  ISETP.NE.AND P0, PT, R3, RZ, PT ;  /* 0x000000ff0300720c */ /* 0x020fda0003f05270 */
[----:B0-----:R-:W-:Y:S05]  /*0700*/  @P0 BRA `(.L_x_178) ;  /* 0x0000000000480947 */ /* 0x001fea0003800000 */
[----:B-1----:R-:W0:Y:S01]  /*0710*/  S2UR UR5, SR_CgaCtaId ;  /* 0x00000000000579c3 */ /* 0x002e220000008800 */
        /* <DEDUP_REMOVED lines=13> */
[----:B------:R0:W0:Y:S01]  /*07f0*/  SYNCS.EXCH.64 URZ, [UR8+0x298c0], UR6 ;  /* 0x0298c006083f75b2 */ /* 0x0000220008000100 */
[----:B------:R0:W0:Y:S01]  /*0800*/  SYNCS.EXCH.64 URZ, [UR8+0x298b8], UR4 ;  /* 0x0298b804083f75b2 */ /* 0x0000220008000100 */
[----:B------:R0:W0:Y:S01]  /*0810*/  SYNCS.EXCH.64 URZ, [UR8+0x298c8], UR6 ;  /* 0x0298c806083f75b2 */ /* 0x0000220008000100 */
[----:B------:R-:W-:Y:S01]  /*0820*/  NOP ;  /* 0x0000000000007918 */ /* 0x000fe20000000000 */
.L_x_178:
[----:B------:R-:W-:Y:S01]  /*0830*/  UISETP.NE.AND UP0, UPT, UR9, URZ, UPT ;  /* 0x0000003f0900728c */ /* 0x000fe2000bf05270 */
[----:B------:R-:W-:Y:S01]  /*0840*/  NOP ;  /* 0x0000000000007918 */ /* 0x000fe20000000000 */
[----:B------:R-:W-:Y:S01]  /*0850*/  UMOV UR43, 0x1 ;  /* 0x00000001002b7882 */ /* 0x000fe20000000000 */
[----:B------:R-:W-:Y:S01]  /*0860*/  ULDC.64 UR52, c[0x0][0x208] ;  /* 0x0000820000347ab9 */ /* 0x000fe20000000a00 */
[----:B------:R-:W-:Y:S01]  /*0870*/  USEL UR43, UR43, 0x2, !UP0 ;  /* 0x000000022b2b7887 */ /* 0x000fe2000c000000 */
[----:B01234-:R-:W-:Y:S01]  /*0880*/  BAR.SYNC.DEFER_BLOCKING 0x0 ;  /* 0x0000000000007b1d */ /* 0x01ffe20000010000 */
[----:B------:R-:W-:-:S13]  /*0890*/  PLOP3.LUT P0, PT, PT, PT, UP0, 0x80, 0x0 ;  /* 0x000000000000781c */ /* 0x000fda0003f0f008 */
[----:B------:R-:W-:Y:S05]  /*08a0*/  @!P0 BRA `(.L_x_179) ;  /* 0x000000b800e48947 */ /* 0x000fea0003800000 */
.L_x_180:
[----:B------:R-:W-:-:S08]  /*08b0*/  NOP ;  /* 0x0000000000007918 */ /* 0x000fd00000000000 */
[----:B------:R-:W0:Y:S02]  /*08c0*/  USETMAXREG.TRY_ALLOC.CTAPOOL UP0, 0xe8 ;  /* 0x000000e8000079c8 */ /* 0x000e240008000600 */
[----:B0-----:R-:W-:-:S13]  /*08d0*/  PLOP3.LUT P0, PT, PT, PT, UP0, 0x80, 0x0 ;  /* 0x000000000000781c */ /* 0x001fda0003f0f008 */
[----:B------:R-:W-:Y:S05]  /*08e0*/  @!P0 BRA `(.L_x_180) ;  /* 0xfffffffc00f08947 */ /* 0x000fea000383ffff */
[----:B------:R-:W0:Y:S01]  /*08f0*/  S2R R2, SR_TID.X ;  /* 0x0000000000027919 */ /* 0x000e220000002100 */
[----:B------:R-:W1:Y:S01]  /*0900*/  S2UR UR5, SR_CgaCtaId ;  /* 0x00000000000579c3 */ /* 0x000e620000008800 */
[----:B------:R-:W-:-:S07]  /*0910*/  UMOV UR4, 0x400 ;  /* 0x0000040000047882 */ /* 0x000fce0000000000 */
[----:B------:R-:W-:Y:S06]  /*0920*/  BAR.ARV 0x8, 0x180 ;  /* 0x0206000000007b1d */ /* 0x000fec0000002000 */
[----:B-1----:R-:W-:Y:S01]  /*0930*/  ULEA UR4, UR5, UR4, 0x18 ;  /* 0x0000000405047291 */ /* 0x002fe2000f8ec03f */
[----:B0-----:R-:W-:-:S04]  /*0940*/  LOP3.LUT R0, R2, 0xffffff80, RZ, 0xc0, !PT ;  /* 0xffffff8002007812 */ /* 0x001fc800078ec0ff */
[----:B------:R-:W-:-:S13]  /*0950*/  ISETP.NE.AND P0, PT, R0, 0x80, PT ;  /* 0x000000800000780c */ /* 0x000fda0003f05270 */
[----:B------:R-:W-:Y:S08]  /*0960*/  @!P0 BAR.ARV 0x9, 0x100 ;  /* 0x0244000000008b1d */ /* 0x000ff00000002000 */
[----:B------:R-:W-:Y:S06]  /*0970*/  BAR.SYNC.DEFER_BLOCKING 0x5, 0x180 ;  /* 0x0146000000007b1d */ /* 0x000fec0000010000 */
[----:B------:R-:W0:Y:S01]  /*0980*/  LDS.128 R32, [UR4+0x298d0] ;  /* 0x0298d004ff207984 */ /* 0x000e220008000c00 */
[----:B------:R-:W-:Y:S01]  /*0990*/  ULDC UR4, c[0x0][0xc3c] ;  /* 0x00030f0000047ab9 */ /* 0x000fe20000000800 */
[----:B------:R-:W-:Y:S06]  /*09a0*/  BAR.ARV 0x4, 0x180 ;  /* 0x0106000000007b1d */ /* 0x000fec0000002000 */
[----:B0-----:R-:W-:-:S13]  /*09b0*/  ISETP.GE.AND P0, PT, R35, UR4, PT ;  /* 0x0000000423007c0c */ /* 0x001fda000bf06270 */
[----:B------:R-:W-:Y:S05]  /*09c0*/  @P0 EXIT ;  /* 0x000000000000094d */ /* 0x000fea0003800000 */
[----:B------:R-:W-:Y:S01]  /*09d0*/  VIADD R223, R2, 0xffffff80 ;  /* 0xffffff8002df7836 */ /* 0x000fe20000000000 */
[----:B------:R-:W-:Y:S01]  /*09e0*/  R2UR UR6, R33 ;  /* 0x00000000210672ca */ /* 0x000fe200000e0000 */
[----:B------:R-:W-:Y:S01]  /*09f0*/  ULOP3.LUT UR49, UR43, 0x1, URZ, 0xfc, !UPT ;  /* 0x000000012b317892 */ /* 0x000fe2000f8efc3f */
[----:B------:R-:W-:Y:S01]  /*0a00*/  R2UR UR5, R34 ;  /* 0x00000000220572ca */ /* 0x000fe200000e0000 */
[----:B------:R-:W-:Y:S01]  /*0a10*/  UMOV UR48, URZ ;  /* 0x0000003f00307c82 */ /* 0x000fe20008000000 */
[----:B------:R-:W-:Y:S01]  /*0a20*/  SHF.R.S32.HI R0, RZ, 0x1f, R223 ;  /* 0x0000001fff007819 */ /* 0x000fe200000114df */
[----:B------:R-:W-:Y:S01]  /*0a30*/  UMOV UR47, URZ ;  /* 0x0000003f002f7c82 */ /* 0x000fe20008000000 */
[----:B------:R-:W-:Y:S02]  /*0a40*/  UMOV UR46, URZ ;  /* 0x0000003f002e7c82 */ /* 0x000fe40008000000 */
[CC--:B------:R-:W-:Y:S02]  /*0a50*/  LEA.HI R2, R0.reuse, R223.reuse, RZ, 0x7 ;  /* 0x000000df00027211 */ /* 0x0c0fe400078f38ff */
[----:B------:R-:W-:-:S02]  /*0a60*/  LEA.HI R3, R0, R223, RZ, 0x4 ;  /* 0x000000df00037211 */ /* 0x000fc400078f20ff */
[----:B------:R-:W-:Y:S02]  /*0a70*/  LOP3.LUT R4, R2, 0xffffff80, RZ, 0xc0, !PT ;  /* 0xffffff8002047812 */ /* 0x000fe400078ec0ff */
[----:B------:R-:W-:Y:S02]  /*0a80*/  SHF.R.S32.HI R6, RZ, 0x4, R3 ;  /* 0x00000004ff067819 */ /* 0x000fe40000011403 */
[----:B------:R-:W-:Y:S01]  /*0a90*/  SHF.R.S32.HI R217, RZ, 0x7, R2 ;  /* 0x00000007ffd97819 */ /* 0x000fe20000011402 */
[----:B------:R-:W-:Y:S01]  /*0aa0*/  IMAD.IADD R201, R223, 0x1, -R4 ;  /* 0x00000001dfc97824 */ /* 0x000fe200078e0a04 */
[----:B------:R-:W-:Y:S02]  /*0ab0*/  LEA.HI R4, R0, R223, RZ, 0x5 ;  /* 0x000000df00047211 */ /* 0x000fe400078f28ff */
[----:B------:R-:W-:Y:S02]  /*0ac0*/  LEA.HI R2, R2, R217, RZ, 0x1 ;  /* 0x000000d902027211 */ /* 0x000fe400078f08ff */
[----:B------:R-:W-:Y:S01]  /*0ad0*/  SHF.R.S32.HI R8, RZ, 0x1f, R201 ;  /* 0x0000001fff087819 */ /* 0x000fe200000114c9 */
[----:B------:R-:W-:Y:S01]  /*0ae0*/  IMAD.SHL.U32 R5, R4, 0x20, RZ ;  /* 0x0000002004057824 */ /* 0x000fe200078e00ff */
[----:B------:R-:W-:-:S02]  /*0af0*/  LOP3.LUT R4, R3, 0x3fffff0, RZ, 0xc0, !PT ;  /* 0x03fffff003047812 */ /* 0x000fc400078ec0ff */
[----:B------:R-:W-:Y:S02]  /*0b00*/  LEA.HI R3, R3, R6, RZ, 0x1 ;  /* 0x0000000603037211 */ /* 0x000fe400078f08ff */
[----:B------:R-:W-:Y:S01]  /*0b10*/  LOP3.LUT R5, R5, 0xfffffc00, RZ, 0xc0, !PT ;  /* 0xfffffc0005057812 */ /* 0x000fe200078ec0ff */
[----:B------:R-:W-:Y:S01]  /*0b20*/  IMAD.IADD R4, R223, 0x1, -R4 ;  /* 0x00000001df047824 */ /* 0x000fe200078e0a04 */
[----:B------:R-:W-:Y:S02]  /*0b30*/  LOP3.LUT R3, R3, 0x1ffffffe, RZ, 0xc0, !PT ;  /* 0x1ffffffe03037812 */ /* 0x000fe400078ec0ff */
[----:B------:R-:W-:Y:S01]  /*0b40*/  LEA.HI R7, R8, R201, RZ, 0x2 ;  /* 0x000000c908077211 */ /* 0x000fe200078f10ff */
[----:B------:R-:W-:Y:S01]  /*0b50*/  IMAD R4, R4, 0x40, R5 ;  /* 0x0000004004047824 */ /* 0x000fe200078e0205 */
[----:B------:R-:W-:Y:S01]  /*0b60*/  LEA.HI R5, R0, R223, RZ, 0x2 ;  /* 0x000000df00057211 */ /* 0x000fe200078f10ff */
[----:B------:R-:W-:Y:S01]  /*0b70*/  IMAD.IADD R3, R6, 0x1, -R3 ;  /* 0x0000000106037824 */ /* 0x000fe200078e0a03 */
[----:B------:R-:W-:-:S02]  /*0b80*/  SHF.R.S32.HI R9, RZ, 0x2, R7 ;  /* 0x00000002ff097819 */ /* 0x000fc40000011407 */
[----:B------:R-:W-:Y:S01]  /*0b90*/  LOP3.LUT R6, R5, 0xfffffffc, RZ, 0xc0, !PT ;  /* 0xfffffffc05067812 */ /* 0x000fe200078ec0ff */
[----:B------:R-:W-:Y:S01]  /*0ba0*/  IMAD R220, R3, 0x8, R4 ;  /* 0x0000000803dc7824 */ /* 0x000fe200078e0204 */
[----:B------:R-:W-:Y:S02]  /*0bb0*/  SHF.R.S32.HI R10, RZ, 0x1f, R7 ;  /* 0x0000001fff0a7819 */ /* 0x000fe40000011407 */
[----:B------:R-:W-:Y:S01]  /*0bc0*/  LEA.HI R0, R0, R223, RZ, 0x3 ;  /* 0x000000df00007211 */ /* 0x000fe200078f18ff */
[----:B------:R-:W-:Y:S01]  /*0bd0*/  IMAD.IADD R6, R223, 0x1, -R6 ;  /* 0x00000001df067824 */ /* 0x000fe200078e0a06 */
[----:B------:R-:W-:Y:S02]  /*0be0*/  LEA.HI R10, R10, R9, RZ, 0x3 ;  /* 0x000000090a0a7211 */ /* 0x000fe400078f18ff */
[----:B------:R-:W-:Y:S02]  /*0bf0*/  LOP3.LUT R4, R2, 0x3fffffe, RZ, 0xc0, !PT ;  /* 0x03fffffe02047812 */ /* 0x000fe400078ec0ff */
[----:B------:R-:W-:-:S02]  /*0c00*/  LEA.HI R3, R6, R6, RZ, 0x1 ;  /* 0x0000000606037211 */ /* 0x000fc400078f08ff */
[----:B------:R-:W-:Y:S01]  /*0c10*/  LOP3.LUT R2, R0, 0xfffffff8, RZ, 0xc0, !PT ;  /* 0xfffffff800027812 */ /* 0x000fe200078ec0ff */
[----:B------:R-:W-:Y:S01]  /*0c20*/  IMAD.IADD R4, R217, 0x1, -R4 ;  /* 0x00000001d9047824 */ /* 0x000fe200078e0a04 */
[----:B------:R-:W-:Y:S02]  /*0c30*/  LOP3.LUT R3, R3, 0x1ffffffe, RZ, 0xc0, !PT ;  /* 0x1ffffffe03037812 */ /* 0x000fe400078ec0ff */
[----:B------:R-:W-:Y:S01]  /*0c40*/  LOP3.LUT R10, R10, 0xfffffff8, RZ, 0xc0, !PT ;  /* 0xfffffff80a0a7812 */ /* 0x000fe200078ec0ff */
[----:B------:R-:W-:Y:S01]  /*0c50*/  IMAD.IADD R17, R223, 0x1, -R2 ;  /* 0x00000001df117824 */ /* 0x000fe200078e0a02 */
[----:B------:R-:W-:Y:S01]  /*0c60*/  LEA.HI R8, R8, R201, RZ, 0x5 ;  /* 0x000000c908087211 */ /* 0x000fe200078f28ff */
[----:B------:R-:W-:Y:S01]  /*0c70*/  IMAD.IADD R3, R6, 0x1, -R3 ;  /* 0x0000000106037824 */ /* 0x000fe200078e0a03 */
[----:B------:R-:W-:Y:S01]  /*0c80*/  LOP3.LUT R6, R7, 0x7ffffffc, RZ, 0xc0, !PT ;  /* 0x7ffffffc07067812 */ /* 0x000fe200078ec0ff */
[----:B------:R-:W-:Y:S01]  /*0c90*/  IMAD.IADD R9, R9, 0x1, -R10 ;  /* 0x0000000109097824 */ /* 0x000fe200078e0a0a */
[----:B------:R-:W-:Y:S01]  /*0ca0*/  SHF.R.S32.HI R8, RZ, 0x5, R8 ;  /* 0x00000005ff087819 */ /* 0x000fe20000011408 */
[----:B------:R-:W-:Y:S01]  /*0cb0*/  IMAD.SHL.U32 R2, R17, 0x8, RZ ;  /* 0x0000000811027824 */ /* 0x000fe200078e00ff */
[----:B------:R-:W-:Y:S01]  /*0cc0*/  SHF.R.S32.HI R200, RZ, 0x3, R0 ;  /* 0x00000003ffc87819 */ /* 0x000fe20000011400 */
[----:B------:R-:W-:-:S02]  /*0cd0*/  IMAD.IADD R6, R201, 0x1, -R6 ;  /* 0x00000001c9067824 */ /* 0x000fc400078e0a06 */
[----:B------:R-:W-:Y:S01]  /*0ce0*/  IMAD R9, R8, 0x10, R9 ;  /* 0x0000001008097824 */ /* 0x000fe200078e0209 */
[----:B------:R-:W-:Y:S01]  /*0cf0*/  SHF.R.S32.HI R222, RZ, 0x1f, R2 ;  /* 0x0000001fffde7819 */ /* 0x000fe20000011402 */
[----:B------:R-:W-:Y:S02]  /*0d00*/  IMAD.SHL.U32 R199, R6, 0x2, RZ ;  /* 0x0000000206c77824 */ /* 0x000fe400078e00ff */
[----:B------:R-:W-:Y:S02]  /*0d10*/  VIADD R16, R2, 0x40 ;  /* 0x0000004002107836 */ /* 0x000fe40000000000 */
[C---:B------:R-:W-:Y:S02]  /*0d20*/  VIADD R198, R199.reuse, 0x8 ;  /* 0x00000008c7c67836 */ /* 0x040fe40000000000 */
[C---:B------:R-:W-:Y:S01]  /*0d30*/  VIADD R197, R199.reuse, 0x10 ;  /* 0x00000010c7c57836 */ /* 0x040fe20000000000 */
[----:B------:R-:W-:Y:S01]  /*0d40*/  SHF.R.S32.HI R221, RZ, 0x1f, R16 ;  /* 0x0000001fffdd7819 */ /* 0x000fe20000011410 */
        /* <DEDUP_REMOVED lines=24> */
[----:B------:R-:W-:Y:S01]  /*0ed0*/  VIADD R18, R199, 0x78 ;  /* 0x00000078c7127836 */ /* 0x000fe20000000000 */
[----:B------:R-:W-:Y:S01]  /*0ee0*/  SHF.R.S32.HI R204, RZ, 0x1f, R22 ;  /* 0x0000001fffcc7819 */ /* 0x000fe20000011416 */
[----:B------:R-:W-:Y:S01]  /*0ef0*/  IMAD R218, R4, 0x40, R9 ;  /* 0x0000004004da7824 */ /* 0x000fe200078e0209 */
[----:B------:R-:W-:-:S02]  /*0f00*/  SHF.R.S32.HI R203, RZ, 0x1f, R19 ;  /* 0x0000001fffcb7819 */ /* 0x000fc40000011413 */
[----:B------:R-:W-:Y:S01]  /*0f10*/  SHF.R.S32.HI R202, RZ, 0x1f, R18 ;  /* 0x0000001fffca7819 */ /* 0x000fe20000011412 */
[----:B------:R-:W-:-:S07]  /*0f20*/  IMAD R219, R3, 0x8, R218 ;  /* 0x0000000803db7824 */ /* 0x000fce00078e02da */
.L_x_230:
[----:B0-2-4-:R-:W0:Y:S01]  /*0f30*/  LDC.64 R4, c[0x0][0xc88] ;  /* 0x00032200ff047b82 */ /* 0x015e220000000a00 */
[----:B------:R-:W-:Y:S01]  /*0f40*/  ULDC.64 UR14, c[0x0][0x998] ;  /* 0x00026600000e7ab9 */ /* 0x000fe20000000a00 */
[----:B------:R-:W-:Y:S01]  /*0f50*/  ULDC.64 UR12, c[0x0][0x990] ;  /* 0x00026400000c7ab9 */ /* 0x000fe20000000a00 */
[----:B------:R-:W-:Y:S01]  /*0f60*/  ULDC.64 UR8, c[0x0][0xa28] ;  /* 0x00028a0000087ab9 */ /* 0x000fe20000000a00 */
[----:B------:R-:W-:Y:S01]  /*0f70*/  ULDC.64 UR10, c[0x0][0xa20] ;  /* 0x00028800000a7ab9 */ /* 0x000fe20000000a00 */
[----:B------:R-:W-:Y:S01]  /*0f80*/  ULOP3.LUT UR38, UR5, 0xffff, URZ, 0xc0, !UPT ;  /* 0x0000ffff05267892 */ /* 0x000fe2000f8ec03f */
[----:B------:R-:W-:Y:S01]  /*0f90*/  ULDC UR4, c[0x0][0x424] ;  /* 0x0001090000047ab9 */ /* 0x000fe20000000800 */
[----:B------:R-:W-:Y:S01]  /*0fa0*/  ULDC UR7, c[0x0][0x2f0] ;  /* 0x0000bc0000077ab9 */ /* 0x000fe20000000800 */
[----:B0-----:R-:W-:-:S06]  /*0fb0*/  IMAD.WIDE R4, R35, 0x4, R4 ;  /* 0x0000000423047825 */ /* 0x001fcc00078e0204 */
[----:B------:R-:W2:Y:S01]  /*0fc0*/  LDG.E R4, desc[UR52][R4.64] ;  /* 0x0000003404047981 */ /* 0x000ea2000c1e1900 */
[----:B------:R-:W-:Y:S01]  /*0fd0*/  ISETP.NE.U32.AND P1, PT, RZ, UR14, PT ;  /* 0x0000000eff007c0c */ /* 0x000fe2000bf25070 */
[----:B------:R-:W-:Y:S01]  /*0fe0*/  UISETP.NE.U32.AND UP0, UPT, UR8, URZ, UPT ;  /* 0x0000003f0800728c */ /* 0x000fe2000bf05070 */
[----:B------:R-:W-:Y:S01]  /*0ff0*/  ISETP.NE.U32.AND P0, PT, RZ, UR12, PT ;  /* 0x0000000cff007c0c */ /* 0x000fe2000bf05070 */
[----:B------:R-:W-:Y:S01]  /*1000*/  UISETP.NE.U32.AND UP1, UPT, UR10, URZ, UPT ;  /* 0x0000003f0a00728c */ /* 0x000fe2000bf25070 */
[----:B------:R-:W-:Y:S01]  /*1010*/  ISETP.NE.AND.EX P1, PT, RZ, UR15, PT, P1 ;  /* 0x0000000fff007c0c */ /* 0x000fe2000bf25310 */
[----:B------:R-:W-:Y:S01]  /*1020*/  UISETP.NE.AND.EX UP0, UPT, UR9, URZ, UPT, UP0 ;  /* 0x0000003f0900728c */ /* 0x000fe2000bf05300 */
[----:B------:R-:W-:Y:S01]  /*1030*/  ISETP.NE.AND.EX P0, PT, RZ, UR13, PT, P0 ;  /* 0x0000000dff007c0c */ /* 0x000fe2000bf05300 */
[----:B------:R-:W-:-:S04]  /*1040*/  UISETP.NE.AND.EX UP1, UPT, UR11, URZ, UPT, UP1 ;  /* 0x0000003f0b00728c */ /* 0x000fc8000bf25310 */
[----:B------:R-:W-:Y:S02]  /*1050*/  PLOP3.LUT P4, PT, PT, PT, UP0, 0x80, 0x0 ;  /* 0x000000000000781c */ /* 0x000fe40003f8f008 */
[----:B------:R-:W-:-:S04]  /*1060*/  PLOP3.LUT P5, PT, PT, PT, UP1, 0x80, 0x0 ;  /* 0x000000000000781c */ /* 0x000fc80003faf018 */
[----:B------:R-:W0:Y:S08]  /*1070*/  @P1 LDC.64 R8, c[0x0][0x9b8] ;  /* 0x00026e00ff081b82 */ /* 0x000e300000000a00 */
[----:B-1-3--:R-:W1:Y:S08]  /*1080*/  @P0 LDC.64 R6, c[0x0][0x9a8] ;  /* 0x00026a00ff060b82 */ /* 0x00ae700000000a00 */
[----:B------:R-:W3:Y:S08]  /*1090*/  @P0 LDC.64 R10, c[0x0][0x9b0] ;  /* 0x00026c00ff0a0b82 */ /* 0x000ef00000000a00 */
[----:B------:R-:W4:Y:S01]  /*10a0*/  @P1 LDC.64 R20, c[0x0][0x9c0] ;  /* 0x00027000ff141b82 */ /* 0x000f220000000a00 */
[----:B--2---:R-:W-:-:S13]  /*10b0*/  R2UR UR36, R4 ;  /* 0x00000000042472ca */ /* 0x004fda00000e0000 */
[----:B------:R-:W-:Y:S02]  /*10c0*/  USHF.R.S32.HI UR37, URZ, 0x1f, UR36 ;  /* 0x0000001f3f257899 */ /* 0x000fe40008011424 */
[----:B------:R-:W-:-:S04]  /*10d0*/  @UP0 ULEA UR8, UP2, UR36, UR8, 0x2 ;  /* 0x0000000824080291 */ /* 0x000fc8000f84103f */
[----:B0-----:R-:W-:Y:S01]  /*10e0*/  @P1 IMAD R4, R8, UR37, RZ ;  /* 0x0000002508041c24 */ /* 0x001fe2000f8e02ff */
[----:B------:R-:W-:Y:S02]  /*10f0*/  @UP0 ULEA.HI.X UR9, UR36, UR9, UR37, 0x2, UP2 ;  /* 0x0000000924090291 */ /* 0x000fe400090f1425 */
[C---:B-1---5:R-:W-:Y:S01]  /*1100*/  @P0 IMAD R0, R6.reuse, UR37, RZ ;  /* 0x0000002506000c24 */ /* 0x062fe2000f8e02ff */
[----:B------:R-:W-:Y:S02]  /*1110*/  @UP1 ULEA UR10, UP0, UR36, UR10, 0x2 ;  /* 0x0000000a240a1291 */ /* 0x000fe4000f80103f */
[----:B------:R-:W-:Y:S02]  /*1120*/  @P1 IMAD R9, R9, UR36, R4 ;  /* 0x0000002409091c24 */ /* 0x000fe4000f8e0204 */
[----:B------:R-:W-:Y:S01]  /*1130*/  @P0 IMAD R3, R7, UR36, R0 ;  /* 0x0000002407030c24 */ /* 0x000fe2000f8e0200 */
[----:B------:R-:W-:Y:S02]  /*1140*/  @UP1 ULEA.HI.X UR11, UR36, UR11, UR37, 0x2, UP0 ;  /* 0x0000000b240b1291 */ /* 0x000fe400080f1425 */
[----:B------:R-:W-:-:S04]  /*1150*/  @P0 IMAD.WIDE.U32 R4, R6, UR36, RZ ;  /* 0x0000002406040c25 */ /* 0x000fc8000f8e00ff */
[----:B------:R-:W-:-:S04]  /*1160*/  @P1 IMAD.WIDE.U32 R6, R8, UR36, RZ ;  /* 0x0000002408061c25 */ /* 0x000fc8000f8e00ff */
[----:B------:R-:W-:Y:S02]  /*1170*/  @P0 IMAD.IADD R5, R5, 0x1, R3 ;  /* 0x0000000105050824 */ /* 0x000fe400078e0203 */
[----:B------:R-:W-:Y:S02]  /*1180*/  @P1 IMAD.IADD R7, R7, 0x1, R9 ;  /* 0x0000000107071824 */ /* 0x000fe400078e0209 */
[----:B---3--:R-:W-:-:S04]  /*1190*/  @P0 IMAD.WIDE.U32 R4, R10, UR38, R4 ;  /* 0x000000260a040c25 */ /* 0x008fc8000f8e0004 */
[----:B----4-:R-:W-:Y:S01]  /*11a0*/  @P1 IMAD.WIDE.U32 R8, R20, UR38, R6 ;  /* 0x0000002614081c25 */ /* 0x010fe2000f8e0006 */
[----:B------:R-:W-:-:S03]  /*11b0*/  @P0 LEA R6, P2, R4, UR12, 0x2 ;  /* 0x0000000c04060c11 */ /* 0x000fc6000f8410ff */
[----:B------:R-:W-:Y:S02]  /*11c0*/  IMAD.U32 R12, RZ, RZ, UR8 ;  /* 0x00000008ff0c7e24 */ /* 0x000fe4000f8e00ff */
[----:B------:R-:W-:Y:S02]  /*11d0*/  IMAD.U32 R14, RZ, RZ, UR10 ;  /* 0x0000000aff0e7e24 */ /* 0x000fe4000f8e00ff */
[----:B------:R-:W-:Y:S02]  /*11e0*/  IMAD.U32 R13, RZ, RZ, UR9 ;  /* 0x00000009ff0d7e24 */ /* 0x000fe4000f8e00ff */
[----:B------:R-:W-:Y:S02]  /*11f0*/  IMAD.U32 R15, RZ, RZ, UR11 ;  /* 0x0000000bff0f7e24 */ /* 0x000fe4000f8e00ff */
[----:B------:R-:W-:Y:S01]  /*1200*/  @P0 IMAD R3, R11, UR38, R5 ;  /* 0x000000260b030c24 */ /* 0x000fe2000f8e0205 */
[----:B------:R-:W-:Y:S01]  /*1210*/  @P1 LEA R10, P3, R8, UR14, 0x2 ;  /* 0x0000000e080a1c11 */ /* 0x000fe2000f8610ff */
[----:B------:R-:W-:Y:S01]  /*1220*/  @P1 IMAD R5, R21, UR38, R9 ;  /* 0x0000002615051c24 */ /* 0x000fe2000f8e0209 */
[----:B------:R-:W2:Y:S01]  /*1230*/  @P4 LDG.E R12, desc[UR52][R12.64] ;  /* 0x000000340c0c4981 */ /* 0x000ea2000c1e1900 */
[----:B------:R-:W-:Y:S01]  /*1240*/  IMAD.MOV.U32 R0, RZ, RZ, 0x3f800000 ;  /* 0x3f800000ff007424 */ /* 0x000fe200078e00ff */
[----:B------:R-:W-:Y:S01]  /*1250*/  @P0 LEA.HI.X R7, R4, UR13, R3, 0x2, P2 ;  /* 0x0000000d04070c11 */ /* 0x000fe200090f1403 */
[----:B------:R-:W-:Y:S01]  /*1260*/  IMAD.MOV.U32 R3, RZ, RZ, 0x3f800000 ;  /* 0x3f800000ff037424 */ /* 0x000fe200078e00ff */
[----:B------:R-:W3:Y:S01]  /*1270*/  @P5 LDG.E R14, desc[UR52][R14.64] ;  /* 0x000000340e0e5981 */ /* 0x000ee2000c1e1900 */
[----:B------:R-:W-:Y:S01]  /*1280*/  @P1 LEA.HI.X R11, R8, UR15, R5, 0x2, P3 ;  /* 0x0000000f080b1c11 */ /* 0x000fe200098f1405 */
[----:B------:R-:W-:-:S03]  /*1290*/  ULDC.64 UR8, c[0x0][0x418] ;  /* 0x0001060000087ab9 */ /* 0x000fc60000000a00 */
[----:B------:R0:W5:Y:S04]  /*12a0*/  @P0 LDG.E R3, desc[UR52][R6.64] ;  /* 0x0000003406030981 */ /* 0x000168000c1e1900 */
[----:B------:R0:W5:Y:S01]  /*12b0*/  @P1 LDG.E R0, desc[UR52][R10.64] ;  /* 0x000000340a001981 */ /* 0x000162000c1e1900 */
[----:B------:R-:W-:Y:S01]  /*12c0*/  UISETP.NE.U32.AND UP0, UPT, UR8, URZ, UPT ;  /* 0x0000003f0800728c */ /* 0x000fe2000bf05070 */
[----:B------:R-:W-:Y:S01]  /*12d0*/  UMOV UR55, URZ ;  /* 0x0000003f00377c82 */ /* 0x000fe20008000000 */
[----:B------:R-:W-:Y:S02]  /*12e0*/  ULOP3.LUT UR8, UR5, 0xff000000, URZ, 0xc0, !UPT ;  /* 0xff00000005087892 */ /* 0x000fe4000f8ec03f */
[----:B------:R-:W-:Y:S01]  /*12f0*/  UISETP.NE.AND.EX UP0, UPT, UR9, URZ, UPT, UP0 ;  /* 0x0000003f0900728c */ /* 0x000fe2000bf05300 */
[----:B------:R-:W-:-:S03]  /*1300*/  UMOV UR42, UR6 ;  /* 0x00000006002a7c82 */ /* 0x000fc60008000000 */
[----:B------:R-:W-:-:S04]  /*1310*/  USEL UR4, UR4, 0x1, UP0 ;  /* 0x0000000104047887 */ /* 0x000fc80008000000 */
[----:B------:R-:W-:Y:S01]  /*1320*/  UIMAD UR4, UR4, UR7, URZ ;  /* 0x00000007040472a4 */ /* 0x000fe2000f8e023f */
[----:B--2---:R-:W-:-:S06]  /*1330*/  @P4 R2UR UR55, R12 ;  /* 0x000000000c3742ca */ /* 0x004fcc00000e0000 */
[----:B---3--:R-:W-:Y:S01]  /*1340*/  @P5 R2UR UR4, R14 ;  /* 0x000000000e0452ca */ /* 0x008fe200000e0000 */
[----:B0-----:R-:W-:-:S14]  /*1350*/  @P5 BRA `(.L_x_181) ;  /* 0x0000000000345947 */ /* 0x001fdc0003800000 */
[----:B------:R-:W-:Y:S02]  /*1360*/  ULDC.64 UR6, c[0x0][0xa08] ;  /* 0x0002820000067ab9 */ /* 0x000fe40000000a00 */
[----:B------:R-:W-:-:S04]  /*1370*/  ISETP.NE.U32.AND P0, PT, RZ, UR6, PT ;  /* 0x00000006ff007c0c */ /* 0x000fc8000bf05070 */
[----:B------:R-:W-:-:S13]  /*1380*/  ISETP.NE.AND.EX P0, PT, RZ, UR7, PT, P0 ;  /* 0x00000007ff007c0c */ /* 0x000fda000bf05300 */
[----:B------:R-:W-:Y:S05]  /*1390*/  @!P0 BRA `(.L_x_181) ;  /* 0x0000000000248947 */ /* 0x000fea0003800000 */
[----:B------:R-:W-:Y:S02]  /*13a0*/  ULDC.64 UR6, c[0x0][0xa08] ;  /* 0x0002820000067ab9 */ /* 0x000fe40000000a00 */
[----:B------:R-:W-:-:S06]  /*13b0*/  UIMAD.WIDE UR6, UR36, 0x4, UR6 ;  /* 0x00000004240678a5 */ /* 0x000fcc000f8e0206 */
[----:B------:R-:W-:Y:S02]  /*13c0*/  IMAD.U32 R4, RZ, RZ, UR6 ;  /* 0x00000006ff047e24 */ /* 0x000fe4000f8e00ff */
[----:B------:R-:W-:-:S05]  /*13d0*/  IMAD.U32 R5, RZ, RZ, UR7 ;  /* 0x00000007ff057e24 */ /* 0x000fca000f8e00ff */
[----:B------:R-:W2:Y:S04]  /*13e0*/  LDG.E R7, desc[UR52][R4.64] ;  /* 0x0000003404077981 */ /* 0x000ea8000c1e1900 */
[----:B------:R-:W3:Y:S01]  /*13f0*/  LDG.E R6, desc[UR52][R4.64+0x4] ;  /* 0x0000043404067981 */ /* 0x000ee2000c1e1900 */
[----:B--2---:R-:W-:Y:S02]  /*1400*/  R2UR UR4, R7 ;  /* 0x00000000070472ca */ /* 0x004fe400000e0000 */
[----:B---3--:R-:W-:-:S13]  /*1410*/  R2UR UR6, R6 ;  /* 0x00000000060672ca */ /* 0x008fda00000e0000 */
[----:B------:R-:W-:-:S12]  /*1420*/  UIADD3 UR4, -UR4, UR6, URZ ;  /* 0x0000000604047290 */ /* 0x000fd8000fffe13f */
.L_x_181:
[----:B------:R-:W-:Y:S01]  /*1430*/  UIADD3 UR55, -UR55, UR4, URZ ;  /* 0x0000000437377290 */ /* 0x000fe2000fffe13f */
[----:B-----5:R-:W-:Y:S01]  /*1440*/  FMUL.FTZ R0, R3, R0 ;  /* 0x0000000003007220 */ /* 0x020fe20000410000 */
[----:B------:R-:W-:Y:S02]  /*1450*/  ULOP3.LUT UR5, UR5, 0xff0000, URZ, 0xc0, !UPT ;  /* 0x00ff000005057892 */ /* 0x000fe4000f8ec03f */
[----:B------:R-:W-:Y:S02]  /*1460*/  UISETP.GE.AND UP0, UPT, UR55, 0x1, UPT ;  /* 0x000000013700788c */ /* 0x000fe4000bf06270 */
[----:B------:R-:W-:Y:S02]  /*1470*/  UIADD3 UR6, UR55, 0x9f, URZ ;  /* 0x0000009f37067890 */ /* 0x000fe4000fffe03f */
[----:B------:R-:W-:Y:S02]  /*1480*/  USHF.R.U32.HI UR8, URZ, 0x8, UR8 ;  /* 0x000000083f087899 */ /* 0x000fe40008011608 */
[----:B------:R-:W-:Y:S01]  /*1490*/  PLOP3.LUT P0, PT, PT, PT, UP0, 0x80, 0x0 ;  /* 0x000000000000781c */ /* 0x000fe20003f0f008 */
[----:B------:R-:W-:-:S02]  /*14a0*/  UIMAD.WIDE UR6, UR6, 0x66666667, URZ ;  /* 0x66666667060678a5 */ /* 0x000fc4000f8e023f */
[----:B------:R-:W-:Y:S02]  /*14b0*/  ULEA.HI UR5, UR5, UR8, URZ, 0x10 ;  /* 0x0000000805057291 */ /* 0x000fe4000f8f803f */
[----:B------:R-:W-:Y:S01]  /*14c0*/  USHF.R.U32.HI UR6, URZ, 0x1f, UR7 ;  /* 0x0000001f3f067899 */ /* 0x000fe20008011607 */
[----:B------:R-:W-:Y:S01]  /*14d0*/  ULDC UR11, c[0x0][0x988] ;  /* 0x00026200000b7ab9 */ /* 0x000fe20000000800 */
[----:B------:R-:W-:Y:S01]  /*14e0*/  UMOV UR4, URZ ;  /* 0x0000003f00047c82 */ /* 0x000fe20008000000 */
[----:B------:R-:W-:Y:S02]  /*14f0*/  ULOP3.LUT UR39, UR5, 0xff, URZ, 0xc0, !UPT ;  /* 0x000000ff05277892 */ /* 0x000fe4000f8ec03f */
[----:B------:R-:W-:Y:S02]  /*1500*/  USHF.R.U32.HI UR45, URZ, 0x10, UR5 ;  /* 0x000000103f2d7899 */ /* 0x000fe40008011605 */
[----:B------:R-:W-:Y:S01]  /*1510*/  ULEA.HI.SX32 UR9, UR7, UR6, 0x1a ;  /* 0x0000000607097291 */ /* 0x000fe2000f8fd23f */
[----:B------:R-:W-:Y:S11]  /*1520*/  @!P0 BRA `(.L_x_182) ;  /* 0x0000000000908947 */ /* 0x000ff60003800000 */
[----:B------:R-:W-:Y:S01]  /*1530*/  UISETP.NE.AND UP0, UPT, UR45, URZ, UPT ;  /* 0x0000003f2d00728c */ /* 0x000fe2000bf05270 */
[----:B------:R-:W-:-:S03]  /*1540*/  ULDC UR4, c[0x0][0x9f0] ;  /* 0x00027c0000047ab9 */ /* 0x000fc60000000800 */
[----:B------:R-:W-:-:S03]  /*1550*/  USEL UR10, UR45, UR4, UP0 ;  /* 0x000000042d0a7287 */ /* 0x000fc60008000000 */
[----:B------:R-:W-:Y:S01]  /*1560*/  UMOV UR4, URZ ;  /* 0x0000003f00047c82 */ /* 0x000fe20008000000 */
[----:B------:R-:W-:Y:S02]  /*1570*/  UIADD3 UR6, UR9, -0x1, UR10 ;  /* 0xffffffff09067890 */ /* 0x000fe4000fffe00a */
[----:B------:R-:W-:-:S04]  /*1580*/  IMAD.U32 R5, RZ, RZ, UR10 ;  /* 0x0000000aff057e24 */ /* 0x000fc8000f8e00ff */
[----:B------:R-:W-:Y:S01]  /*1590*/  IMAD.U32 R6, RZ, RZ, UR6 ;  /* 0x00000006ff067e24 */ /* 0x000fe2000f8e00ff */
[-C--:B------:R-:W-:Y:S01]  /*15a0*/  IABS R3, R5.reuse ;  /* 0x0000000500037213 */ /* 0x080fe20000000000 */
[----:B------:R-:W-:Y:S01]  /*15b0*/  ULOP3.LUT UR6, UR6, UR10, URZ, 0x3c, !UPT ;  /* 0x0000000a06067292 */ /* 0x000fe2000f8e3c3f */
[----:B------:R-:W-:Y:S02]  /*15c0*/  IABS R7, R5 ;  /* 0x0000000500077213 */ /* 0x000fe40000000000 */
        /* <DEDUP_REMOVED lines=26> */
.L_x_182:
[----:B------:R-:W-:Y:S01]  /*1770*/  UIMAD UR40, UR39, UR4, URZ ;  /* 0x00000004272872a4 */ /* 0x000fe2000f8e023f */
[----:B------:R-:W-:Y:S02]  /*1780*/  IMAD.U32 R3, RZ, RZ, UR9 ;  /* 0x00000009ff037e24 */ /* 0x000fe4000f8e00ff */
[----:B------:R-:W-:Y:S01]  /*1790*/  FMUL.FTZ R0, R0, UR11 ;  /* 0x0000000b00007c20 */ /* 0x000fe20008410000 */
[----:B------:R-:W-:Y:S01]  /*17a0*/  IMAD.U32 R4, RZ, RZ, UR4 ;  /* 0x00000004ff047e24 */ /* 0x000fe2000f8e00ff */
[----:B------:R-:W-:Y:S02]  /*17b0*/  PLOP3.LUT P0, PT, PT, PT, PT, 0x80, 0x0 ;  /* 0x000000000000781c */ /* 0x000fe40003f0f070 */
[----:B------:R-:W-:Y:S02]  /*17c0*/  CS2R R28, SRZ ;  /* 0x00000000001c7805 */ /* 0x000fe4000001ff00 */
[----:B------:R-:W-:Y:S02]  /*17d0*/  CS2R R20, SRZ ;  /* 0x0000000000147805 */ /* 0x000fe4000001ff00 */
[----:B------:R-:W-:-:S02]  /*17e0*/  R2UR UR41, R0 ;  /* 0x00000000002972ca */ /* 0x000fc400000e0000 */
[----:B------:R-:W-:Y:S02]  /*17f0*/  CS2R R48, SRZ ;  /* 0x0000000000307805 */ /* 0x000fe4000001ff00 */
[----:B------:R-:W-:Y:S02]  /*1800*/  VIADDMNMX R3, R4, UR40, R3, PT ;  /* 0x0000002804037c46 */ /* 0x000fe4000b800103 */
[----:B------:R-:W-:Y:S02]  /*1810*/  CS2R R26, SRZ ;  /* 0x00000000001a7805 */ /* 0x000fe4000001ff00 */
[----:B------:R-:W-:Y:S02]  /*1820*/  CS2R R6, SRZ ;  /* 0x0000000000067805 */ /* 0x000fe4000001ff00 */
[----:B------:R-:W-:Y:S02]  /*1830*/  CS2R R8, SRZ ;  /* 0x0000000000087805 */ /* 0x000fe4000001ff00 */
[----:B------:R-:W-:Y:S01]  /*1840*/  R2UR UR54, R3 ;  /* 0x00000000033672ca */ /* 0x000fe200000e0000 */
[----:B------:R-:W-:Y:S01]  /*1850*/  IMAD.MOV.U32 R3, RZ, RZ, RZ ;  /* 0x000000ffff037224 */ /* 0x000fe200078e00ff */
        /* <DEDUP_REMOVED lines=10> */
[----:B------:R-:W-:Y:S01]  /*1900*/  CS2R R58, SRZ ;  /* 0x00000000003a7805 */ /* 0x000fe2000001ff00 */
[----:B------:R-:W-:Y:S01]  /*1910*/  UISETP.GT.AND UP0, UPT, UR54, UR40, UPT ;  /* 0x000000283600728c */ /* 0x000fe2000bf04270 */
[----:B------:R-:W-:Y:S01]  /*1920*/  IMAD.MOV.U32 R60, RZ, RZ, RZ ;  /* 0x000000ffff3c7224 */ /* 0x000fe200078e00ff */
[----:B------:R-:W-:Y:S02]  /*1930*/  CS2R R88, SRZ ;  /* 0x0000000000587805 */ /* 0x000fe4000001ff00 */
[----:B------:R-:W-:-:S02]  /*1940*/  CS2R R62, SRZ ;  /* 0x00000000003e7805 */ /* 0x000fc4000001ff00 */
[----:B------:R-:W-:Y:S02]  /*1950*/  CS2R R68, SRZ ;  /* 0x0000000000447805 */ /* 0x000fe4000001ff00 */
[----:B------:R-:W-:Y:S02]  /*1960*/  CS2R R72, SRZ ;  /* 0x0000000000487805 */ /* 0x000fe4000001ff00 */
[----:B------:R-:W-:Y:S02]  /*1970*/  PLOP3.LUT P1, PT, PT, PT, UP0, 0x80, 0x0 ;  /* 0x000000000000781c */ /* 0x000fe40003f2f008 */
        /* <DEDUP_REMOVED lines=11> */
[----:B------:R-:W-:Y:S06]  /*1a30*/  @!P1 BRA `(.L_x_183) ;  /* 0x0000006c00989947 */ /* 0x000fec0003800000 */
[----:B------:R-:W0:Y:S01]  /*1a40*/  SHFL.IDX PT, R0, R217, RZ, 0x1f ;  /* 0x00001fffd9007589 */ /* 0x000e2200000e0000 */
[----:B------:R-:W1:Y:S01]  /*1a50*/  S2UR UR51, SR_CgaCtaId ;  /* 0x00000000003379c3 */ /* 0x000e620000008800 */
[----:B------:R-:W-:Y:S01]  /*1a60*/  UMOV UR50, 0x400 ;  /* 0x0000040000327882 */ /* 0x000fe20000000000 */
[----:B0-----:R-:W-:Y:S01]  /*1a70*/  R2UR UR44, R0 ;  /* 0x00000000002c72ca */ /* 0x001fe200000e0000 */
[----:B-1----:R-:W-:-:S04]  /*1a80*/  ULEA UR50, UR51, UR50, 0x18 ;  /* 0x0000003233327291 */ /* 0x002fc8000f8ec03f */
[----:B------:R-:W-:-:S04]  /*1a90*/  UIADD3 UR5, UR50, 0x14400, URZ ;  /* 0x0001440032057890 */ /* 0x000fc8000fffe03f */
[----:B------:R-:W-:-:S04]  /*1aa0*/  ULOP3.LUT UP0, URZ, UR5, 0x9f, URZ, 0xc0, !UPT ;  /* 0x0000009f053f7892 */ /* 0x000fc8000f80c03f */
[----:B------:R-:W-:Y:S02]  /*1ab0*/  ULEA.HI UR4, UR44, UR44, URZ, 0x1 ;  /* 0x0000002c2c047291 */ /* 0x000fe4000f8f083f */
[----:B------:R-:W-:Y:S02]  /*1ac0*/  PLOP3.LUT P0, PT, PT, PT, UP0, 0x80, 0x0 ;  /* 0x000000000000781c */ /* 0x000fe40003f0f008 */
        /* <DEDUP_REMOVED lines=13> */
[----:B------:R-:W-:Y:S02]  /*1ba0*/  IMAD.U32 R10, RZ, RZ, UR6 ;  /* 0x00000006ff0a7e24 */ /* 0x000fe4000f8e00ff */
[----:B------:R-:W-:Y:S02]  /*1bb0*/  IMAD.U32 R6, RZ, RZ, UR4 ;  /* 0x00000004ff067e24 */ /* 0x000fe4000f8e00ff */
[----:B------:R-:W-:-:S02]  /*1bc0*/  IMAD.U32 R7, RZ, RZ, UR5 ;  /* 0x00000005ff077e24 */ /* 0x000fc4000f8e00ff */
[----:B------:R-:W-:Y:S02]  /*1bd0*/  IMAD.U32 R11, RZ, RZ, UR7 ;  /* 0x00000007ff0b7e24 */ /* 0x000fe4000f8e00ff */
[----:B------:R-:W-:Y:S02]  /*1be0*/  IMAD.MOV.U32 R8, RZ, RZ, 0x70 ;  /* 0x00000070ff087424 */ /* 0x000fe400078e00ff */
[----:B------:R-:W-:Y:S02]  /*1bf0*/  IMAD.MOV.U32 R12, RZ, RZ, 0x1 ;  /* 0x00000001ff0c7424 */ /* 0x000fe400078e00ff */
[----:B0-----:R-:W-:-:S07]  /*1c00*/  IMAD.MOV.U32 R13, RZ, RZ, RZ ;  /* 0x000000ffff0d7224 */ /* 0x001fce00078e00ff */
[----:B------:R-:W-:-:S07]  /*1c10*/  LEPC R20, `(.L_x_184) ;  /* 0x000000001014794e */ /* 0x000fce0000000000 */
[----:B-1----:R-:W-:Y:S05]  /*1c20*/  CALL.ABS.NOINC R14 ;  /* 0x000000000e007343 */ /* 0x002fea0003c00000 */
.L_x_184:
[----:B------:R-:W-:Y:S01]  /*1c30*/  ULEA.HI UR4, UR48, UR48, URZ, 0x1 ;  /* 0x0000003030047291 */ /* 0x000fe2000f8f083f */
[----:B------:R-:W-:-:S03]  /*1c40*/  IMAD.U32 R3, RZ, RZ, UR49 ;  /* 0x00000031ff037e24 */ /* 0x000fc6000f8e00ff */
[----:B------:R-:W-:Y:S02]  /*1c50*/  ULOP3.LUT UR4, UR4, 0xfffffffe, URZ, 0xc0, !UPT ;  /* 0xfffffffe04047892 */ /* 0x000fe4000f8ec03f */
[----:B------:R-:W-:Y:S02]  /*1c60*/  ISETP.NE.AND P0, PT, R3, 0x3, PT ;  /* 0x000000030300780c */ /* 0x000fe40003f05270 */
[----:B------:R-:W-:-:S06]  /*1c70*/  UIADD3 UR4, UR48, -UR4, URZ ;  /* 0x8000000430047290 */ /* 0x000fcc000fffe03f */
[----:B------:R-:W-:-:S05]  /*1c80*/  IMAD.U32 R0, RZ, RZ, UR4 ;  /* 0x00000004ff007e24 */ /* 0x000fca000f8e00ff */
[----:B------:R-:W-:-:S04]  /*1c90*/  SHF.L.U32 R0, R0, 0x1f, RZ ;  /* 0x0000001f00007819 */ /* 0x000fc800000006ff */
[----:B------:R-:W0:Y:S02]  /*1ca0*/  SYNCS.PHASECHK.TRANS64.TRYWAIT P1, [UR50+0x29800], R0 ;  /* 0x02980000ff0075a7 */ /* 0x000e240008020172 */
[----:B0-----:R-:W-:Y:S05]  /*1cb0*/  @!P1 BRA `(.L_x_185) ;  /* 0x0000011400489947 */ /* 0x001fea0003800000 */
.L_x_331:
[----:B------:R-:W-:Y:S05]  /*1cc0*/  @!P0 BRA `(.L_x_186) ;  /* 0x0000000000048947 */ /* 0x000fea0003800000 */
[----:B------:R-:W-:Y:S01]  /*1cd0*/  BPT.TRAP 0x1 ;  /* 0x000000040000795c */ /* 0x000fe20000300000 */
.L_x_186:
[----:B------:R-:W-:Y:S02]  /*1ce0*/  IMAD.U32 R4, RZ, RZ, UR46 ;  /* 0x0000002eff047e24 */ /* 0x000fe4000f8e00ff */
[----:B0-----:R-:W-:-:S03]  /*1cf0*/  IMAD.U32 R3, RZ, RZ, UR47 ;  /* 0x0000002fff037e24 */ /* 0x001fc6000f8e00ff */
[----:B------:R-:W-:Y:S02]  /*1d00*/  LEA R4, R4, UR50, 0x3 ;  /* 0x0000003204047c11 */ /* 0x000fe4000f8e18ff */
[----:B------:R-:W-:-:S04]  /*1d10*/  SHF.L.U32 R3, R3, 0x1f, RZ ;  /* 0x0000001f03037819 */ /* 0x000fc800000006ff */
[----:B------:R0:W1:Y:S01]  /*1d20*/  SYNCS.PHASECHK.TRANS64.TRYWAIT P1, [R4+URZ+0x29830], R3 ;  /* 0x02983003040075a7 */ /* 0x000062000802017f */
[----:B------:R-:W-:Y:S05]  /*1d30*/  @!P0 BRA `(.L_x_187) ;  /* 0x0000000000048947 */ /* 0x000fea0003800000 */
[----:B------:R-:W-:Y:S01]  /*1d40*/  BPT.TRAP 0x1 ;  /* 0x000000040000795c */ /* 0x000fe20000300000 */
.L_x_187:
[----:B------:R-:W-:Y:S01]  /*1d50*/  IMAD.MOV.U32 R25, RZ, RZ, RZ ;  /* 0x000000ffff197224 */ /* 0x000fe200078e00ff */
[----:B-1----:R-:W-:Y:S06]  /*1d60*/  @P1 BRA `(.L_x_188) ;  /* 0x0000000000081947 */ /* 0x002fec0003800000 */
[----:B------:R-:W1:Y:S02]  /*1d70*/  SYNCS.PHASECHK.TRANS64.TRYWAIT P1, [R4+URZ+0x29830], R3 ;  /* 0x02983003040075a7 */ /* 0x000e64000802017f */
[----:B-1----:R-:W-:Y:S05]  /*1d80*/  @!P1 BRA `(.L_x_189) ;  /* 0x00000114002c9947 */ /* 0x002fea0003800000 */
.L_x_188:
[----:B------:R-:W-:Y:S05]  /*1d90*/  WARPSYNC.ALL ;  /* 0x0000000000007948 */ /* 0x000fea0003800000 */
[----:B------:R-:W-:Y:S01]  /*1da0*/  UIADD3 UR50, UR50, 0x1a400, URZ ;  /* 0x0001a40032327890 */ /* 0x000fe2000fffe03f */
[----:B------:R-:W-:Y:S01]  /*1db0*/  WARPGROUP.ARRIVE ;  /* 0x00000000000079c5 */ /* 0x000fe20000000000 */
[----:B------:R-:W-:Y:S02]  /*1dc0*/  ULOP3.LUT UR28, UR56, 0x10000, URZ, 0xfc, !UPT ;  /* 0x00010000381c7892 */ /* 0x000fe4000f8efc3f */
[----:B------:R-:W-:Y:S01]  /*1dd0*/  USHF.R.U32.HI UR50, URZ, 0x4, UR50 ;  /* 0x000000043f327899 */ /* 0x000fe20008011632 */
[----:B------:R-:W-:Y:S01]  /*1de0*/  UMOV UR25, 0x80000020 ;  /* 0x8000002000197882 */ /* 0x000fe20000000000 */
[----:B------:R-:W-:-:S02]  /*1df0*/  UMOV UR27, 0x80000020 ;  /* 0x80000020001b7882 */ /* 0x000fc40000000000 */
[----:B------:R-:W-:Y:S01]  /*1e00*/  ULOP3.LUT UR50, UR50, 0x3fff, URZ, 0xc0, !UPT ;  /* 0x00003fff32327892 */ /* 0x000fe2000f8ec03f */
[----:B------:R-:W-:Y:S01]  /*1e10*/  UMOV UR24, UR28 ;  /* 0x0000001c00187c82 */ /* 0x000fe20008000000 */
[----:B------:R-:W-:Y:S02]  /*1e20*/  UMOV UR5, UR25 ;  /* 0x0000001900057c82 */ /* 0x000fe40008000000 */
[----:B------:R-:W-:Y:S01]  /*1e30*/  ULOP3.LUT UR50, UR50, 0x10000, URZ, 0xfc, !UPT ;  /* 0x0001000032327892 */ /* 0x000fe2000f8efc3f */
[----:B------:R-:W-:Y:S01]  /*1e40*/  UMOV UR4, UR24 ;  /* 0x0000001800047c82 */ /* 0x000fe20008000000 */
[----:B------:R-:W-:Y:S02]  /*1e50*/  UMOV UR7, 0x80000020 ;  /* 0x8000002000077882 */ /* 0x000fe40000000000 */
[----:B------:R-:W-:Y:S01]  /*1e60*/  UIMAD UR30, UR46, 0x780, UR50 ;  /* 0x000007802e1e78a4 */ /* 0x000fe2000f8e0232 */
[----:B------:R-:W-:Y:S01]  /*1e70*/  UMOV UR11, 0x80000020 ;  /* 0x80000020000b7882 */ /* 0x000fe20000000000 */
[----:B------:R-:W-:-:S02]  /*1e80*/  UMOV UR15, 0x80000020 ;  /* 0x80000020000f7882 */ /* 0x000fc40000000000 */
[----:B------:R-:W-:Y:S02]  /*1e90*/  UIADD3 UR6, UR30, 0x80, URZ ;  /* 0x000000801e067890 */ /* 0x000fe4000fffe03f */
[----:B------:R-:W-:Y:S02]  /*1ea0*/  UIADD3 UR8, UR30, 0x100, URZ ;  /* 0x000001001e087890 */ /* 0x000fe4000fffe03f */
[----:B------:R-:W-:Y:S01]  /*1eb0*/  UMOV UR26, UR30 ;  /* 0x0000001e001a7c82 */ /* 0x000fe20008000000 */
[----:B------:R-:W-:Y:S01]  /*1ec0*/  UIADD3 UR9, UR30, 0x180, URZ ;  /* 0x000001801e097890 */ /* 0x000fe2000fffe03f */
[----:B------:R-:W-:Y:S01]  /*1ed0*/  QGMMA.64x32x32.F32.E4M3.E4M3 R92, gdesc[UR24], RZ, !UPT, gsb0 ;  /* 0x00600000185c79f3 */ /* 0x000fe2000c0008ff */
[----:B------:R-:W-:Y:S01]  /*1ee0*/  UMOV UR26, UR6 ;  /* 0x00000006001a7c82 */ /* 0x000fe20008000000 */
[----:B------:R-:W-:Y:S01]  /*1ef0*/  UMOV UR27, 0x80000020 ;  /* 0x80000020001b7882 */ /* 0x000fe20000000000 */
[----:B------:R-:W-:Y:S01]  /*1f00*/  UMOV UR6, UR8 ;  /* 0x0000000800067c82 */ /* 0x000fe20008000000 */
[----:B------:R-:W-:-:S02]  /*1f10*/  UIADD3 UR10, UR30, 0x200, URZ ;  /* 0x000002001e0a7890 */ /* 0x000fc4000fffe03f */
[----:B------:R-:W-:Y:S02]  /*1f20*/  UIADD3 UR12, UR30, 0x102, URZ ;  /* 0x000001021e0c7890 */ /* 0x000fe4000fffe03f */
[----:B------:R-:W-:Y:S02]  /*1f30*/  UIADD3 UR13, UR30, 0x182, URZ ;  /* 0x000001821e0d7890 */ /* 0x000fe4000fffe03f */
[----:B------:R-:W-:Y:S02]  /*1f40*/  UIADD3 UR14, UR30, 0x202, URZ ;  /* 0x000002021e0e7890 */ /* 0x000fe4000fffe03f */
[----:B------:R-:W-:Y:S01]  /*1f50*/  UIADD3 UR18, UR30, 0x382, URZ ;  /* 0x000003821e127890 */ /* 0x000fe2000fffe03f */
[----:B------:R-:W-:Y:S01]  /*1f60*/  UMOV UR19, 0x80000020 ;  /* 0x8000002000137882 */ /* 0x000fe20000000000 */
[----:B------:R-:W-:Y:S01]  /*1f70*/  UIADD3 UR22, UR30, 0x600, URZ ;  /* 0x000006001e167890 */ /* 0x000fe2000fffe03f */
[----:B------:R-:W-:Y:S01]  /*1f80*/  UMOV UR23, 0x80000020 ;  /* 0x8000002000177882 */ /* 0x000fe20000000000 */
[----:B------:R-:W-:Y:S01]  /*1f90*/  UMOV UR31, 0x80000020 ;  /* 0x80000020001f7882 */ /* 0x000fe20000000000 */
[----:B------:R-:W-:-:S02]  /*1fa0*/  WARPGROUP.DEPBAR.LE gsb0, 0x0 ;  /* 0x00008000000079c5 */ /* 0x000fc40000010000 */
[----:B------:R-:W-:-:S06]  /*1fb0*/  WARPGROUP.ARRIVE ;  /* 0x00000000000079c5 */ /* 0x000fcc0000000000 */
[----:B------:R-:W-:Y:S01]  /*1fc0*/  QGMMA.64x32x32.F32.E4M3.E4M3 R76, gdesc[UR24], RZ, !UPT, gsb0 ;  /* 0x00600000184c79f3 */ /* 0x000fe2000c0008ff */
[----:B------:R-:W-:Y:S01]  /*1fd0*/  UMOV UR26, UR9 ;  /* 0x00000009001a7c82 */ /* 0x000fe20008000000 */
[----:B------:R-:W-:Y:S01]  /*1fe0*/  UMOV UR27, 0x80000020 ;  /* 0x80000020001b7882 */ /* 0x000fe20000000000 */
[----:B------:R-:W-:Y:S02]  /*1ff0*/  WARPGROUP.DEPBAR.LE gsb0, 0x0 ;  /* 0x00008000000079c5 */ /* 0x000fe40000010000 */
[----:B------:R-:W-:-:S06]  /*2000*/  WARPGROUP.ARRIVE ;  /* 0x00000000000079c5 */ /* 0x000fcc0000000000 */
[----:B------:R-:W-:Y:S01]  /*2010*/  QGMMA.64x32x32.F32.E4M3.E4M3 R60, gdesc[UR4], RZ, !UPT, gsb0 ;  /* 0x00600000043c79f3 */ /* 0x000fe2000c0008ff */
[----:B------:R-:W-:Y:S02]  /*2020*/  UIADD3 UR4, UR28, 0x2, URZ ;  /* 0x000000021c047890 */ /* 0x000fe4000fffe03f */
[----:B------:R-:W-:Y:S01]  /*2030*/  UIADD3 UR6, UR30, 0x2, URZ ;  /* 0x000000021e067890 */ /* 0x000fe2000fffe03f */
[----:B------:R-:W-:Y:S01]  /*2040*/  UMOV UR5, 0x80000020 ;  /* 0x8000002000057882 */ /* 0x000fe20000000000 */
[----:B------:R-:W-:Y:S01]  /*2050*/  UMOV UR7, 0x80000020 ;  /* 0x8000002000077882 */ /* 0x000fe20000000000 */
[----:B------:R-:W-:Y:S02]  /*2060*/  UMOV UR9, UR5 ;  /* 0x0000000500097c82 */ /* 0x000fe40008000000 */
[----:B------:R-:W-:Y:S01]  /*2070*/  UMOV UR8, UR4 ;  /* 0x0000000400087c82 */ /* 0x000fe20008000000 */
[----:B------:R-:W-:Y:S02]  /*2080*/  WARPGROUP.DEPBAR.LE gsb0, 0x0 ;  /* 0x00008000000079c5 */ /* 0x000fe40000010000 */
[----:B------:R-:W-:-:S06]  /*2090*/  WARPGROUP.ARRIVE ;  /* 0x00000000000079c5 */ /* 0x000fcc0000000000 */
[----:B------:R-:W-:Y:S01]  /*20a0*/  QGMMA.64x32x32.F32.E4M3.E4M3 R44, gdesc[UR24], RZ, !UPT, gsb0 ;  /* 0x00600000182c79f3 */ /* 0x000fe2000c0008ff */
[----:B------:R-:W-:Y:S01]  /*20b0*/  UMOV UR26, UR10 ;  /* 0x0000000a001a7c82 */ /* 0x000fe20008000000 */
[----:B------:R-:W-:Y:S01]  /*20c0*/  UMOV UR27, 0x80000020 ;  /* 0x80000020001b7882 */ /* 0x000fe20000000000 */
[----:B------:R-:W-:Y:S01]  /*20d0*/  UIADD3 UR10, UR30, 0x82, URZ ;  /* 0x000000821e0a7890 */ /* 0x000fe2000fffe03f */
        /* <DEDUP_REMOVED lines=16> */
[----:B------:R-:W-:Y:S01]  /*21e0*/  QGMMA.64x32x32.F32.E4M3.E4M3 R60, gdesc[UR8], R60, gsb0 ;  /* 0x00600000083c79f3 */ /* 0x000fe2000800083c */
        /* <DEDUP_REMOVED lines=15> */
[----:B------:R-:W-:Y:S02]  /*22e0*/  UIADD3 UR6, UR30, 0x300, URZ ;  /* 0x000003001e067890 */ /* 0x000fe4000fffe03f */
        /* <DEDUP_REMOVED lines=97> */
[----:B------:R-:W-:-:S03]  /*2900*/  UIADD3 UR6, UR30, 0x702, URZ ;  /* 0x000007021e067890 */ /* 0x000fc6000fffe03f */
        /* <DEDUP_REMOVED lines=20> */
.L_x_190:
[----:B------:R-:W-:Y:S01]  /*2a50*/  IMAD.U32 R0, RZ, RZ, UR55 ;  /* 0x00000037ff007e24 */ /* 0x000fe2000f8e00ff */
[----:B------:R-:W-:Y:S01]  /*2a60*/  P2R R7, PR, RZ, 0x1 ;  /* 0x00000001ff077803 */ /* 0x000fe20000000000 */
[----:B------:R-:W-:Y:S01]  /*2a70*/  IMAD.U32 R6, RZ, RZ, UR54 ;  /* 0x00000036ff067e24 */ /* 0x000fe2000f8e00ff */
[----:B------:R-:W-:Y:S01]  /*2a80*/  R2UR UR6, R4 ;  /* 0x00000000040672ca */ /* 0x000fe200000e0000 */
[----:B------:R-:W-:Y:S01]  /*2a90*/  UIADD3 UR54, UR54, -0x2, URZ ;  /* 0xfffffffe36367890 */ /* 0x000fe2000fffe03f */
[----:B01----:R-:W-:-:S03]  /*2aa0*/  IADD3 R3, R0, 0xa0, -R199 ;  /* 0x000000a000037810 */ /* 0x003fc60007ffe8c7 */
[----:B------:R-:W-:Y:S02]  /*2ab0*/  UISETP.GE.AND UP0, UPT, UR54, UR40, UPT ;  /* 0x000000283600728c */ /* 0x000fe4000bf06270 */
[----:B------:R-:W-:-:S05]  /*2ac0*/  IMAD R3, R6, -0xa0, R3 ;  /* 0xffffff6006037824 */ /* 0x000fca00078e0203 */
[C---:B------:R-:W-:Y:S01]  /*2ad0*/  ISETP.GT.AND P6, PT, R3.reuse, RZ, PT ;  /* 0x000000ff0300720c */ /* 0x040fe20003fc4270 */
[----:B------:R-:W-:Y:S01]  /*2ae0*/  UIADD3 UR6, UR6, 0x29840, URZ ;  /* 0x0002984006067890 */ /* 0x000fe2000fffe03f */
[C---:B------:R-:W-:Y:S02]  /*2af0*/  ISETP.GT.AND P5, PT, R3.reuse, 0x1, PT ;  /* 0x000000010300780c */ /* 0x040fe40003fa4270 */
[----:B------:R-:W-:Y:S01]  /*2b00*/  ISETP.GT.AND P4, PT, R3, 0x8, PT ;  /* 0x000000080300780c */ /* 0x000fe20003f84270 */
[----:B------:R-:W-:Y:S01]  /*2b10*/  UPRMT UR6, UR51, 0x654, UR6 ;  /* 0x0000065433067896 */ /* 0x000fe20008000006 */
[----:B------:R-:W-:Y:S02]  /*2b20*/  FSEL R94, R94, -INF , P6 ;  /* 0xff8000005e5e7808 */ /* 0x000fe40003000000 */
[----:B------:R-:W-:Y:S02]  /*2b30*/  FSEL R95, R95, -INF , P5 ;  /* 0xff8000005f5f7808 */ /* 0x000fe40002800000 */
[----:B------:R-:W-:-:S02]  /*2b40*/  ISETP.GT.AND P3, PT, R3, 0x9, PT ;  /* 0x000000090300780c */ /* 0x000fc40003f64270 */
[----:B------:R-:W-:Y:S02]  /*2b50*/  FSEL R98, R98, -INF , P4 ;  /* 0xff80000062627808 */ /* 0x000fe40002000000 */
[----:B------:R-:W-:Y:S01]  /*2b60*/  FMNMX.FTZ R5, R94, R95, !PT ;  /* 0x0000005f5e057209 */ /* 0x000fe20007810000 */
[----:B------:R-:W-:Y:S01]  /*2b70*/  SYNCS.ARRIVE.TRANS64.RED.A1T0 RZ, [UR6], RZ ;  /* 0x000000ffffff79a7 */ /* 0x000fe20008100406 */
        /* <DEDUP_REMOVED lines=106> */
[----:B------:R-:W-:Y:S02]  /*3220*/  ISETP.GT.AND P0, PT, R3, 0x79, PT ;  /* 0x000000790300780c */ /* 0x000fe40003f04270 */
[----:B------:R-:W-:Y:S02]  /*3230*/  FSEL R58, R58, -INF , P6 ;  /* 0xff8000003a3a7808 */ /* 0x000fe40003000000 */
[----:B------:R-:W-:Y:S02]  /*3240*/  FMNMX.FTZ R5, R10, R5, !PT ;  /* 0x000000050a057209 */ /* 0x000fe40007810000 */
[----:B------:R-:W-:Y:S02]  /*3250*/  FSEL R45, R45, -INF , P5 ;  /* 0xff8000002d2d7808 */ /* 0x000fe40002800000 */
[----:B------:R-:W-:Y:S02]  /*3260*/  ISETP.GT.AND P5, PT, R3, 0x80, PT ;  /* 0x000000800300780c */ /* 0x000fe40003fa4270 */
[----:B------:R-:W-:-:S02]  /*3270*/  FSEL R14, R59, -INF , P0 ;  /* 0xff8000003b0e7808 */ /* 0x000fc40000000000 */
[----:B------:R-:W-:Y:S02]  /*3280*/  FMNMX.FTZ R5, R58, R5, !PT ;  /* 0x000000053a057209 */ /* 0x000fe40007810000 */
[C---:B------:R-:W-:Y:S02]  /*3290*/  ISETP.GT.AND P0, PT, R3.reuse, 0x81, PT ;  /* 0x000000810300780c */ /* 0x040fe40003f04270 */
        /* <DEDUP_REMOVED lines=11> */
[----:B------:R-:W-:Y:S02]  /*3350*/  FSEL R108, R35, -INF , P2 ;  /* 0xff800000236c7808 */ /* 0x000fe40001000000 */
[----:B------:R-:W-:Y:S02]  /*3360*/  FMNMX.FTZ R5, R34, R5, !PT ;  /* 0x0000000522057209 */ /* 0x000fe40007810000 */
[----:B------:R-:W-:Y:S02]  /*3370*/  ISETP.GT.AND P3, PT, R3, 0x90, PT ;  /* 0x000000900300780c */ /* 0x000fe40003f64270 */
[----:B------:R-:W-:Y:S02]  /*3380*/  FSEL R48, R48, -INF , P4 ;  /* 0xff80000030307808 */ /* 0x000fe40002000000 */
[----:B------:R-:W-:-:S02]  /*3390*/  FSEL R38, R38, -INF , P3 ;  /* 0xff80000026267808 */ /* 0x000fc40001800000 */
[----:B------:R-:W-:Y:S02]  /*33a0*/  FMNMX.FTZ R5, R108, R5, !PT ;  /* 0x000000056c057209 */ /* 0x000fe40007810000 */
[----:B------:R-:W-:Y:S02]  /*33b0*/  ISETP.GT.AND P4, PT, R3, 0x91, PT ;  /* 0x000000910300780c */ /* 0x000fe40003f84270 */
[----:B------:R-:W-:Y:S02]  /*33c0*/  FMNMX.FTZ R5, R38, R5, !PT ;  /* 0x0000000526057209 */ /* 0x000fe40007810000 */
[----:B------:R-:W-:Y:S02]  /*33d0*/  FSEL R110, R39, -INF , P4 ;  /* 0xff800000276e7808 */ /* 0x000fe40002000000 */
[----:B------:R-:W-:Y:S02]  /*33e0*/  ISETP.GT.AND P5, PT, R3, 0x98, PT ;  /* 0x000000980300780c */ /* 0x000fe40003fa4270 */
[----:B------:R-:W-:-:S02]  /*33f0*/  FMNMX.FTZ R5, R110, R5, !PT ;  /* 0x000000056e057209 */ /* 0x000fc40007810000 */
[----:B------:R-:W-:Y:S02]  /*3400*/  FSEL R42, R42, -INF , P5 ;  /* 0xff8000002a2a7808 */ /* 0x000fe40002800000 */
[----:B------:R-:W-:Y:S02]  /*3410*/  ISETP.GT.AND P6, PT, R3, 0x99, PT ;  /* 0x000000990300780c */ /* 0x000fe40003fc4270 */
[----:B------:R-:W-:Y:S01]  /*3420*/  FMNMX.FTZ R0, R42, R5, !PT ;  /* 0x000000052a007209 */ /* 0x000fe20007810000 */
[----:B------:R-:W-:Y:S01]  /*3430*/  IMAD.U32 R5, RZ, RZ, UR41 ;  /* 0x00000029ff057e24 */ /* 0x000fe2000f8e00ff */
[----:B------:R-:W-:Y:S02]  /*3440*/  FSEL R43, R43, -INF , P6 ;  /* 0xff8000002b2b7808 */ /* 0x000fe40003000000 */
[----:B------:R-:W-:Y:S02]  /*3450*/  P2R R20, PR, RZ, 0x1 ;  /* 0x00000001ff147803 */ /* 0x000fe40000000000 */
[----:B------:R-:W-:-:S02]  /*3460*/  FMNMX.FTZ R9, R43, R0, !PT ;  /* 0x000000002b097209 */ /* 0x000fc40007810000 */
[----:B------:R-:W-:Y:S02]  /*3470*/  ISETP.GT.AND P0, PT, R3, 0x80, PT ;  /* 0x000000800300780c */ /* 0x000fe40003f04270 */
[----:B------:R-:W-:Y:S01]  /*3480*/  P2R R12, PR, RZ, 0x8 ;  /* 0x00000008ff0c7803 */ /* 0x000fe20000000000 */
[----:B------:R-:W0:Y:S01]  /*3490*/  SHFL.BFLY PT, R0, R9, 0x2, 0x1f ;  /* 0x0c401f0009007f89 */ /* 0x000e2200000e0000 */
[----:B------:R-:W-:Y:S02]  /*34a0*/  FSEL R28, R28, -INF , P0 ;  /* 0xff8000001c1c7808 */ /* 0x000fe40000000000 */
[----:B------:R-:W-:Y:S02]  /*34b0*/  ISETP.NE.AND P0, PT, R20, RZ, PT ;  /* 0x000000ff1400720c */ /* 0x000fe40003f05270 */
[----:B------:R-:W-:Y:S02]  /*34c0*/  P2R R15, PR, RZ, 0x2 ;  /* 0x00000002ff0f7803 */ /* 0x000fe40000000000 */
[----:B------:R-:W-:-:S02]  /*34d0*/  P2R R13, PR, RZ, 0x4 ;  /* 0x00000004ff0d7803 */ /* 0x000fc40000000000 */
[C---:B------:R-:W-:Y:S02]  /*34e0*/  ISETP.GT.AND P2, PT, R3.reuse, 0x78, PT ;  /* 0x000000780300780c */ /* 0x040fe40003f44270 */
[----:B------:R-:W-:Y:S02]  /*34f0*/  ISETP.GT.AND P1, PT, R3, 0x79, PT ;  /* 0x000000790300780c */ /* 0x000fe40003f24270 */
[----:B------:R-:W-:Y:S02]  /*3500*/  FMNMX.FTZ R3, R92, R93, !PT ;  /* 0x0000005d5c037209 */ /* 0x000fe40007810000 */
[----:B------:R-:W-:Y:S02]  /*3510*/  FSEL R29, R29, -INF , P0 ;  /* 0xff8000001d1d7808 */ /* 0x000fe40000000000 */
[----:B------:R-:W-:Y:S02]  /*3520*/  ISETP.NE.AND P0, PT, R7, RZ, PT ;  /* 0x000000ff0700720c */ /* 0x000fe40003f05270 */
[----:B------:R-:W-:-:S02]  /*3530*/  FSEL R57, R57, -INF , P1 ;  /* 0xff80000039397808 */ /* 0x000fc40000800000 */
[----:B------:R-:W-:Y:S02]  /*3540*/  ISETP.NE.AND P1, PT, R15, RZ, PT ;  /* 0x000000ff0f00720c */ /* 0x000fe40003f25270 */
[----:B------:R-:W-:Y:S02]  /*3550*/  FSEL R56, R56, -INF , P2 ;  /* 0xff80000038387808 */ /* 0x000fe40001000000 */
[----:B0-----:R-:W-:Y:S02]  /*3560*/  FMNMX.FTZ R11, R9, R0, !PT ;  /* 0x00000000090b7209 */ /* 0x001fe40007810000 */
[----:B------:R-:W-:Y:S02]  /*3570*/  ISETP.NE.AND P2, PT, R13, RZ, PT ;  /* 0x000000ff0d00720c */ /* 0x000fe40003f45270 */
[----:B------:R-:W-:Y:S01]  /*3580*/  FSEL R55, R32, -INF , P1 ;  /* 0xff80000020377808 */ /* 0x000fe20000800000 */
[----:B------:R-:W0:Y:S01]  /*3590*/  SHFL.BFLY PT, R0, R11, 0x1, 0x1f ;  /* 0x0c201f000b007f89 */ /* 0x000e2200000e0000 */
[----:B------:R-:W-:-:S02]  /*35a0*/  FSEL R59, R33, -INF , P2 ;  /* 0xff800000213b7808 */ /* 0x000fc40001000000 */
[----:B0-----:R-:W-:-:S04]  /*35b0*/  FMNMX.FTZ R0, R11, R0, !PT ;  /* 0x000000000b007209 */ /* 0x001fc80007810000 */
[C---:B------:R-:W-:Y:S01]  /*35c0*/  FSETP.NEU.FTZ.AND P3, PT, R0.reuse, -INF , PT ;  /* 0xff8000000000780b */ /* 0x040fe20003f7d000 */
[----:B------:R-:W-:-:S05]  /*35d0*/  FFMA.FTZ R5, R0, R5, -8 ;  /* 0xc100000000057423 */ /* 0x000fca0000010005 */
[----:B------:R-:W-:Y:S02]  /*35e0*/  FSEL R5, R5, RZ, P3 ;  /* 0x000000ff05057208 */ /* 0x000fe40001800000 */
[----:B------:R-:W-:-:S03]  /*35f0*/  ISETP.NE.AND P3, PT, R12, RZ, PT ;  /* 0x000000ff0c00720c */ /* 0x000fc60003f65270 */
[--C-:B------:R-:W-:Y:S01]  /*3600*/  FFMA.FTZ R7, R94, UR41, -R5.reuse ;  /* 0x000000295e077c23 */ /* 0x100fe20008010805 */
[----:B------:R-:W-:Y:S01]  /*3610*/  FMNMX.FTZ R94, R96, R3, !PT ;  /* 0x00000003605e7209 */ /* 0x000fe20007810000 */
[--C-:B------:R-:W-:Y:S01]  /*3620*/  FFMA.FTZ R9, R98, UR41, -R5.reuse ;  /* 0x0000002962097c23 */ /* 0x100fe20008010805 */
[----:B------:R-:W-:-:S01]  /*3630*/  FFMA.FTZ R15, R78, UR41, -R5 ;  /* 0x000000294e0f7c23 */ /* 0x000fc20008010805 */
        /* <DEDUP_REMOVED lines=12> */
[----:B------:R0:W-:Y:S01]  /*3700*/  MUFU.EX2 R32, R71 ;  /* 0x0000004700207308 */ /* 0x0001e20000000800 */
[----:B------:R-:W-:Y:S01]  /*3710*/  FMNMX.FTZ R78, R104, R3, !PT ;  /* 0x00000003684e7209 */ /* 0x000fe20007810000 */
[--C-:B------:R-:W-:Y:S01]  /*3720*/  FFMA.FTZ R20, R99, UR41, -R5.reuse ;  /* 0x0000002963147c23 */ /* 0x100fe20008010805 */
[----:B------:R-:W-:-:S01]  /*3730*/  FFMA.FTZ R11, R102, UR41, -R5 ;  /* 0x00000029660b7c23 */ /* 0x000fc20008010805 */
[--C-:B------:R-:W-:Y:S01]  /*3740*/  FFMA.FTZ R26, R103, UR41, -R5.reuse ;  /* 0x00000029671a7c23 */ /* 0x100fe20008010805 */
[----:B------:R-:W-:Y:S01]  /*3750*/  FMNMX.FTZ R3, R105, R78, !PT ;  /* 0x0000004e69037209 */ /* 0x000fe20007810000 */
[--C-:B------:R-:W-:Y:S01]  /*3760*/  FFMA.FTZ R78, R79, UR41, -R5.reuse ;  /* 0x000000294f4e7c23 */ /* 0x100fe20008010805 */
[----:B------:R-:W-:-:S01]  /*3770*/  FFMA.FTZ R79, R24, UR41, -R5 ;  /* 0x00000029184f7c23 */ /* 0x000fc20008010805 */
[----:B------:R-:W-:Y:S01]  /*3780*/  MUFU.EX2 R7, R7 ;  /* 0x0000000700077308 */ /* 0x000fe20000000800 */
[----:B------:R-:W-:Y:S01]  /*3790*/  FMNMX.FTZ R98, R76, R3, !PT ;  /* 0x000000034c627209 */ /* 0x000fe20007810000 */
[--C-:B------:R-:W-:Y:S01]  /*37a0*/  FFMA.FTZ R24, R34, UR41, -R5.reuse ;  /* 0x0000002922187c23 */ /* 0x100fe20008010805 */
[----:B0-----:R-:W-:Y:S01]  /*37b0*/  FSEL R71, R41, -INF , P6 ;  /* 0xff80000029477808 */ /* 0x001fe20003000000 */
[--C-:B------:R-:W-:Y:S01]  /*37c0*/  FFMA.FTZ R41, R8, UR41, -R5.reuse ;  /* 0x0000002908297c23 */ /* 0x100fe20008010805 */
[----:B------:R-:W-:Y:S01]  /*37d0*/  FMNMX.FTZ R3, R77, R98, !PT ;  /* 0x000000624d037209 */ /* 0x000fe20007810000 */
[--C-:B------:R-:W-:Y:S01]  /*37e0*/  FFMA.FTZ R8, R54, UR41, -R5.reuse ;  /* 0x0000002936087c23 */ /* 0x100fe20008010805 */
[----:B------:R-:W-:-:S01]  /*37f0*/  FFMA.FTZ R34, R42, UR41, -R5 ;  /* 0x000000292a227c23 */ /* 0x000fc20008010805 */
[----:B------:R-:W-:Y:S01]  /*3800*/  MUFU.EX2 R12, R12 ;  /* 0x0000000c000c7308 */ /* 0x000fe20000000800 */
        /* <DEDUP_REMOVED lines=10> */
[----:B------:R-:W-:-:S02]  /*38b0*/  FFMA.FTZ R83, R108, UR41, -R5 ;  /* 0x000000296c537c23 */ /* 0x000fc40008010805 */
[----:B------:R-:W-:-:S03]  /*38c0*/  FMNMX.FTZ R3, R85, R98, !PT ;  /* 0x0000006255037209 */ /* 0x000fc60007810000 */
[----:B------:R-:W0:Y:S01]  /*38d0*/  MUFU.EX2 R20, R20 ;  /* 0x0000001400147308 */ /* 0x000e220000000800 */
[----:B------:R-:W-:-:S04]  /*38e0*/  FMNMX.FTZ R86, R88, R3, !PT ;  /* 0x0000000358567209 */ /* 0x000fc80007810000 */
[----:B------:R-:W-:Y:S01]  /*38f0*/  FMNMX.FTZ R3, R89, R86, !PT ;  /* 0x0000005659037209 */ /* 0x000fe20007810000 */
[----:B------:R-:W-:-:S01]  /*3900*/  FFMA.FTZ R86, R87, UR41, -R5 ;  /* 0x0000002957567c23 */ /* 0x000fc20008010805 */
[----:B------:R-:W-:Y:S01]  /*3910*/  FFMA.FTZ R87, R110, UR41, -R5 ;  /* 0x000000296e577c23 */ /* 0x000fe20008010805 */
[----:B------:R-:W-:Y:S01]  /*3920*/  MUFU.EX2 R11, R11 ;  /* 0x0000000b000b7308 */ /* 0x000fe20000000800 */
[----:B------:R-:W-:-:S04]  /*3930*/  FMNMX.FTZ R98, R60, R3, !PT ;  /* 0x000000033c627209 */ /* 0x000fc80007810000 */
[----:B------:R-:W-:-:S03]  /*3940*/  FMNMX.FTZ R3, R61, R98, !PT ;  /* 0x000000623d037209 */ /* 0x000fc60007810000 */
[----:B------:R-:W-:Y:S01]  /*3950*/  MUFU.EX2 R26, R26 ;  /* 0x0000001a001a7308 */ /* 0x000fe20000000800 */
[----:B------:R-:W-:Y:S02]  /*3960*/  FMNMX.FTZ R90, R64, R3, !PT ;  /* 0x00000003405a7209 */ /* 0x000fe40007810000 */
[----:B0-----:R-:W-:Y:S02]  /*3970*/  F2FP.SATFINITE.E4M3.F32.PACK_AB_MERGE_C R173, R20, R9, RZ ;  /* 0x0000000914ad723e */ /* 0x001fe400048070ff */
[----:B------:R-:W-:Y:S01]  /*3980*/  FMNMX.FTZ R3, R65, R90, !PT ;  /* 0x0000005a41037209 */ /* 0x000fe20007810000 */
[----:B------:R-:W-:Y:S01]  /*3990*/  FFMA.FTZ R90, R91, UR41, -R5 ;  /* 0x000000295b5a7c23 */ /* 0x000fe20008010805 */
[----:B------:R-:W-:Y:S01]  /*39a0*/  F2FP.SATFINITE.E4M3.F32.PACK_AB_MERGE_C R173, R12, R7, R173 ;  /* 0x000000070cad723e */ /* 0x000fe200048070ad */
[----:B------:R-:W-:Y:S01]  /*39b0*/  MUFU.EX2 R13, R13 ;  /* 0x0000000d000d7308 */ /* 0x000fe20000000800 */
[----:B------:R-:W-:-:S04]  /*39c0*/  FMNMX.FTZ R98, R68, R3, !PT ;  /* 0x0000000344627209 */ /* 0x000fc80007810000 */
[----:B------:R-:W-:-:S03]  /*39d0*/  FMNMX.FTZ R3, R69, R98, !PT ;  /* 0x0000006245037209 */ /* 0x000fc60007810000 */
[----:B------:R-:W0:Y:S01]  /*39e0*/  MUFU.EX2 R94, R94 ;  /* 0x0000005e005e7308 */ /* 0x000e220000000800 */
[----:B------:R-:W-:-:S04]  /*39f0*/  FMNMX.FTZ R62, R72, R3, !PT ;  /* 0x00000003483e7209 */ /* 0x000fc80007810000 */
[----:B------:R-:W-:Y:S01]  /*3a00*/  FMNMX.FTZ R3, R73, R62, !PT ;  /* 0x0000003e49037209 */ /* 0x000fe20007810000 */
[----:B------:R-:W-:-:S01]  /*3a10*/  FFMA.FTZ R62, R63, UR41, -R5 ;  /* 0x000000293f3e7c23 */ /* 0x000fc20008010805 */
[----:B------:R-:W-:Y:S01]  /*3a20*/  FSEL R63, R36, -INF , P3 ;  /* 0xff800000243f7808 */ /* 0x000fe20001800000 */
[----:B------:R-:W-:Y:S01]  /*3a30*/  MUFU.EX2 R15, R15 ;  /* 0x0000000f000f7308 */ /* 0x000fe20000000800 */
[----:B------:R-:W-:-:S04]  /*3a40*/  FMNMX.FTZ R98, R44, R3, !PT ;  /* 0x000000032c627209 */ /* 0x000fc80007810000 */
[----:B------:R-:W-:-:S03]  /*3a50*/  FMNMX.FTZ R3, R45, R98, !PT ;  /* 0x000000622d037209 */ /* 0x000fc60007810000 */
[----:B------:R-:W-:Y:S01]  /*3a60*/  MUFU.EX2 R78, R78 ;  /* 0x0000004e004e7308 */ /* 0x000fe20000000800 */
[----:B------:R-:W-:Y:S02]  /*3a70*/  FMNMX.FTZ R66, R48, R3, !PT ;  /* 0x0000000330427209 */ /* 0x000fe40007810000 */
[----:B0-----:R-:W-:Y:S02]  /*3a80*/  F2FP.SATFINITE.E4M3.F32.PACK_AB_MERGE_C R175, R94, R13, RZ ;  /* 0x0000000d5eaf723e */ /* 0x001fe400048070ff */
[----:B------:R-:W-:Y:S01]  /*3a90*/  FMNMX.FTZ R3, R49, R66, !PT ;  /* 0x0000004231037209 */ /* 0x000fe20007810000 */
[--C-:B------:R-:W-:Y:S01]  /*3aa0*/  FFMA.FTZ R66, R67, UR41, -R5.reuse ;  /* 0x0000002943427c23 */ /* 0x100fe20008010805 */
[----:B------:R-:W-:Y:S01]  /*3ab0*/  FSEL R67, R37, -INF , P4 ;  /* 0xff80000025437808 */ /* 0x000fe20002000000 */
[--C-:B------:R-:W-:Y:S01]  /*3ac0*/  FFMA.FTZ R37, R6, UR41, -R5.reuse ;  /* 0x0000002906257c23 */ /* 0x100fe20008010805 */
[----:B------:R-:W-:Y:S01]  /*3ad0*/  FMNMX.FTZ R98, R52, R3, !PT ;  /* 0x0000000334627209 */ /* 0x000fe20007810000 */
[----:B------:R-:W-:Y:S01]  /*3ae0*/  FFMA.FTZ R6, R50, UR41, -R5 ;  /* 0x0000002932067c23 */ /* 0x000fe20008010805 */
[----:B------:R-:W-:Y:S01]  /*3af0*/  MUFU.EX2 R21, R21 ;  /* 0x0000001500157308 */ /* 0x000fe20000000800 */
[----:B------:R-:W-:-:S02]  /*3b00*/  F2FP.SATFINITE.E4M3.F32.PACK_AB_MERGE_C R175, R26, R11, R175 ;  /* 0x0000000b1aaf723e */ /* 0x000fc400048070af */
[----:B------:R-:W-:-:S04]  /*3b10*/  FMNMX.FTZ R3, R53, R98, !PT ;  /* 0x0000006235037209 */ /* 0x000fc80007810000 */
[----:B------:R-:W-:Y:S01]  /*3b20*/  FMNMX.FTZ R70, R56, R3, !PT ;  /* 0x0000000338467209 */ /* 0x000fe20007810000 */
[----:B------:R-:W0:Y:S03]  /*3b30*/  MUFU.EX2 R82, R82 ;  /* 0x0000005200527308 */ /* 0x000e260000000800 */
[----:B------:R-:W-:-:S04]  /*3b40*/  FMNMX.FTZ R3, R57, R70, !PT ;  /* 0x0000004639037209 */ /* 0x000fc80007810000 */
[----:B------:R-:W-:Y:S01]  /*3b50*/  FMNMX.FTZ R70, R28, R3, !PT ;  /* 0x000000031c467209 */ /* 0x000fe20007810000 */
[----:B------:R-:W-:Y:S03]  /*3b60*/  MUFU.EX2 R27, R27 ;  /* 0x0000001b001b7308 */ /* 0x000fe60000000800 */
[----:B------:R-:W-:-:S04]  /*3b70*/  FMNMX.FTZ R70, R29, R70, !PT ;  /* 0x000000461d467209 */ /* 0x000fc80007810000 */
[----:B------:R-:W-:Y:S01]  /*3b80*/  FMNMX.FTZ R70, R55, R70, !PT ;  /* 0x0000004637467209 */ /* 0x000fe20007810000 */
[----:B------:R-:W-:Y:S01]  /*3b90*/  MUFU.EX2 R86, R86 ;  /* 0x0000005600567308 */ /* 0x000fe20000000800 */
[----:B0-----:R-:W-:Y:S02]  /*3ba0*/  F2FP.SATFINITE.E4M3.F32.PACK_AB_MERGE_C R177, R82, R21, RZ ;  /* 0x0000001552b1723e */ /* 0x001fe400048070ff */
[----:B------:R-:W-:Y:S02]  /*3bb0*/  FMNMX.FTZ R70, R59, R70, !PT ;  /* 0x000000463b467209 */ /* 0x000fe40007810000 */
[----:B------:R-:W-:Y:S02]  /*3bc0*/  F2FP.SATFINITE.E4M3.F32.PACK_AB_MERGE_C R177, R78, R15, R177 ;  /* 0x0000000f4eb1723e */ /* 0x000fe400048070b1 */
[----:B------:R-:W-:Y:S01]  /*3bd0*/  FMNMX.FTZ R36, R63, R70, !PT ;  /* 0x000000463f247209 */ /* 0x000fe20007810000 */
[----:B------:R-:W-:Y:S01]  /*3be0*/  MUFU.EX2 R31, R31 ;  /* 0x0000001f001f7308 */ /* 0x000fe20000000800 */
[----:B------:R-:W-:-:S02]  /*3bf0*/  FSEL R70, R40, -INF , P5 ;  /* 0xff80000028467808 */ /* 0x000fc40002800000 */
[----:B------:R-:W-:Y:S01]  /*3c00*/  FMNMX.FTZ R3, R67, R36, !PT ;  /* 0x0000002443037209 */ /* 0x000fe20007810000 */
[----:B------:R-:W-:-:S03]  /*3c10*/  FFMA.FTZ R36, R46, UR41, -R5 ;  /* 0x000000292e247c23 */ /* 0x000fc60008010805 */
[----:B------:R-:W-:Y:S01]  /*3c20*/  FMNMX.FTZ R46, R70, R3, !PT ;  /* 0x00000003462e7209 */ /* 0x000fe20007810000 */
[----:B------:R0:W-:Y:S03]  /*3c30*/  MUFU.EX2 R40, R75 ;  /* 0x0000004b00287308 */ /* 0x0001e60000000800 */
[----:B------:R-:W-:-:S05]  /*3c40*/  FMNMX.FTZ R46, R71, R46, !PT ;  /* 0x0000002e472e7209 */ /* 0x000fca0007810000 */
[----:B------:R-:W1:Y:S01]  /*3c50*/  SHFL.BFLY PT, R3, R46, 0x2, 0x1f ;  /* 0x0c401f002e037f89 */ /* 0x000e6200000e0000 */
[----:B0-----:R-:W-:-:S01]  /*3c60*/  FFMA.FTZ R75, R14, UR41, -R5 ;  /* 0x000000290e4b7c23 */ /* 0x001fc20008010805 */
[--C-:B------:R-:W-:Y:S01]  /*3c70*/  FFMA.FTZ R14, R30, UR41, -R5.reuse ;  /* 0x000000291e0e7c23 */ /* 0x100fe20008010805 */
[----:B------:R-:W-:-:S01]  /*3c80*/  FFMA.FTZ R30, R38, UR41, -R5 ;  /* 0x00000029261e7c23 */ /* 0x000fc20008010805 */
[----:B------:R-:W-:Y:S01]  /*3c90*/  FFMA.FTZ R5, R43, UR41, -R5 ;  /* 0x000000292b057c23 */ /* 0x000fe20008010805 */
[----:B------:R-:W0:Y:S08]  /*3ca0*/  MUFU.EX2 R90, R90 ;  /* 0x0000005a005a7308 */ /* 0x000e300000000800 */
[----:B------:R-:W-:Y:S08]  /*3cb0*/  MUFU.EX2 R35, R35 ;  /* 0x0000002300237308 */ /* 0x000ff00000000800 */
[----:B------:R-:W-:Y:S01]  /*3cc0*/  MUFU.EX2 R62, R62 ;  /* 0x0000003e003e7308 */ /* 0x000fe20000000800 */
[----:B0-----:R-:W-:-:S02]  /*3cd0*/  F2FP.SATFINITE.E4M3.F32.PACK_AB_MERGE_C R179, R90, R31, RZ ;  /* 0x0000001f5ab3723e */ /* 0x001fc400048070ff */
[----:B-1----:R-:W-:Y:S01]  /*3ce0*/  FMNMX.FTZ R50, R46, R3, !PT ;  /* 0x000000032e327209 */ /* 0x002fe20007810000 */
[----:B------:R-:W-:Y:S01]  /*3cf0*/  IMAD.U32 R46, RZ, RZ, UR41 ;  /* 0x00000029ff2e7e24 */ /* 0x000fe2000f8e00ff */
[----:B------:R-:W-:-:S03]  /*3d00*/  F2FP.SATFINITE.E4M3.F32.PACK_AB_MERGE_C R179, R86, R27, R179 ;  /* 0x0000001b56b3723e */ /* 0x000fc600048070b3 */
[----:B------:R-:W0:Y:S01]  /*3d10*/  SHFL.BFLY PT, R3, R50, 0x1, 0x1f ;  /* 0x0c201f0032037f89 */ /* 0x000e2200000e0000 */
[----:B------:R-:W-:Y:S08]  /*3d20*/  MUFU.EX2 R39, R39 ;  /* 0x0000002700277308 */ /* 0x000ff00000000800 */
[----:B------:R-:W1:Y:S08]  /*3d30*/  MUFU.EX2 R66, R66 ;  /* 0x0000004200427308 */ /* 0x000e700000000800 */
[----:B------:R-:W-:Y:S01]  /*3d40*/  MUFU.EX2 R47, R47 ;  /* 0x0000002f002f7308 */ /* 0x000fe20000000800 */
[----:B0-----:R-:W-:-:S07]  /*3d50*/  FMNMX.FTZ R3, R50, R3, !PT ;  /* 0x0000000332037209 */ /* 0x001fce0007810000 */
[----:B------:R-:W-:Y:S01]  /*3d60*/  MUFU.EX2 R33, R33 ;  /* 0x0000002100217308 */ /* 0x000fe20000000800 */
[----:B-1----:R-:W-:Y:S02]  /*3d70*/  F2FP.SATFINITE.E4M3.F32.PACK_AB_MERGE_C R181, R66, R39, RZ ;  /* 0x0000002742b5723e */ /* 0x002fe400048070ff */
[C---:B------:R-:W-:Y:S01]  /*3d80*/  FSETP.NEU.FTZ.AND P1, PT, R3.reuse, -INF , PT ;  /* 0xff8000000300780b */ /* 0x040fe20003f3d000 */
[----:B------:R-:W-:-:S01]  /*3d90*/  FFMA.FTZ R46, R3, R46, -8 ;  /* 0xc1000000032e7423 */ /* 0x000fc2000001002e */
[----:B------:R-:W-:-:S03]  /*3da0*/  F2FP.SATFINITE.E4M3.F32.PACK_AB_MERGE_C R181, R62, R35, R181 ;  /* 0x000000233eb5723e */ /* 0x000fc600048070b5 */
[----:B------:R-:W-:Y:S01]  /*3db0*/  MUFU.EX2 R36, R36 ;  /* 0x0000002400247308 */ /* 0x000fe20000000800 */
[----:B------:R-:W-:Y:S02]  /*3dc0*/  FSEL R46, R46, RZ, P1 ;  /* 0x000000ff2e2e7208 */ /* 0x000fe40000800000 */
[----:B------:R-:W-:-:S03]  /*3dd0*/  PLOP3.LUT P1, PT, PT, PT, UP0, 0x80, 0x0 ;  /* 0x000000000000781c */ /* 0x000fc60003f2f008 */
[--C-:B------:R-:W-:Y:S01]  /*3de0*/  FFMA.FTZ R38, R92, UR41, -R46.reuse ;  /* 0x000000295c267c23 */ /* 0x100fe2000801082e */
[----:B------:R-:W-:-:S01]  /*3df0*/  FFMA.FTZ R91, R93, UR41, -R46 ;  /* 0x000000295d5b7c23 */ /* 0x000fc2000801082e */
[--C-:B------:R-:W-:Y:S01]  /*3e00*/  FFMA.FTZ R54, R96, UR41, -R46.reuse ;  /* 0x0000002960367c23 */ /* 0x100fe2000801082e */
[----:B------:R-:W-:-:S01]  /*3e10*/  FFMA.FTZ R95, R97, UR41, -R46 ;  /* 0x00000029615f7c23 */ /* 0x000fc2000801082e */
[--C-:B------:R-:W-:Y:S01]  /*3e20*/  FFMA.FTZ R42, R100, UR41, -R46.reuse ;  /* 0x00000029642a7c23 */ /* 0x100fe2000801082e */
        /* <DEDUP_REMOVED lines=9> */
[----:B------:R-:W0:Y:S01]  /*3ec0*/  MUFU.EX2 R91, R91 ;  /* 0x0000005b005b7308 */ /* 0x000e220000000800 */
        /* <DEDUP_REMOVED lines=8> */
[----:B------:R-:W-:-:S01]  /*3f50*/  FFMA.FTZ R72, R72, UR41, -R46 ;  /* 0x0000002948487c23 */ /* 0x000fc2000801082e */
[--C-:B------:R-:W-:Y:S01]  /*3f60*/  FFMA.FTZ R73, R73, UR41, -R46.reuse ;  /* 0x0000002949497c23 */ /* 0x100fe2000801082e */
[----:B------:R-:W-:-:S01]  /*3f70*/  FFMA.FTZ R44, R44, UR41, -R46 ;  /* 0x000000292c2c7c23 */ /* 0x000fc2000801082e */
[--C-:B------:R-:W-:Y:S01]  /*3f80*/  FFMA.FTZ R45, R45, UR41, -R46.reuse ;  /* 0x000000292d2d7c23 */ /* 0x100fe2000801082e */
[----:B------:R-:W-:-:S01]  /*3f90*/  FFMA.FTZ R48, R48, UR41, -R46 ;  /* 0x0000002930307c23 */ /* 0x000fc2000801082e */
[--C-:B------:R-:W-:Y:S01]  /*3fa0*/  FFMA.FTZ R49, R49, UR41, -R46.reuse ;  /* 0x0000002931317c23 */ /* 0x100fe2000801082e */
[----:B------:R-:W-:-:S01]  /*3fb0*/  FFMA.FTZ R53, R53, UR41, -R46 ;  /* 0x0000002935357c23 */ /* 0x000fc2000801082e */
[----:B------:R-:W2:Y:S01]  /*3fc0*/  MUFU.EX2 R95, R95 ;  /* 0x0000005f005f7308 */ /* 0x000ea20000000800 */
[----:B0-----:R-:W-:-:S01]  /*3fd0*/  FADD.FTZ R69, R38, R91 ;  /* 0x0000005b26457221 */ /* 0x001fc20000010000 */
        /* <DEDUP_REMOVED lines=10> */
[----:B------:R-:W-:-:S04]  /*4080*/  F2FP.SATFINITE.E4M3.F32.PACK_AB_MERGE_C R183, R40, R33, RZ ;  /* 0x0000002128b7723e */ /* 0x000fc800048070ff */
[----:B------:R3:W-:Y:S01]  /*4090*/  MUFU.EX2 R97, R76 ;  /* 0x0000004c00617308 */ /* 0x0007e20000000800 */
[----:B------:R-:W-:-:S07]  /*40a0*/  F2FP.SATFINITE.E4M3.F32.PACK_AB_MERGE_C R183, R32, R47, R183 ;  /* 0x0000002f20b7723e */ /* 0x000fce00048070b7 */
[----:B------:R-:W4:Y:S01]  /*40b0*/  MUFU.EX2 R93, R93 ;  /* 0x0000005d005d7308 */ /* 0x000f220000000800 */
[----:B---3--:R-:W-:-:S01]  /*40c0*/  FFMA.FTZ R76, R64, UR41, -R46 ;  /* 0x00000029404c7c23 */ /* 0x008fc2000801082e */
[----:B------:R-:W-:Y:S01]  /*40d0*/  FFMA.FTZ R64, R68, UR41, -R46 ;  /* 0x0000002944407c23 */ /* 0x000fe2000801082e */
[----:B------:R-:W-:-:S04]  /*40e0*/  FADD.FTZ R68, R7, R12 ;  /* 0x0000000c07447221 */ /* 0x000fc80000010000 */
[----:B------:R-:W-:Y:S01]  /*40f0*/  FADD.FTZ R99, R9, R68 ;  /* 0x0000004409637221 */ /* 0x000fe20000010000 */
[----:B------:R-:W3:Y:S01]  /*4100*/  MUFU.EX2 R74, R74 ;  /* 0x0000004a004a7308 */ /* 0x000ee20000000800 */
[----:B-1----:R-:W-:-:S01]  /*4110*/  FADD.FTZ R68, R54, R69 ;  /* 0x0000004536447221 */ /* 0x002fc20000010000 */
[----:B--2---:R-:W-:-:S03]  /*4120*/  F2FP.SATFINITE.E4M3.F32.PACK_AB_MERGE_C R54, R95, R54, RZ ;  /* 0x000000365f36723e */ /* 0x004fc600048070ff */
[----:B------:R-:W-:Y:S01]  /*4130*/  FADD.FTZ R69, R95, R68 ;  /* 0x000000445f457221 */ /* 0x000fe20000010000 */
[----:B------:R-:W-:Y:S01]  /*4140*/  F2FP.SATFINITE.E4M3.F32.PACK_AB_MERGE_C R172, R91, R38, R54 ;  /* 0x000000265bac723e */ /* 0x000fe20004807036 */
[----:B------:R-:W-:Y:S01]  /*4150*/  IMAD.MOV.U32 R38, RZ, RZ, R25 ;  /* 0x000000ffff267224 */ /* 0x000fe200078e0019 */
[----:B------:R1:W-:Y:S01]  /*4160*/  MUFU.EX2 R85, R84 ;  /* 0x0000005400557308 */ /* 0x0003e20000000800 */
[----:B0-----:R-:W-:-:S01]  /*4170*/  FADD.FTZ R4, R42, R69 ;  /* 0x000000452a047221 */ /* 0x001fc20000010000 */
[----:B------:R-:W-:-:S03]  /*4180*/  IMAD.MOV.U32 R54, RZ, RZ, R25 ;  /* 0x000000ffff367224 */ /* 0x000fc600078e0019 */
[----:B----4-:R-:W-:Y:S01]  /*4190*/  FADD.FTZ R43, R93, R4 ;  /* 0x000000045d2b7221 */ /* 0x010fe20000010000 */
[----:B------:R-:W-:-:S01]  /*41a0*/  FFMA.FTZ R4, R52, UR41, -R46 ;  /* 0x0000002934047c23 */ /* 0x000fc2000801082e */
[----:B------:R-:W-:Y:S01]  /*41b0*/  FFMA.FTZ R46, R71, UR41, -R46 ;  /* 0x00000029472e7c23 */ /* 0x000fe2000801082e */
[----:B------:R-:W0:Y:S01]  /*41c0*/  MUFU.EX2 R105, R105 ;  /* 0x0000006900697308 */ /* 0x000e220000000800 */
[----:B-1----:R-:W-:-:S01]  /*41d0*/  FADD.FTZ R84, R20, R99 ;  /* 0x0000006314547221 */ /* 0x002fc20000010000 */
[----:B------:R-:W-:-:S03]  /*41e0*/  IMAD.MOV.U32 R71, RZ, RZ, R25 ;  /* 0x000000ffff477224 */ /* 0x000fc600078e0019 */
[----:B------:R-:W-:Y:S01]  /*41f0*/  FADD.FTZ R99, R11, R84 ;  /* 0x000000540b637221 */ /* 0x000fe20000010000 */
[----:B------:R-:W-:Y:S02]  /*4200*/  IMAD.MOV.U32 R84, RZ, RZ, R25 ;  /* 0x000000ffff547224 */ /* 0x000fe400078e0019 */
[----:B------:R-:W1:Y:S01]  /*4210*/  MUFU.EX2 R50, R50 ;  /* 0x0000003200327308 */ /* 0x000e620000000800 */
[----:B------:R-:W-:-:S04]  /*4220*/  FADD.FTZ R68, R26, R99 ;  /* 0x000000631a447221 */ /* 0x000fc80000010000 */
[----:B------:R-:W-:Y:S01]  /*4230*/  FADD.FTZ R69, R13, R68 ;  /* 0x000000440d457221 */ /* 0x000fe20000010000 */
[----:B---3--:R-:W-:-:S02]  /*4240*/  FADD.FTZ R68, R74, R43 ;  /* 0x0000002b4a447221 */ /* 0x008fc40000010000 */
[----:B------:R-:W2:Y:S01]  /*4250*/  MUFU.EX2 R77, R77 ;  /* 0x0000004d004d7308 */ /* 0x000ea20000000800 */
[----:B------:R-:W-:-:S01]  /*4260*/  FADD.FTZ R52, R94, R69 ;  /* 0x000000455e347221 */ /* 0x000fc20000010000 */
[C---:B0-----:R-:W-:Y:S01]  /*4270*/  FADD.FTZ R43, R105.reuse, R68 ;  /* 0x00000044692b7221 */ /* 0x041fe20000010000 */
[----:B------:R-:W-:Y:S02]  /*4280*/  F2FP.SATFINITE.E4M3.F32.PACK_AB_MERGE_C R74, R105, R74, RZ ;  /* 0x0000004a694a723e */ /* 0x000fe400048070ff */
[----:B------:R-:W-:Y:S02]  /*4290*/  FADD.FTZ R69, R15, R52 ;  /* 0x000000340f457221 */ /* 0x000fe40000010000 */
[----:B------:R-:W-:Y:S01]  /*42a0*/  F2FP.SATFINITE.E4M3.F32.PACK_AB_MERGE_C R174, R93, R42, R74 ;  /* 0x0000002a5dae723e */ /* 0x000fe2000480704a */
[----:B------:R-:W0:Y:S01]  /*42b0*/  MUFU.EX2 R80, R80 ;  /* 0x0000005000507308 */ /* 0x000e220000000800 */
[----:B-1----:R-:W-:-:S01]  /*42c0*/  FADD.FTZ R52, R50, R43 ;  /* 0x0000002b32347221 */ /* 0x002fc20000010000 */
[----:B------:R-:W-:Y:S01]  /*42d0*/  FADD.FTZ R68, R78, R69 ;  /* 0x000000454e447221 */ /* 0x000fe20000010000 */
[----:B------:R-:W-:-:S02]  /*42e0*/  IMAD.MOV.U32 R42, RZ, RZ, R25 ;  /* 0x000000ffff2a7224 */ /* 0x000fc400078e0019 */
[----:B------:R-:W-:Y:S02]  /*42f0*/  IMAD.MOV.U32 R74, RZ, RZ, R25 ;  /* 0x000000ffff4a7224 */ /* 0x000fe400078e0019 */
[----:B------:R-:W-:-:S01]  /*4300*/  FADD.FTZ R69, R21, R68 ;  /* 0x0000004415457221 */ /* 0x000fc20000010000 */
[----:B------:R-:W-:Y:S01]  /*4310*/  IMAD.MOV.U32 R78, RZ, RZ, R25 ;  /* 0x000000ffff4e7224 */ /* 0x000fe200078e0019 */
[----:B------:R-:W1:Y:S01]  /*4320*/  MUFU.EX2 R58, R58 ;  /* 0x0000003a003a7308 */ /* 0x000e620000000800 */
[----:B--2---:R-:W-:-:S01]  /*4330*/  FADD.FTZ R43, R77, R52 ;  /* 0x000000344d2b7221 */ /* 0x004fc20000010000 */
[----:B------:R-:W-:Y:S01]  /*4340*/  FADD.FTZ R68, R82, R69 ;  /* 0x0000004552447221 */ /* 0x000fe20000010000 */
[----:B------:R-:W-:-:S03]  /*4350*/  IMAD.MOV.U32 R82, RZ, RZ, R25 ;  /* 0x000000ffff527224 */ /* 0x000fc600078e0019 */
[----:B------:R-:W-:Y:S01]  /*4360*/  FADD.FTZ R69, R27, R68 ;  /* 0x000000441b457221 */ /* 0x000fe20000010000 */
[----:B------:R-:W-:Y:S01]  /*4370*/  IMAD.MOV.U32 R27, RZ, RZ, R25 ;  /* 0x000000ffff1b7224 */ /* 0x000fe200078e0019 */
[----:B------:R-:W2:Y:S01]  /*4380*/  MUFU.EX2 R81, R81 ;  /* 0x0000005100517308 */ /* 0x000ea20000000800 */
[----:B0-----:R-:W-:-:S01]  /*4390*/  FADD.FTZ R52, R80, R43 ;  /* 0x0000002b50347221 */ /* 0x001fc20000010000 */
[----:B------:R-:W-:Y:S01]  /*43a0*/  FADD.FTZ R68, R86, R69 ;  /* 0x0000004556447221 */ /* 0x000fe20000010000 */
[C---:B------:R-:W-:Y:S01]  /*43b0*/  F2FP.SATFINITE.E4M3.F32.PACK_AB_MERGE_C R80, R97.reuse, R80, RZ ;  /* 0x000000506150723e */ /* 0x040fe200048070ff */
[----:B------:R-:W-:Y:S02]  /*43c0*/  IMAD.MOV.U32 R86, RZ, RZ, R25 ;  /* 0x000000ffff567224 */ /* 0x000fe400078e0019 */
[----:B------:R-:W-:-:S01]  /*43d0*/  FADD.FTZ R43, R97, R52 ;  /* 0x00000034612b7221 */ /* 0x000fc20000010000 */
[----:B------:R-:W-:Y:S01]  /*43e0*/  FADD.FTZ R69, R31, R68 ;  /* 0x000000441f457221 */ /* 0x000fe20000010000 */
        /* <DEDUP_REMOVED lines=10> */
[--C-:B------:R-:W-:Y:S02]  /*4490*/  IMAD.MOV.U32 R69, RZ, RZ, R25.reuse ;  /* 0x000000ffff457224 */ /* 0x100fe400078e0019 */
[--C-:B------:R-:W-:Y:S02]  /*44a0*/  IMAD.MOV.U32 R68, RZ, RZ, R25.reuse ;  /* 0x000000ffff447224 */ /* 0x100fe400078e0019 */
[----:B------:R-:W-:-:S02]  /*44b0*/  IMAD.MOV.U32 R77, RZ, RZ, R25 ;  /* 0x000000ffff4d7224 */ /* 0x000fc400078e0019 */
[----:B------:R-:W2:Y:S01]  /*44c0*/  MUFU.EX2 R60, R60 ;  /* 0x0000003c003c7308 */ /* 0x000ea20000000800 */
[----:B0-----:R-:W-:-:S01]  /*44d0*/  FADD.FTZ R52, R88, R43 ;  /* 0x0000002b58347221 */ /* 0x001fc20000010000 */
[--C-:B------:R-:W-:Y:S02]  /*44e0*/  IMAD.MOV.U32 R43, RZ, RZ, R25.reuse ;  /* 0x000000ffff2b7224 */ /* 0x100fe400078e0019 */
[----:B------:R-:W-:-:S04]  /*44f0*/  IMAD.MOV.U32 R80, RZ, RZ, R25 ;  /* 0x000000ffff507224 */ /* 0x000fc800078e0019 */
[----:B------:R-:W0:Y:S01]  /*4500*/  MUFU.EX2 R61, R61 ;  /* 0x0000003d003d7308 */ /* 0x000e220000000800 */
[----:B-1----:R-:W-:-:S01]  /*4510*/  FADD.FTZ R9, R89, R52 ;  /* 0x0000003459097221 */ /* 0x002fc20000010000 */
[----:B------:R-:W-:Y:S01]  /*4520*/  FADD.FTZ R52, R62, R13 ;  /* 0x0000000d3e347221 */ /* 0x000fe20000010000 */
[----:B------:R-:W-:Y:S01]  /*4530*/  F2FP.SATFINITE.E4M3.F32.PACK_AB_MERGE_C R88, R89, R88, RZ ;  /* 0x000000585958723e */ /* 0x000fe200048070ff */
[----:B------:R-:W-:Y:S02]  /*4540*/  IMAD.MOV.U32 R62, RZ, RZ, R25 ;  /* 0x000000ffff3e7224 */ /* 0x000fe400078e0019 */
[----:B------:R-:W-:-:S01]  /*4550*/  FADD.FTZ R13, R39, R52 ;  /* 0x00000034270d7221 */ /* 0x000fc20000010000 */
[----:B------:R-:W-:Y:S01]  /*4560*/  F2FP.SATFINITE.E4M3.F32.PACK_AB_MERGE_C R178, R81, R58, R88 ;  /* 0x0000003a51b2723e */ /* 0x000fe20004807058 */
[----:B------:R-:W1:Y:S01]  /*4570*/  MUFU.EX2 R76, R76 ;  /* 0x0000004c004c7308 */ /* 0x000e620000000800 */
[----:B--2---:R-:W-:-:S01]  /*4580*/  FADD.FTZ R20, R60, R9 ;  /* 0x000000093c147221 */ /* 0x004fc20000010000 */
[----:B------:R-:W-:Y:S01]  /*4590*/  FADD.FTZ R66, R66, R13 ;  /* 0x0000000d42427221 */ /* 0x000fe20000010000 */
[----:B------:R-:W-:-:S02]  /*45a0*/  IMAD.MOV.U32 R39, RZ, RZ, R25 ;  /* 0x000000ffff277224 */ /* 0x000fc400078e0019 */
[----:B------:R-:W-:Y:S02]  /*45b0*/  IMAD.MOV.U32 R58, RZ, RZ, R25 ;  /* 0x000000ffff3a7224 */ /* 0x000fe400078e0019 */
[----:B------:R-:W-:-:S01]  /*45c0*/  FADD.FTZ R13, R47, R66 ;  /* 0x000000422f0d7221 */ /* 0x000fc20000010000 */
[----:B------:R-:W-:Y:S01]  /*45d0*/  IMAD.MOV.U32 R47, RZ, RZ, R25 ;  /* 0x000000ffff2f7224 */ /* 0x000fe200078e0019 */
[----:B------:R-:W2:Y:S01]  /*45e0*/  MUFU.EX2 R64, R64 ;  /* 0x0000004000407308 */ /* 0x000ea20000000800 */
[----:B0-----:R-:W-:-:S01]  /*45f0*/  FADD.FTZ R9, R61, R20 ;  /* 0x000000143d097221 */ /* 0x001fc20000010000 */
[----:B------:R-:W-:Y:S01]  /*4600*/  FADD.FTZ R52, R32, R13 ;  /* 0x0000000d20347221 */ /* 0x000fe20000010000 */
[--C-:B------:R-:W-:Y:S02]  /*4610*/  IMAD.MOV.U32 R32, RZ, RZ, R25.reuse ;  /* 0x000000ffff207224 */ /* 0x100fe400078e0019 */
[--C-:B------:R-:W-:Y:S02]  /*4620*/  IMAD.MOV.U32 R66, RZ, RZ, R25.reuse ;  /* 0x000000ffff427224 */ /* 0x100fe400078e0019 */
[----:B------:R-:W-:Y:S01]  /*4630*/  IMAD.MOV.U32 R81, RZ, RZ, R25 ;  /* 0x000000ffff517224 */ /* 0x000fe200078e0019 */
[----:B------:R-:W0:Y:S01]  /*4640*/  MUFU.EX2 R65, R65 ;  /* 0x0000004100417308 */ /* 0x000e220000000800 */
[----:B-1----:R-:W-:-:S01]  /*4650*/  FADD.FTZ R20, R76, R9 ;  /* 0x000000094c147221 */ /* 0x002fc20000010000 */
[----:B------:R-:W-:-:S03]  /*4660*/  F2FP.SATFINITE.E4M3.F32.PACK_AB_MERGE_C R76, R85, R76, RZ ;  /* 0x0000004c554c723e */ /* 0x000fc600048070ff */
[----:B------:R-:W-:Y:S01]  /*4670*/  FADD.FTZ R9, R85, R20 ;  /* 0x0000001455097221 */ /* 0x000fe20000010000 */
[----:B------:R-:W-:Y:S01]  /*4680*/  F2FP.SATFINITE.E4M3.F32.PACK_AB_MERGE_C R180, R61, R60, R76 ;  /* 0x0000003c3db4723e */ /* 0x000fe2000480704c */
[----:B------:R-:W-:Y:S01]  /*4690*/  IMAD.MOV.U32 R61, RZ, RZ, R25 ;  /* 0x000000ffff3d7224 */ /* 0x000fe200078e0019 */
[----:B------:R-:W1:Y:S01]  /*46a0*/  MUFU.EX2 R72, R72 ;  /* 0x0000004800487308 */ /* 0x000e620000000800 */
[----:B--2---:R-:W-:-:S01]  /*46b0*/  FADD.FTZ R20, R64, R9 ;  /* 0x0000000940147221 */ /* 0x004fc20000010000 */
[----:B------:R-:W-:Y:S01]  /*46c0*/  FADD.FTZ R9, R33, R52 ;  /* 0x0000003421097221 */ /* 0x000fe20000010000 */
[--C-:B------:R-:W-:Y:S02]  /*46d0*/  IMAD.MOV.U32 R33, RZ, RZ, R25.reuse ;  /* 0x000000ffff217224 */ /* 0x100fe400078e0019 */
[----:B------:R-:W-:Y:S02]  /*46e0*/  IMAD.MOV.U32 R52, RZ, RZ, R25 ;  /* 0x000000ffff347224 */ /* 0x000fe400078e0019 */
[----:B------:R-:W-:-:S01]  /*46f0*/  FADD.FTZ R9, R40, R9 ;  /* 0x0000000928097221 */ /* 0x000fc20000010000 */
[----:B------:R-:W-:Y:S01]  /*4700*/  IMAD.MOV.U32 R40, RZ, RZ, R25 ;  /* 0x000000ffff287224 */ /* 0x000fe200078e0019 */
[----:B------:R-:W2:Y:S01]  /*4710*/  MUFU.EX2 R73, R73 ;  /* 0x0000004900497308 */ /* 0x000ea20000000800 */
[----:B0-----:R-:W-:-:S01]  /*4720*/  FADD.FTZ R7, R65, R20 ;  /* 0x0000001441077221 */ /* 0x001fc20000010000 */
[----:B------:R-:W-:Y:S01]  /*4730*/  FADD.FTZ R26, R36, R9 ;  /* 0x00000009241a7221 */ /* 0x000fe20000010000 */
[----:B------:R-:W-:-:S02]  /*4740*/  IMAD.MOV.U32 R60, RZ, RZ, R25 ;  /* 0x000000ffff3c7224 */ /* 0x000fc400078e0019 */
[--C-:B------:R-:W-:Y:S02]  /*4750*/  IMAD.MOV.U32 R76, RZ, RZ, R25.reuse ;  /* 0x000000ffff4c7224 */ /* 0x100fe400078e0019 */
[----:B------:R-:W-:Y:S01]  /*4760*/  IMAD.MOV.U32 R85, RZ, RZ, R25 ;  /* 0x000000ffff557224 */ /* 0x000fe200078e0019 */
[----:B------:R-:W0:Y:S01]  /*4770*/  MUFU.EX2 R44, R44 ;  /* 0x0000002c002c7308 */ /* 0x000e220000000800 */
[----:B-1----:R-:W-:-:S07]  /*4780*/  FADD.FTZ R12, R72, R7 ;  /* 0x00000007480c7221 */ /* 0x002fce0000010000 */
[----:B------:R-:W1:Y:S01]  /*4790*/  MUFU.EX2 R37, R37 ;  /* 0x0000002500257308 */ /* 0x000e620000000800 */
[C---:B--2---:R-:W-:Y:S01]  /*47a0*/  F2FP.SATFINITE.E4M3.F32.PACK_AB_MERGE_C R72, R73.reuse, R72, RZ ;  /* 0x000000484948723e */ /* 0x044fe200048070ff */
[----:B------:R-:W-:-:S03]  /*47b0*/  FADD.FTZ R73, R73, R12 ;  /* 0x0000000c49497221 */ /* 0x000fc60000010000 */
[----:B------:R-:W-:Y:S01]  /*47c0*/  F2FP.SATFINITE.E4M3.F32.PACK_AB_MERGE_C R182, R65, R64, R72 ;  /* 0x0000004041b6723e */ /* 0x000fe20004807048 */
[----:B------:R-:W-:Y:S02]  /*47d0*/  IMAD.MOV.U32 R65, RZ, RZ, R25 ;  /* 0x000000ffff417224 */ /* 0x000fe400078e0019 */
[----:B------:R-:W2:Y:S01]  /*47e0*/  MUFU.EX2 R45, R45 ;  /* 0x0000002d002d7308 */ /* 0x000ea20000000800 */
[----:B0-----:R-:W-:-:S01]  /*47f0*/  FADD.FTZ R20, R44, R73 ;  /* 0x000000492c147221 */ /* 0x001fc20000010000 */
[--C-:B------:R-:W-:Y:S02]  /*4800*/  IMAD.MOV.U32 R64, RZ, RZ, R25.reuse ;  /* 0x000000ffff407224 */ /* 0x100fe400078e0019 */
[--C-:B------:R-:W-:Y:S02]  /*4810*/  IMAD.MOV.U32 R73, RZ, RZ, R25.reuse ;  /* 0x000000ffff497224 */ /* 0x100fe400078e0019 */
[----:B------:R-:W-:Y:S02]  /*4820*/  IMAD.MOV.U32 R72, RZ, RZ, R25 ;  /* 0x000000ffff487224 */ /* 0x000fe400078e0019 */
        /* <DEDUP_REMOVED lines=9> */
[C---:B--2---:R-:W-:Y:S01]  /*48c0*/  F2FP.SATFINITE.E4M3.F32.PACK_AB_MERGE_C R7, R41.reuse, R6, RZ ;  /* 0x000000062907723e */ /* 0x044fe200048070ff */
[----:B------:R-:W-:-:S03]  /*48d0*/  FADD.FTZ R41, R41, R26 ;  /* 0x0000001a29297221 */ /* 0x000fc60000010000 */
[----:B------:R-:W-:Y:S01]  /*48e0*/  F2FP.SATFINITE.E4M3.F32.PACK_AB_MERGE_C R185, R37, R36, R7 ;  /* 0x0000002425b9723e */ /* 0x000fe20004807007 */
[--C-:B------:R-:W-:Y:S02]  /*48f0*/  IMAD.MOV.U32 R37, RZ, RZ, R25.reuse ;  /* 0x000000ffff257224 */ /* 0x100fe400078e0019 */
[----:B------:R-:W2:Y:S01]  /*4900*/  MUFU.EX2 R4, R4 ;  /* 0x0000000400047308 */ /* 0x000ea20000000800 */
[C---:B0-----:R-:W-:Y:S01]  /*4910*/  F2FP.SATFINITE.E4M3.F32.PACK_AB_MERGE_C R48, R49.reuse, R48, RZ ;  /* 0x000000303130723e */ /* 0x041fe200048070ff */
[----:B------:R-:W-:Y:S01]  /*4920*/  FADD.FTZ R49, R49, R20 ;  /* 0x0000001431317221 */ /* 0x000fe20000010000 */
[--C-:B------:R-:W-:Y:S02]  /*4930*/  IMAD.MOV.U32 R36, RZ, RZ, R25.reuse ;  /* 0x000000ffff247224 */ /* 0x100fe400078e0019 */
[----:B------:R-:W-:Y:S01]  /*4940*/  F2FP.SATFINITE.E4M3.F32.PACK_AB_MERGE_C R184, R45, R44, R48 ;  /* 0x0000002c2db8723e */ /* 0x000fe20004807030 */
[----:B------:R-:W-:Y:S02]  /*4950*/  IMAD.MOV.U32 R45, RZ, RZ, R25 ;  /* 0x000000ffff2d7224 */ /* 0x000fe400078e0019 */
[----:B------:R-:W0:Y:S01]  /*4960*/  MUFU.EX2 R51, R51 ;  /* 0x0000003300337308 */ /* 0x000e220000000800 */
[----:B-1----:R-:W-:-:S01]  /*4970*/  FADD.FTZ R26, R8, R41 ;  /* 0x00000029081a7221 */ /* 0x002fc20000010000 */
[----:B------:R-:W-:-:S02]  /*4980*/  IMAD.MOV.U32 R41, RZ, RZ, R25 ;  /* 0x000000ffff297224 */ /* 0x000fc400078e0019 */
[--C-:B------:R-:W-:Y:S02]  /*4990*/  IMAD.MOV.U32 R44, RZ, RZ, R25.reuse ;  /* 0x000000ffff2c7224 */ /* 0x100fe400078e0019 */
[----:B------:R-:W-:Y:S02]  /*49a0*/  IMAD.MOV.U32 R48, RZ, RZ, R25 ;  /* 0x000000ffff307224 */ /* 0x000fe400078e0019 */
[----:B------:R-:W-:Y:S01]  /*49b0*/  MUFU.EX2 R10, R10 ;  /* 0x0000000a000a7308 */ /* 0x000fe20000000800 */
[----:B--2---:R-:W-:-:S01]  /*49c0*/  FADD.FTZ R20, R4, R49 ;  /* 0x0000003104147221 */ /* 0x004fc20000010000 */
[----:B------:R-:W-:-:S06]  /*49d0*/  IMAD.MOV.U32 R49, RZ, RZ, R25 ;  /* 0x000000ffff317224 */ /* 0x000fcc00078e0019 */
[----:B------:R-:W1:Y:S01]  /*49e0*/  MUFU.EX2 R75, R75 ;  /* 0x0000004b004b7308 */ /* 0x000e620000000800 */
[----:B0-----:R-:W-:-:S01]  /*49f0*/  FADD.FTZ R9, R51, R26 ;  /* 0x0000001a33097221 */ /* 0x001fc20000010000 */
[----:B------:R-:W-:-:S06]  /*4a00*/  IMAD.MOV.U32 R26, RZ, RZ, R25 ;  /* 0x000000ffff1a7224 */ /* 0x000fcc00078e0019 */
[----:B------:R-:W0:Y:S08]  /*4a10*/  MUFU.EX2 R53, R53 ;  /* 0x0000003500357308 */ /* 0x000e300000000800 */
[----:B------:R-:W2:Y:S01]  /*4a20*/  MUFU.EX2 R56, R56 ;  /* 0x0000003800387308 */ /* 0x000ea20000000800 */
[----:B-1----:R-:W-:Y:S01]  /*4a30*/  F2FP.SATFINITE.E4M3.F32.PACK_AB_MERGE_C R11, R75, R10, RZ ;  /* 0x0000000a4b0b723e */ /* 0x002fe200048070ff */
[----:B------:R-:W-:-:S03]  /*4a40*/  FADD.FTZ R10, R10, R9 ;  /* 0x000000090a0a7221 */ /* 0x000fc60000010000 */
[----:B------:R-:W-:Y:S01]  /*4a50*/  F2FP.SATFINITE.E4M3.F32.PACK_AB_MERGE_C R187, R51, R8, R11 ;  /* 0x0000000833bb723e */ /* 0x000fe2000480700b */
[----:B------:R-:W-:-:S01]  /*4a60*/  FADD.FTZ R75, R75, R10 ;  /* 0x0000000a4b4b7221 */ /* 0x000fc20000010000 */
[----:B------:R-:W-:Y:S01]  /*4a70*/  IMAD.MOV.U32 R51, RZ, RZ, R25 ;  /* 0x000000ffff337224 */ /* 0x000fe200078e0019 */
        /* <DEDUP_REMOVED lines=8> */
[----:B------:R-:W-:Y:S02]  /*4b00*/  IMAD.MOV.U32 R53, RZ, RZ, R25 ;  /* 0x000000ffff357224 */ /* 0x000fe400078e0019 */
[----:B------:R-:W1:Y:S01]  /*4b10*/  MUFU.EX2 R79, R79 ;  /* 0x0000004f004f7308 */ /* 0x000e620000000800 */
[----:B0-----:R-:W-:-:S01]  /*4b20*/  FADD.FTZ R10, R14, R75 ;  /* 0x0000004b0e0a7221 */ /* 0x001fc20000010000 */
[--C-:B------:R-:W-:Y:S02]  /*4b30*/  IMAD.MOV.U32 R56, RZ, RZ, R25.reuse ;  /* 0x000000ffff387224 */ /* 0x100fe400078e0019 */
[----:B------:R-:W-:-:S04]  /*4b40*/  IMAD.MOV.U32 R75, RZ, RZ, R25 ;  /* 0x000000ffff4b7224 */ /* 0x000fc800078e0019 */
[----:B------:R-:W0:Y:S01]  /*4b50*/  MUFU.EX2 R29, R29 ;  /* 0x0000001d001d7308 */ /* 0x000e220000000800 */
[----:B--2---:R-:W-:-:S01]  /*4b60*/  FADD.FTZ R8, R28, R57 ;  /* 0x000000391c087221 */ /* 0x004fc20000010000 */
[----:B------:R-:W-:-:S06]  /*4b70*/  IMAD.MOV.U32 R57, RZ, RZ, R25 ;  /* 0x000000ffff397224 */ /* 0x000fcc00078e0019 */
[----:B------:R-:W2:Y:S01]  /*4b80*/  MUFU.EX2 R24, R24 ;  /* 0x0000001800187308 */ /* 0x000ea20000000800 */
[----:B-1----:R-:W-:-:S07]  /*4b90*/  FADD.FTZ R9, R79, R10 ;  /* 0x0000000a4f097221 */ /* 0x002fce0000010000 */
[----:B------:R-:W1:Y:S01]  /*4ba0*/  MUFU.EX2 R55, R55 ;  /* 0x0000003700377308 */ /* 0x000e620000000800 */
[----:B0-----:R-:W-:-:S07]  /*4bb0*/  FADD.FTZ R8, R29, R8 ;  /* 0x000000081d087221 */ /* 0x001fce0000010000 */
[----:B------:R-:W0:Y:S01]  /*4bc0*/  MUFU.EX2 R83, R83 ;  /* 0x0000005300537308 */ /* 0x000e220000000800 */
[----:B--2---:R-:W-:-:S07]  /*4bd0*/  FADD.FTZ R10, R24, R9 ;  /* 0x00000009180a7221 */ /* 0x004fce0000010000 */
[----:B------:R2:W3:Y:S01]  /*4be0*/  MUFU.EX2 R12, R59 ;  /* 0x0000003b000c7308 */ /* 0x0004e20000000800 */
[----:B-1----:R-:W-:-:S07]  /*4bf0*/  FADD.FTZ R9, R55, R8 ;  /* 0x0000000837097221 */ /* 0x002fce0000010000 */
[----:B------:R-:W1:Y:S01]  /*4c00*/  MUFU.EX2 R30, R30 ;  /* 0x0000001e001e7308 */ /* 0x000e620000000800 */
[C---:B0-----:R-:W-:Y:S01]  /*4c10*/  F2FP.SATFINITE.E4M3.F32.PACK_AB_MERGE_C R24, R83.reuse, R24, RZ ;  /* 0x000000185318723e */ /* 0x041fe200048070ff */
[----:B------:R-:W-:Y:S01]  /*4c20*/  FADD.FTZ R83, R83, R10 ;  /* 0x0000000a53537221 */ /* 0x000fe20000010000 */
[--C-:B--2---:R-:W-:Y:S02]  /*4c30*/  IMAD.MOV.U32 R59, RZ, RZ, R25.reuse ;  /* 0x000000ffff3b7224 */ /* 0x104fe400078e0019 */
[----:B------:R-:W-:Y:S01]  /*4c40*/  F2FP.SATFINITE.E4M3.F32.PACK_AB_MERGE_C R189, R79, R14, R24 ;  /* 0x0000000e4fbd723e */ /* 0x000fe20004807018 */
[----:B------:R-:W-:Y:S02]  /*4c50*/  IMAD.MOV.U32 R24, RZ, RZ, R25 ;  /* 0x000000ffff187224 */ /* 0x000fe400078e0019 */
[----:B------:R-:W0:Y:S01]  /*4c60*/  MUFU.EX2 R63, R63 ;  /* 0x0000003f003f7308 */ /* 0x000e220000000800 */
[C---:B---3--:R-:W-:Y:S01]  /*4c70*/  F2FP.SATFINITE.E4M3.F32.PACK_AB_MERGE_C R55, R12.reuse, R55, RZ ;  /* 0x000000370c37723e */ /* 0x048fe200048070ff */
[----:B------:R-:W-:Y:S01]  /*4c80*/  FADD.FTZ R12, R12, R9 ;  /* 0x000000090c0c7221 */ /* 0x000fe20000010000 */
[----:B------:R-:W-:-:S02]  /*4c90*/  IMAD.MOV.U32 R79, RZ, RZ, R25 ;  /* 0x000000ffff4f7224 */ /* 0x000fc400078e0019 */
[----:B------:R-:W-:Y:S01]  /*4ca0*/  F2FP.SATFINITE.E4M3.F32.PACK_AB_MERGE_C R188, R29, R28, R55 ;  /* 0x0000001c1dbc723e */ /* 0x000fe20004807037 */
[----:B------:R-:W-:Y:S02]  /*4cb0*/  IMAD.MOV.U32 R29, RZ, RZ, R25 ;  /* 0x000000ffff1d7224 */ /* 0x000fe400078e0019 */
[----:B------:R-:W2:Y:S01]  /*4cc0*/  MUFU.EX2 R87, R87 ;  /* 0x0000005700577308 */ /* 0x000ea20000000800 */
[----:B-1----:R-:W-:-:S01]  /*4cd0*/  FADD.FTZ R4, R30, R83 ;  /* 0x000000531e047221 */ /* 0x002fc20000010000 */
[--C-:B------:R-:W-:Y:S02]  /*4ce0*/  IMAD.MOV.U32 R28, RZ, RZ, R25.reuse ;  /* 0x000000ffff1c7224 */ /* 0x100fe400078e0019 */
[--C-:B------:R-:W-:Y:S02]  /*4cf0*/  IMAD.MOV.U32 R55, RZ, RZ, R25.reuse ;  /* 0x000000ffff377224 */ /* 0x100fe400078e0019 */
[----:B------:R-:W-:Y:S02]  /*4d00*/  IMAD.MOV.U32 R83, RZ, RZ, R25 ;  /* 0x000000ffff537224 */ /* 0x000fe400078e0019 */
[----:B------:R1:W3:Y:S01]  /*4d10*/  MUFU.EX2 R6, R67 ;  /* 0x0000004300067308 */ /* 0x0002e20000000800 */
[----:B0-----:R-:W-:-:S07]  /*4d20*/  FADD.FTZ R9, R63, R12 ;  /* 0x0000000c3f097221 */ /* 0x001fce0000010000 */
[----:B------:R-:W-:Y:S01]  /*4d30*/  MUFU.EX2 R34, R34 ;  /* 0x0000002200227308 */ /* 0x000fe20000000800 */
[----:B--2---:R-:W-:-:S01]  /*4d40*/  FADD.FTZ R11, R87, R4 ;  /* 0x00000004570b7221 */ /* 0x004fc20000010000 */
[----:B-1----:R-:W-:-:S06]  /*4d50*/  IMAD.MOV.U32 R67, RZ, RZ, R25 ;  /* 0x000000ffff437224 */ /* 0x002fcc00078e0019 */
[----:B------:R-:W0:Y:S01]  /*4d60*/  MUFU.EX2 R5, R5 ;  /* 0x0000000500057308 */ /* 0x000e220000000800 */
[----:B---3--:R-:W-:-:S07]  /*4d70*/  FADD.FTZ R9, R6, R9 ;  /* 0x0000000906097221 */ /* 0x008fce0000010000 */
[----:B------:R-:W1:Y:S08]  /*4d80*/  MUFU.EX2 R70, R70 ;  /* 0x0000004600467308 */ /* 0x000e700000000800 */
[----:B------:R2:W3:Y:S01]  /*4d90*/  MUFU.EX2 R7, R46 ;  /* 0x0000002e00077308 */ /* 0x0004e20000000800 */
[----:B0-----:R-:W-:Y:S01]  /*4da0*/  F2FP.SATFINITE.E4M3.F32.PACK_AB_MERGE_C R10, R5, R34, RZ ;  /* 0x00000022050a723e */ /* 0x001fe200048070ff */
[----:B------:R-:W-:-:S03]  /*4db0*/  FADD.FTZ R34, R34, R11 ;  /* 0x0000000b22227221 */ /* 0x000fc60000010000 */
[----:B------:R-:W-:Y:S01]  /*4dc0*/  F2FP.SATFINITE.E4M3.F32.PACK_AB_MERGE_C R191, R87, R30, R10 ;  /* 0x0000001e57bf723e */ /* 0x000fe2000480700a */
[----:B------:R-:W-:-:S01]  /*4dd0*/  FADD.FTZ R5, R5, R34 ;  /* 0x0000002205057221 */ /* 0x000fc20000010000 */
[----:B------:R-:W-:Y:S02]  /*4de0*/  IMAD.MOV.U32 R30, RZ, RZ, R25 ;  /* 0x000000ffff1e7224 */ /* 0x000fe400078e0019 */
[----:B-1----:R-:W-:-:S01]  /*4df0*/  FADD.FTZ R4, R70, R9 ;  /* 0x0000000946047221 */ /* 0x002fc20000010000 */
[--C-:B------:R-:W-:Y:S02]  /*4e00*/  IMAD.MOV.U32 R34, RZ, RZ, R25.reuse ;  /* 0x000000ffff227224 */ /* 0x100fe400078e0019 */
[--C-:B--2---:R-:W-:Y:S02]  /*4e10*/  IMAD.MOV.U32 R46, RZ, RZ, R25.reuse ;  /* 0x000000ffff2e7224 */ /* 0x104fe400078e0019 */
[--C-:B------:R-:W-:Y:S01]  /*4e20*/  IMAD.MOV.U32 R87, RZ, RZ, R25.reuse ;  /* 0x000000ffff577224 */ /* 0x100fe200078e0019 */
[C---:B---3--:R-:W-:Y:S01]  /*4e30*/  F2FP.SATFINITE.E4M3.F32.PACK_AB_MERGE_C R8, R7.reuse, R70, RZ ;  /* 0x000000460708723e */ /* 0x048fe200048070ff */
[----:B------:R-:W-:Y:S01]  /*4e40*/  FADD.FTZ R4, R7, R4 ;  /* 0x0000000407047221 */ /* 0x000fe20000010000 */
[----:B------:R-:W-:-:S02]  /*4e50*/  IMAD.MOV.U32 R70, RZ, RZ, R25 ;  /* 0x000000ffff467224 */ /* 0x000fc400078e0019 */
[----:B------:R-:W-:Y:S01]  /*4e60*/  F2FP.SATFINITE.E4M3.F32.PACK_AB_MERGE_C R190, R6, R63, R8 ;  /* 0x0000003f06be723e */ /* 0x000fe20004807008 */
        /* <DEDUP_REMOVED lines=36> */
[----:B------:R-:W-:Y:S01]  /*50b0*/  UMOV UR55, UR47 ;  /* 0x0000002f00377c82 */ /* 0x000fe20008000000 */
[----:B------:R-:W-:-:S05]  /*50c0*/  UMOV UR51, UR46 ;  /* 0x0000002e00337c82 */ /* 0x000fca0008000000 */
.L_x_202:
[----:B------:R-:W-:Y:S01]  /*50d0*/  ISETP.NE.AND P2, PT, RZ, UR44, PT ;  /* 0x0000002cff007c0c */ /* 0x000fe2000bf45270 */
[----:B------:R-:W-:-:S04]  /*50e0*/  UISETP.NE.AND UP0, UPT, UR51, 0x1, UPT ;  /* 0x000000013300788c */ /* 0x000fc8000bf05270 */
[----:B------:R-:W-:-:S04]  /*50f0*/  USEL UR47, URZ, 0x1, UP0 ;  /* 0x000000013f2f7887 */ /* 0x000fc80008000000 */
[----:B------:R-:W-:-:S04]  /*5100*/  ULOP3.LUT UR47, UR55, UR47, URZ, 0x3c, !UPT ;  /* 0x0000002f372f7292 */ /* 0x000fc8000f8e3c3f */
[----:B------:R-:W-:Y:S08]  /*5110*/  @P2 BRA `(.L_x_192) ;  /* 0x0000000000442947 */ /* 0x000ff00003800000 */
[----:B------:R-:W-:Y:S05]  /*5120*/  @!P0 BRA `(.L_x_193) ;  /* 0x0000000000048947 */ /* 0x000fea0003800000 */
[----:B------:R-:W-:Y:S01]  /*5130*/  BPT.TRAP 0x1 ;  /* 0x000000040000795c */ /* 0x000fe20000300000 */
.L_x_193:
[----:B------:R-:W0:Y:S01]  /*5140*/  S2UR UR10, SR_CgaCtaId ;  /* 0x00000000000a79c3 */ /* 0x000e220000008800 */
[----:B------:R-:W-:Y:S01]  /*5150*/  UIADD3 UR6, UR51, 0x1, URZ ;  /* 0x0000000133067890 */ /* 0x000fe2000fffe03f */
[----:B------:R-:W-:Y:S01]  /*5160*/  IMAD.U32 R0, RZ, RZ, UR47 ;  /* 0x0000002fff007e24 */ /* 0x000fe2000f8e00ff */
[----:B------:R-:W-:Y:S02]  /*5170*/  UMOV UR7, 0x400 ;  /* 0x0000040000077882 */ /* 0x000fe40000000000 */
[----:B------:R-:W-:Y:S02]  /*5180*/  UISETP.NE.AND UP0, UPT, UR6, 0x2, UPT ;  /* 0x000000020600788c */ /* 0x000fe4000bf05270 */
[----:B------:R-:W-:Y:S02]  /*5190*/  SHF.L.U32 R0, R0, 0x1f, RZ ;  /* 0x0000001f00007819 */ /* 0x000fe400000006ff */
[----:B------:R-:W-:Y:S02]  /*51a0*/  USEL UR6, UR6, URZ, UP0 ;  /* 0x0000003f06067287 */ /* 0x000fe40008000000 */
[----:B0-----:R-:W-:-:S04]  /*51b0*/  ULEA UR7, UR10, UR7, 0x18 ;  /* 0x000000070a077291 */ /* 0x001fc8000f8ec03f */
[----:B------:R-:W-:-:S09]  /*51c0*/  ULEA UR6, UR6, UR7, 0x3 ;  /* 0x0000000706067291 */ /* 0x000fd2000f8e183f */
[----:B------:R0:W1:Y:S01]  /*51d0*/  SYNCS.PHASECHK.TRANS64.TRYWAIT P1, [UR6+0x29830], R0 ;  /* 0x02983000ff0075a7 */ /* 0x0000620008020146 */
[----:B------:R-:W-:Y:S05]  /*51e0*/  @!P0 BRA `(.L_x_194) ;  /* 0x0000000000048947 */ /* 0x000fea0003800000 */
[----:B------:R-:W-:Y:S01]  /*51f0*/  BPT.TRAP 0x1 ;  /* 0x000000040000795c */ /* 0x000fe20000300000 */
.L_x_194:
[----:B-1----:R-:W-:Y:S05]  /*5200*/  @P1 BRA `(.L_x_192) ;  /* 0x0000000000081947 */ /* 0x002fea0003800000 */
[----:B------:R-:W1:Y:S02]  /*5210*/  SYNCS.PHASECHK.TRANS64.TRYWAIT P1, [UR6+0x29830], R0 ;  /* 0x02983000ff0075a7 */ /* 0x000e640008020146 */
[----:B-1----:R-:W-:Y:S05]  /*5220*/  @!P1 BRA `(.L_x_195) ;  /* 0x000000e000189947 */ /* 0x002fea0003800000 */
.L_x_192:
[----:B-1----:R-:W1:Y:S01]  /*5230*/  S2R R3, SR_TID.X ;  /* 0x0000000000037919 */ /* 0x002e620000002100 */
[----:B------:R-:W-:Y:S01]  /*5240*/  UIADD3 UR46, UR51, 0x1, URZ ;  /* 0x00000001332e7890 */ /* 0x000fe2000fffe03f */
[----:B------:R-:W-:Y:S01]  /*5250*/  UMOV UR27, 0x80000020 ;  /* 0x80000020001b7882 */ /* 0x000fe20000000000 */
[----:B------:R-:W-:Y:S02]  /*5260*/  UMOV UR28, UR24 ;  /* 0x00000018001c7c82 */ /* 0x000fe40008000000 */
[----:B------:R-:W-:Y:S01]  /*5270*/  UISETP.NE.AND UP0, UPT, UR46, 0x2, UPT ;  /* 0x000000022e00788c */ /* 0x000fe2000bf05270 */
[----:B------:R-:W-:Y:S01]  /*5280*/  UMOV UR29, UR25 ;  /* 0x00000019001d7c82 */ /* 0x000fe20008000000 */
[----:B------:R-:W-:Y:S02]  /*5290*/  UMOV UR31, 0x80000020 ;  /* 0x80000020001f7882 */ /* 0x000fe40000000000 */
[----:B------:R-:W-:Y:S01]  /*52a0*/  USEL UR46, UR46, URZ, UP0 ;  /* 0x0000003f2e2e7287 */ /* 0x000fe20008000000 */
[----:B------:R-:W-:Y:S01]  /*52b0*/  UMOV UR32, UR24 ;  /* 0x0000001800207c82 */ /* 0x000fe20008000000 */
[----:B------:R-:W-:-:S02]  /*52c0*/  UMOV UR33, UR25 ;  /* 0x0000001900217c82 */ /* 0x000fc40008000000 */
[----:B------:R-:W-:Y:S01]  /*52d0*/  UIMAD UR56, UR46, 0x780, UR50 ;  /* 0x000007802e3878a4 */ /* 0x000fe2000f8e0232 */
[----:B------:R-:W-:Y:S01]  /*52e0*/  UMOV UR35, 0x80000020 ;  /* 0x8000002000237882 */ /* 0x000fe20000000000 */
[----:B------:R-:W-:Y:S02]  /*52f0*/  UMOV UR7, 0x80000020 ;  /* 0x8000002000077882 */ /* 0x000fe40000000000 */
[----:B------:R-:W-:Y:S02]  /*5300*/  UIADD3 UR30, UR56, 0x80, URZ ;  /* 0x00000080381e7890 */ /* 0x000fe4000fffe03f */
[----:B------:R-:W-:Y:S02]  /*5310*/  UIADD3 UR34, UR56, 0x100, URZ ;  /* 0x0000010038227890 */ /* 0x000fe4000fffe03f */
[----:B------:R-:W-:Y:S01]  /*5320*/  UMOV UR26, UR56 ;  /* 0x00000038001a7c82 */ /* 0x000fe20008000000 */
[----:B------:R-:W-:Y:S02]  /*5330*/  UIADD3 UR6, UR56, 0x200, URZ ;  /* 0x0000020038067890 */ /* 0x000fe4000fffe03f */
[----:B------:R-:W-:Y:S01]  /*5340*/  UIADD3 UR10, UR56, 0x202, URZ ;  /* 0x00000202380a7890 */ /* 0x000fe2000fffe03f */
[----:B------:R-:W-:Y:S01]  /*5350*/  UMOV UR11, 0x80000020 ;  /* 0x80000020000b7882 */ /* 0x000fe20000000000 */
[----:B------:R-:W-:Y:S01]  /*5360*/  UIADD3 UR14, UR56, 0x282, URZ ;  /* 0x00000282380e7890 */ /* 0x000fe2000fffe03f */
[----:B------:R-:W-:Y:S01]  /*5370*/  UMOV UR15, 0x80000020 ;  /* 0x80000020000f7882 */ /* 0x000fe20000000000 */
[----:B------:R-:W-:Y:S01]  /*5380*/  UIADD3 UR18, UR56, 0x500, URZ ;  /* 0x0000050038127890 */ /* 0x000fe2000fffe03f */
[----:B-1----:R-:W-:Y:S01]  /*5390*/  SHF.R.U32.HI R3, RZ, 0x7, R3 ;  /* 0x00000007ff037819 */ /* 0x002fe20000011603 */
[----:B------:R-:W-:Y:S01]  /*53a0*/  UMOV UR19, 0x80000020 ;  /* 0x8000002000137882 */ /* 0x000fe20000000000 */
[----:B------:R-:W-:Y:S01]  /*53b0*/  UIADD3 UR22, UR56, 0x502, URZ ;  /* 0x0000050238167890 */ /* 0x000fe2000fffe03f */
[----:B------:R-:W-:-:S02]  /*53c0*/  UMOV UR23, 0x80000020 ;  /* 0x8000002000177882 */ /* 0x000fc40000000000 */
[----:B0-----:R-:W-:-:S05]  /*53d0*/  VIADD R0, R3, 0x8 ;  /* 0x0000000803007836 */ /* 0x001fca0000000000 */
[----:B------:R0:W-:Y:S06]  /*53e0*/  BAR.SYNC.DEFER_BLOCKING R0, 0x100 ;  /* 0x000400000000751d */ /* 0x0001ec0000010000 */
[----:B------:R-:W-:-:S06]  /*53f0*/  WARPGROUP.ARRIVE ;  /* 0x00000000000079c5 */ /* 0x000fcc0000000000 */
[----:B------:R-:W-:Y:S01]  /*5400*/  QGMMA.64x32x32.F32.E4M3.E4M3 R152, gdesc[UR24], RZ, !UPT, gsb0 ;  /* 0x00600000189879f3 */ /* 0x000fe2000c0008ff */
[----:B------:R-:W-:Y:S01]  /*5410*/  UIADD3 UR26, UR56, 0x180, URZ ;  /* 0x00000180381a7890 */ /* 0x000fe2000fffe03f */
[----:B------:R-:W-:Y:S01]  /*5420*/  UMOV UR27, 0x80000020 ;  /* 0x80000020001b7882 */ /* 0x000fe20000000000 */
[----:B------:R-:W-:Y:S02]  /*5430*/  WARPGROUP.DEPBAR.LE gsb0, 0x0 ;  /* 0x00008000000079c5 */ /* 0x000fe40000010000 */
[----:B------:R-:W-:-:S06]  /*5440*/  WARPGROUP.ARRIVE ;  /* 0x00000000000079c5 */ /* 0x000fcc0000000000 */
[----:B------:R-:W-:Y:S01]  /*5450*/  QGMMA.64x32x32.F32.E4M3.E4M3 R136, gdesc[UR28], RZ, !UPT, gsb0 ;  /* 0x006000001c8879f3 */ /* 0x000fe2000c0008ff */
[----:B------:R-:W-:Y:S01]  /*5460*/  UIADD3 UR30, UR56, 0x82, URZ ;  /* 0x00000082381e7890 */ /* 0x000fe2000fffe03f */
[----:B------:R-:W-:Y:S01]  /*5470*/  UMOV UR28, UR4 ;  /* 0x00000004001c7c82 */ /* 0x000fe20008000000 */
[----:B------:R-:W-:Y:S01]  /*5480*/  UMOV UR29, UR5 ;  /* 0x00000005001d7c82 */ /* 0x000fe20008000000 */
        /* <DEDUP_REMOVED lines=134> */
[----:B------:R-:W-:Y:S01]  /*5cf0*/  UIADD3 UR56, UR56, 0x702, URZ ;  /* 0x0000070238387890 */ /* 0x000fe2000fffe03f */
[----:B------:R-:W-:Y:S02]  /*5d00*/  WARPGROUP.DEPBAR.LE gsb0, 0x0 ;  /* 0x00008000000079c5 */ /* 0x000fe40000010000 */
[----:B------:R-:W-:-:S06]  /*5d10*/  WARPGROUP.ARRIVE ;  /* 0x00000000000079c5 */ /* 0x000fcc0000000000 */
[----:B------:R-:W-:Y:S03]  /*5d20*/  QGMMA.64x32x32.F32.E4M3.E4M3 R136, gdesc[UR28], R136, gsb0 ;  /* 0x006000001c8879f3 */ /* 0x000fe60008000888 */
        /* <DEDUP_REMOVED lines=15> */
.L_x_197:
[----:B------:R-:W0:Y:S01]  /*5e20*/  S2UR UR7, SR_CgaCtaId ;  /* 0x00000000000779c3 */ /* 0x000e220000008800 */
[----:B------:R-:W-:Y:S01]  /*5e30*/  UMOV UR6, 0x400 ;  /* 0x0000040000067882 */ /* 0x000fe20000000000 */
[----:B------:R-:W-:-:S05]  /*5e40*/  IMAD.U32 R0, RZ, RZ, UR55 ;  /* 0x00000037ff007e24 */ /* 0x000fca000f8e00ff */
[----:B------:R-:W-:Y:S01]  /*5e50*/  SHF.L.U32 R0, R0, 0x1f, RZ ;  /* 0x0000001f00007819 */ /* 0x000fe200000006ff */
[----:B0-----:R-:W-:-:S04]  /*5e60*/  ULEA UR6, UR7, UR6, 0x18 ;  /* 0x0000000607067291 */ /* 0x001fc8000f8ec03f */
[----:B------:R-:W-:-:S09]  /*5e70*/  ULEA UR6, UR51, UR6, 0x3 ;  /* 0x0000000633067291 */ /* 0x000fd2000f8e183f */
[----:B------:R0:W1:Y:S01]  /*5e80*/  SYNCS.PHASECHK.TRANS64.TRYWAIT P1, [UR6+0x29850], R0 ;  /* 0x02985000ff0075a7 */ /* 0x0000620008020146 */
[----:B------:R-:W-:Y:S05]  /*5e90*/  @!P0 BRA `(.L_x_198) ;  /* 0x0000000000048947 */ /* 0x000fea0003800000 */
[----:B------:R-:W-:Y:S01]  /*5ea0*/  BPT.TRAP 0x1 ;  /* 0x000000040000795c */ /* 0x000fe20000300000 */
.L_x_198:
[----:B-1----:R-:W-:Y:S05]  /*5eb0*/  @P1 BRA `(.L_x_196) ;  /* 0x0000000000081947 */ /* 0x002fea0003800000 */
[----:B------:R-:W1:Y:S02]  /*5ec0*/  SYNCS.PHASECHK.TRANS64.TRYWAIT P1, [UR6+0x29850], R0 ;  /* 0x02985000ff0075a7 */ /* 0x000e640008020146 */
[----:B-1----:R-:W-:Y:S05]  /*5ed0*/  @!P1 BRA `(.L_x_199) ;  /* 0x000000d400049947 */ /* 0x002fea0003800000 */
.L_x_196:
[----:B------:R-:W2:Y:S01]  /*5ee0*/  S2UR UR11, SR_CgaCtaId ;  /* 0x00000000000b79c3 */ /* 0x000ea20000008800 */
[----:B------:R-:W-:Y:S01]  /*5ef0*/  UMOV UR6, 0x400 ;  /* 0x0000040000067882 */ /* 0x000fe20000000000 */
[----:B------:R-:W-:Y:S01]  /*5f00*/  WARPGROUP.ARRIVE ;  /* 0x00000000000079c5 */ /* 0x000fe20000000000 */
[----:B------:R-:W-:-:S05]  /*5f10*/  UMOV UR7, 0xc0000010 ;  /* 0xc000001000077882 */ /* 0x000fca0000000000 */
[----:B-1----:R-:W1:Y:S01]  /*5f20*/  S2R R3, SR_TID.X ;  /* 0x0000000000037919 */ /* 0x002e620000002100 */
[----:B--2---:R-:W-:-:S04]  /*5f30*/  ULEA UR14, UR11, UR6, 0x18 ;  /* 0x000000060b0e7291 */ /* 0x004fc8000f8ec03f */
[----:B------:R-:W-:-:S04]  /*5f40*/  UIADD3 UR6, UR14, 0x400, URZ ;  /* 0x000004000e067890 */ /* 0x000fc8000fffe03f */
[----:B------:R-:W-:-:S04]  /*5f50*/  USHF.R.U32.HI UR6, URZ, 0x4, UR6 ;  /* 0x000000043f067899 */ /* 0x000fc80008011606 */
[----:B------:R-:W-:Y:S01]  /*5f60*/  ULOP3.LUT UR6, UR6, 0x3fff, URZ, 0xc0, !UPT ;  /* 0x00003fff06067892 */ /* 0x000fe2000f8ec03f */
[----:B-1----:R-:W-:-:S03]  /*5f70*/  SHF.R.U32.HI R3, RZ, 0x7, R3 ;  /* 0x00000007ff037819 */ /* 0x002fc60000011603 */
[----:B------:R-:W-:Y:S01]  /*5f80*/  ULOP3.LUT UR6, UR6, 0x10000, URZ, 0xfc, !UPT ;  /* 0x0001000006067892 */ /* 0x000fe2000f8efc3f */
[----:B0-----:R-:W-:-:S03]  /*5f90*/  IADD3 R0, -R3, 0xb, RZ ;  /* 0x0000000b03007810 */ /* 0x001fc60007ffe1ff */
        /* <DEDUP_REMOVED lines=27> */
.L_x_200:
[----:B0-----:R-:W-:Y:S01]  /*6150*/  FMNMX.FTZ R0, R152, R6, !PT ;  /* 0x0000000698007209 */ /* 0x001fe20007810000 */
[----:B------:R-:W-:Y:S01]  /*6160*/  IMAD.U32 R14, RZ, RZ, UR41 ;  /* 0x00000029ff0e7e24 */ /* 0x000fe2000f8e00ff */
[----:B------:R-:W-:Y:S01]  /*6170*/  FMNMX.FTZ R8, R154, R7, !PT ;  /* 0x000000079a087209 */ /* 0x000fe20007810000 */
[----:B------:R-:W-:Y:S01]  /*6180*/  ULEA UR6, UR46, UR14, 0x3 ;  /* 0x0000000e2e067291 */ /* 0x000fe2000f8e183f */
[----:B------:R-:W-:Y:S02]  /*6190*/  FMNMX.FTZ R3, R153, R0, !PT ;  /* 0x0000000099037209 */ /* 0x000fe40007810000 */
[----:B------:R-:W-:Y:S01]  /*61a0*/  FMNMX.FTZ R9, R155, R8, !PT ;  /* 0x000000089b097209 */ /* 0x000fe20007810000 */
[----:B------:R-:W-:Y:S01]  /*61b0*/  UIADD3 UR6, UR6, 0x29840, URZ ;  /* 0x0002984006067890 */ /* 0x000fe2000fffe03f */
[----:B------:R-:W-:Y:S02]  /*61c0*/  FMNMX.FTZ R0, R156, R3, !PT ;  /* 0x000000039c007209 */ /* 0x000fe40007810000 */
[----:B------:R-:W-:Y:S01]  /*61d0*/  FMNMX.FTZ R8, R158, R9, !PT ;  /* 0x000000099e087209 */ /* 0x000fe20007810000 */
[----:B------:R-:W-:Y:S01]  /*61e0*/  UPRMT UR6, UR11, 0x654, UR6 ;  /* 0x000006540b067896 */ /* 0x000fe20008000006 */
[----:B------:R-:W-:-:S02]  /*61f0*/  FMNMX.FTZ R3, R157, R0, !PT ;  /* 0x000000009d037209 */ /* 0x000fc40007810000 */
[----:B------:R-:W-:Y:S02]  /*6200*/  FMNMX.FTZ R9, R159, R8, !PT ;  /* 0x000000089f097209 */ /* 0x000fe40007810000 */
[----:B------:R-:W-:Y:S02]  /*6210*/  FMNMX.FTZ R0, R160, R3, !PT ;  /* 0x00000003a0007209 */ /* 0x000fe40007810000 */
[----:B------:R-:W-:Y:S02]  /*6220*/  FMNMX.FTZ R8, R162, R9, !PT ;  /* 0x00000009a2087209 */ /* 0x000fe40007810000 */
[----:B------:R-:W-:Y:S01]  /*6230*/  FMNMX.FTZ R3, R161, R0, !PT ;  /* 0x00000000a1037209 */ /* 0x000fe20007810000 */
[----:B------:R-:W-:Y:S01]  /*6240*/  SYNCS.ARRIVE.TRANS64.RED.A1T0 RZ, [UR6], RZ ;  /* 0x000000ffffff79a7 */ /* 0x000fe20008100406 */
        /* <DEDUP_REMOVED lines=68> */
[----:B------:R-:W-:-:S03]  /*6690*/  FMNMX.FTZ R8, R103, R8, !PT ;  /* 0x0000000867087209 */ /* 0x000fc60007810000 */
[----:B------:R-:W0:Y:S04]  /*66a0*/  SHFL.BFLY PT, R0, R9, 0x2, 0x1f ;  /* 0x0c401f0009007f89 */ /* 0x000e2800000e0000 */
[----:B------:R-:W1:Y:S01]  /*66b0*/  SHFL.BFLY PT, R3, R8, 0x2, 0x1f ;  /* 0x0c401f0008037f89 */ /* 0x000e6200000e0000 */
[----:B0-----:R-:W-:Y:S02]  /*66c0*/  FMNMX.FTZ R10, R9, R0, !PT ;  /* 0x00000000090a7209 */ /* 0x001fe40007810000 */
[----:B-1----:R-:W-:-:S03]  /*66d0*/  FMNMX.FTZ R11, R8, R3, !PT ;  /* 0x00000003080b7209 */ /* 0x002fc60007810000 */
[----:B------:R-:W0:Y:S04]  /*66e0*/  SHFL.BFLY PT, R3, R10, 0x1, 0x1f ;  /* 0x0c201f000a037f89 */ /* 0x000e2800000e0000 */
[----:B------:R-:W1:Y:S01]  /*66f0*/  SHFL.BFLY PT, R0, R11, 0x1, 0x1f ;  /* 0x0c201f000b007f89 */ /* 0x000e6200000e0000 */
[----:B0-----:R-:W-:Y:S02]  /*6700*/  FMNMX.FTZ R3, R10, R3, !PT ;  /* 0x000000030a037209 */ /* 0x001fe40007810000 */
[----:B-1----:R-:W-:-:S03]  /*6710*/  FMNMX.FTZ R0, R11, R0, !PT ;  /* 0x000000000b007209 */ /* 0x002fc60007810000 */
[C---:B------:R-:W-:Y:S01]  /*6720*/  FFMA.FTZ R8, R3.reuse, R14, -8 ;  /* 0xc100000003087423 */ /* 0x040fe2000001000e */
[----:B------:R-:W-:-:S03]  /*6730*/  FADD.FTZ R6, -R3, R6 ;  /* 0x0000000603067221 */ /* 0x000fc60000010100 */
[--C-:B------:R-:W-:Y:S01]  /*6740*/  FFMA.FTZ R21, R136, UR41, -R8.reuse ;  /* 0x0000002988157c23 */ /* 0x100fe20008010808 */
[----:B------:R-:W-:-:S01]  /*6750*/  FFMA.FTZ R136, R137, UR41, -R8 ;  /* 0x0000002989887c23 */ /* 0x000fc20008010808 */
[--C-:B------:R-:W-:Y:S01]  /*6760*/  FFMA.FTZ R137, R140, UR41, -R8.reuse ;  /* 0x000000298c897c23 */ /* 0x100fe20008010808 */
[----:B------:R-:W-:-:S01]  /*6770*/  FFMA.FTZ R140, R141, UR41, -R8 ;  /* 0x000000298d8c7c23 */ /* 0x000fc20008010808 */
[--C-:B------:R-:W-:Y:S01]  /*6780*/  FFMA.FTZ R141, R144, UR41, -R8.reuse ;  /* 0x00000029908d7c23 */ /* 0x100fe20008010808 */
[----:B------:R-:W-:-:S01]  /*6790*/  FFMA.FTZ R144, R145, UR41, -R8 ;  /* 0x0000002991907c23 */ /* 0x000fc20008010808 */
[--C-:B------:R-:W-:Y:S01]  /*67a0*/  FFMA.FTZ R145, R148, UR41, -R8.reuse ;  /* 0x0000002994917c23 */ /* 0x100fe20008010808 */
[----:B------:R-:W-:-:S01]  /*67b0*/  FFMA.FTZ R148, R149, UR41, -R8 ;  /* 0x0000002995947c23 */ /* 0x000fc20008010808 */
[----:B------:R-:W-:Y:S02]  /*67c0*/  IMAD.U32 R149, RZ, RZ, UR41 ;  /* 0x00000029ff957e24 */ /* 0x000fe4000f8e00ff */
[----:B------:R-:W-:Y:S01]  /*67d0*/  FMUL.FTZ R12, R6, UR41 ;  /* 0x00000029060c7c20 */ /* 0x000fe20008410000 */
        /* <DEDUP_REMOVED lines=32> */
[C---:B------:R-:W-:Y:S01]  /*69e0*/  FADD.FTZ R6, -R0.reuse, R7 ;  /* 0x0000000700067221 */ /* 0x040fe20000010100 */
[----:B------:R-:W-:-:S01]  /*69f0*/  FFMA.FTZ R8, R0, R149, -8 ;  /* 0xc100000000087423 */ /* 0x000fc20000010095 */
[----:B------:R-:W-:Y:S02]  /*6a00*/  MUFU.EX2 R7, R12 ;  /* 0x0000000c00077308 */ /* 0x000fe40000000800 */
[----:B------:R-:W-:Y:S01]  /*6a10*/  FMUL.FTZ R6, R6, UR41 ;  /* 0x0000002906067c20 */ /* 0x000fe20008410000 */
[--C-:B------:R-:W-:Y:S01]  /*6a20*/  FFMA.FTZ R149, R154, UR41, -R8.reuse ;  /* 0x000000299a957c23 */ /* 0x100fe20008010808 */
[----:B------:R-:W-:-:S01]  /*6a30*/  FFMA.FTZ R152, R155, UR41, -R8 ;  /* 0x000000299b987c23 */ /* 0x000fc20008010808 */
[--C-:B------:R-:W-:Y:S01]  /*6a40*/  FFMA.FTZ R153, R158, UR41, -R8.reuse ;  /* 0x000000299e997c23 */ /* 0x100fe20008010808 */
[----:B------:R-:W-:-:S01]  /*6a50*/  FFMA.FTZ R154, R159, UR41, -R8 ;  /* 0x000000299f9a7c23 */ /* 0x000fc20008010808 */
[--C-:B------:R-:W-:Y:S01]  /*6a60*/  FFMA.FTZ R155, R162, UR41, -R8.reuse ;  /* 0x00000029a29b7c23 */ /* 0x100fe20008010808 */
        /* <DEDUP_REMOVED lines=33> */
[----:B-1----:R-:W-:-:S01]  /*6c80*/  FFMA.FTZ R5, R6, R5, R149 ;  /* 0x0000000506057223 */ /* 0x002fc20000010095 */
[--C-:B------:R-:W-:Y:S01]  /*6c90*/  FFMA.FTZ R91, R91, UR41, -R8.reuse ;  /* 0x000000295b5b7c23 */ /* 0x100fe20008010808 */
[----:B------:R-:W-:-:S01]  /*6ca0*/  FFMA.FTZ R94, R94, UR41, -R8 ;  /* 0x000000295e5e7c23 */ /* 0x000fc20008010808 */
[--C-:B------:R-:W-:Y:S01]  /*6cb0*/  FFMA.FTZ R95, R95, UR41, -R8.reuse ;  /* 0x000000295f5f7c23 */ /* 0x100fe20008010808 */
[----:B------:R-:W-:-:S01]  /*6cc0*/  FFMA.FTZ R98, R98, UR41, -R8 ;  /* 0x0000002962627c23 */ /* 0x000fc20008010808 */
[--C-:B------:R-:W-:Y:S01]  /*6cd0*/  FFMA.FTZ R99, R99, UR41, -R8.reuse ;  /* 0x0000002963637c23 */ /* 0x100fe20008010808 */
[----:B------:R-:W-:-:S01]  /*6ce0*/  FFMA.FTZ R102, R102, UR41, -R8 ;  /* 0x0000002966667c23 */ /* 0x000fc20008010808 */
[----:B------:R-:W1:Y:S01]  /*6cf0*/  MUFU.EX2 R11, R11 ;  /* 0x0000000b000b7308 */ /* 0x000e620000000800 */
[----:B0-----:R-:W-:-:S07]  /*6d00*/  FADD.FTZ R4, R9, R4 ;  /* 0x0000000409047221 */ /* 0x001fce0000010000 */
[----:B------:R-:W0:Y:S01]  /*6d10*/  MUFU.EX2 R153, R153 ;  /* 0x0000009900997308 */ /* 0x000e220000000800 */
[----:B--2---:R-:W-:-:S07]  /*6d20*/  FADD.FTZ R160, R152, R5 ;  /* 0x0000000598a07221 */ /* 0x004fce0000010000 */
[----:B------:R2:W3:Y:S01]  /*6d30*/  MUFU.EX2 R12, R157 ;  /* 0x0000009d000c7308 */ /* 0x0004e20000000800 */
[----:B-1----:R-:W-:-:S07]  /*6d40*/  FADD.FTZ R5, R11, R4 ;  /* 0x000000040b057221 */ /* 0x002fce0000010000 */
[----:B------:R-:W1:Y:S01]  /*6d50*/  MUFU.EX2 R154, R154 ;  /* 0x0000009a009a7308 */ /* 0x000e620000000800 */
[----:B--2---:R-:W-:-:S01]  /*6d60*/  FFMA.FTZ R157, R166, UR41, -R8 ;  /* 0x00000029a69d7c23 */ /* 0x004fc20008010808 */
[----:B0-----:R-:W-:Y:S01]  /*6d70*/  FADD.FTZ R159, R153, R160 ;  /* 0x000000a0999f7221 */ /* 0x001fe20000010000 */
[----:B------:R-:W-:-:S05]  /*6d80*/  FFMA.FTZ R8, R103, UR41, -R8 ;  /* 0x0000002967087c23 */ /* 0x000fca0008010808 */
[----:B------:R-:W0:Y:S01]  /*6d90*/  MUFU.EX2 R13, R13 ;  /* 0x0000000d000d7308 */ /* 0x000e220000000800 */
[----:B---3--:R-:W-:-:S07]  /*6da0*/  FADD.FTZ R4, R12, R5 ;  /* 0x000000050c047221 */ /* 0x008fce0000010000 */
[----:B------:R-:W2:Y:S01]  /*6db0*/  MUFU.EX2 R155, R155 ;  /* 0x0000009b009b7308 */ /* 0x000ea20000000800 */
[----:B-1----:R-:W-:-:S07]  /*6dc0*/  FADD.FTZ R160, R154, R159 ;  /* 0x0000009f9aa07221 */ /* 0x002fce0000010000 */
        /* <DEDUP_REMOVED lines=139> */
[----:B0-----:R-:W-:-:S01]  /*7680*/  FADD.FTZ R103, R102, R103 ;  /* 0x0000006766677221 */ /* 0x001fc20000010000 */
[----:B--2---:R-:W-:-:S03]  /*7690*/  FADD.FTZ R4, R101, R4 ;  /* 0x0000000465047221 */ /* 0x004fc60000010000 */
[----:B-1----:R-:W-:Y:S01]  /*76a0*/  FADD.FTZ R5, R8, R103 ;  /* 0x0000006708057221 */ /* 0x002fe20000010000 */
[----:B------:R-:W-:Y:S06]  /*76b0*/  @!P0 BRA `(.L_x_201) ;  /* 0x0000000000048947 */ /* 0x000fec0003800000 */
[----:B------:R-:W-:Y:S01]  /*76c0*/  BPT.TRAP 0x1 ;  /* 0x000000040000795c */ /* 0x000fe20000300000 */
.L_x_201:
        /* <DEDUP_REMOVED lines=12> */
[----:B------:R-:W-:Y:S01]  /*7790*/  UMOV UR51, UR46 ;  /* 0x0000002e00337c82 */ /* 0x000fe20008000000 */
        /* <DEDUP_REMOVED lines=81> */
[----:B------:R-:W-:Y:S01]  /*7cb0*/  IMAD.MOV.U32 R7, RZ, RZ, R0 ;  /* 0x000000ffff077224 */ /* 0x000fe200078e0000 */
[----:B------:R-:W-:Y:S01]  /*7cc0*/  F2FP.SATFINITE.E4M3.F32.PACK_AB_MERGE_C R173, R152, R149, R153 ;  /* 0x0000009598ad723e */ /* 0x000fe20004807099 */
[----:B------:R-:W-:Y:S01]  /*7cd0*/  IMAD.MOV.U32 R6, RZ, RZ, R3 ;  /* 0x000000ffff067224 */ /* 0x000fe200078e0003 */
[----:B------:R-:W-:-:S02]  /*7ce0*/  F2FP.SATFINITE.E4M3.F32.PACK_AB_MERGE_C R174, R14, R13, R15 ;  /* 0x0000000d0eae723e */ /* 0x000fc4000480700f */
[----:B------:R-:W-:Y:S02]  /*7cf0*/  F2FP.SATFINITE.E4M3.F32.PACK_AB_MERGE_C R175, R156, R155, R157 ;  /* 0x0000009b9caf723e */ /* 0x000fe4000480709d */
[----:B------:R-:W-:Y:S02]  /*7d00*/  F2FP.SATFINITE.E4M3.F32.PACK_AB_MERGE_C R176, R136, R21, R137 ;  /* 0x0000001588b0723e */ /* 0x000fe40004807089 */
[----:B------:R-:W-:Y:S02]  /*7d10*/  F2FP.SATFINITE.E4M3.F32.PACK_AB_MERGE_C R177, R139, R138, R142 ;  /* 0x0000008a8bb1723e */ /* 0x000fe4000480708e */
[----:B------:R-:W-:Y:S02]  /*7d20*/  F2FP.SATFINITE.E4M3.F32.PACK_AB_MERGE_C R178, R144, R141, R145 ;  /* 0x0000008d90b2723e */ /* 0x000fe40004807091 */
[----:B------:R-:W-:Y:S02]  /*7d30*/  F2FP.SATFINITE.E4M3.F32.PACK_AB_MERGE_C R179, R147, R146, R150 ;  /* 0x0000009293b3723e */ /* 0x000fe40004807096 */
        /* <DEDUP_REMOVED lines=11> */
[----:B------:R-:W-:Y:S01]  /*7df0*/  F2FP.SATFINITE.E4M3.F32.PACK_AB_MERGE_C R191, R99, R98, R102 ;  /* 0x0000006263bf723e */ /* 0x000fe20004807066 */
[----:B------:R-:W-:Y:S06]  /*7e00*/  @P1 BRA `(.L_x_202) ;  /* 0xffffffd000b01947 */ /* 0x000fec000383ffff */
.L_x_191:
[----:B------:R-:W-:Y:S06]  /*7e10*/  BAR.ARV 0x8, 0x180 ;  /* 0x0206000000007b1d */ /* 0x000fec0000002000 */
[----:B------:R-:W-:Y:S05]  /*7e20*/  @!P0 BRA `(.L_x_203) ;  /* 0x0000000000048947 */ /* 0x000fea0003800000 */
[----:B------:R-:W-:Y:S01]  /*7e30*/  BPT.TRAP 0x1 ;  /* 0x000000040000795c */ /* 0x000fe20000300000 */
.L_x_203:
        /* <DEDUP_REMOVED lines=9> */
.L_x_204:
[----:B-1----:R-:W-:Y:S05]  /*7ed0*/  @P1 BRA `(.L_x_205) ;  /* 0x0000000000081947 */ /* 0x002fea0003800000 */
[----:B------:R-:W1:Y:S02]  /*7ee0*/  SYNCS.PHASECHK.TRANS64.TRYWAIT P1, [UR5+0x29850], R6 ;  /* 0x02985006ff0075a7 */ /* 0x000e640008020145 */
[----:B-1----:R-:W-:Y:S05]  /*7ef0*/  @!P1 BRA `(.L_x_206) ;  /* 0x000000b400149947 */ /* 0x002fea0003800000 */
.L_x_205:
[----:B------:R-:W-:Y:S01]  /*7f00*/  UIADD3 UR4, UR4, 0x400, URZ ;  /* 0x0000040004047890 */ /* 0x000fe2000fffe03f */
[----:B------:R-:W-:Y:S01]  /*7f10*/  WARPGROUP.ARRIVE ;  /* 0x00000000000079c5 */ /* 0x000fe20000000000 */
[----:B------:R-:W-:Y:S02]  /*7f20*/  UMOV UR7, 0xc0000010 ;  /* 0xc000001000077882 */ /* 0x000fe40000000000 */
        /* <DEDUP_REMOVED lines=11> */
[----:B------:R-:W-:Y:S02]  /*7fe0*/  ULDC.64 UR6, c[0x0][0x9a0] ;  /* 0x0002680000067ab9 */ /* 0x000fe40000000a00 */
[----:B------:R-:W-:-:S04]  /*7ff0*/  ISETP.NE.U32.AND P1, PT, RZ, UR6, PT ;  /* 0x00000006ff007c0c */ /* 0x000fc8000bf25070 */
[----:B------:R-:W-:-:S13]  /*8000*/  ISETP.NE.AND.EX P1, PT, RZ, UR7, PT, P1 ;  /* 0x00000007ff007c0c */ /* 0x000fda000bf25310 */
[----:B------:R-:W0:Y:S08]  /*8010*/  @P1 LDC.64 R8, c[0x0][0x9c8] ;  /* 0x00027200ff081b82 */ /* 0x000e300000000a00 */
[----:B------:R-:W2:Y:S01]  /*8020*/  @P1 LDC.64 R10, c[0x0][0x9d0] ;  /* 0x00027400ff0a1b82 */ /* 0x000ea20000000a00 */
[----:B01----:R-:W-:-:S04]  /*8030*/  @P1 IMAD R6, R8, UR37, RZ ;  /* 0x0000002508061c24 */ /* 0x003fc8000f8e02ff */
[----:B------:R-:W-:Y:S02]  /*8040*/  @P1 IMAD R9, R9, UR36, R6 ;  /* 0x0000002409091c24 */ /* 0x000fe4000f8e0206 */
[----:B------:R-:W-:-:S04]  /*8050*/  @P1 IMAD.WIDE.U32 R6, R8, UR36, RZ ;  /* 0x0000002408061c25 */ /* 0x000fc8000f8e00ff */
[----:B------:R-:W-:Y:S02]  /*8060*/  @P1 IMAD.IADD R7, R7, 0x1, R9 ;  /* 0x0000000107071824 */ /* 0x000fe400078e0209 */
[----:B--2---:R-:W-:-:S04]  /*8070*/  @P1 IMAD.WIDE.U32 R6, R10, UR38, R6 ;  /* 0x000000260a061c25 */ /* 0x004fc8000f8e0006 */
[----:B------:R-:W-:Y:S01]  /*8080*/  @P1 IMAD R7, R11, UR38, R7 ;  /* 0x000000260b071c24 */ /* 0x000fe2000f8e0207 */
[----:B------:R-:W-:Y:S01]  /*8090*/  @P1 LEA R8, P2, R6, UR6, 0x2 ;  /* 0x0000000606081c11 */ /* 0x000fe2000f8410ff */
[----:B------:R-:W-:-:S03]  /*80a0*/  UIADD3 UR6, UR4, 0x200, URZ ;  /* 0x0000020004067890 */ /* 0x000fc6000fffe03f */
[----:B------:R-:W-:Y:S01]  /*80b0*/  @P1 LEA.HI.X R9, R6, UR7, R7, 0x2, P2 ;  /* 0x0000000706091c11 */ /* 0x000fe200090f1407 */
[----:B------:R-:W-:Y:S01]  /*80c0*/  UMOV UR7, 0xc0000010 ;  /* 0xc000001000077882 */ /* 0x000fe20000000000 */
[----:B------:R-:W-:-:S06]  /*80d0*/  IMAD.MOV.U32 R6, RZ, RZ, 0x3f800000 ;  /* 0x3f800000ff067424 */ /* 0x000fcc00078e00ff */
[----:B------:R0:W2:Y:S01]  /*80e0*/  @P1 LDG.E R6, desc[UR52][R8.64] ;  /* 0x0000003408061981 */ /* 0x0000a2000c1e1900 */
[----:B------:R-:W-:Y:S02]  /*80f0*/  WARPGROUP.DEPBAR.LE gsb0, 0x0 ;  /* 0x00008000000079c5 */ /* 0x000fe40000010000 */
[----:B------:R-:W-:-:S06]  /*8100*/  WARPGROUP.ARRIVE ;  /* 0x00000000000079c5 */ /* 0x000fcc0000000000 */
[----:B------:R-:W-:Y:S01]  /*8110*/  QGMMA.64x128x32.F32.E4M3.E4M3 R24, R180, gdesc[UR4], R24, gsb0 ;  /* 0x01e00004b4187df3 */ /* 0x000fe20008000818 */
[----:B------:R-:W-:Y:S01]  /*8120*/  UIADD3 UR6, UR4, 0x300, URZ ;  /* 0x0000030004067890 */ /* 0x000fe2000fffe03f */
        /* <DEDUP_REMOVED lines=9> */
[----:B-1----:R-:W-:-:S01]  /*81c0*/  FADD.FTZ R7, R7, R4 ;  /* 0x0000000407077221 */ /* 0x002fc20000010000 */
[----:B---3--:R-:W-:-:S04]  /*81d0*/  FADD.FTZ R10, R10, R5 ;  /* 0x000000050a0a7221 */ /* 0x008fc80000010000 */
[----:B0-----:R-:W0:Y:S04]  /*81e0*/  SHFL.BFLY PT, R8, R7, 0x1, 0x1f ;  /* 0x0c201f0007087f89 */ /* 0x001e2800000e0000 */
[----:B------:R-:W1:Y:S01]  /*81f0*/  SHFL.BFLY PT, R9, R10, 0x1, 0x1f ;  /* 0x0c201f000a097f89 */ /* 0x000e6200000e0000 */
[----:B------:R-:W-:Y:S02]  /*8200*/  IMAD.MOV.U32 R5, RZ, RZ, RZ ;  /* 0x000000ffff057224 */ /* 0x000fe400078e00ff */
[----:B0-----:R-:W-:Y:S01]  /*8210*/  FADD.FTZ R11, R7, R8 ;  /* 0x00000008070b7221 */ /* 0x001fe20000010000 */
[----:B-1----:R-:W-:-:S04]  /*8220*/  FADD.FTZ R12, R10, R9 ;  /* 0x000000090a0c7221 */ /* 0x002fc80000010000 */
[C---:B------:R-:W-:Y:S01]  /*8230*/  FSETP.NE.FTZ.AND P1, PT, R11.reuse, RZ, PT ;  /* 0x000000ff0b00720b */ /* 0x040fe20003f35000 */
[----:B------:R-:W-:Y:S01]  /*8240*/  FMUL.FTZ R13, R11, 0.00390625 ;  /* 0x3b8000000b0d7820 */ /* 0x000fe20000410000 */
[----:B------:R-:W-:-:S04]  /*8250*/  FMUL.FTZ R8, R12, 0.00390625 ;  /* 0x3b8000000c087820 */ /* 0x000fc80000410000 */
        /* <DEDUP_REMOVED lines=9> */
[----:B------:R-:W1:Y:S08]  /*82f0*/  @P2 MUFU.LG2 R7, R13 ;  /* 0x0000000d00072308 */ /* 0x000e700000000c00 */
[----:B------:R-:W3:Y:S01]  /*8300*/  @P1 MUFU.RCP R9, R12 ;  /* 0x0000000c00091308 */ /* 0x000ee20000001000 */
[----:B------:R-:W-:-:S02]  /*8310*/  IMAD.U32 R10, RZ, RZ, UR41 ;  /* 0x00000029ff0a7e24 */ /* 0x000fc4000f8e00ff */
[----:B------:R-:W-:Y:S02]  /*8320*/  IMAD.U32 R4, RZ, RZ, UR41 ;  /* 0x00000029ff047e24 */ /* 0x000fe4000f8e00ff */
[----:B0-----:R-:W-:Y:S01]  /*8330*/  @P3 FMUL.FTZ R11, R8, 0.69314718246459960938 ;  /* 0x3f317218080b3820 */ /* 0x001fe20000410000 */
[----:B------:R-:W-:Y:S01]  /*8340*/  @P3 FMUL.FTZ R10, R10, 0.69314718246459960938 ;  /* 0x3f3172180a0a3820 */ /* 0x000fe20000410000 */
[----:B------:R-:W-:Y:S01]  /*8350*/  @P2 FMUL.FTZ R4, R4, 0.69314718246459960938 ;  /* 0x3f31721804042820 */ /* 0x000fe20000410000 */
[----:B-1----:R-:W-:Y:S01]  /*8360*/  @P2 FMUL.FTZ R7, R7, 0.69314718246459960938 ;  /* 0x3f31721807072820 */ /* 0x002fe20000410000 */
[----:B------:R-:W-:Y:S02]  /*8370*/  IMAD.MOV.U32 R20, RZ, RZ, -0x800000 ;  /* 0xff800000ff147424 */ /* 0x000fe400078e00ff */
[----:B------:R-:W-:Y:S01]  /*8380*/  @P3 FFMA.FTZ R20, R10, R0, R11 ;  /* 0x000000000a143223 */ /* 0x000fe2000001000b */
[----:B------:R-:W-:Y:S02]  /*8390*/  IMAD.MOV.U32 R21, RZ, RZ, -0x800000 ;  /* 0xff800000ff157424 */ /* 0x000fe400078e00ff */
[----:B------:R-:W-:Y:S01]  /*83a0*/  @P2 FFMA.FTZ R21, R4, R3, R7 ;  /* 0x0000000304152223 */ /* 0x000fe20000010007 */
[-C--:B--2---:R-:W-:Y:S01]  /*83b0*/  FMUL.FTZ R5, R5, R6.reuse ;  /* 0x0000000605057220 */ /* 0x084fe20000410000 */
[----:B---3--:R-:W-:Y:S01]  /*83c0*/  FMUL.FTZ R0, R9, R6 ;  /* 0x0000000609007220 */ /* 0x008fe20000410000 */
[----:B------:R-:W-:-:S02]  /*83d0*/  WARPGROUP.DEPBAR.LE gsb0, 0x0 ;  /* 0x00008000000079c5 */ /* 0x000fc40000010000 */
[----:B------:R-:W-:Y:S05]  /*83e0*/  @!P0 BRA `(.L_x_207) ;  /* 0x0000000000048947 */ /* 0x000fea0003800000 */
[----:B------:R-:W-:Y:S01]  /*83f0*/  BPT.TRAP 0x1 ;  /* 0x000000040000795c */ /* 0x000fe20000300000 */
.L_x_207:
[----:B------:R-:W-:Y:S01]  /*8400*/  UIADD3 UR4, UR5, 0x29860, URZ ;  /* 0x0002986005047890 */ /* 0x000fe2000fffe03f */
[-C--:B------:R-:W-:Y:S01]  /*8410*/  FMUL.FTZ R13, R37, R5.reuse ;  /* 0x00000005250d7220 */ /* 0x080fe20000410000 */
[----:B------:R-:W-:Y:S01]  /*8420*/  UIADD3 UR46, UR46, 0x1, URZ ;  /* 0x000000012e2e7890 */ /* 0x000fe2000fffe03f */
[-C--:B------:R-:W-:Y:S01]  /*8430*/  FMUL.FTZ R15, R40, R5.reuse ;  /* 0x00000005280f7220 */ /* 0x080fe20000410000 */
[----:B------:R-:W-:Y:S01]  /*8440*/  UPRMT UR4, UR8, 0x654, UR4 ;  /* 0x0000065408047896 */ /* 0x000fe20008000004 */
[-C--:B------:R-:W-:Y:S01]  /*8450*/  FMUL.FTZ R40, R45, R5.reuse ;  /* 0x000000052d287220 */ /* 0x080fe20000410000 */
[----:B------:R-:W-:Y:S01]  /*8460*/  UISETP.NE.AND UP0, UPT, UR46, 0x2, UPT ;  /* 0x000000022e00788c */ /* 0x000fe2000bf05270 */
        /* <DEDUP_REMOVED lines=19> */
[----:B------:R-:W-:Y:S01]  /*85a0*/  USEL UR4, URZ, 0x1, UP0 ;  /* 0x000000013f047887 */ /* 0x000fe20008000000 */
        /* <DEDUP_REMOVED lines=43> */
[----:B------:R-:W-:Y:S01]  /*8860*/  FMUL.FTZ R83, R83, R0 ;  /* 0x0000000053537220 */ /* 0x000fe20000410000 */
[----:B------:R-:W-:-:S02]  /*8870*/  UIADD3 UR48, UR48, 0x1, URZ ;  /* 0x0000000130307890 */ /* 0x000fc4000fffe03f */
[----:B------:R-:W-:Y:S02]  /*8880*/  USEL UR46, UR46, URZ, UP0 ;  /* 0x0000003f2e2e7287 */ /* 0x000fe40008000000 */
[----:B------:R-:W-:-:S12]  /*8890*/  ULOP3.LUT UR47, UR47, UR4, URZ, 0x3c, !UPT ;  /* 0x000000042f2f7292 */ /* 0x000fd8000f8e3c3f */
.L_x_183:
[----:B------:R-:W0:Y:S01]  /*88a0*/  S2R R5, SR_CgaCtaId ;  /* 0x0000000000057919 */ /* 0x000e220000008800 */
[----:B------:R-:W-:Y:S01]  /*88b0*/  MOV R0, 0x400 ;  /* 0x0000040000007802 */ /* 0x000fe20000000f00 */
[----:B------:R-:W-:Y:S01]  /*88c0*/  UISETP.NE.AND UP0, UPT, UR45, URZ, UPT ;  /* 0x0000003f2d00728c */ /* 0x000fe2000bf05270 */
[----:B------:R-:W-:Y:S01]  /*88d0*/  BSSY B0, `(.L_x_208) ;  /* 0x00003b2000007945 */ /* 0x000fe20003800000 */
[----:B------:R-:W-:Y:S09]  /*88e0*/  BAR.SYNC.DEFER_BLOCKING 0x5, 0x180 ;  /* 0x0146000000007b1d */ /* 0x000ff20000010000 */
[----:B------:R-:W-:Y:S01]  /*88f0*/  @!UP0 ULDC UR45, c[0x0][0xad4] ;  /* 0x0002b500002d8ab9 */ /* 0x000fe20000000800 */
[----:B0-----:R-:W-:-:S05]  /*8900*/  LEA R0, R5, R0, 0x18 ;  /* 0x0000000005007211 */ /* 0x001fca00078ec0ff */
[----:B------:R-:W0:Y:S02]  /*8910*/  LDS.128 R32, [R0+0x298d0] ;  /* 0x0298d00000207984 */ /* 0x000e240000000c00 */
[----:B0-----:R-:W-:Y:S02]  /*8920*/  R2UR UR6, R33 ;  /* 0x00000000210672ca */ /* 0x001fe400000e0000 */
[----:B------:R-:W-:Y:S01]  /*8930*/  R2UR UR5, R34 ;  /* 0x00000000220572ca */ /* 0x000fe200000e0000 */
[----:B------:R-:W-:Y:S06]  /*8940*/  BAR.ARV 0x4, 0x180 ;  /* 0x0106000000007b1d */ /* 0x000fec0000002000 */
[----:B------:R-:W-:Y:S08]  /*8950*/  @P0 BRA `(.L_x_209) ;  /* 0x0000002c008c0947 */ /* 0x000ff00003800000 */
[----:B------:R-:W0:Y:S01]  /*8960*/  S2R R25, SR_TID.X ;  /* 0x0000000000197919 */ /* 0x000e220000002100 */
[----:B------:R-:W-:Y:S01]  /*8970*/  ULDC.64 UR8, c[0x4][0x40] ;  /* 0x0100100000087ab9 */ /* 0x000fe20000000a00 */
[----:B------:R-:W-:Y:S01]  /*8980*/  USHF.L.U32 UR4, UR36, 0x2, URZ ;  /* 0x0000000224047899 */ /* 0x000fe2000800063f */
[----:B------:R-:W-:Y:S01]  /*8990*/  ULDC.64 UR10, c[0x0][0xc00] ;  /* 0x00030000000a7ab9 */ /* 0x000fe20000000a00 */
[----:B0-----:R-:W-:-:S05]  /*89a0*/  IMAD.SHL.U32 R4, R25, 0x4, RZ ;  /* 0x0000000419047824 */ /* 0x001fca00078e00ff */
[----:B------:R-:W-:Y:S01]  /*89b0*/  LOP3.LUT R4, R4, 0xc, RZ, 0xc0, !PT ;  /* 0x0000000c04047812 */ /* 0x000fe200078ec0ff */
[----:B------:R-:W-:Y:S03]  /*89c0*/  BAR.SYNC.DEFER_BLOCKING 0x1, 0x100 ;  /* 0x0044000000007b1d */ /* 0x000fe60000010000 */
[----:B------:R-:W-:-:S05]  /*89d0*/  IADD3 R4, P0, R4, UR8, RZ ;  /* 0x0000000804047c10 */ /* 0x000fca000ff1e0ff */
[----:B------:R-:W-:-:S05]  /*89e0*/  IMAD.X R5, RZ, RZ, UR9, P0 ;  /* 0x00000009ff057e24 */ /* 0x000fca00080e06ff */
[----:B------:R0:W2:Y:S01]  /*89f0*/  LDG.E.CONSTANT R24, desc[UR52][R4.64] ;  /* 0x0000003404187981 */ /* 0x0000a2000c1e9900 */
[----:B------:R-:W-:Y:S01]  /*8a00*/  LOP3.LUT P0, R25, R25, 0x3, RZ, 0xc0, !PT ;  /* 0x0000000319197812 */ /* 0x000fe2000780c0ff */
[----:B------:R-:W-:Y:S02]  /*8a10*/  USHF.L.U64.HI UR12, UR36, 0x2, UR37 ;  /* 0x00000002240c7899 */ /* 0x000fe40008010225 */
[----:B------:R-:W-:Y:S01]  /*8a20*/  UIADD3 UR7, UP0, UR4, UR10, URZ ;  /* 0x0000000a04077290 */ /* 0x000fe2000ff1e03f */
[----:B------:R-:W-:-:S03]  /*8a30*/  ISETP.EQ.OR P0, PT, R25, 0x3, !P0 ;  /* 0x000000031900780c */ /* 0x000fc60004702670 */
[----:B------:R-:W-:Y:S01]  /*8a40*/  UIADD3.X UR8, UR12, UR11, URZ, UP0, !UPT ;  /* 0x0000000b0c087290 */ /* 0x000fe200087fe43f */
[----:B------:R-:W-:Y:S02]  /*8a50*/  SEL R61, R3, R8, P0 ;  /* 0x00000008033d7207 */ /* 0x000fe40000000000 */
[----:B------:R-:W-:Y:S02]  /*8a60*/  SEL R25, R8, R3, P0 ;  /* 0x0000000308197207 */ /* 0x000fe40000000000 */
[----:B------:R-:W1:Y:S01]  /*8a70*/  S2R R3, SR_SWINHI ;  /* 0x0000000000037919 */ /* 0x000e620000002f00 */
        /* <DEDUP_REMOVED lines=16> */
[----:B------:R-:W-:Y:S02]  /*8b80*/  MOV R32, R0 ;  /* 0x0000000000207202 */ /* 0x000fe40000000f00 */
[----:B-1----:R-:W-:Y:S02]  /*8b90*/  MOV R33, R3 ;  /* 0x0000000300217202 */ /* 0x002fe40000000f00 */
[----:B------:R-:W-:Y:S02]  /*8ba0*/  SEL R50, R55, R52, P0 ;  /* 0x0000003437327207 */ /* 0x000fe40000000000 */
[----:B------:R-:W-:Y:S01]  /*8bb0*/  SEL R37, R40, R37, P0 ;  /* 0x0000002528257207 */ /* 0x000fe20000000000 */
[----:B------:R-:W-:Y:S01]  /*8bc0*/  IMAD.WIDE R8, R220, 0x2, R32 ;  /* 0x00000002dc087825 */ /* 0x000fe200078e0220 */
[----:B------:R-:W-:-:S02]  /*8bd0*/  SEL R117, R76, R93, P0 ;  /* 0x0000005d4c757207 */ /* 0x000fc40000000000 */
[----:B------:R-:W-:Y:S02]  /*8be0*/  SEL R46, R93, R76, P0 ;  /* 0x0000004c5d2e7207 */ /* 0x000fe40000000000 */
[----:B------:R-:W-:Y:S02]  /*8bf0*/  LOP3.LUT R3, R8, 0x380, RZ, 0xc0, !PT ;  /* 0x0000038008037812 */ /* 0x000fe400078ec0ff */
[----:B------:R-:W-:Y:S02]  /*8c00*/  SEL R85, R54, R65, P0 ;  /* 0x0000004136557207 */ /* 0x000fe40000000000 */
[----:B------:R-:W-:Y:S02]  /*8c10*/  SEL R55, R65, R54, P0 ;  /* 0x0000003641377207 */ /* 0x000fe40000000000 */
[----:B------:R-:W-:Y:S02]  /*8c20*/  IADD3 R6, P6, R8, 0x20, RZ ;  /* 0x0000002008067810 */ /* 0x000fe40007fde0ff */
        /* <DEDUP_REMOVED lines=16> */
[----:B------:R-:W-:Y:S02]  /*8d30*/  IADD3 R71, P1, R8, 0x40, RZ ;  /* 0x0000004008477810 */ /* 0x000fe40007f3e0ff */
[----:B------:R-:W-:Y:S02]  /*8d40*/  SHF.R.U64 R3, R3, 0x3, RZ ;  /* 0x0000000303037819 */ /* 0x000fe400000012ff */
[----:B------:R-:W-:-:S02]  /*8d50*/  SEL R123, R88, R69, P0 ;  /* 0x00000045587b7207 */ /* 0x000fc40000000000 */
[----:B------:R-:W-:Y:S02]  /*8d60*/  SEL R38, R69, R88, P0 ;  /* 0x0000005845267207 */ /* 0x000fe40000000000 */
[----:B------:R-:W-:Y:S02]  /*8d70*/  SEL R121, R72, R91, P0 ;  /* 0x0000005b48797207 */ /* 0x000fe40000000000 */
[----:B------:R-:W-:Y:S02]  /*8d80*/  SEL R44, R91, R72, P0 ;  /* 0x000000485b2c7207 */ /* 0x000fe40000000000 */
[----:B------:R-:W-:Y:S02]  /*8d90*/  SEL R107, R26, R27, P0 ;  /* 0x0000001b1a6b7207 */ /* 0x000fe40000000000 */
[----:B------:R-:W-:Y:S01]  /*8da0*/  SEL R48, R27, R26, P0 ;  /* 0x0000001a1b307207 */ /* 0x000fe20000000000 */
[----:B------:R-:W-:Y:S01]  /*8db0*/  IMAD.X R27, RZ, RZ, R9, P6 ;  /* 0x000000ffff1b7224 */ /* 0x000fe200030e0609 */
[----:B------:R-:W-:-:S02]  /*8dc0*/  SEL R89, R62, R63, P0 ;  /* 0x0000003f3e597207 */ /* 0x000fc40000000000 */
[----:B------:R-:W-:Y:S02]  /*8dd0*/  SEL R57, R63, R62, P0 ;  /* 0x0000003e3f397207 */ /* 0x000fe40000000000 */
[----:B------:R-:W-:Y:S02]  /*8de0*/  SEL R95, R66, R67, P0 ;  /* 0x00000043425f7207 */ /* 0x000fe40000000000 */
[----:B------:R-:W-:Y:S02]  /*8df0*/  SEL R56, R67, R66, P0 ;  /* 0x0000004243387207 */ /* 0x000fe40000000000 */
[----:B0-----:R-:W-:Y:S02]  /*8e00*/  LOP3.LUT R4, R6, 0x380, RZ, 0xc0, !PT ;  /* 0x0000038006047812 */ /* 0x001fe400078ec0ff */
        /* <DEDUP_REMOVED lines=10> */
[C---:B------:R-:W-:Y:S02]  /*8eb0*/  IADD3 R75, P2, R8.reuse, 0x60, RZ ;  /* 0x00000060084b7810 */ /* 0x040fe40007f5e0ff */
[C---:B------:R-:W-:Y:S02]  /*8ec0*/  IADD3 R34, P3, R8.reuse, 0x4000, RZ ;  /* 0x0000400008227810 */ /* 0x040fe40007f7e0ff */
[C---:B------:R-:W-:Y:S01]  /*8ed0*/  IADD3 R79, P4, R8.reuse, 0x4020, RZ ;  /* 0x00004020084f7810 */ /* 0x040fe20007f9e0ff */
[--C-:B------:R-:W-:Y:S01]  /*8ee0*/  IMAD.X R15, RZ, RZ, R9.reuse, P2 ;  /* 0x000000ffff0f7224 */ /* 0x100fe200010e0609 */
[C---:B------:R-:W-:Y:S01]  /*8ef0*/  IADD3 R83, P5, R8.reuse, 0x4040, RZ ;  /* 0x0000404008537810 */ /* 0x040fe20007fbe0ff */
[----:B------:R-:W-:Y:S01]  /*8f00*/  IMAD.X R13, RZ, RZ, R9, P3 ;  /* 0x000000ffff0d7224 */ /* 0x000fe200018e0609 */
[----:B------:R-:W-:-:S02]  /*8f10*/  IADD3 R87, P6, R8, 0x4060, RZ ;  /* 0x0000406008577810 */ /* 0x000fc40007fde0ff */
[----:B------:R-:W-:Y:S01]  /*8f20*/  LOP3.LUT R10, R71, 0x380, RZ, 0xc0, !PT ;  /* 0x00000380470a7812 */ /* 0x000fe200078ec0ff */
[--C-:B------:R-:W-:Y:S01]  /*8f30*/  IMAD.X R101, RZ, RZ, R9.reuse, P5 ;  /* 0x000000ffff657224 */ /* 0x100fe200028e0609 */
[----:B------:R-:W-:Y:S01]  /*8f40*/  LOP3.LUT R8, R3, R8, RZ, 0x3c, !PT ;  /* 0x0000000803087212 */ /* 0x000fe200078e3cff */
[----:B------:R-:W-:Y:S01]  /*8f50*/  IMAD.X R5, RZ, RZ, R9, P6 ;  /* 0x000000ffff057224 */ /* 0x000fe200030e0609 */
[----:B------:R-:W-:Y:S02]  /*8f60*/  SHF.R.U64 R3, R4, 0x3, RZ ;  /* 0x0000000304037819 */ /* 0x000fe400000012ff */
[----:B------:R-:W-:Y:S02]  /*8f70*/  SHF.R.U64 R4, R10, 0x3, RZ ;  /* 0x000000030a047819 */ /* 0x000fe400000012ff */
[----:B------:R-:W-:Y:S02]  /*8f80*/  LOP3.LUT R12, R75, 0x380, RZ, 0xc0, !PT ;  /* 0x000003804b0c7812 */ /* 0x000fe400078ec0ff */
[----:B------:R-:W-:-:S02]  /*8f90*/  LOP3.LUT R26, R3, R6, RZ, 0x3c, !PT ;  /* 0x00000006031a7212 */ /* 0x000fc400078e3cff */
[----:B------:R-:W-:Y:S02]  /*8fa0*/  LOP3.LUT R3, R34, 0x380, RZ, 0xc0, !PT ;  /* 0x0000038022037812 */ /* 0x000fe400078ec0ff */
[----:B------:R-:W-:Y:S02]  /*8fb0*/  LOP3.LUT R10, R4, R71, RZ, 0x3c, !PT ;  /* 0x00000047040a7212 */ /* 0x000fe400078e3cff */
[----:B------:R-:W-:Y:S02]  /*8fc0*/  SHF.R.U64 R12, R12, 0x3, RZ ;  /* 0x000000030c0c7819 */ /* 0x000fe400000012ff */
[----:B------:R-:W-:Y:S02]  /*8fd0*/  LOP3.LUT R4, R79, 0x380, RZ, 0xc0, !PT ;  /* 0x000003804f047812 */ /* 0x000fe400078ec0ff */
[----:B------:R-:W-:Y:S02]  /*8fe0*/  LOP3.LUT R60, R83, 0x380, RZ, 0xc0, !PT ;  /* 0x00000380533c7812 */ /* 0x000fe400078ec0ff */
[----:B------:R-:W-:-:S02]  /*8ff0*/  LOP3.LUT R62, R87, 0x380, RZ, 0xc0, !PT ;  /* 0x00000380573e7812 */ /* 0x000fc400078ec0ff */
[----:B------:R-:W-:Y:S02]  /*9000*/  SHF.R.U64 R3, R3, 0x3, RZ ;  /* 0x0000000303037819 */ /* 0x000fe400000012ff */
[----:B------:R-:W-:Y:S02]  /*9010*/  SEL R105, R11, R14, P0 ;  /* 0x0000000e0b697207 */ /* 0x000fe40000000000 */
[----:B------:R-:W-:Y:S01]  /*9020*/  SEL R47, R14, R11, P0 ;  /* 0x0000000b0e2f7207 */ /* 0x000fe20000000000 */
[----:B------:R-:W-:Y:S01]  /*9030*/  IMAD.X R11, RZ, RZ, R9, P1 ;  /* 0x000000ffff0b7224 */ /* 0x000fe200008e0609 */
[----:B------:R-:W-:Y:S02]  /*9040*/  LOP3.LUT R14, R12, R75, RZ, 0x3c, !PT ;  /* 0x0000004b0c0e7212 */ /* 0x000fe400078e3cff */
[----:B------:R-:W-:Y:S02]  /*9050*/  SHF.R.U64 R4, R4, 0x3, RZ ;  /* 0x0000000304047819 */ /* 0x000fe400000012ff */
[----:B------:R-:W-:-:S02]  /*9060*/  SHF.R.U64 R60, R60, 0x3, RZ ;  /* 0x000000033c3c7819 */ /* 0x000fc400000012ff */
[----:B------:R-:W-:Y:S02]  /*9070*/  SHF.R.U64 R62, R62, 0x3, RZ ;  /* 0x000000033e3e7819 */ /* 0x000fe400000012ff */
[----:B------:R-:W-:Y:S02]  /*9080*/  LOP3.LUT R12, R3, R34, RZ, 0x3c, !PT ;  /* 0x00000022030c7212 */ /* 0x000fe400078e3cff */
[----:B------:R-:W-:Y:S02]  /*9090*/  SEL R135, R7, R28, P0 ;  /* 0x0000001c07877207 */ /* 0x000fe40000000000 */
[----:B------:R-:W-:Y:S01]  /*90a0*/  SEL R28, R28, R7, P0 ;  /* 0x000000071c1c7207 */ /* 0x000fe20000000000 */
[----:B------:R-:W-:Y:S01]  /*90b0*/  IMAD.X R7, RZ, RZ, R9, P4 ;  /* 0x000000ffff077224 */ /* 0x000fe200020e0609 */
[----:B------:R-:W-:Y:S02]  /*90c0*/  LOP3.LUT R6, R4, R79, RZ, 0x3c, !PT ;  /* 0x0000004f04067212 */ /* 0x000fe400078e3cff */
[----:B------:R-:W-:-:S02]  /*90d0*/  LOP3.LUT R100, R60, R83, RZ, 0x3c, !PT ;  /* 0x000000533c647212 */ /* 0x000fc400078e3cff */
[----:B------:R-:W-:Y:S02]  /*90e0*/  LOP3.LUT R4, R62, R87, RZ, 0x3c, !PT ;  /* 0x000000573e047212 */ /* 0x000fe400078e3cff */
[----:B------:R-:W-:Y:S02]  /*90f0*/  MOV R3, R12 ;  /* 0x0000000c00037202 */ /* 0x000fe40000000f00 */
[----:B------:R-:W-:Y:S02]  /*9100*/  MOV R8, R8 ;  /* 0x0000000800087202 */ /* 0x000fe40000000f00 */
[----:B------:R-:W-:Y:S02]  /*9110*/  MOV R10, R10 ;  /* 0x0000000a000a7202 */ /* 0x000fe40000000f00 */
[----:B------:R-:W-:Y:S02]  /*9120*/  MOV R100, R100 ;  /* 0x0000006400647202 */ /* 0x000fe40000000f00 */
[----:B------:R-:W-:-:S02]  /*9130*/  MOV R9, R26 ;  /* 0x0000001a00097202 */ /* 0x000fc40000000f00 */
[----:B------:R-:W-:Y:S02]  /*9140*/  MOV R11, R14 ;  /* 0x0000000e000b7202 */ /* 0x000fe40000000f00 */
[----:B------:R-:W-:Y:S02]  /*9150*/  MOV R34, R6 ;  /* 0x0000000600227202 */ /* 0x000fe40000000f00 */
[----:B------:R-:W-:Y:S02]  /*9160*/  MOV R101, R4 ;  /* 0x0000000400657202 */ /* 0x000fe40000000f00 */
[----:B--2---:R-:W-:Y:S01]  /*9170*/  LOP3.LUT R12, R24, 0x2, RZ, 0x3c, !PT ;  /* 0x00000002180c7812 */ /* 0x004fe200078e3cff */
        /* <DEDUP_REMOVED lines=32> */
[----:B------:R-:W0:Y:S04]  /*9380*/  SHFL.IDX PT, R66, R25, R12, 0x1c1f ;  /* 0x001c1f0c19427589 */ /* 0x000e2800000e0000 */
[----:B------:R-:W-:Y:S04]  /*9390*/  SHFL.IDX PT, R65, R65, R12, 0x1c1f ;  /* 0x001c1f0c41417589 */ /* 0x000fe800000e0000 */
[----:B------:R-:W-:Y:S04]  /*93a0*/  SHFL.IDX PT, R24, R44, R12, 0x1c1f ;  /* 0x001c1f0c2c187589 */ /* 0x000fe800000e0000 */
[----:B------:R-:W-:Y:S04]  /*93b0*/  SHFL.IDX PT, R25, R40, R12, 0x1c1f ;  /* 0x001c1f0c28197589 */ /* 0x000fe800000e0000 */
[----:B------:R-:W-:Y:S04]  /*93c0*/  SHFL.IDX PT, R63, R48, R12, 0x1c1f ;  /* 0x001c1f0c303f7589 */ /* 0x000fe800000e0000 */
[----:B------:R-:W1:Y:S04]  /*93d0*/  SHFL.IDX PT, R47, R47, R12, 0x1c1f ;  /* 0x001c1f0c2f2f7589 */ /* 0x000e6800000e0000 */
[----:B------:R-:W-:Y:S01]  /*93e0*/  SHFL.IDX PT, R75, R30, R12, 0x1c1f ;  /* 0x001c1f0c1e4b7589 */ /* 0x000fe200000e0000 */
[----:B0-----:R-:W-:-:S02]  /*93f0*/  SEL R64, R61, R66, P0 ;  /* 0x000000423d407207 */ /* 0x001fc40000000000 */
[----:B------:R-:W-:Y:S01]  /*9400*/  SEL R66, R66, R61, P0 ;  /* 0x0000003d42427207 */ /* 0x000fe20000000000 */
[----:B------:R-:W-:Y:S04]  /*9410*/  SHFL.IDX PT, R79, R36, R12, 0x1c1f ;  /* 0x001c1f0c244f7589 */ /* 0x000fe800000e0000 */
[----:B------:R-:W-:Y:S04]  /*9420*/  SHFL.IDX PT, R44, R54, R12, 0x1c1f ;  /* 0x001c1f0c362c7589 */ /* 0x000fe800000e0000 */
[----:B------:R1:W-:Y:S04]  /*9430*/  SHFL.IDX PT, R40, R56, R12, 0x1c1f ;  /* 0x001c1f0c38287589 */ /* 0x0003e800000e0000 */
[----:B------:R-:W-:Y:S04]  /*9440*/  SHFL.IDX PT, R71, R28, R12, 0x1c1f ;  /* 0x001c1f0c1c477589 */ /* 0x000fe800000e0000 */
[----:B------:R-:W-:Y:S01]  /*9450*/  SHFL.IDX PT, R84, R41, R12, 0x1c1f ;  /* 0x001c1f0c29547589 */ /* 0x000fe200000e0000 */
[----:B-1----:R-:W-:-:S03]  /*9460*/  SEL R56, R47, R76, P0 ;  /* 0x0000004c2f387207 */ /* 0x002fc60000000000 */
[----:B------:R-:W0:Y:S04]  /*9470*/  SHFL.IDX PT, R49, R49, R12, 0x1c1f ;  /* 0x001c1f0c31317589 */ /* 0x000e2800000e0000 */
[----:B------:R-:W1:Y:S04]  /*9480*/  SHFL.IDX PT, R30, R53, R12, 0x1c1f ;  /* 0x001c1f0c351e7589 */ /* 0x000e6800000e0000 */
[----:B------:R-:W2:Y:S04]  /*9490*/  SHFL.IDX PT, R50, R50, R12, 0x1c1f ;  /* 0x001c1f0c32327589 */ /* 0x000ea800000e0000 */
[----:B------:R-:W3:Y:S04]  /*94a0*/  SHFL.IDX PT, R29, R29, R12, 0x1c1f ;  /* 0x001c1f0c1d1d7589 */ /* 0x000ee800000e0000 */
[----:B------:R4:W-:Y:S04]  /*94b0*/  SHFL.IDX PT, R80, R39, R12, 0x1c1f ;  /* 0x001c1f0c27507589 */ /* 0x0009e800000e0000 */
[----:B------:R-:W3:Y:S04]  /*94c0*/  SHFL.IDX PT, R41, R52, R12, 0x1c1f ;  /* 0x001c1f0c34297589 */ /* 0x000ee800000e0000 */
[----:B------:R2:W3:Y:S01]  /*94d0*/  SHFL.IDX PT, R103, R68, R12, 0x1c1f ;  /* 0x001c1f0c44677589 */ /* 0x0004e200000e0000 */
[----:B0-----:R-:W-:-:S02]  /*94e0*/  SEL R61, R49, R72, P0 ;  /* 0x00000048313d7207 */ /* 0x001fc40000000000 */
[----:B----4-:R-:W-:Y:S01]  /*94f0*/  SEL R39, R62, R65, P0 ;  /* 0x000000413e277207 */ /* 0x010fe20000000000 */
[----:B------:R-:W0:Y:S01]  /*9500*/  SHFL.IDX PT, R14, R31, R12, 0x1c1f ;  /* 0x001c1f0c1f0e7589 */ /* 0x000e2200000e0000 */
[----:B-1----:R-:W-:-:S03]  /*9510*/  SEL R53, R30, R77, P0 ;  /* 0x0000004d1e357207 */ /* 0x002fc60000000000 */
[----:B------:R-:W-:Y:S01]  /*9520*/  SHFL.IDX PT, R83, R38, R12, 0x1c1f ;  /* 0x001c1f0c26537589 */ /* 0x000fe200000e0000 */
[----:B--2---:R-:W-:Y:S02]  /*9530*/  SEL R54, R81, R50, P0 ;  /* 0x0000003251367207 */ /* 0x004fe40000000000 */
[----:B------:R-:W-:Y:S01]  /*9540*/  SEL R68, R70, R71, P0 ;  /* 0x0000004746447207 */ /* 0x000fe20000000000 */
[----:B------:R1:W-:Y:S01]  /*9550*/  SHFL.IDX PT, R91, R42, R12, 0x1c1f ;  /* 0x001c1f0c2a5b7589 */ /* 0x0003e200000e0000 */
[----:B------:R-:W-:Y:S02]  /*9560*/  SEL R52, R50, R81, P0 ;  /* 0x0000005132347207 */ /* 0x000fe40000000000 */
[----:B---3--:R-:W-:Y:S01]  /*9570*/  SEL R67, R29, R6, P0 ;  /* 0x000000061d437207 */ /* 0x008fe20000000000 */
[----:B------:R-:W-:Y:S01]  /*9580*/  SHFL.IDX PT, R99, R43, R12, 0x1c1f ;  /* 0x001c1f0c2b637589 */ /* 0x000fe200000e0000 */
[----:B------:R-:W-:Y:S02]  /*9590*/  SEL R70, R71, R70, P0 ;  /* 0x0000004647467207 */ /* 0x000fe40000000000 */
[----:B------:R-:W-:Y:S01]  /*95a0*/  SEL R81, R27, R84, P0 ;  /* 0x000000541b517207 */ /* 0x000fe20000000000 */
[----:B------:R-:W2:Y:S01]  /*95b0*/  SHFL.IDX PT, R28, R51, R12, 0x1c1f ;  /* 0x001c1f0c331c7589 */ /* 0x000ea200000e0000 */
[----:B------:R-:W-:-:S02]  /*95c0*/  SEL R50, R88, R41, P0 ;  /* 0x0000002958327207 */ /* 0x000fc40000000000 */
[----:B-1----:R-:W-:Y:S01]  /*95d0*/  SEL R42, R95, R40, P0 ;  /* 0x000000285f2a7207 */ /* 0x002fe20000000000 */
[----:B------:R1:W3:Y:S01]  /*95e0*/  SHFL.IDX PT, R26, R37, R12, 0x1c1f ;  /* 0x001c1f0c251a7589 */ /* 0x0002e200000e0000 */
[----:B------:R-:W-:Y:S02]  /*95f0*/  SEL R40, R40, R95, P0 ;  /* 0x0000005f28287207 */ /* 0x000fe40000000000 */
[----:B------:R-:W-:Y:S01]  /*9600*/  SEL R48, R41, R88, P0 ;  /* 0x0000005829307207 */ /* 0x000fe20000000000 */
[----:B------:R-:W4:Y:S01]  /*9610*/  SHFL.IDX PT, R38, R57, R12, 0x1c1f ;  /* 0x001c1f0c39267589 */ /* 0x000f2200000e0000 */
[----:B------:R-:W-:Y:S02]  /*9620*/  SEL R95, R103, R96, P0 ;  /* 0x00000060675f7207 */ /* 0x000fe40000000000 */
[----:B0-----:R-:W-:Y:S01]  /*9630*/  SEL R71, R14, R7, P0 ;  /* 0x000000070e477207 */ /* 0x001fe20000000000 */
[----:B------:R-:W0:Y:S01]  /*9640*/  SHFL.IDX PT, R97, R59, R12, 0x1c1f ;  /* 0x001c1f0c3b617589 */ /* 0x000e2200000e0000 */
[----:B-1----:R-:W-:-:S03]  /*9650*/  SEL R37, R65, R62, P0 ;  /* 0x0000003e41257207 */ /* 0x002fc60000000000 */
[----:B------:R1:W-:Y:S01]  /*9660*/  SHFL.IDX PT, R92, R46, R12, 0x1c1f ;  /* 0x001c1f0c2e5c7589 */ /* 0x0003e200000e0000 */
[----:B------:R-:W-:Y:S02]  /*9670*/  SEL R62, R60, R63, P0 ;  /* 0x0000003f3c3e7207 */ /* 0x000fe40000000000 */
[----:B------:R-:W-:Y:S01]  /*9680*/  SEL R60, R63, R60, P0 ;  /* 0x0000003c3f3c7207 */ /* 0x000fe20000000000 */
[----:B------:R-:W-:Y:S01]  /*9690*/  SHFL.IDX PT, R31, R45, R12, 0x1c1f ;  /* 0x001c1f0c2d1f7589 */ /* 0x000fe200000e0000 */
[----:B------:R-:W-:Y:S02]  /*96a0*/  SEL R63, R72, R49, P0 ;  /* 0x00000031483f7207 */ /* 0x000fe40000000000 */
[----:B------:R-:W-:Y:S01]  /*96b0*/  SEL R65, R6, R29, P0 ;  /* 0x0000001d06417207 */ /* 0x000fe20000000000 */
[----:B------:R3:W0:Y:S01]  /*96c0*/  SHFL.IDX PT, R36, R55, R12, 0x1c1f ;  /* 0x001c1f0c37247589 */ /* 0x00062200000e0000 */
[----:B------:R-:W-:Y:S02]  /*96d0*/  SEL R72, R74, R75, P0 ;  /* 0x0000004b4a487207 */ /* 0x000fe40000000000 */
[----:B-1----:R-:W-:Y:S01]  /*96e0*/  SEL R46, R93, R44, P0 ;  /* 0x0000002c5d2e7207 */ /* 0x002fe20000000000 */
[----:B------:R1:W0:Y:S01]  /*96f0*/  SHFL.IDX PT, R105, R58, R12, 0x1c1f ;  /* 0x001c1f0c3a697589 */ /* 0x00022200000e0000 */
[----:B------:R-:W-:-:S02]  /*9700*/  SEL R44, R44, R93, P0 ;  /* 0x0000005d2c2c7207 */ /* 0x000fc40000000000 */
[----:B------:R-:W-:Y:S01]  /*9710*/  SEL R93, R96, R103, P0 ;  /* 0x00000067605d7207 */ /* 0x000fe20000000000 */
[----:B------:R4:W0:Y:S01]  /*9720*/  SHFL.IDX PT, R107, R69, R12, 0x1c1f ;  /* 0x001c1f0c456b7589 */ /* 0x00082200000e0000 */
[----:B--2---:R-:W-:Y:S01]  /*9730*/  SEL R59, R73, R28, P0 ;  /* 0x0000001c493b7207 */ /* 0x004fe20000000000 */
[----:B------:R-:W-:Y:S01]  /*9740*/  IMAD.U32 R103, RZ, RZ, UR8 ;  /* 0x00000008ff677e24 */ /* 0x000fe2000f8e00ff */
[----:B---3--:R-:W-:Y:S01]  /*9750*/  SEL R55, R77, R30, P0 ;  /* 0x0000001e4d377207 */ /* 0x008fe20000000000 */
[----:B------:R-:W-:Y:S01]  /*9760*/  ULDC.64 UR8, c[0x0][0xc08] ;  /* 0x0003020000087ab9 */ /* 0x000fe20000000a00 */
[----:B------:R-:W-:Y:S02]  /*9770*/  SEL R77, R15, R80, P0 ;  /* 0x000000500f4d7207 */ /* 0x000fe40000000000 */
[----:B-1----:R-:W-:Y:S02]  /*9780*/  SEL R58, R76, R47, P0 ;  /* 0x0000002f4c3a7207 */ /* 0x002fe40000000000 */
[----:B------:R-:W-:-:S02]  /*9790*/  SEL R76, R78, R79, P0 ;  /* 0x0000004f4e4c7207 */ /* 0x000fc40000000000 */
[----:B------:R-:W-:Y:S02]  /*97a0*/  SEL R78, R79, R78, P0 ;  /* 0x0000004e4f4e7207 */ /* 0x000fe40000000000 */
[----:B------:R-:W-:Y:S02]  /*97b0*/  SEL R79, R80, R15, P0 ;  /* 0x0000000f504f7207 */ /* 0x000fe40000000000 */
[----:B----4-:R-:W-:Y:S02]  /*97c0*/  SEL R69, R7, R14, P0 ;  /* 0x0000000e07457207 */ /* 0x010fe40000000000 */
        /* <DEDUP_REMOVED lines=10> */
[----:B0-----:R-:W-:Y:S02]  /*9870*/  SEL R43, R94, R97, P0 ;  /* 0x000000615e2b7207 */ /* 0x001fe40000000000 */
        /* <DEDUP_REMOVED lines=12> */
[----:B------:R-:W-:Y:S02]  /*9940*/  F2FP.BF16.F32.PACK_AB R4, R65, R64 ;  /* 0x000000404104723e */ /* 0x000fe400000010ff */
[----:B------:R-:W-:Y:S02]  /*9950*/  F2FP.BF16.F32.PACK_AB R5, R63, R62 ;  /* 0x0000003e3f05723e */ /* 0x000fe400000010ff */
[----:B------:R-:W-:Y:S02]  /*9960*/  F2FP.BF16.F32.PACK_AB R6, R67, R66 ;  /* 0x000000424306723e */ /* 0x000fe400000010ff */
[----:B------:R-:W-:-:S02]  /*9970*/  F2FP.BF16.F32.PACK_AB R7, R61, R60 ;  /* 0x0000003c3d07723e */ /* 0x000fc400000010ff */
[----:B------:R-:W-:Y:S02]  /*9980*/  SEL R86, R25, R86, P0 ;  /* 0x0000005619567207 */ /* 0x000fe40000000000 */
[----:B------:R-:W-:Y:S01]  /*9990*/  SEL R87, R24, R87, P0 ;  /* 0x0000005718577207 */ /* 0x000fe20000000000 */
[----:B------:R0:W-:Y:S01]  /*99a0*/  STSM.16.M88.4 [R8], R4 ;  /* 0x0000000408007844 */ /* 0x0001e20000000200 */
[----:B------:R-:W-:Y:S02]  /*99b0*/  F2FP.BF16.F32.PACK_AB R12, R69, R68 ;  /* 0x00000044450c723e */ /* 0x000fe400000010ff */
[----:B------:R-:W-:Y:S02]  /*99c0*/  F2FP.BF16.F32.PACK_AB R13, R59, R58 ;  /* 0x0000003a3b0d723e */ /* 0x000fe400000010ff */
[----:B------:R-:W-:Y:S02]  /*99d0*/  F2FP.BF16.F32.PACK_AB R14, R71, R70 ;  /* 0x00000046470e723e */ /* 0x000fe400000010ff */
[----:B------:R-:W-:-:S02]  /*99e0*/  F2FP.BF16.F32.PACK_AB R15, R57, R56 ;  /* 0x00000038390f723e */ /* 0x000fc400000010ff */
[----:B------:R-:W-:Y:S02]  /*99f0*/  F2FP.BF16.F32.PACK_AB R24, R73, R72 ;  /* 0x000000484918723e */ /* 0x000fe400000010ff */
[----:B------:R-:W-:Y:S01]  /*9a00*/  F2FP.BF16.F32.PACK_AB R25, R55, R54 ;  /* 0x000000363719723e */ /* 0x000fe200000010ff */
[----:B------:R1:W-:Y:S01]  /*9a10*/  STSM.16.M88.4 [R9], R12 ;  /* 0x0000000c09007844 */ /* 0x0003e20000000200 */
[----:B------:R-:W-:Y:S02]  /*9a20*/  F2FP.BF16.F32.PACK_AB R26, R75, R74 ;  /* 0x0000004a4b1a723e */ /* 0x000fe400000010ff */
[----:B------:R-:W-:Y:S02]  /*9a30*/  F2FP.BF16.F32.PACK_AB R27, R53, R52 ;  /* 0x00000034351b723e */ /* 0x000fe400000010ff */
[----:B------:R-:W-:Y:S02]  /*9a40*/  F2FP.BF16.F32.PACK_AB R28, R77, R76 ;  /* 0x0000004c4d1c723e */ /* 0x000fe400000010ff */
[----:B------:R-:W-:Y:S01]  /*9a50*/  F2FP.BF16.F32.PACK_AB R29, R51, R50 ;  /* 0x00000032331d723e */ /* 0x000fe200000010ff */
[----:B------:R2:W-:Y:S01]  /*9a60*/  STSM.16.M88.4 [R10], R24 ;  /* 0x000000180a007844 */ /* 0x0005e20000000200 */
[----:B------:R-:W-:-:S02]  /*9a70*/  F2FP.BF16.F32.PACK_AB R30, R79, R78 ;  /* 0x0000004e4f1e723e */ /* 0x000fc400000010ff */
[----:B------:R-:W-:Y:S02]  /*9a80*/  F2FP.BF16.F32.PACK_AB R31, R49, R48 ;  /* 0x00000030311f723e */ /* 0x000fe400000010ff */
[----:B------:R-:W-:Y:S02]  /*9a90*/  SEL R92, R102, R105, P0 ;  /* 0x00000069665c7207 */ /* 0x000fe40000000000 */
[----:B------:R-:W-:Y:S01]  /*9aa0*/  SEL R94, R105, R102, P0 ;  /* 0x00000066695e7207 */ /* 0x000fe20000000000 */
[----:B------:R3:W-:Y:S01]  /*9ab0*/  STSM.16.M88.4 [R11], R28 ;  /* 0x0000001c0b007844 */ /* 0x0007e20000000200 */
[----:B------:R-:W-:Y:S01]  /*9ac0*/  SEL R38, R104, R107, P0 ;  /* 0x0000006b68267207 */ /* 0x000fe20000000000 */
[----:B------:R-:W-:Y:S01]  /*9ad0*/  IMAD.U32 R102, RZ, RZ, UR7 ;  /* 0x00000007ff667e24 */ /* 0x000fe2000f8e00ff */
[----:B------:R-:W-:Y:S02]  /*9ae0*/  SEL R36, R107, R104, P0 ;  /* 0x000000686b247207 */ /* 0x000fe40000000000 */
[----:B0-----:R-:W-:-:S02]  /*9af0*/  F2FP.BF16.F32.PACK_AB R4, R81, R80 ;  /* 0x000000505104723e */ /* 0x001fc400000010ff */
[----:B------:R-:W-:Y:S02]  /*9b00*/  F2FP.BF16.F32.PACK_AB R5, R47, R46 ;  /* 0x0000002e2f05723e */ /* 0x000fe400000010ff */
[----:B------:R-:W-:Y:S02]  /*9b10*/  F2FP.BF16.F32.PACK_AB R6, R83, R82 ;  /* 0x000000525306723e */ /* 0x000fe400000010ff */
[----:B------:R-:W-:Y:S02]  /*9b20*/  F2FP.BF16.F32.PACK_AB R7, R45, R44 ;  /* 0x0000002c2d07723e */ /* 0x000fe400000010ff */
[----:B------:R-:W-:Y:S02]  /*9b30*/  F2FP.BF16.F32.PACK_AB R8, R85, R84 ;  /* 0x000000545508723e */ /* 0x000fe400000010ff */
[----:B-1----:R-:W-:Y:S01]  /*9b40*/  F2FP.BF16.F32.PACK_AB R9, R43, R42 ;  /* 0x0000002a2b09723e */ /* 0x002fe200000010ff */
[----:B------:R-:W-:Y:S01]  /*9b50*/  STSM.16.M88.4 [R3], R4 ;  /* 0x0000000403007844 */ /* 0x000fe20000000200 */
[----:B--2---:R-:W-:-:S02]  /*9b60*/  F2FP.BF16.F32.PACK_AB R10, R87, R86 ;  /* 0x00000056570a723e */ /* 0x004fc400000010ff */
[----:B---3--:R-:W-:Y:S02]  /*9b70*/  F2FP.BF16.F32.PACK_AB R11, R41, R40 ;  /* 0x00000028290b723e */ /* 0x008fe400000010ff */
[----:B------:R-:W-:Y:S02]  /*9b80*/  F2FP.BF16.F32.PACK_AB R12, R89, R88 ;  /* 0x00000058590c723e */ /* 0x000fe400000010ff */
[----:B------:R-:W-:Y:S01]  /*9b90*/  F2FP.BF16.F32.PACK_AB R13, R93, R92 ;  /* 0x0000005c5d0d723e */ /* 0x000fe200000010ff */
[----:B------:R0:W-:Y:S01]  /*9ba0*/  STSM.16.M88.4 [R34], R8 ;  /* 0x0000000822007844 */ /* 0x0001e20000000200 */
[----:B------:R-:W-:Y:S02]  /*9bb0*/  F2FP.BF16.F32.PACK_AB R14, R91, R90 ;  /* 0x0000005a5b0e723e */ /* 0x000fe400000010ff */
[----:B------:R-:W-:Y:S02]  /*9bc0*/  F2FP.BF16.F32.PACK_AB R15, R95, R94 ;  /* 0x0000005e5f0f723e */ /* 0x000fe400000010ff */
[----:B------:R-:W-:-:S02]  /*9bd0*/  F2FP.BF16.F32.PACK_AB R24, R97, R96 ;  /* 0x000000606118723e */ /* 0x000fc400000010ff */
[----:B------:R-:W-:Y:S01]  /*9be0*/  F2FP.BF16.F32.PACK_AB R25, R39, R38 ;  /* 0x000000262719723e */ /* 0x000fe200000010ff */
[----:B------:R1:W-:Y:S01]  /*9bf0*/  STSM.16.M88.4 [R100], R12 ;  /* 0x0000000c64007844 */ /* 0x0003e20000000200 */
[----:B------:R-:W-:Y:S02]  /*9c00*/  F2FP.BF16.F32.PACK_AB R26, R99, R98 ;  /* 0x00000062631a723e */ /* 0x000fe400000010ff */
[----:B------:R-:W-:Y:S02]  /*9c10*/  F2FP.BF16.F32.PACK_AB R27, R37, R36 ;  /* 0x00000024251b723e */ /* 0x000fe400000010ff */
[----:B------:R-:W-:-:S03]  /*9c20*/  ISETP.NE.U32.AND P0, PT, RZ, UR10, PT ;  /* 0x0000000aff007c0c */ /* 0x000fc6000bf05070 */
[----:B------:R1:W-:Y:S01]  /*9c30*/  STSM.16.M88.4 [R101], R24 ;  /* 0x0000001865007844 */ /* 0x0003e20000000200 */
[----:B------:R-:W-:Y:S01]  /*9c40*/  BAR.SYNC.DEFER_BLOCKING 0x1, 0x100 ;  /* 0x0044000000007b1d */ /* 0x000fe20000010000 */
[----:B------:R-:W-:-:S07]  /*9c50*/  ISETP.NE.AND.EX P0, PT, RZ, UR11, PT, P0 ;  /* 0x0000000bff007c0c */ /* 0x000fce000bf05300 */
[----:B0-----:R-:W0:Y:S06]  /*9c60*/  LDC R34, c[0x0][0xbe8] ;  /* 0x0002fa00ff227b82 */ /* 0x001e2c0000000800 */
[----:B------:R-:W2:Y:S01]  /*9c70*/  @P0 LDG.E R28, desc[UR52][R102.64] ;  /* 0x00000034661c0981 */ /* 0x000ea2000c1e1900 */
[----:B------:R-:W-:-:S04]  /*9c80*/  UISETP.NE.U32.AND UP0, UPT, UR8, URZ, UPT ;  /* 0x0000003f0800728c */ /* 0x000fc8000bf05070 */
[----:B------:R-:W-:Y:S01]  /*9c90*/  UISETP.NE.AND.EX UP0, UPT, UR9, URZ, UPT, UP0 ;  /* 0x0000003f0900728c */ /* 0x000fe2000bf05300 */
[----:B0-----:R-:W-:-:S05]  /*9ca0*/  ISETP.NE.AND P1, PT, R34, 0x1, PT ;  /* 0x000000012200780c */ /* 0x001fca0003f25270 */
[----:B------:R-:W-:-:S05]  /*9cb0*/  PLOP3.LUT P4, PT, PT, PT, UP0, 0x80, 0x0 ;  /* 0x000000000000781c */ /* 0x000fca0003f8f008 */
[----:B------:R-:W-:-:S03]  /*9cc0*/  @UP0 UIADD3 UR8, UP1, UR4, UR8, URZ ;  /* 0x0000000804080290 */ /* 0x000fc6000ff3e03f */
[----:B------:R-:W0:Y:S01]  /*9cd0*/  @P1 LDC R6, c[0x0][0xbec] ;  /* 0x0002fb00ff061b82 */ /* 0x000e220000000800 */
[----:B------:R-:W-:Y:S02]  /*9ce0*/  @UP0 UIADD3.X UR9, UR12, UR9, URZ, UP1, !UPT ;  /* 0x000000090c090290 */ /* 0x000fe40008ffe43f */
[----:B------:R-:W-:Y:S01]  /*9cf0*/  UISETP.GT.AND UP1, UPT, UR45, 0x1, UPT ;  /* 0x000000012d00788c */ /* 0x000fe2000bf24270 */
[----:B------:R-:W-:Y:S01]  /*9d00*/  IMAD.U32 R4, RZ, RZ, UR8 ;  /* 0x00000008ff047e24 */ /* 0x000fe2000f8e00ff */
[----:B------:R-:W-:Y:S01]  /*9d10*/  ULDC UR4, c[0x0][0xa88] ;  /* 0x0002a20000047ab9 */ /* 0x000fe20000000800 */
[----:B------:R-:W-:Y:S01]  /*9d20*/  UMOV UR16, 0x9b8 ;  /* 0x000009b800107882 */ /* 0x000fe20000000000 */
[----:B------:R-:W-:Y:S01]  /*9d30*/  IMAD.U32 R3, RZ, RZ, UR4 ;  /* 0x00000004ff037e24 */ /* 0x000fe2000f8e00ff */
[----:B------:R-:W3:Y:S01]  /*9d40*/  @P1 LDC R9, c[0x0][0xbf0] ;  /* 0x0002fc00ff091b82 */ /* 0x000ee20000000800 */
[----:B------:R-:W-:Y:S01]  /*9d50*/  USEL UR16, UR16, 0x978, UP1 ;  /* 0x0000097810107887 */ /* 0x000fe20008800000 */
[----:B------:R-:W-:Y:S01]  /*9d60*/  IMAD.U32 R5, RZ, RZ, UR9 ;  /* 0x00000009ff057e24 */ /* 0x000fe2000f8e00ff */
[----:B------:R-:W-:-:S04]  /*9d70*/  UISETP.NE.U32.AND UP0, UPT, UR10, URZ, UPT ;  /* 0x0000003f0a00728c */ /* 0x000fc8000bf05070 */
[----:B------:R4:W5:Y:S01]  /*9d80*/  @P4 LDG.E R3, desc[UR52][R4.64] ;  /* 0x0000003404034981 */ /* 0x000962000c1e1900 */
[----:B------:R-:W-:Y:S01]  /*9d90*/  UISETP.NE.AND.EX UP0, UPT, UR11, URZ, UPT, UP0 ;  /* 0x0000003f0b00728c */ /* 0x000fe2000bf05300 */
[----:B------:R-:W-:Y:S01]  /*9da0*/  UMOV UR4, URZ ;  /* 0x0000003f00047c82 */ /* 0x000fe20008000000 */
[----:B------:R-:W-:-:S03]  /*9db0*/  USEL UR7, UR39, URZ, UP1 ;  /* 0x0000003f27077287 */ /* 0x000fc60008800000 */
[----:B------:R-:W-:Y:S01]  /*9dc0*/  ULDC.64 UR10, c[0x0][UR16+0x218] ;  /* 0x00008600100a7abb */ /* 0x000fe20008000a00 */
[----:B------:R-:W-:Y:S01]  /*9dd0*/  ULDC.64 UR14, c[0x0][UR16+0x228] ;  /* 0x00008a00100e7abb */ /* 0x000fe20008000a00 */
[----:B------:R-:W-:Y:S01]  /*9de0*/  USEL UR36, UR36, URZ, !UP0 ;  /* 0x0000003f24247287 */ /* 0x000fe2000c000000 */
[----:B----4-:R-:W-:Y:S01]  /*9df0*/  IMAD.U32 R4, RZ, RZ, UR42 ;  /* 0x0000002aff047e24 */ /* 0x010fe2000f8e00ff */
[----:B------:R-:W-:Y:S01]  /*9e00*/  ULDC.64 UR12, c[0x0][UR16+0x220] ;  /* 0x00008800100c7abb */ /* 0x000fe20008000a00 */
[----:B------:R-:W-:Y:S02]  /*9e10*/  UIMAD.WIDE.U32 UR8, UR10, UR38, URZ ;  /* 0x000000260a0872a5 */ /* 0x000fe4000f8e003f */
[----:B------:R-:W-:Y:S01]  /*9e20*/  IMAD R11, R4, 0x80, R219 ;  /* 0x00000080040b7824 */ /* 0x000fe200078e02db */
[----:B------:R-:W-:Y:S02]  /*9e30*/  UIMAD.WIDE.U32 UR18, UR14, UR7, URZ ;  /* 0x000000070e1272a5 */ /* 0x000fe4000f8e003f */
[----:B------:R-:W-:Y:S01]  /*9e40*/  UIMAD UR10, UR11, UR38, URZ ;  /* 0x000000260b0a72a4 */ /* 0x000fe2000f8e023f */
[----:B0-----:R-:W-:Y:S01]  /*9e50*/  @P1 IMAD.HI.U32 R4, R11, R6, RZ ;  /* 0x000000060b041227 */ /* 0x001fe200078e00ff */
[----:B------:R-:W-:-:S02]  /*9e60*/  UIMAD UR14, UR15, UR7, URZ ;  /* 0x000000070f0e72a4 */ /* 0x000fc4000f8e023f */
[----:B------:R-:W-:Y:S01]  /*9e70*/  USEL UR37, UR37, URZ, !UP0 ;  /* 0x0000003f25257287 */ /* 0x000fe2000c000000 */
[----:B------:R-:W-:Y:S01]  /*9e80*/  IMAD.MOV.U32 R7, RZ, RZ, R11 ;  /* 0x000000ffff077224 */ /* 0x000fe200078e000b */
[----:B------:R-:W-:Y:S01]  /*9e90*/  UIMAD UR7, UR13, UR36, URZ ;  /* 0x000000240d0772a4 */ /* 0x000fe2000f8e023f */
[----:B---3--:R-:W-:Y:S01]  /*9ea0*/  @P1 SHF.R.U32.HI R7, RZ, R9, R4 ;  /* 0x00000009ff071219 */ /* 0x008fe20000011604 */
[----:B------:R-:W-:Y:S01]  /*9eb0*/  UIADD3 UR9, UR9, UR10, URZ ;  /* 0x0000000a09097290 */ /* 0x000fe2000fffe03f */
[----:B------:R-:W-:Y:S01]  /*9ec0*/  IMAD.U32 R4, RZ, RZ, UR18 ;  /* 0x00000012ff047e24 */ /* 0x000fe2000f8e00ff */
[----:B------:R-:W-:Y:S01]  /*9ed0*/  UIMAD.WIDE.U32 UR10, UR12, UR36, URZ ;  /* 0x000000240c0a72a5 */ /* 0x000fe2000f8e003f */
[----:B------:R-:W-:Y:S01]  /*9ee0*/  IMAD.U32 R5, RZ, RZ, UR19 ;  /* 0x00000013ff057e24 */ /* 0x000fe2000f8e00ff */
[----:B------:R-:W-:Y:S01]  /*9ef0*/  UIMAD UR7, UR12, UR37, UR7 ;  /* 0x000000250c0772a4 */ /* 0x000fe2000f8e0207 */
[--C-:B------:R-:W-:Y:S01]  /*9f00*/  IMAD.MOV R9, RZ, RZ, -R7.reuse ;  /* 0x000000ffff097224 */ /* 0x100fe200078e0a07 */
[----:B------:R-:W-:Y:S01]  /*9f10*/  UIADD3 UR14, UR19, UR14, URZ ;  /* 0x0000000e130e7290 */ /* 0x000fe2000fffe03f */
[----:B------:R-:W-:Y:S01]  /*9f20*/  SHF.R.S32.HI R5, RZ, 0x1f, R7 ;  /* 0x0000001fff057819 */ /* 0x000fe20000011407 */
[----:B------:R-:W-:Y:S01]  /*9f30*/  UIADD3 UR7, UR11, UR7, URZ ;  /* 0x000000070b077290 */ /* 0x000fe2000fffe03f */
[----:B------:R-:W-:-:S03]  /*9f40*/  IMAD R9, R34, R9, R11 ;  /* 0x0000000922097224 */ /* 0x000fc600078e020b */
[----:B------:R-:W-:Y:S02]  /*9f50*/  IMAD.U32 R8, RZ, RZ, UR14 ;  /* 0x0000000eff087e24 */ /* 0x000fe4000f8e00ff */
[----:B------:R-:W-:Y:S02]  /*9f60*/  SHF.R.S32.HI R6, RZ, 0x1f, R9 ;  /* 0x0000001fff067819 */ /* 0x000fe40000011409 */
[----:B--2---:R-:W-:-:S13]  /*9f70*/  @P0 R2UR UR4, R28 ;  /* 0x000000001c0402ca */ /* 0x004fda00000e0000 */
[----:B------:R-:W-:Y:S02]  /*9f80*/  UIADD3 UR8, UP0, UP2, UR10, UR8, UR4 ;  /* 0x000000080a087290 */ /* 0x000fe4000fa1e004 */
[----:B------:R-:W-:Y:S01]  /*9f90*/  USHF.R.S32.HI UR12, URZ, 0x1f, UR4 ;  /* 0x0000001f3f0c7899 */ /* 0x000fe20008011404 */
[----:B------:R-:W-:Y:S01]  /*9fa0*/  ULDC.64 UR10, c[0x0][0xba8] ;  /* 0x0002ea00000a7ab9 */ /* 0x000fe20000000a00 */
[----:B------:R-:W-:Y:S02]  /*9fb0*/  @!UP1 ULDC UR10, c[0x0][0xb50] ;  /* 0x0002d400000a9ab9 */ /* 0x000fe40000000800 */
[----:B------:R-:W-:Y:S01]  /*9fc0*/  UIADD3.X UR7, UR7, UR9, UR12, UP0, UP2 ;  /* 0x0000000907077290 */ /* 0x000fe200087e440c */
[----:B------:R-:W-:Y:S01]  /*9fd0*/  IADD3 R4, P2, P3, R7, UR8, R4 ;  /* 0x0000000807047c10 */ /* 0x000fe2000fb5e004 */
[----:B------:R-:W-:Y:S01]  /*9fe0*/  @!UP1 ULDC UR11, c[0x0][0xb54] ;  /* 0x0002d500000b9ab9 */ /* 0x000fe20000000800 */
[----:B------:R-:W-:Y:S02]  /*9ff0*/  ULDC.64 UR8, c[0x0][UR16+0x210] ;  /* 0x0000840010087abb */ /* 0x000fe40008000a00 */
[----:B------:R-:W-:Y:S01]  /*a000*/  IMAD R7, R9, UR9, RZ ;  /* 0x0000000909077c24 */ /* 0x000fe2000f8e02ff */
[----:B------:R-:W-:-:S03]  /*a010*/  IADD3.X R5, R5, UR7, R8, P2, P3 ;  /* 0x0000000705057c10 */ /* 0x000fc600097e6408 */
[----:B------:R-:W-:Y:S02]  /*a020*/  IMAD R7, R6, UR8, R7 ;  /* 0x0000000806077c24 */ /* 0x000fe4000f8e0207 */
[----:B------:R-:W-:-:S04]  /*a030*/  IMAD.WIDE.U32 R4, R9, UR8, R4 ;  /* 0x0000000809047c25 */ /* 0x000fc8000f8e0004 */
[----:B------:R-:W-:Y:S01]  /*a040*/  IMAD.IADD R5, R5, 0x1, R7 ;  /* 0x0000000105057824 */ /* 0x000fe200078e0207 */
[----:B------:R-:W-:-:S04]  /*a050*/  LEA R9, P2, R4, UR10, 0x2 ;  /* 0x0000000a04097c11 */ /* 0x000fc8000f8410ff */
[----:B------:R-:W-:Y:S01]  /*a060*/  LEA.HI.X R10, R4, UR11, R5, 0x2, P2 ;  /* 0x0000000b040a7c11 */ /* 0x000fe200090f1405 */
[----:B-1----:R-:W-:Y:S08]  /*a070*/  @P4 BRA `(.L_x_210) ;  /* 0x0000000000104947 */ /* 0x002ff00003800000 */
[----:B------:R-:W-:Y:S05]  /*a080*/  @!P0 BRA `(.L_x_210) ;  /* 0x00000000000c8947 */ /* 0x000fea0003800000 */
[----:B------:R-:W2:Y:S04]  /*a090*/  LDG.E R4, desc[UR52][R102.64] ;  /* 0x0000003466047981 */ /* 0x000ea8000c1e1900 */
[----:B-----5:R-:W2:Y:S02]  /*a0a0*/  LDG.E R3, desc[UR52][R102.64+0x4] ;  /* 0x0000043466037981 */ /* 0x020ea4000c1e1900 */
[----:B--2---:R-:W-:-:S07]  /*a0b0*/  IMAD.IADD R3, R3, 0x1, -R4 ;  /* 0x0000000103037824 */ /* 0x004fce00078e0a04 */
.L_x_210:
[----:B------:R-:W-:Y:S01]  /*a0c0*/  IMAD.U32 R13, RZ, RZ, UR42 ;  /* 0x0000002aff0d7e24 */ /* 0x000fe2000f8e00ff */
[----:B------:R-:W-:Y:S01]  /*a0d0*/  SHFL.IDX PT, R4, R9, RZ, 0x1c1f ;  /* 0x001c1fff09047589 */ /* 0x000fe200000e0000 */
[----:B-----5:R-:W-:Y:S01]  /*a0e0*/  IMAD R3, R3, R34, RZ ;  /* 0x0000002203037224 */ /* 0x020fe200078e02ff */
[----:B------:R-:W-:Y:S01]  /*a0f0*/  LOP3.LUT P0, RZ, R201, 0x3, RZ, 0xc0, !PT ;  /* 0x00000003c9ff7812 */ /* 0x000fe2000780c0ff */
[----:B------:R-:W-:Y:S01]  /*a100*/  IMAD R12, R13, 0x80, R218 ;  /* 0x000000800d0c7824 */ /* 0x000fe200078e02da */
[----:B------:R-:W0:Y:S01]  /*a110*/  SHFL.IDX PT, R5, R10, RZ, 0x1c1f ;  /* 0x001c1fff0a057589 */ /* 0x000e2200000e0000 */
[----:B------:R-:W-:Y:S02]  /*a120*/  PLOP3.LUT P3, PT, PT, PT, UP1, 0x80, 0x0 ;  /* 0x000000000000781c */ /* 0x000fe40003f6f018 */
[C---:B------:R-:W-:Y:S01]  /*a130*/  VIADD R8, R12.reuse, 0x8 ;  /* 0x000000080c087836 */ /* 0x040fe20000000000 */
[----:B------:R-:W-:Y:S01]  /*a140*/  SHFL.IDX PT, R6, R9, 0x1, 0x1c1f ;  /* 0x003c1f0009067f89 */ /* 0x000fe200000e0000 */
[----:B------:R-:W-:-:S03]  /*a150*/  ISETP.GE.OR P2, PT, R12, R3, P0 ;  /* 0x000000030c00720c */ /* 0x000fc60000746670 */
[----:B------:R-:W1:Y:S01]  /*a160*/  SHFL.IDX PT, R7, R10, 0x1, 0x1c1f ;  /* 0x003c1f000a077f89 */ /* 0x000e6200000e0000 */
[----:B------:R-:W-:-:S09]  /*a170*/  ISETP.GE.OR P0, PT, R8, R3, P0 ;  /* 0x000000030800720c */ /* 0x000fd20000706670 */
[----:B0-----:R0:W-:Y:S01]  /*a180*/  @!P2 ST.E desc[UR52][R4.64], R21 ;  /* 0x000000150400a985 */ /* 0x0011e2000c101934 */
[----:B------:R-:W-:-:S03]  /*a190*/  ISETP.GE.AND P2, PT, R12, R3, PT ;  /* 0x000000030c00720c */ /* 0x000fc60003f46270 */
[----:B-1----:R0:W-:Y:S01]  /*a1a0*/  @!P0 ST.E desc[UR52][R6.64], R20 ;  /* 0x0000001406008985 */ /* 0x0021e2000c101934 */
[----:B------:R-:W-:Y:S01]  /*a1b0*/  ISETP.GE.AND P0, PT, R8, R3, PT ;  /* 0x000000030800720c */ /* 0x000fe20003f06270 */
[----:B------:R-:W-:-:S12]  /*a1c0*/  @P3 BRA `(.L_x_211) ;  /* 0x0000000800903947 */ /* 0x000fd80003800000 */
[----:B0-----:R-:W-:Y:S01]  /*a1d0*/  IMAD R5, R200, 0x40, R2 ;  /* 0x00000040c8057824 */ /* 0x001fe200078e0202 */
[----:B------:R-:W0:Y:S01]  /*a1e0*/  @P1 LDC R21, c[0x0][0xbec] ;  /* 0x0002fb00ff151b82 */ /* 0x000e220000000800 */
[----:B------:R-:W-:Y:S02]  /*a1f0*/  ULDC.64 UR10, c[0x0][0xaa0] ;  /* 0x0002a800000a7ab9 */ /* 0x000fe40000000a00 */
[----:B------:R-:W-:-:S03]  /*a200*/  IMAD.WIDE R32, R5, 0x2, R32 ;  /* 0x0000000205207825 */ /* 0x000fc600078e0220 */
[C---:B------:R-:W-:Y:S02]  /*a210*/  IADD3 R9, P6, R32.reuse, 0x1000, RZ ;  /* 0x0000100020097810 */ /* 0x040fe40007fde0ff */
[----:B------:R-:W1:Y:S01]  /*a220*/  @P1 LDC R49, c[0x0][0xbf0] ;  /* 0x0002fc00ff311b82 */ /* 0x000e620000000800 */
[C---:B------:R-:W-:Y:S02]  /*a230*/  IADD3 R13, P5, R32.reuse, 0x2000, RZ ;  /* 0x00002000200d7810 */ /* 0x040fe40007fbe0ff */
[----:B------:R-:W-:Y:S02]  /*a240*/  LOP3.LUT R8, R9, 0x380, RZ, 0xc0, !PT ;  /* 0x0000038009087812 */ /* 0x000fe400078ec0ff */
[----:B------:R-:W-:Y:S02]  /*a250*/  IADD3 R25, P4, R32, 0x3000, RZ ;  /* 0x0000300020197810 */ /* 0x000fe40007f9e0ff */
[----:B------:R-:W-:Y:S02]  /*a260*/  SHF.R.U64 R8, R8, 0x3, RZ ;  /* 0x0000000308087819 */ /* 0x000fe400000012ff */
[----:B------:R-:W-:-:S02]  /*a270*/  IADD3 R29, P3, R32, 0x4000, RZ ;  /* 0x00004000201d7810 */ /* 0x000fc40007f7e0ff */
[----:B------:R-:W-:Y:S01]  /*a280*/  LOP3.LUT R8, R8, R9, RZ, 0x3c, !PT ;  /* 0x0000000908087212 */ /* 0x000fe200078e3cff */
[--C-:B------:R-:W-:Y:S01]  /*a290*/  IMAD.X R9, RZ, RZ, R33.reuse, P6 ;  /* 0x000000ffff097224 */ /* 0x100fe200030e0621 */
[C---:B------:R-:W-:Y:S02]  /*a2a0*/  IADD3 R5, P6, R32.reuse, 0x7000, RZ ;  /* 0x0000700020057810 */ /* 0x040fe40007fde0ff */
[C---:B------:R-:W-:Y:S02]  /*a2b0*/  IADD3 R37, P2, R32.reuse, 0x5000, RZ ;  /* 0x0000500020257810 */ /* 0x040fe40007f5e0ff */
[C---:B------:R-:W-:Y:S01]  /*a2c0*/  IADD3 R41, P0, R32.reuse, 0x6000, RZ ;  /* 0x0000600020297810 */ /* 0x040fe20007f1e0ff */
[----:B------:R-:W-:Y:S01]  /*a2d0*/  UIMAD UR7, UR12, UR10, URZ ;  /* 0x0000000a0c0772a4 */ /* 0x000fe2000f8e023f */
[----:B------:R-:W-:Y:S01]  /*a2e0*/  LOP3.LUT R7, R32, 0x380, RZ, 0xc0, !PT ;  /* 0x0000038020077812 */ /* 0x000fe200078ec0ff */
[----:B------:R-:W-:Y:S01]  /*a2f0*/  UIMAD.WIDE.U32 UR8, UR4, UR10, URZ ;  /* 0x0000000a040872a5 */ /* 0x000fe2000f8e003f */
[----:B------:R-:W-:Y:S01]  /*a300*/  LOP3.LUT R4, R5, 0x380, RZ, 0xc0, !PT ;  /* 0x0000038005047812 */ /* 0x000fe200078ec0ff */
[----:B------:R-:W-:Y:S01]  /*a310*/  IMAD.X R45, RZ, RZ, R33, P6 ;  /* 0x000000ffff2d7224 */ /* 0x000fe200030e0621 */
[----:B------:R-:W-:Y:S01]  /*a320*/  LOP3.LUT R12, R13, 0x380, RZ, 0xc0, !PT ;  /* 0x000003800d0c7812 */ /* 0x000fe200078ec0ff */
[----:B------:R-:W-:Y:S01]  /*a330*/  IMAD R20, R17, 0x20, R200 ;  /* 0x0000002011147824 */ /* 0x000fe200078e02c8 */
[----:B------:R-:W-:Y:S01]  /*a340*/  LOP3.LUT R24, R25, 0x380, RZ, 0xc0, !PT ;  /* 0x0000038019187812 */ /* 0x000fe200078ec0ff */
[----:B------:R-:W-:Y:S01]  /*a350*/  ULDC.64 UR12, c[0x0][0xaf0] ;  /* 0x0002bc00000c7ab9 */ /* 0x000fe20000000a00 */
[----:B------:R-:W-:Y:S01]  /*a360*/  LOP3.LUT R28, R29, 0x380, RZ, 0xc0, !PT ;  /* 0x000003801d1c7812 */ /* 0x000fe200078ec0ff */
[----:B------:R-:W5:Y:S01]  /*a370*/  LD.E.128 R8, desc[UR52][R8.64] ;  /* 0x0000003408087980 */ /* 0x000f62000c101d00 */
[----:B------:R-:W-:-:S02]  /*a380*/  LOP3.LUT R36, R37, 0x380, RZ, 0xc0, !PT ;  /* 0x0000038025247812 */ /* 0x000fc400078ec0ff */
[----:B------:R-:W-:Y:S02]  /*a390*/  LOP3.LUT R40, R41, 0x380, RZ, 0xc0, !PT ;  /* 0x0000038029287812 */ /* 0x000fe400078ec0ff */
[----:B------:R-:W-:Y:S02]  /*a3a0*/  SHF.R.U64 R7, R7, 0x3, RZ ;  /* 0x0000000307077819 */ /* 0x000fe400000012ff */
[----:B------:R-:W-:Y:S02]  /*a3b0*/  SHF.R.U64 R4, R4, 0x3, RZ ;  /* 0x0000000304047819 */ /* 0x000fe400000012ff */
[----:B------:R-:W-:Y:S02]  /*a3c0*/  SHF.R.U64 R12, R12, 0x3, RZ ;  /* 0x000000030c0c7819 */ /* 0x000fe400000012ff */
[----:B------:R-:W-:Y:S02]  /*a3d0*/  SHF.R.U64 R24, R24, 0x3, RZ ;  /* 0x0000000318187819 */ /* 0x000fe400000012ff */
[----:B------:R-:W-:-:S02]  /*a3e0*/  SHF.R.U64 R28, R28, 0x3, RZ ;  /* 0x000000031c1c7819 */ /* 0x000fc400000012ff */
[----:B------:R-:W-:Y:S02]  /*a3f0*/  SHF.R.U64 R36, R36, 0x3, RZ ;  /* 0x0000000324247819 */ /* 0x000fe400000012ff */
[----:B------:R-:W-:Y:S02]  /*a400*/  SHF.R.U64 R40, R40, 0x3, RZ ;  /* 0x0000000328287819 */ /* 0x000fe400000012ff */
[----:B------:R-:W-:Y:S01]  /*a410*/  LOP3.LUT R32, R7, R32, RZ, 0x3c, !PT ;  /* 0x0000002007207212 */ /* 0x000fe200078e3cff */
[----:B------:R-:W-:Y:S01]  /*a420*/  UIMAD UR7, UR4, UR11, UR7 ;  /* 0x0000000b040772a4 */ /* 0x000fe2000f8e0207 */
[----:B------:R-:W-:Y:S01]  /*a430*/  LOP3.LUT R12, R12, R13, RZ, 0x3c, !PT ;  /* 0x0000000d0c0c7212 */ /* 0x000fe200078e3cff */
[--C-:B------:R-:W-:Y:S01]  /*a440*/  IMAD.X R13, RZ, RZ, R33.reuse, P5 ;  /* 0x000000ffff0d7224 */ /* 0x100fe200028e0621 */
[----:B------:R-:W-:Y:S01]  /*a450*/  LOP3.LUT R24, R24, R25, RZ, 0x3c, !PT ;  /* 0x0000001918187212 */ /* 0x000fe200078e3cff */
[--C-:B------:R-:W-:Y:S01]  /*a460*/  IMAD.X R25, RZ, RZ, R33.reuse, P4 ;  /* 0x000000ffff197224 */ /* 0x100fe200020e0621 */
[----:B------:R-:W-:Y:S01]  /*a470*/  LOP3.LUT R28, R28, R29, RZ, 0x3c, !PT ;  /* 0x0000001d1c1c7212 */ /* 0x000fe200078e3cff */
[--C-:B------:R-:W-:Y:S01]  /*a480*/  IMAD.X R29, RZ, RZ, R33.reuse, P3 ;  /* 0x000000ffff1d7224 */ /* 0x100fe200018e0621 */
[----:B------:R-:W-:Y:S01]  /*a490*/  LOP3.LUT R36, R36, R37, RZ, 0x3c, !PT ;  /* 0x0000002524247212 */ /* 0x000fe200078e3cff */
[--C-:B------:R-:W-:Y:S01]  /*a4a0*/  IMAD.X R37, RZ, RZ, R33.reuse, P2 ;  /* 0x000000ffff257224 */ /* 0x100fe200010e0621 */
[----:B------:R-:W-:Y:S01]  /*a4b0*/  LOP3.LUT R40, R40, R41, RZ, 0x3c, !PT ;  /* 0x0000002928287212 */ /* 0x000fe200078e3cff */
[----:B------:R-:W-:Y:S01]  /*a4c0*/  IMAD.X R41, RZ, RZ, R33, P0 ;  /* 0x000000ffff297224 */ /* 0x000fe200000e0621 */
[----:B------:R-:W-:Y:S01]  /*a4d0*/  LOP3.LUT R44, R4, R5, RZ, 0x3c, !PT ;  /* 0x00000005042c7212 */ /* 0x000fe200078e3cff */
[----:B------:R-:W-:Y:S01]  /*a4e0*/  UIADD3 UR9, UR9, UR7, URZ ;  /* 0x0000000709097290 */ /* 0x000fe2000fffe03f */
[----:B------:R2:W5:Y:S01]  /*a4f0*/  LD.E.128 R4, desc[UR52][R32.64] ;  /* 0x0000003420047980 */ /* 0x000562000c101d00 */
[----:B------:R-:W-:Y:S01]  /*a500*/  ULDC.64 UR10, c[0x0][0xae8] ;  /* 0x0002ba00000a7ab9 */ /* 0x000fe20000000a00 */
[----:B------:R-:W-:-:S02]  /*a510*/  USHF.R.S32.HI UR4, URZ, 0x1f, UR36 ;  /* 0x0000001f3f047899 */ /* 0x000fc40008011424 */
[----:B------:R-:W-:Y:S01]  /*a520*/  UIMAD.WIDE.U32 UR8, UR38, UR10, UR8 ;  /* 0x0000000a260872a5 */ /* 0x000fe2000f8e0008 */
[----:B------:R-:W5:Y:S04]  /*a530*/  LD.E.128 R12, desc[UR52][R12.64] ;  /* 0x000000340c0c7980 */ /* 0x000f68000c101d00 */
[----:B------:R-:W5:Y:S01]  /*a540*/  LD.E.128 R24, desc[UR52][R24.64] ;  /* 0x0000003418187980 */ /* 0x000f62000c101d00 */
[----:B--2---:R-:W-:-:S03]  /*a550*/  IMAD.U32 R33, RZ, RZ, UR42 ;  /* 0x0000002aff217e24 */ /* 0x004fc6000f8e00ff */
[----:B------:R-:W5:Y:S01]  /*a560*/  LD.E.128 R28, desc[UR52][R28.64] ;  /* 0x000000341c1c7980 */ /* 0x000f62000c101d00 */
[----:B------:R-:W-:Y:S01]  /*a570*/  IMAD R48, R33, 0x80, R20 ;  /* 0x0000008021307824 */ /* 0x000fe200078e0214 */
[----:B------:R-:W-:Y:S02]  /*a580*/  UIMAD UR4, UR4, UR12, URZ ;  /* 0x0000000c040472a4 */ /* 0x000fe4000f8e023f */
[----:B------:R-:W5:Y:S01]  /*a590*/  LD.E.128 R36, desc[UR52][R36.64] ;  /* 0x0000003424247980 */ /* 0x000f62000c101d00 */
[----:B0-----:R-:W-:Y:S01]  /*a5a0*/  @P1 IMAD.HI.U32 R20, R48, R21, RZ ;  /* 0x0000001530141227 */ /* 0x001fe200078e00ff */
[----:B------:R-:W-:Y:S02]  /*a5b0*/  UIMAD UR9, UR38, UR11, UR9 ;  /* 0x0000000b260972a4 */ /* 0x000fe4000f8e0209 */
[----:B------:R-:W-:Y:S01]  /*a5c0*/  UIMAD UR4, UR36, UR13, UR4 ;  /* 0x0000000d240472a4 */ /* 0x000fe2000f8e0204 */
[----:B------:R-:W-:Y:S01]  /*a5d0*/  IMAD.MOV.U32 R33, RZ, RZ, R48 ;  /* 0x000000ffff217224 */ /* 0x000fe200078e0030 */
[----:B-1----:R-:W-:Y:S01]  /*a5e0*/  @P1 SHF.R.U32.HI R33, RZ, R49, R20 ;  /* 0x00000031ff211219 */ /* 0x002fe20000011614 */
[----:B------:R-:W-:Y:S01]  /*a5f0*/  UIMAD.WIDE.U32 UR36, UR36, UR12, UR8 ;  /* 0x0000000c242472a5 */ /* 0x000fe2000f8e0008 */
[----:B------:R-:W5:Y:S02]  /*a600*/  LD.E.128 R40, desc[UR52][R40.64] ;  /* 0x0000003428287980 */ /* 0x000f64000c101d00 */
[--C-:B------:R-:W-:Y:S01]  /*a610*/  SHF.R.S32.HI R32, RZ, 0x1f, R33.reuse ;  /* 0x0000001fff207819 */ /* 0x100fe20000011421 */
[----:B------:R-:W-:Y:S01]  /*a620*/  UIADD3 UR4, UR37, UR4, URZ ;  /* 0x0000000425047290 */ /* 0x000fe2000fffe03f */
[----:B------:R-:W-:Y:S01]  /*a630*/  IMAD.MOV R49, RZ, RZ, -R33 ;  /* 0x000000ffff317224 */ /* 0x000fe200078e0a21 */
[----:B------:R-:W-:Y:S01]  /*a640*/  ULDC.64 UR8, c[0x0][0xae0] ;  /* 0x0002b80000087ab9 */ /* 0x000fe20000000a00 */
[----:B------:R-:W-:Y:S01]  /*a650*/  IMAD.U32 R21, RZ, RZ, UR37 ;  /* 0x00000025ff157e24 */ /* 0x000fe2000f8e00ff */
[----:B------:R-:W5:Y:S01]  /*a660*/  LD.E.128 R44, desc[UR52][R44.64] ;  /* 0x000000342c2c7980 */ /* 0x000f62000c101d00 */
[----:B------:R-:W-:-:S02]  /*a670*/  IMAD R32, R32, UR8, RZ ;  /* 0x0000000820207c24 */ /* 0x000fc4000f8e02ff */
[----:B------:R-:W-:Y:S01]  /*a680*/  IMAD R49, R34, R49, R48 ;  /* 0x0000003122317224 */ /* 0x000fe200078e0230 */
[----:B------:R-:W-:Y:S01]  /*a690*/  @!PT LDS RZ, [RZ] ;  /* 0x00000000fffff984 */ /* 0x000fe20000000800 */
[----:B------:R-:W-:Y:S01]  /*a6a0*/  @!PT LDS RZ, [RZ] ;  /* 0x00000000fffff984 */ /* 0x000fe20000000800 */
[----:B------:R-:W-:Y:S01]  /*a6b0*/  @!PT LDS RZ, [RZ] ;  /* 0x00000000fffff984 */ /* 0x000fe20000000800 */
[----:B------:R-:W-:Y:S01]  /*a6c0*/  @!PT LDS RZ, [RZ] ;  /* 0x00000000fffff984 */ /* 0x000fe20000000800 */
[----:B------:R0:W-:Y:S06]  /*a6d0*/  MEMBAR.ALL.CTA ;  /* 0x0000000000007992 */ /* 0x0001ec0000008000 */
[----:B0-----:R-:W0:Y:S01]  /*a6e0*/  FENCE.VIEW.ASYNC.S ;  /* 0x00000000000073c6 */ /* 0x001e220000000000 */
[----:B------:R-:W-:Y:S02]  /*a6f0*/  IMAD.U32 R20, RZ, RZ, UR36 ;  /* 0x00000024ff147e24 */ /* 0x000fe4000f8e00ff */
[----:B------:R-:W-:-:S02]  /*a700*/  IMAD.U32 R21, RZ, RZ, UR4 ;  /* 0x00000004ff157e24 */ /* 0x000fc4000f8e00ff */
[C---:B------:R-:W-:Y:S01]  /*a710*/  IMAD R51, R33.reuse, UR9, R32 ;  /* 0x0000000921337c24 */ /* 0x040fe2000f8e0220 */
[----:B------:R-:W-:Y:S01]  /*a720*/  SHF.R.S32.HI R32, RZ, 0x1f, R49 ;  /* 0x0000001fff207819 */ /* 0x000fe20000011431 */
[----:B------:R-:W-:Y:S01]  /*a730*/  IMAD.WIDE.U32 R20, R33, UR8, R20 ;  /* 0x0000000821147c25 */ /* 0x000fe2000f8e0014 */
[----:B------:R-:W-:-:S03]  /*a740*/  ULDC.64 UR8, c[0x0][0xad8] ;  /* 0x0002b60000087ab9 */ /* 0x000fc60000000a00 */
[----:B------:R-:W-:Y:S02]  /*a750*/  IMAD.U32 R33, RZ, RZ, UR42 ;  /* 0x0000002aff217e24 */ /* 0x000fe4000f8e00ff */
[----:B------:R-:W-:Y:S02]  /*a760*/  IMAD.IADD R21, R21, 0x1, R51 ;  /* 0x0000000115157824 */ /* 0x000fe400078e0233 */
[----:B------:R-:W-:Y:S02]  /*a770*/  IMAD R34, R32, UR8, RZ ;  /* 0x0000000820227c24 */ /* 0x000fe4000f8e02ff */
[----:B------:R-:W-:Y:S02]  /*a780*/  IMAD R50, R33, 0x80, R200 ;  /* 0x0000008021327824 */ /* 0x000fe400078e02c8 */
[C---:B------:R-:W-:Y:S02]  /*a790*/  IMAD R33, R49.reuse, UR9, R34 ;  /* 0x0000000931217c24 */ /* 0x040fe4000f8e0222 */
[----:B------:R-:W-:Y:S01]  /*a7a0*/  IMAD.WIDE.U32 R20, R49, UR8, R20 ;  /* 0x0000000831147c25 */ /* 0x000fe2000f8e0014 */
[----:B------:R-:W-:Y:S01]  /*a7b0*/  ISETP.GE.AND P2, PT, R50, R3, PT ;  /* 0x000000033200720c */ /* 0x000fe20003f46270 */
[----:B------:R-:W-:-:S02]  /*a7c0*/  ULDC.64 UR8, c[0x0][0xa80] ;  /* 0x0002a00000087ab9 */ /* 0x000fc40000000a00 */
[----:B------:R-:W-:Y:S01]  /*a7d0*/  IMAD.IADD R21, R21, 0x1, R33 ;  /* 0x0000000115157824 */ /* 0x000fe200078e0221 */
[----:B------:R-:W-:Y:S01]  /*a7e0*/  LEA R34, P3, R20, UR8, 0x1 ;  /* 0x0000000814227c11 */ /* 0x000fe2000f8608ff */
[----:B------:R-:W-:Y:S02]  /*a7f0*/  VIADD R0, R0, 0x29820 ;  /* 0x0002982000007836 */ /* 0x000fe40000000000 */
[----:B------:R-:W-:Y:S01]  /*a800*/  VIADD R32, R50, 0x20 ;  /* 0x0000002032207836 */ /* 0x000fe20000000000 */
[----:B------:R-:W-:Y:S02]  /*a810*/  LEA.HI.X R48, R20, UR9, R21, 0x1, P3 ;  /* 0x0000000914307c11 */ /* 0x000fe400098f0c15 */
[----:B------:R-:W-:Y:S02]  /*a820*/  PRMT R0, RZ, 0x654, R0 ;  /* 0x00000654ff007816 */ /* 0x000fe40000000000 */
[-C--:B------:R-:W-:Y:S01]  /*a830*/  ISETP.GE.AND P0, PT, R32, R3.reuse, PT ;  /* 0x000000032000720c */ /* 0x080fe20003f06270 */
[----:B------:R-:W-:Y:S01]  /*a840*/  VIADD R32, R50, 0x40 ;  /* 0x0000004032207836 */ /* 0x000fe20000000000 */
[----:B0-----:R0:W-:Y:S01]  /*a850*/  SYNCS.ARRIVE.TRANS64.RED.A1T0 RZ, [R0+URZ], RZ ;  /* 0x000000ff00ff79a7 */ /* 0x0011e2000810043f */
[----:B------:R0:W1:Y:S01]  /*a860*/  SHFL.IDX PT, R21, R34, RZ, 0x181f ;  /* 0x00181fff22157589 */ /* 0x00006200000e0000 */
[----:B------:R-:W-:Y:S03]  /*a870*/  BSSY B1, `(.L_x_212) ;  /* 0x000000d000017945 */ /* 0x000fe60003800000 */
[----:B------:R0:W2:Y:S01]  /*a880*/  SHFL.IDX PT, R33, R48, RZ, 0x181f ;  /* 0x00181fff30217589 */ /* 0x0000a200000e0000 */
[----:B------:R-:W-:Y:S01]  /*a890*/  ISETP.GE.AND P1, PT, R32, R3, PT ;  /* 0x000000032000720c */ /* 0x000fe20003f26270 */
[----:B------:R-:W-:-:S12]  /*a8a0*/  @P2 BRA `(.L_x_213) ;  /* 0x0000000000242947 */ /* 0x000fd80003800000 */
[----:B------:R-:W-:Y:S02]  /*a8b0*/  ULDC UR4, c[0x0][0xac8] ;  /* 0x0002b20000047ab9 */ /* 0x000fe40000000800 */
[----:B------:R-:W-:Y:S02]  /*a8c0*/  ISETP.GE.AND P2, PT, R2, UR4, PT ;  /* 0x0000000402007c0c */ /* 0x000fe4000bf46270 */
[----:B------:R-:W-:-:S11]  /*a8d0*/  ISETP.GE.AND P3, PT, R16, UR4, PT ;  /* 0x0000000410007c0c */ /* 0x000fd6000bf66270 */
[-C--:B-1----:R-:W-:Y:S02]  /*a8e0*/  @!P2 LEA R20, P4, R2, R21.reuse, 0x1 ;  /* 0x000000150214a211 */ /* 0x082fe400078808ff */
[----:B------:R-:W-:Y:S02]  /*a8f0*/  @!P3 LEA R32, P5, R16, R21, 0x1 ;  /* 0x000000151020b211 */ /* 0x000fe400078a08ff */
[-C--:B--2---:R-:W-:Y:S02]  /*a900*/  @!P2 LEA.HI.X R21, R2, R33.reuse, R222, 0x1, P4 ;  /* 0x000000210215a211 */ /* 0x084fe400020f0cde */
[----:B------:R-:W-:-:S03]  /*a910*/  @!P3 LEA.HI.X R33, R16, R33, R221, 0x1, P5 ;  /* 0x000000211021b211 */ /* 0x000fc600028f0cdd */
[----:B-----5:R3:W-:Y:S04]  /*a920*/  @!P2 ST.E.128 desc[UR52][R20.64], R4 ;  /* 0x000000041400a985 */ /* 0x0207e8000c101d34 */
[----:B------:R3:W-:Y:S02]  /*a930*/  @!P3 ST.E.128 desc[UR52][R32.64], R28 ;  /* 0x0000001c2000b985 */ /* 0x0007e4000c101d34 */
.L_x_213:
[----:B------:R-:W-:Y:S05]  /*a940*/  BSYNC B1 ;  /* 0x0000000000017941 */ /* 0x000fea0003800000 */
.L_x_212:
[----:B---3-5:R3:W4:Y:S01]  /*a950*/  SHFL.IDX PT, R7, R48, 0x1, 0x181f ;  /* 0x00381f0030077f89 */ /* 0x02872200000e0000 */
[----:B------:R-:W-:Y:S03]  /*a960*/  BSSY B1, `(.L_x_214) ;  /* 0x000000c000017945 */ /* 0x000fe60003800000 */
[----:B------:R3:W0:Y:S01]  /*a970*/  SHFL.IDX PT, R5, R34, 0x1, 0x181f ;  /* 0x00381f0022057f89 */ /* 0x00062200000e0000 */
[----:B------:R-:W-:Y:S05]  /*a980*/  @P0 BRA `(.L_x_215) ;  /* 0x0000000000240947 */ /* 0x000fea0003800000 */
[----:B------:R-:W-:Y:S02]  /*a990*/  ULDC UR4, c[0x0][0xac8] ;  /* 0x0002b20000047ab9 */ /* 0x000fe40000000800 */
[----:B------:R-:W-:Y:S02]  /*a9a0*/  ISETP.GE.AND P3, PT, R2, UR4, PT ;  /* 0x0000000402007c0c */ /* 0x000fe4000bf66270 */
[----:B------:R-:W-:-:S11]  /*a9b0*/  ISETP.GE.AND P4, PT, R16, UR4, PT ;  /* 0x0000000410007c0c */ /* 0x000fd6000bf86270 */
[-C--:B0-----:R-:W-:Y:S02]  /*a9c0*/  @!P3 LEA R4, P0, R2, R5.reuse, 0x1 ;  /* 0x000000050204b211 */ /* 0x081fe400078008ff */
[----:B------:R-:W-:Y:S02]  /*a9d0*/  @!P4 LEA R6, P2, R16, R5, 0x1 ;  /* 0x000000051006c211 */ /* 0x000fe400078408ff */
[-C--:B----4-:R-:W-:Y:S02]  /*a9e0*/  @!P3 LEA.HI.X R5, R2, R7.reuse, R222, 0x1, P0 ;  /* 0x000000070205b211 */ /* 0x090fe400000f0cde */
[----:B------:R-:W-:-:S03]  /*a9f0*/  @!P4 LEA.HI.X R7, R16, R7, R221, 0x1, P2 ;  /* 0x000000071007c211 */ /* 0x000fc600010f0cdd */
[----:B------:R0:W-:Y:S04]  /*aa00*/  @!P3 ST.E.128 desc[UR52][R4.64], R8 ;  /* 0x000000080400b985 */ /* 0x0001e8000c101d34 */
[----:B------:R0:W-:Y:S02]  /*aa10*/  @!P4 ST.E.128 desc[UR52][R6.64], R36 ;  /* 0x000000240600c985 */ /* 0x0001e4000c101d34 */
.L_x_215:
[----:B------:R-:W-:Y:S05]  /*aa20*/  BSYNC B1 ;  /* 0x0000000000017941 */ /* 0x000fea0003800000 */
.L_x_214:
[----:B0---4-:R0:W4:Y:S01]  /*aa30*/  SHFL.IDX PT, R7, R48, 0x2, 0x181f ;  /* 0x00581f0030077f89 */ /* 0x01112200000e0000 */
        /* <DEDUP_REMOVED lines=12> */
.L_x_217:
[----:B------:R-:W-:Y:S05]  /*ab00*/  BSYNC B1 ;  /* 0x0000000000017941 */ /* 0x000fea0003800000 */
.L_x_216:
[----:B------:R-:W-:Y:S01]  /*ab10*/  VIADD R0, R50, 0x60 ;  /* 0x0000006032007836 */ /* 0x000fe20000000000 */
[----:B0---4-:R0:W4:Y:S04]  /*ab20*/  SHFL.IDX PT, R7, R48, 0x3, 0x181f ;  /* 0x00781f0030077f89 */ /* 0x01112800000e0000 */
[----:B------:R-:W-:Y:S01]  /*ab30*/  ISETP.GE.AND P0, PT, R0, R3, PT ;  /* 0x000000030000720c */ /* 0x000fe20003f06270 */
[----:B------:R0:W0:-:S12]  /*ab40*/  SHFL.IDX PT, R9, R34, 0x3, 0x181f ;  /* 0x00781f0022097f89 */ /* 0x00001800000e0000 */
[----:B------:R-:W-:Y:S05]  /*ab50*/  @P0 BRA `(.L_x_218) ;  /* 0x0000001800240947 */ /* 0x000fea0003800000 */
[----:B------:R-:W-:Y:S02]  /*ab60*/  ULDC UR4, c[0x0][0xac8] ;  /* 0x0002b20000047ab9 */ /* 0x000fe40000000800 */
[----:B------:R-:W-:-:S13]  /*ab70*/  ISETP.GE.AND P1, PT, R2, UR4, PT ;  /* 0x0000000402007c0c */ /* 0x000fda000bf26270 */
[----:B0-----:R-:W-:-:S04]  /*ab80*/  @!P1 LEA R4, P0, R2, R9, 0x1 ;  /* 0x0000000902049211 */ /* 0x001fc800078008ff */
[----:B----4-:R-:W-:Y:S02]  /*ab90*/  @!P1 LEA.HI.X R5, R2, R7, R222, 0x1, P0 ;  /* 0x0000000702059211 */ /* 0x010fe400000f0cde */
[----:B------:R-:W-:-:S03]  /*aba0*/  ISETP.GE.AND P0, PT, R16, UR4, PT ;  /* 0x0000000410007c0c */ /* 0x000fc6000bf06270 */
[----:B------:R0:W-:Y:S10]  /*abb0*/  @!P1 ST.E.128 desc[UR52][R4.64], R24 ;  /* 0x0000001804009985 */ /* 0x0001f4000c101d34 */
[----:B------:R-:W-:Y:S05]  /*abc0*/  @P0 BRA `(.L_x_218) ;  /* 0x0000001800080947 */ /* 0x000fea0003800000 */
[----:B0-----:R-:W-:-:S04]  /*abd0*/  LEA R4, P0, R16, R9, 0x1 ;  /* 0x0000000910047211 */ /* 0x001fc800078008ff */
[----:B------:R-:W-:-:S05]  /*abe0*/  LEA.HI.X R5, R16, R7, R221, 0x1, P0 ;  /* 0x0000000710057211 */ /* 0x000fca00000f0cdd */
[----:B------:R0:W-:Y:S01]  /*abf0*/  ST.E.128 desc[UR52][R4.64], R44 ;  /* 0x0000002c04007985 */ /* 0x0001e2000c101d34 */
[----:B------:R-:W-:Y:S05]  /*ac00*/  BRA `(.L_x_218) ;  /* 0x0000001400f87947 */ /* 0x000fea0003800000 */
.L_x_211:
[----:B------:R-:W-:Y:S01]  /*ac10*/  ULDC.64 UR10, c[0x0][0xb08] ;  /* 0x0002c200000a7ab9 */ /* 0x000fe20000000a00 */
[----:B0-----:R-:W0:Y:S01]  /*ac20*/  @P1 LDC R4, c[0x0][0xbec] ;  /* 0x0002fb00ff041b82 */ /* 0x001e220000000800 */
[----:B------:R-:W-:Y:S01]  /*ac30*/  UIMAD UR7, UR12, UR10, URZ ;  /* 0x0000000a0c0772a4 */ /* 0x000fe2000f8e023f */
[----:B------:R-:W-:Y:S01]  /*ac40*/  IMAD.MOV.U32 R3, RZ, RZ, R11 ;  /* 0x000000ffff037224 */ /* 0x000fe200078e000b */
[----:B------:R-:W-:Y:S01]  /*ac50*/  UIMAD.WIDE.U32 UR8, UR4, UR10, URZ ;  /* 0x0000000a040872a5 */ /* 0x000fe2000f8e003f */
[----:B------:R-:W-:Y:S01]  /*ac60*/  BSSY B1, `(.L_x_219) ;  /* 0x000006d000017945 */ /* 0x000fe20003800000 */
[----:B------:R-:W-:Y:S02]  /*ac70*/  UIMAD UR7, UR4, UR11, UR7 ;  /* 0x0000000b040772a4 */ /* 0x000fe4000f8e0207 */
[----:B------:R-:W-:Y:S01]  /*ac80*/  USHF.R.S32.HI UR4, URZ, 0x1f, UR36 ;  /* 0x0000001f3f047899 */ /* 0x000fe20008011424 */
[----:B------:R-:W1:Y:S01]  /*ac90*/  @P1 LDC R5, c[0x0][0xbf0] ;  /* 0x0002fc00ff051b82 */ /* 0x000e620000000800 */
[----:B------:R-:W-:Y:S01]  /*aca0*/  UIADD3 UR9, UR9, UR7, URZ ;  /* 0x0000000709097290 */ /* 0x000fe2000fffe03f */
[----:B------:R-:W-:-:S03]  /*acb0*/  ULDC.64 UR10, c[0x0][0xb38] ;  /* 0x0002ce00000a7ab9 */ /* 0x000fc60000000a00 */
[----:B------:R-:W-:-:S04]  /*acc0*/  UIMAD.WIDE.U32 UR8, UR38, UR10, UR8 ;  /* 0x0000000a260872a5 */ /* 0x000fc8000f8e0008 */
[----:B------:R-:W-:-:S03]  /*acd0*/  UIMAD UR9, UR38, UR11, UR9 ;  /* 0x0000000b260972a4 */ /* 0x000fc6000f8e0209 */
[----:B------:R-:W-:Y:S02]  /*ace0*/  ULDC.64 UR10, c[0x0][0xb40] ;  /* 0x0002d000000a7ab9 */ /* 0x000fe40000000a00 */
[----:B------:R-:W-:Y:S01]  /*acf0*/  UIMAD UR4, UR4, UR10, URZ ;  /* 0x0000000a040472a4 */ /* 0x000fe2000f8e023f */
[----:B0-----:R-:W-:-:S03]  /*ad00*/  @P1 IMAD.HI.U32 R4, R11, R4, RZ ;  /* 0x000000040b041227 */ /* 0x001fc600078e00ff */
[----:B------:R-:W-:Y:S02]  /*ad10*/  UIMAD UR4, UR36, UR11, UR4 ;  /* 0x0000000b240472a4 */ /* 0x000fe4000f8e0204 */
[----:B------:R-:W-:-:S03]  /*ad20*/  UIMAD.WIDE.U32 UR36, UR36, UR10, UR8 ;  /* 0x0000000a242472a5 */ /* 0x000fc6000f8e0008 */
[----:B------:R-:W-:Y:S01]  /*ad30*/  ULDC.64 UR10, c[0x0][0xb48] ;  /* 0x0002d200000a7ab9 */ /* 0x000fe20000000a00 */
[----:B------:R-:W-:Y:S01]  /*ad40*/  UIADD3 UR9, UR37, UR4, URZ ;  /* 0x0000000425097290 */ /* 0x000fe2000fffe03f */
[----:B-1----:R-:W-:Y:S02]  /*ad50*/  @P1 SHF.R.U32.HI R3, RZ, R5, R4 ;  /* 0x00000005ff031219 */ /* 0x002fe40000011604 */
[----:B------:R-:W-:Y:S02]  /*ad60*/  UMOV UR8, UR36 ;  /* 0x0000002400087c82 */ /* 0x000fe40008000000 */
[----:B------:R-:W-:Y:S01]  /*ad70*/  UIMAD.WIDE.U32 UR8, UR39, UR10, UR8 ;  /* 0x0000000a270872a5 */ /* 0x000fe2000f8e0008 */
[--C-:B------:R-:W-:Y:S01]  /*ad80*/  SHF.R.S32.HI R4, RZ, 0x1f, R3.reuse ;  /* 0x0000001fff047819 */ /* 0x100fe20000011403 */
[----:B------:R-:W-:Y:S02]  /*ad90*/  IMAD.MOV R7, RZ, RZ, -R3 ;  /* 0x000000ffff077224 */ /* 0x000fe400078e0a03 */
[----:B------:R-:W-:-:S02]  /*ada0*/  UIMAD UR39, UR39, UR11, UR9 ;  /* 0x0000000b272772a4 */ /* 0x000fc4000f8e0209 */
[----:B------:R-:W-:Y:S01]  /*adb0*/  IMAD R7, R34, R7, R11 ;  /* 0x0000000722077224 */ /* 0x000fe200078e020b */
[----:B------:R-:W-:Y:S01]  /*adc0*/  ULDC.64 UR10, c[0x0][0xb30] ;  /* 0x0002cc00000a7ab9 */ /* 0x000fe20000000a00 */
[----:B------:R-:W-:Y:S02]  /*add0*/  IMAD.U32 R5, RZ, RZ, UR9 ;  /* 0x00000009ff057e24 */ /* 0x000fe4000f8e00ff */
[----:B------:R-:W-:Y:S02]  /*ade0*/  IMAD R6, R4, UR10, RZ ;  /* 0x0000000a04067c24 */ /* 0x000fe4000f8e02ff */
[----:B------:R-:W-:Y:S01]  /*adf0*/  IMAD.U32 R4, RZ, RZ, UR8 ;  /* 0x00000008ff047e24 */ /* 0x000fe2000f8e00ff */
[----:B------:R-:W-:Y:S01]  /*ae00*/  ULDC.64 UR8, c[0x0][0xb28] ;  /* 0x0002ca0000087ab9 */ /* 0x000fe20000000a00 */
[----:B------:R-:W-:Y:S02]  /*ae10*/  IMAD.U32 R5, RZ, RZ, UR39 ;  /* 0x00000027ff057e24 */ /* 0x000fe4000f8e00ff */
[C---:B------:R-:W-:Y:S01]  /*ae20*/  IMAD R9, R3.reuse, UR11, R6 ;  /* 0x0000000b03097c24 */ /* 0x040fe2000f8e0206 */
[----:B------:R-:W-:Y:S01]  /*ae30*/  SHF.R.S32.HI R6, RZ, 0x1f, R7 ;  /* 0x0000001fff067819 */ /* 0x000fe20000011407 */
[----:B------:R-:W-:-:S04]  /*ae40*/  IMAD.WIDE.U32 R4, R3, UR10, R4 ;  /* 0x0000000a03047c25 */ /* 0x000fc8000f8e0004 */
[----:B------:R-:W-:Y:S02]  /*ae50*/  IMAD R6, R6, UR8, RZ ;  /* 0x0000000806067c24 */ /* 0x000fe4000f8e02ff */
[----:B------:R-:W-:Y:S02]  /*ae60*/  IMAD.IADD R5, R5, 0x1, R9 ;  /* 0x0000000105057824 */ /* 0x000fe400078e0209 */
[C---:B------:R-:W-:Y:S02]  /*ae70*/  IMAD R3, R7.reuse, UR9, R6 ;  /* 0x0000000907037c24 */ /* 0x040fe4000f8e0206 */
[----:B------:R-:W-:Y:S01]  /*ae80*/  IMAD.WIDE.U32 R4, R7, UR8, R4 ;  /* 0x0000000807047c25 */ /* 0x000fe2000f8e0004 */
[----:B------:R-:W-:-:S03]  /*ae90*/  ULDC.64 UR8, c[0x0][0xb00] ;  /* 0x0002c00000087ab9 */ /* 0x000fc60000000a00 */
[----:B------:R-:W-:Y:S01]  /*aea0*/  VIADD R6, R0, 0x29820 ;  /* 0x0002982000067836 */ /* 0x000fe20000000000 */
[----:B------:R-:W-:Y:S01]  /*aeb0*/  LEA R0, P1, R4, UR8, 0x2 ;  /* 0x0000000804007c11 */ /* 0x000fe2000f8210ff */
[----:B------:R-:W-:-:S03]  /*aec0*/  IMAD.IADD R3, R5, 0x1, R3 ;  /* 0x0000000105037824 */ /* 0x000fc600078e0203 */
[----:B------:R-:W-:Y:S02]  /*aed0*/  PRMT R6, RZ, 0x654, R6 ;  /* 0x00000654ff067816 */ /* 0x000fe40000000006 */
[----:B------:R-:W-:Y:S02]  /*aee0*/  LEA.HI.X R3, R4, UR9, R3, 0x2, P1 ;  /* 0x0000000904037c11 */ /* 0x000fe400088f1403 */
[----:B------:R0:W-:Y:S03]  /*aef0*/  SYNCS.ARRIVE.TRANS64.RED.A1T0 RZ, [R6+URZ], RZ ;  /* 0x000000ff06ff79a7 */ /* 0x0001e6000810043f */
[----:B------:R1:W2:Y:S04]  /*af00*/  SHFL.IDX PT, R7, R3, RZ, 0x1c1f ;  /* 0x001c1fff03077589 */ /* 0x0002a800000e0000 */
[----:B0-----:R1:W0:Y:S01]  /*af10*/  SHFL.IDX PT, R6, R0, RZ, 0x1c1f ;  /* 0x001c1fff00067589 */ /* 0x00122200000e0000 */
[----:B------:R-:W-:Y:S05]  /*af20*/  @P2 BRA `(.L_x_220) ;  /* 0x0000000400002947 */ /* 0x000fea0003800000 */
[----:B------:R-:W-:Y:S02]  /*af30*/  ULDC UR4, c[0x0][0xac8] ;  /* 0x0002b20000047ab9 */ /* 0x000fe40000000800 */
[----:B------:R-:W-:Y:S02]  /*af40*/  ISETP.GE.AND P1, PT, R199, UR4, PT ;  /* 0x00000004c7007c0c */ /* 0x000fe4000bf26270 */
[----:B------:R-:W-:Y:S02]  /*af50*/  ISETP.GE.AND P4, PT, R198, UR4, PT ;  /* 0x00000004c6007c0c */ /* 0x000fe4000bf86270 */
[----:B------:R-:W-:Y:S02]  /*af60*/  ISETP.GE.AND P3, PT, R197, UR4, PT ;  /* 0x00000004c5007c0c */ /* 0x000fe4000bf66270 */
[----:B------:R-:W-:-:S07]  /*af70*/  ISETP.GE.AND P2, PT, R196, UR4, PT ;  /* 0x00000004c4007c0c */ /* 0x000fce000bf46270 */
[----:B0-2---:R-:W-:Y:S02]  /*af80*/  @!P1 IMAD.WIDE R4, R199, 0x4, R6 ;  /* 0x00000004c7049825 */ /* 0x005fe400078e0206 */
[----:B------:R-:W-:-:S03]  /*af90*/  @!P4 LEA R8, P5, R198, R6, 0x2 ;  /* 0x00000006c608c211 */ /* 0x000fc600078a10ff */
[----:B------:R0:W-:Y:S01]  /*afa0*/  @!P1 ST.E.64 desc[UR52][R4.64], R64 ;  /* 0x0000004004009985 */ /* 0x0001e2000c101b34 */
[----:B------:R-:W-:Y:S02]  /*afb0*/  ISETP.GE.AND P1, PT, R195, UR4, PT ;  /* 0x00000004c3007c0c */ /* 0x000fe4000bf26270 */
[-C--:B------:R-:W-:Y:S02]  /*afc0*/  @!P4 LEA.HI.X R9, R198, R7.reuse, R216, 0x2, P5 ;  /* 0x00000007c609c211 */ /* 0x080fe400028f14d8 */
[CC--:B------:R-:W-:Y:S02]  /*afd0*/  @!P3 LEA R10, P5, R197.reuse, R6.reuse, 0x2 ;  /* 0x00000006c50ab211 */ /* 0x0c0fe400078a10ff */
[----:B------:R-:W-:Y:S01]  /*afe0*/  @!P2 LEA R12, P6, R196, R6, 0x2 ;  /* 0x00000006c40ca211 */ /* 0x000fe200078c10ff */
[----:B------:R2:W-:Y:S01]  /*aff0*/  @!P4 ST.E.64 desc[UR52][R8.64], R66 ;  /* 0x000000420800c985 */ /* 0x0005e2000c101b34 */
[----:B------:R-:W-:Y:S02]  /*b000*/  @!P3 LEA.HI.X R11, R197, R7, R215, 0x2, P5 ;  /* 0x00000007c50bb211 */ /* 0x000fe400028f14d7 */
[----:B------:R-:W-:-:S02]  /*b010*/  ISETP.GE.AND P4, PT, R194, UR4, PT ;  /* 0x00000004c2007c0c */ /* 0x000fc4000bf86270 */
[-C--:B------:R-:W-:Y:S01]  /*b020*/  @!P2 LEA.HI.X R13, R196, R7.reuse, R214, 0x2, P6 ;  /* 0x00000007c40da211 */ /* 0x080fe200030f14d6 */
[----:B------:R3:W-:Y:S01]  /*b030*/  @!P3 ST.E.64 desc[UR52][R10.64], R68 ;  /* 0x000000440a00b985 */ /* 0x0007e2000c101b34 */
[----:B------:R-:W-:Y:S02]  /*b040*/  ISETP.GE.AND P3, PT, R193, UR4, PT ;  /* 0x00000004c1007c0c */ /* 0x000fe4000bf66270 */
[C---:B------:R-:W-:Y:S01]  /*b050*/  @!P1 LEA R14, P5, R195.reuse, R6, 0x2 ;  /* 0x00000006c30e9211 */ /* 0x040fe200078a10ff */
[----:B------:R4:W-:Y:S01]  /*b060*/  @!P2 ST.E.64 desc[UR52][R12.64], R70 ;  /* 0x000000460c00a985 */ /* 0x0009e2000c101b34 */
[----:B------:R-:W-:Y:S02]  /*b070*/  ISETP.GE.AND P2, PT, R192, UR4, PT ;  /* 0x00000004c0007c0c */ /* 0x000fe4000bf46270 */
[----:B------:R-:W-:-:S03]  /*b080*/  @!P1 LEA.HI.X R15, R195, R7, R213, 0x2, P5 ;  /* 0x00000007c30f9211 */ /* 0x000fc600028f14d5 */
[CC--:B0-----:R-:W-:Y:S02]  /*b090*/  @!P4 LEA R4, P6, R194.reuse, R6.reuse, 0x2 ;  /* 0x00000006c204c211 */ /* 0x0c1fe400078c10ff */
[----:B------:R0:W-:Y:S01]  /*b0a0*/  @!P1 ST.E.64 desc[UR52][R14.64], R72 ;  /* 0x000000480e009985 */ /* 0x0001e2000c101b34 */
[----:B------:R-:W-:Y:S02]  /*b0b0*/  ISETP.GE.AND P1, PT, R171, UR4, PT ;  /* 0x00000004ab007c0c */ /* 0x000fe4000bf26270 */
[-C--:B------:R-:W-:Y:S02]  /*b0c0*/  @!P4 LEA.HI.X R5, R194, R7.reuse, R212, 0x2, P6 ;  /* 0x00000007c205c211 */ /* 0x080fe400030f14d4 */
[CC--:B--2---:R-:W-:Y:S02]  /*b0d0*/  @!P3 LEA R8, P6, R193.reuse, R6.reuse, 0x2 ;  /* 0x00000006c108b211 */ /* 0x0c4fe400078c10ff */
[----:B---3--:R-:W-:Y:S01]  /*b0e0*/  @!P2 LEA R10, P5, R192, R6, 0x2 ;  /* 0x00000006c00aa211 */ /* 0x008fe200078a10ff */
[----:B------:R2:W-:Y:S01]  /*b0f0*/  @!P4 ST.E.64 desc[UR52][R4.64], R74 ;  /* 0x0000004a0400c985 */ /* 0x0005e2000c101b34 */
[----:B------:R-:W-:-:S02]  /*b100*/  @!P3 LEA.HI.X R9, R193, R7, R211, 0x2, P6 ;  /* 0x00000007c109b211 */ /* 0x000fc400030f14d3 */
[----:B------:R-:W-:Y:S02]  /*b110*/  ISETP.GE.AND P4, PT, R170, UR4, PT ;  /* 0x00000004aa007c0c */ /* 0x000fe4000bf86270 */
[----:B------:R-:W-:Y:S01]  /*b120*/  ISETP.GE.AND P6, PT, R169, UR4, PT ;  /* 0x00000004a9007c0c */ /* 0x000fe2000bfc6270 */
[----:B------:R3:W-:Y:S01]  /*b130*/  @!P3 ST.E.64 desc[UR52][R8.64], R76 ;  /* 0x0000004c0800b985 */ /* 0x0007e2000c101b34 */
[----:B------:R-:W-:Y:S02]  /*b140*/  @!P2 LEA.HI.X R11, R192, R7, R210, 0x2, P5 ;  /* 0x00000007c00ba211 */ /* 0x000fe400028f14d2 */
[----:B----4-:R-:W-:-:S03]  /*b150*/  @!P1 LEA R12, P3, R171, R6, 0x2 ;  /* 0x00000006ab0c9211 */ /* 0x010fc600078610ff */
[----:B------:R4:W-:Y:S01]  /*b160*/  @!P2 ST.E.64 desc[UR52][R10.64], R78 ;  /* 0x0000004e0a00a985 */ /* 0x0009e2000c101b34 */
[-C--:B------:R-:W-:Y:S02]  /*b170*/  @!P1 LEA.HI.X R13, R171, R7.reuse, R209, 0x2, P3 ;  /* 0x00000007ab0d9211 */ /* 0x080fe400018f14d1 */
[----:B------:R-:W-:Y:S02]  /*b180*/  ISETP.GE.AND P2, PT, R168, UR4, PT ;  /* 0x00000004a8007c0c */ /* 0x000fe4000bf46270 */
[CC--:B0-----:R-:W-:Y:S01]  /*b190*/  @!P4 LEA R14, P5, R170.reuse, R6.reuse, 0x2 ;  /* 0x00000006aa0ec211 */ /* 0x0c1fe200078a10ff */
[----:B------:R0:W-:Y:S01]  /*b1a0*/  @!P1 ST.E.64 desc[UR52][R12.64], R80 ;  /* 0x000000500c009985 */ /* 0x0001e2000c101b34 */
[----:B--2---:R-:W-:Y:S02]  /*b1b0*/  @!P6 LEA R4, P3, R169, R6, 0x2 ;  /* 0x00000006a904e211 */ /* 0x004fe400078610ff */
[----:B------:R-:W-:Y:S02]  /*b1c0*/  ISETP.GE.AND P1, PT, R23, UR4, PT ;  /* 0x0000000417007c0c */ /* 0x000fe4000bf26270 */
[----:B------:R-:W-:-:S02]  /*b1d0*/  @!P4 LEA.HI.X R15, R170, R7, R208, 0x2, P5 ;  /* 0x00000007aa0fc211 */ /* 0x000fc400028f14d0 */
[-C--:B------:R-:W-:Y:S02]  /*b1e0*/  @!P6 LEA.HI.X R5, R169, R7.reuse, R207, 0x2, P3 ;  /* 0x00000007a905e211 */ /* 0x080fe400018f14cf */
[----:B------:R-:W-:Y:S01]  /*b1f0*/  ISETP.GE.AND P5, PT, R18, UR4, PT ;  /* 0x0000000412007c0c */ /* 0x000fe2000bfa6270 */
[----:B------:R2:W-:Y:S01]  /*b200*/  @!P4 ST.E.64 desc[UR52][R14.64], R82 ;  /* 0x000000520e00c985 */ /* 0x0005e2000c101b34 */
[----:B---3--:R-:W-:Y:S02]  /*b210*/  @!P2 LEA R8, P3, R168, R6, 0x2 ;  /* 0x00000006a808a211 */ /* 0x008fe400078610ff */
[----:B------:R-:W-:Y:S01]  /*b220*/  ISETP.GE.AND P4, PT, R22, UR4, PT ;  /* 0x0000000416007c0c */ /* 0x000fe2000bf86270 */
[----:B------:R3:W-:Y:S01]  /*b230*/  @!P6 ST.E.64 desc[UR52][R4.64], R84 ;  /* 0x000000540400e985 */ /* 0x0007e2000c101b34 */
[----:B------:R-:W-:Y:S02]  /*b240*/  ISETP.GE.AND P6, PT, R19, UR4, PT ;  /* 0x0000000413007c0c */ /* 0x000fe4000bfc6270 */
[----:B------:R-:W-:-:S02]  /*b250*/  @!P2 LEA.HI.X R9, R168, R7, R206, 0x2, P3 ;  /* 0x00000007a809a211 */ /* 0x000fc400018f14ce */
[----:B----4-:R-:W-:-:S03]  /*b260*/  @!P1 LEA R10, P3, R23, R6, 0x2 ;  /* 0x00000006170a9211 */ /* 0x010fc600078610ff */
[----:B------:R3:W-:Y:S01]  /*b270*/  @!P2 ST.E.64 desc[UR52][R8.64], R86 ;  /* 0x000000560800a985 */ /* 0x0007e2000c101b34 */
[----:B------:R-:W-:-:S03]  /*b280*/  @!P1 LEA.HI.X R11, R23, R7, R205, 0x2, P3 ;  /* 0x00000007170b9211 */ /* 0x000fc600018f14cd */
[-C--:B0-----:R-:W-:Y:S02]  /*b290*/  @!P4 LEA R12, P2, R22, R6.reuse, 0x2 ;  /* 0x00000006160cc211 */ /* 0x081fe400078410ff */
[----:B------:R3:W-:Y:S01]  /*b2a0*/  @!P1 ST.E.64 desc[UR52][R10.64], R88 ;  /* 0x000000580a009985 */ /* 0x0007e2000c101b34 */
[CC--:B--2---:R-:W-:Y:S02]  /*b2b0*/  @!P6 LEA R14, P1, R19.reuse, R6.reuse, 0x2 ;  /* 0x00000006130ee211 */ /* 0x0c4fe400078210ff */
[----:B------:R-:W-:Y:S02]  /*b2c0*/  @!P5 LEA R6, P3, R18, R6, 0x2 ;  /* 0x000000061206d211 */ /* 0x000fe400078610ff */
[-C--:B------:R-:W-:Y:S02]  /*b2d0*/  @!P4 LEA.HI.X R13, R22, R7.reuse, R204, 0x2, P2 ;  /* 0x00000007160dc211 */ /* 0x080fe400010f14cc */
[-C--:B------:R-:W-:Y:S02]  /*b2e0*/  @!P6 LEA.HI.X R15, R19, R7.reuse, R203, 0x2, P1 ;  /* 0x00000007130fe211 */ /* 0x080fe400008f14cb */
[----:B------:R-:W-:Y:S01]  /*b2f0*/  @!P5 LEA.HI.X R7, R18, R7, R202, 0x2, P3 ;  /* 0x000000071207d211 */ /* 0x000fe200018f14ca */
[----:B------:R3:W-:Y:S04]  /*b300*/  @!P4 ST.E.64 desc[UR52][R12.64], R90 ;  /* 0x0000005a0c00c985 */ /* 0x0007e8000c101b34 */
[----:B------:R3:W-:Y:S04]  /*b310*/  @!P6 ST.E.64 desc[UR52][R14.64], R96 ;  /* 0x000000600e00e985 */ /* 0x0007e8000c101b34 */
[----:B------:R3:W-:Y:S02]  /*b320*/  @!P5 ST.E.64 desc[UR52][R6.64], R98 ;  /* 0x000000620600d985 */ /* 0x0007e4000c101b34 */
.L_x_220:
[----:B------:R-:W-:Y:S05]  /*b330*/  BSYNC B1 ;  /* 0x0000000000017941 */ /* 0x000fea0003800000 */
.L_x_219:
[----:B--23--:R2:W3:Y:S04]  /*b340*/  SHFL.IDX PT, R7, R3, 0x1, 0x1c1f ;  /* 0x003c1f0003077f89 */ /* 0x00c4e800000e0000 */
[----:B0-----:R2:W0:Y:S01]  /*b350*/  SHFL.IDX PT, R6, R0, 0x1, 0x1c1f ;  /* 0x003c1f0000067f89 */ /* 0x00142200000e0000 */
[----:B------:R-:W-:Y:S05]  /*b360*/  @P0 BRA `(.L_x_218) ;  /* 0x0000001000200947 */ /* 0x000fea0003800000 */
[----:B------:R-:W-:Y:S02]  /*b370*/  ULDC UR4, c[0x0][0xac8] ;  /* 0x0002b20000047ab9 */ /* 0x000fe40000000800 */
[----:B------:R-:W-:Y:S02]  /*b380*/  ISETP.GE.AND P1, PT, R198, UR4, PT ;  /* 0x00000004c6007c0c */ /* 0x000fe4000bf26270 */
[----:B------:R-:W-:Y:S02]  /*b390*/  ISETP.GE.AND P6, PT, R199, UR4, PT ;  /* 0x00000004c7007c0c */ /* 0x000fe4000bfc6270 */
[----:B------:R-:W-:Y:S02]  /*b3a0*/  ISETP.GE.AND P0, PT, R197, UR4, PT ;  /* 0x00000004c5007c0c */ /* 0x000fe4000bf06270 */
[----:B------:R-:W-:Y:S02]  /*b3b0*/  ISETP.GE.AND P2, PT, R196, UR4, PT ;  /* 0x00000004c4007c0c */ /* 0x000fe4000bf46270 */
[----:B------:R-:W-:-:S05]  /*b3c0*/  ISETP.GE.AND P3, PT, R195, UR4, PT ;  /* 0x00000004c3007c0c */ /* 0x000fca000bf66270 */
[CC--:B0-----:R-:W-:Y:S02]  /*b3d0*/  @!P1 LEA R8, P4, R198.reuse, R6.reuse, 0x2 ;  /* 0x00000006c6089211 */ /* 0x0c1fe400078810ff */
[----:B---3--:R-:W-:Y:S02]  /*b3e0*/  @!P6 IMAD.WIDE R4, R199, 0x4, R6 ;  /* 0x00000004c704e825 */ /* 0x008fe400078e0206 */
[-C--:B------:R-:W-:Y:S02]  /*b3f0*/  @!P1 LEA.HI.X R9, R198, R7.reuse, R216, 0x2, P4 ;  /* 0x00000007c6099211 */ /* 0x080fe400020f14d8 */
[----:B------:R-:W-:Y:S01]  /*b400*/  ISETP.GE.AND P4, PT, R194, UR4, PT ;  /* 0x00000004c2007c0c */ /* 0x000fe2000bf86270 */
[----:B------:R0:W-:Y:S01]  /*b410*/  @!P6 ST.E.64 desc[UR52][R4.64], R62 ;  /* 0x0000003e0400e985 */ /* 0x0001e2000c101b34 */
[-C--:B------:R-:W-:Y:S02]  /*b420*/  @!P0 LEA R10, P5, R197, R6.reuse, 0x2 ;  /* 0x00000006c50a8211 */ /* 0x080fe400078a10ff */
[----:B------:R-:W-:Y:S01]  /*b430*/  @!P3 LEA R14, P6, R195, R6, 0x2 ;  /* 0x00000006c30eb211 */ /* 0x000fe200078c10ff */
[----:B------:R3:W-:Y:S01]  /*b440*/  @!P1 ST.E.64 desc[UR52][R8.64], R60 ;  /* 0x0000003c08009985 */ /* 0x0007e2000c101b34 */
[----:B------:R-:W-:-:S02]  /*b450*/  @!P0 LEA.HI.X R11, R197, R7, R215, 0x2, P5 ;  /* 0x00000007c50b8211 */ /* 0x000fc400028f14d7 */
[CC--:B------:R-:W-:Y:S02]  /*b460*/  @!P2 LEA R12, P1, R196.reuse, R6.reuse, 0x2 ;  /* 0x00000006c40ca211 */ /* 0x0c0fe400078210ff */
[-C--:B------:R-:W-:Y:S01]  /*b470*/  @!P3 LEA.HI.X R15, R195, R7.reuse, R213, 0x2, P6 ;  /* 0x00000007c30fb211 */ /* 0x080fe200030f14d5 */
[----:B------:R4:W-:Y:S01]  /*b480*/  @!P0 ST.E.64 desc[UR52][R10.64], R58 ;  /* 0x0000003a0a008985 */ /* 0x0009e2000c101b34 */
[----:B------:R-:W-:Y:S02]  /*b490*/  ISETP.GE.AND P0, PT, R193, UR4, PT ;  /* 0x00000004c1007c0c */ /* 0x000fe4000bf06270 */
[----:B------:R-:W-:Y:S02]  /*b4a0*/  @!P2 LEA.HI.X R13, R196, R7, R214, 0x2, P1 ;  /* 0x00000007c40da211 */ /* 0x000fe400008f14d6 */
[----:B------:R-:W-:Y:S02]  /*b4b0*/  ISETP.GE.AND P1, PT, R192, UR4, PT ;  /* 0x00000004c0007c0c */ /* 0x000fe4000bf26270 */
[----:B------:R-:W-:Y:S01]  /*b4c0*/  @!P4 LEA R20, P5, R194, R6, 0x2 ;  /* 0x00000006c214c211 */ /* 0x000fe200078a10ff */
[----:B------:R5:W-:Y:S01]  /*b4d0*/  @!P2 ST.E.64 desc[UR52][R12.64], R56 ;  /* 0x000000380c00a985 */ /* 0x000be2000c101b34 */
[----:B------:R-:W-:-:S02]  /*b4e0*/  ISETP.GE.AND P2, PT, R171, UR4, PT ;  /* 0x00000004ab007c0c */ /* 0x000fc4000bf46270 */
[-C--:B------:R-:W-:Y:S01]  /*b4f0*/  @!P4 LEA.HI.X R21, R194, R7.reuse, R212, 0x2, P5 ;  /* 0x00000007c215c211 */ /* 0x080fe200028f14d4 */
[----:B------:R1:W-:Y:S02]  /*b500*/  @!P3 ST.E.64 desc[UR52][R14.64], R54 ;  /* 0x000000360e00b985 */ /* 0x0003e4000c101b34 */
[CC--:B0-----:R-:W-:Y:S02]  /*b510*/  @!P0 LEA R4, P3, R193.reuse, R6.reuse, 0x2 ;  /* 0x00000006c1048211 */ /* 0x0c1fe400078610ff */
[----:B------:R-:W-:Y:S01]  /*b520*/  @!P4 ST.E.64 desc[UR52][R20.64], R52 ;  /* 0x000000341400c985 */ /* 0x000fe2000c101b34 */
[----:B------:R-:W-:Y:S02]  /*b530*/  ISETP.GE.AND P4, PT, R170, UR4, PT ;  /* 0x00000004aa007c0c */ /* 0x000fe4000bf86270 */
[----:B---3--:R-:W-:Y:S02]  /*b540*/  @!P1 LEA R8, P5, R192, R6, 0x2 ;  /* 0x00000006c0089211 */ /* 0x008fe400078a10ff */
[----:B------:R-:W-:-:S02]  /*b550*/  @!P0 LEA.HI.X R5, R193, R7, R211, 0x2, P3 ;  /* 0x00000007c1058211 */ /* 0x000fc400018f14d3 */
[----:B------:R-:W-:Y:S02]  /*b560*/  ISETP.GE.AND P3, PT, R169, UR4, PT ;  /* 0x00000004a9007c0c */ /* 0x000fe4000bf66270 */
[CC--:B----4-:R-:W-:Y:S01]  /*b570*/  @!P2 LEA R10, P6, R171.reuse, R6.reuse, 0x2 ;  /* 0x00000006ab0aa211 */ /* 0x0d0fe200078c10ff */
[----:B------:R0:W-:Y:S01]  /*b580*/  @!P0 ST.E.64 desc[UR52][R4.64], R50 ;  /* 0x0000003204008985 */ /* 0x0001e2000c101b34 */
[-C--:B------:R-:W-:Y:S02]  /*b590*/  @!P1 LEA.HI.X R9, R192, R7.reuse, R210, 0x2, P5 ;  /* 0x00000007c0099211 */ /* 0x080fe400028f14d2 */
[----:B------:R-:W-:Y:S02]  /*b5a0*/  @!P2 LEA.HI.X R11, R171, R7, R209, 0x2, P6 ;  /* 0x00000007ab0ba211 */ /* 0x000fe400030f14d1 */
[----:B------:R-:W-:Y:S01]  /*b5b0*/  ISETP.GE.AND P0, PT, R168, UR4, PT ;  /* 0x00000004a8007c0c */ /* 0x000fe2000bf06270 */
[----:B------:R3:W-:Y:S01]  /*b5c0*/  @!P1 ST.E.64 desc[UR52][R8.64], R48 ;  /* 0x0000003008009985 */ /* 0x0007e2000c101b34 */
[----:B-----5:R-:W-:-:S02]  /*b5d0*/  @!P4 LEA R12, P1, R170, R6, 0x2 ;  /* 0x00000006aa0cc211 */ /* 0x020fc400078210ff */
[----:B------:R-:W-:Y:S01]  /*b5e0*/  ISETP.GE.AND P5, PT, R23, UR4, PT ;  /* 0x0000000417007c0c */ /* 0x000fe2000bfa6270 */
[----:B------:R4:W-:Y:S01]  /*b5f0*/  @!P2 ST.E.64 desc[UR52][R10.64], R46 ;  /* 0x0000002e0a00a985 */ /* 0x0009e2000c101b34 */
[----:B------:R-:W-:Y:S02]  /*b600*/  @!P4 LEA.HI.X R13, R170, R7, R208, 0x2, P1 ;  /* 0x00000007aa0dc211 */ /* 0x000fe400008f14d0 */
[----:B------:R-:W-:Y:S02]  /*b610*/  ISETP.GE.AND P2, PT, R22, UR4, PT ;  /* 0x0000000416007c0c */ /* 0x000fe4000bf46270 */
[----:B------:R-:W-:Y:S01]  /*b620*/  ISETP.GE.AND P1, PT, R19, UR4, PT ;  /* 0x0000000413007c0c */ /* 0x000fe2000bf26270 */
[----:B------:R2:W-:Y:S01]  /*b630*/  @!P4 ST.E.64 desc[UR52][R12.64], R44 ;  /* 0x0000002c0c00c985 */ /* 0x0005e2000c101b34 */
[-C--:B-1----:R-:W-:Y:S02]  /*b640*/  @!P3 LEA R14, P6, R169, R6.reuse, 0x2 ;  /* 0x00000006a90eb211 */ /* 0x082fe400078c10ff */
[----:B0-----:R-:W-:-:S02]  /*b650*/  @!P0 LEA R4, P4, R168, R6, 0x2 ;  /* 0x00000006a8048211 */ /* 0x001fc400078810ff */
[-C--:B------:R-:W-:Y:S02]  /*b660*/  @!P3 LEA.HI.X R15, R169, R7.reuse, R207, 0x2, P6 ;  /* 0x00000007a90fb211 */ /* 0x080fe400030f14cf */
[----:B------:R-:W-:-:S03]  /*b670*/  @!P0 LEA.HI.X R5, R168, R7, R206, 0x2, P4 ;  /* 0x00000007a8058211 */ /* 0x000fc600020f14ce */
[----:B------:R2:W-:Y:S01]  /*b680*/  @!P3 ST.E.64 desc[UR52][R14.64], R42 ;  /* 0x0000002a0e00b985 */ /* 0x0005e2000c101b34 */
[-C--:B---3--:R-:W-:Y:S02]  /*b690*/  @!P5 LEA R8, P3, R23, R6.reuse, 0x2 ;  /* 0x000000061708d211 */ /* 0x088fe400078610ff */
[CC--:B----4-:R-:W-:Y:S01]  /*b6a0*/  @!P2 LEA R10, P4, R22.reuse, R6.reuse, 0x2 ;  /* 0x00000006160aa211 */ /* 0x0d0fe200078810ff */
[----:B------:R2:W-:Y:S01]  /*b6b0*/  @!P0 ST.E.64 desc[UR52][R4.64], R40 ;  /* 0x0000002804008985 */ /* 0x0005e2000c101b34 */
[----:B------:R-:W-:Y:S02]  /*b6c0*/  @!P1 LEA R20, P6, R19, R6, 0x2 ;  /* 0x0000000613149211 */ /* 0x000fe400078c10ff */
[-C--:B------:R-:W-:Y:S02]  /*b6d0*/  @!P5 LEA.HI.X R9, R23, R7.reuse, R205, 0x2, P3 ;  /* 0x000000071709d211 */ /* 0x080fe400018f14cd */
[-C--:B------:R-:W-:Y:S02]  /*b6e0*/  @!P2 LEA.HI.X R11, R22, R7.reuse, R204, 0x2, P4 ;  /* 0x00000007160ba211 */ /* 0x080fe400020f14cc */
[----:B------:R-:W-:Y:S01]  /*b6f0*/  @!P1 LEA.HI.X R21, R19, R7, R203, 0x2, P6 ;  /* 0x0000000713159211 */ /* 0x000fe200030f14cb */
[----:B------:R2:W-:Y:S01]  /*b700*/  @!P5 ST.E.64 desc[UR52][R8.64], R92 ;  /* 0x0000005c0800d985 */ /* 0x0005e2000c101b34 */
[----:B------:R-:W-:-:S03]  /*b710*/  ISETP.GE.AND P0, PT, R18, UR4, PT ;  /* 0x0000000412007c0c */ /* 0x000fc6000bf06270 */
[----:B------:R2:W-:Y:S04]  /*b720*/  @!P2 ST.E.64 desc[UR52][R10.64], R94 ;  /* 0x0000005e0a00a985 */ /* 0x0005e8000c101b34 */
[----:B------:R2:W-:Y:S06]  /*b730*/  @!P1 ST.E.64 desc[UR52][R20.64], R38 ;  /* 0x0000002614009985 */ /* 0x0005ec000c101b34 */
[----:B------:R-:W-:Y:S05]  /*b740*/  @P0 BRA `(.L_x_218) ;  /* 0x0000000c00280947 */ /* 0x000fea0003800000 */
[----:B--2---:R-:W-:-:S04]  /*b750*/  LEA R4, P0, R18, R6, 0x2 ;  /* 0x0000000612047211 */ /* 0x004fc800078010ff */
[----:B------:R-:W-:-:S05]  /*b760*/  LEA.HI.X R5, R18, R7, R202, 0x2, P0 ;  /* 0x0000000712057211 */ /* 0x000fca00000f14ca */
[----:B------:R4:W-:Y:S01]  /*b770*/  ST.E.64 desc[UR52][R4.64], R36 ;  /* 0x0000002404007985 */ /* 0x0009e2000c101b34 */
[----:B------:R-:W-:Y:S05]  /*b780*/  BRA `(.L_x_218) ;  /* 0x0000000c00187947 */ /* 0x000fea0003800000 */
.L_x_209:
[----:B------:R-:W-:Y:S02]  /*b790*/  ULDC.64 UR8, c[0x0][0xc00] ;  /* 0x0003000000087ab9 */ /* 0x000fe40000000a00 */
[----:B------:R-:W-:-:S04]  /*b7a0*/  UISETP.NE.U32.AND UP0, UPT, UR8, URZ, UPT ;  /* 0x0000003f0800728c */ /* 0x000fc8000bf05070 */
[----:B------:R-:W-:-:S03]  /*b7b0*/  UISETP.NE.AND.EX UP0, UPT, UR9, URZ, UPT, UP0 ;  /* 0x0000003f0900728c */ /* 0x000fc6000bf05300 */
[----:B------:R-:W-:Y:S02]  /*b7c0*/  ULDC.64 UR8, c[0x0][0xc00] ;  /* 0x0003000000087ab9 */ /* 0x000fe40000000a00 */
[----:B------:R-:W-:Y:S01]  /*b7d0*/  UIMAD.WIDE UR8, UR36, 0x4, UR8 ;  /* 0x00000004240878a5 */ /* 0x000fe2000f8e0208 */
[----:B------:R-:W-:-:S05]  /*b7e0*/  PLOP3.LUT P1, PT, PT, PT, UP0, 0x80, 0x0 ;  /* 0x000000000000781c */ /* 0x000fca0003f2f008 */
[----:B------:R-:W-:Y:S02]  /*b7f0*/  IMAD.U32 R4, RZ, RZ, UR8 ;  /* 0x00000008ff047e24 */ /* 0x000fe4000f8e00ff */
[----:B------:R-:W-:Y:S01]  /*b800*/  IMAD.U32 R5, RZ, RZ, UR9 ;  /* 0x00000009ff057e24 */ /* 0x000fe2000f8e00ff */
[----:B------:R-:W-:Y:S02]  /*b810*/  ULDC.64 UR8, c[0x0][0xc08] ;  /* 0x0003020000087ab9 */ /* 0x000fe40000000a00 */
[----:B------:R-:W-:-:S03]  /*b820*/  UISETP.NE.U32.AND UP1, UPT, UR8, URZ, UPT ;  /* 0x0000003f0800728c */ /* 0x000fc6000bf25070 */
[----:B------:R-:W2:Y:S01]  /*b830*/  @P1 LDG.E R3, desc[UR52][R4.64] ;  /* 0x0000003404031981 */ /* 0x000ea2000c1e1900 */
[----:B------:R-:W-:Y:S01]  /*b840*/  UISETP.NE.AND.EX UP1, UPT, UR9, URZ, UPT, UP1 ;  /* 0x0000003f0900728c */ /* 0x000fe2000bf25310 */
[----:B------:R-:W-:Y:S02]  /*b850*/  ULDC UR4, c[0x0][0xa88] ;  /* 0x0002a20000047ab9 */ /* 0x000fe40000000800 */
[----:B------:R-:W-:-:S03]  /*b860*/  IMAD.U32 R0, RZ, RZ, UR4 ;  /* 0x00000004ff007e24 */ /* 0x000fc6000f8e00ff */
[----:B------:R-:W-:-:S05]  /*b870*/  PLOP3.LUT P2, PT, PT, PT, UP1, 0x80, 0x0 ;  /* 0x000000000000781c */ /* 0x000fca0003f4f018 */
[----:B------:R-:W-:Y:S02]  /*b880*/  @UP1 ULDC.64 UR8, c[0x0][0xc08] ;  /* 0x0003020000081ab9 */ /* 0x000fe40000000a00 */
[----:B------:R-:W-:-:S06]  /*b890*/  @UP1 UIMAD.WIDE UR8, UR36, 0x4, UR8 ;  /* 0x00000004240818a5 */ /* 0x000fcc000f8e0208 */
[----:B------:R-:W-:Y:S02]  /*b8a0*/  IMAD.U32 R6, RZ, RZ, UR8 ;  /* 0x00000008ff067e24 */ /* 0x000fe4000f8e00ff */
[----:B------:R-:W-:-:S05]  /*b8b0*/  IMAD.U32 R7, RZ, RZ, UR9 ;  /* 0x00000009ff077e24 */ /* 0x000fca000f8e00ff */
[----:B------:R0:W5:Y:S01]  /*b8c0*/  @P2 LDG.E R0, desc[UR52][R6.64] ;  /* 0x0000003406002981 */ /* 0x000162000c1e1900 */
[----:B------:R-:W-:Y:S01]  /*b8d0*/  UMOV UR4, URZ ;  /* 0x0000003f00047c82 */ /* 0x000fe20008000000 */
[----:B------:R-:W-:Y:S02]  /*b8e0*/  ISETP.GT.AND P0, PT, R223, 0x7f, PT ;  /* 0x0000007fdf00780c */ /* 0x000fe40003f04270 */
[----:B--2---:R-:W-:-:S13]  /*b8f0*/  @P1 R2UR UR4, R3 ;  /* 0x00000000030412ca */ /* 0x004fda00000e0000 */
[----:B------:R-:W-:Y:S01]  /*b900*/  USHF.R.S32.HI UR16, URZ, 0x1f, UR4 ;  /* 0x0000001f3f107899 */ /* 0x000fe20008011404 */
[----:B0-----:R-:W-:Y:S11]  /*b910*/  @P2 BRA `(.L_x_221) ;  /* 0x0000000000102947 */ /* 0x001ff60003800000 */
[----:B------:R-:W-:Y:S05]  /*b920*/  @!P1 BRA `(.L_x_221) ;  /* 0x00000000000c9947 */ /* 0x000fea0003800000 */
[----:B------:R-:W2:Y:S04]  /*b930*/  LDG.E R3, desc[UR52][R4.64] ;  /* 0x0000003404037981 */ /* 0x000ea8000c1e1900 */
[----:B-----5:R-:W2:Y:S02]  /*b940*/  LDG.E R0, desc[UR52][R4.64+0x4] ;  /* 0x0000043404007981 */ /* 0x020ea4000c1e1900 */
[----:B--2---:R-:W-:-:S07]  /*b950*/  IMAD.IADD R0, R0, 0x1, -R3 ;  /* 0x0000000100007824 */ /* 0x004fce00078e0a03 */
.L_x_221:
[----:B------:R-:W-:Y:S01]  /*b960*/  USEL UR36, UR36, URZ, !UP0 ;  /* 0x0000003f24247287 */ /* 0x000fe2000c000000 */
[----:B------:R-:W-:Y:S01]  /*b970*/  BSSY B1, `(.L_x_222) ;  /* 0x0000039000017945 */ /* 0x000fe20003800000 */
[----:B------:R-:W-:-:S03]  /*b980*/  USEL UR37, UR37, URZ, !UP0 ;  /* 0x0000003f25257287 */ /* 0x000fc6000c000000 */
[----:B------:R-:W-:Y:S09]  /*b990*/  @P0 BRA `(.L_x_223) ;  /* 0x0000000000d80947 */ /* 0x000ff20003800000 */
[----:B------:R-:W0:Y:S01]  /*b9a0*/  S2R R4, SR_TID.X ;  /* 0x0000000000047919 */ /* 0x000e220000002100 */
[----:B------:R-:W1:Y:S01]  /*b9b0*/  LDC R9, c[0x0][0xbe8] ;  /* 0x0002fa00ff097b82 */ /* 0x000e620000000800 */
[----:B------:R-:W-:-:S04]  /*b9c0*/  IMAD.U32 R3, RZ, RZ, UR42 ;  /* 0x0000002aff037e24 */ /* 0x000fc8000f8e00ff */
[----:B0-----:R-:W-:Y:S02]  /*b9d0*/  IMAD R3, R3, 0x80, R4 ;  /* 0x0000008003037824 */ /* 0x001fe400078e0204 */
[----:B-1---5:R-:W-:Y:S02]  /*b9e0*/  IMAD R4, R0, R9, RZ ;  /* 0x0000000900047224 */ /* 0x022fe400078e02ff */
[----:B------:R-:W-:-:S05]  /*b9f0*/  VIADD R6, R3, 0xffffff80 ;  /* 0xffffff8003067836 */ /* 0x000fca0000000000 */
[----:B------:R-:W-:-:S13]  /*ba00*/  ISETP.GE.AND P0, PT, R6, R4, PT ;  /* 0x000000040600720c */ /* 0x000fda0003f06270 */
[----:B------:R-:W-:Y:S05]  /*ba10*/  @P0 BRA `(.L_x_223) ;  /* 0x0000000000b80947 */ /* 0x000fea0003800000 */
[----:B------:R-:W-:Y:S01]  /*ba20*/  ISETP.NE.AND P0, PT, R9, 0x1, PT ;  /* 0x000000010900780c */ /* 0x000fe20003f05270 */
[----:B------:R-:W-:Y:S01]  /*ba30*/  UISETP.GT.AND UP2, UPT, UR45, 0x1, UPT ;  /* 0x000000012d00788c */ /* 0x000fe2000bf44270 */
[----:B------:R-:W-:-:S03]  /*ba40*/  UMOV UR7, 0x9b8 ;  /* 0x000009b800077882 */ /* 0x000fc60000000000 */
[----:B------:R-:W-:Y:S02]  /*ba50*/  USEL UR17, UR7, 0x978, UP2 ;  /* 0x0000097807117887 */ /* 0x000fe40009000000 */
[----:B------:R-:W-:-:S06]  /*ba60*/  USEL UR19, UR39, URZ, UP2 ;  /* 0x0000003f27137287 */ /* 0x000fcc0009000000 */
[----:B------:R-:W0:Y:S04]  /*ba70*/  @P0 LDC R3, c[0x0][0xbec] ;  /* 0x0002fb00ff030b82 */ /* 0x000e280000000800 */
[----:B------:R-:W-:Y:S01]  /*ba80*/  ULDC.64 UR10, c[0x0][UR17+0x220] ;  /* 0x00008800110a7abb */ /* 0x000fe20008000a00 */
[----:B------:R-:W-:Y:S01]  /*ba90*/  ULDC.64 UR8, c[0x0][UR17+0x218] ;  /* 0x0000860011087abb */ /* 0x000fe20008000a00 */
[----:B------:R-:W-:Y:S01]  /*baa0*/  ULDC.64 UR12, c[0x0][UR17+0x228] ;  /* 0x00008a00110c7abb */ /* 0x000fe20008000a00 */
[----:B------:R-:W-:Y:S01]  /*bab0*/  UIMAD UR7, UR11, UR36, URZ ;  /* 0x000000240b0772a4 */ /* 0x000fe2000f8e023f */
[----:B------:R-:W1:Y:S01]  /*bac0*/  @P0 LDC R5, c[0x0][0xbf0] ;  /* 0x0002fc00ff050b82 */ /* 0x000e620000000800 */
[----:B------:R-:W-:Y:S02]  /*bad0*/  UIMAD.WIDE.U32 UR14, UR8, UR38, URZ ;  /* 0x00000026080e72a5 */ /* 0x000fe4000f8e003f */
[----:B------:R-:W-:-:S02]  /*bae0*/  UIMAD UR18, UR9, UR38, URZ ;  /* 0x00000026091272a4 */ /* 0x000fc4000f8e023f */
[----:B------:R-:W-:Y:S02]  /*baf0*/  UIMAD.WIDE.U32 UR8, UR10, UR36, URZ ;  /* 0x000000240a0872a5 */ /* 0x000fe4000f8e003f */
[----:B------:R-:W-:Y:S02]  /*bb00*/  UIMAD.WIDE.U32 UR20, UR12, UR19, URZ ;  /* 0x000000130c1472a5 */ /* 0x000fe4000f8e003f */
[----:B------:R-:W-:Y:S02]  /*bb10*/  UIMAD UR12, UR13, UR19, URZ ;  /* 0x000000130d0c72a4 */ /* 0x000fe4000f8e023f */
[----:B------:R-:W-:Y:S02]  /*bb20*/  UIMAD UR7, UR10, UR37, UR7 ;  /* 0x000000250a0772a4 */ /* 0x000fe4000f8e0207 */
[----:B------:R-:W-:Y:S02]  /*bb30*/  UIADD3 UR14, UP0, UP1, UR8, UR14, UR4 ;  /* 0x0000000e080e7290 */ /* 0x000fe4000f91e004 */
[----:B------:R-:W-:Y:S01]  /*bb40*/  UIADD3 UR8, UR12, UR21, URZ ;  /* 0x000000150c087290 */ /* 0x000fe2000fffe03f */
[----:B0-----:R-:W-:Y:S01]  /*bb50*/  @P0 IMAD.HI.U32 R4, R6, R3, RZ ;  /* 0x0000000306040227 */ /* 0x001fe200078e00ff */
[----:B------:R-:W-:-:S02]  /*bb60*/  UIADD3 UR11, UR18, UR15, URZ ;  /* 0x0000000f120b7290 */ /* 0x000fc4000fffe03f */
[----:B------:R-:W-:Y:S01]  /*bb70*/  UIADD3 UR7, UR9, UR7, URZ ;  /* 0x0000000709077290 */ /* 0x000fe2000fffe03f */
[----:B------:R-:W-:Y:S02]  /*bb80*/  IMAD.MOV.U32 R3, RZ, RZ, R6 ;  /* 0x000000ffff037224 */ /* 0x000fe400078e0006 */
[----:B------:R-:W-:Y:S01]  /*bb90*/  IMAD.U32 R8, RZ, RZ, UR8 ;  /* 0x00000008ff087e24 */ /* 0x000fe2000f8e00ff */
[----:B------:R-:W-:Y:S01]  /*bba0*/  UIADD3.X UR7, UR7, UR11, UR16, UP0, UP1 ;  /* 0x0000000b07077290 */ /* 0x000fe200087e2410 */
[----:B-1----:R-:W-:Y:S01]  /*bbb0*/  @P0 SHF.R.U32.HI R3, RZ, R5, R4 ;  /* 0x00000005ff030219 */ /* 0x002fe20000011604 */
[----:B------:R-:W-:Y:S01]  /*bbc0*/  IMAD.U32 R4, RZ, RZ, UR20 ;  /* 0x00000014ff047e24 */ /* 0x000fe2000f8e00ff */
[----:B------:R-:W-:Y:S01]  /*bbd0*/  ULDC.64 UR8, c[0x0][UR17+0x210] ;  /* 0x0000840011087abb */ /* 0x000fe20008000a00 */
[----:B------:R-:W-:Y:S01]  /*bbe0*/  IMAD.U32 R5, RZ, RZ, UR21 ;  /* 0x00000015ff057e24 */ /* 0x000fe2000f8e00ff */
[--C-:B------:R-:W-:Y:S01]  /*bbf0*/  SHF.R.S32.HI R5, RZ, 0x1f, R3.reuse ;  /* 0x0000001fff057819 */ /* 0x100fe20000011403 */
[----:B------:R-:W-:Y:S01]  /*bc00*/  IMAD.MOV R7, RZ, RZ, -R3 ;  /* 0x000000ffff077224 */ /* 0x000fe200078e0a03 */
[----:B------:R-:W-:Y:S01]  /*bc10*/  IADD3 R4, P0, P1, R3, UR14, R4 ;  /* 0x0000000e03047c10 */ /* 0x000fe2000f91e004 */
[----:B------:R-:W-:Y:S01]  /*bc20*/  ULDC.64 UR10, c[0x0][0xba8] ;  /* 0x0002ea00000a7ab9 */ /* 0x000fe20000000a00 */
[----:B------:R-:W-:Y:S01]  /*bc30*/  @!UP2 ULDC UR10, c[0x0][0xb50] ;  /* 0x0002d400000aaab9 */ /* 0x000fe20000000800 */
[----:B------:R-:W-:Y:S01]  /*bc40*/  IMAD R7, R9, R7, R6 ;  /* 0x0000000709077224 */ /* 0x000fe200078e0206 */
[----:B------:R-:W-:Y:S01]  /*bc50*/  IADD3.X R5, R5, UR7, R8, P0, P1 ;  /* 0x0000000705057c10 */ /* 0x000fe200087e2408 */
[----:B------:R-:W-:-:S02]  /*bc60*/  @!UP2 ULDC UR11, c[0x0][0xb54] ;  /* 0x0002d500000baab9 */ /* 0x000fc40000000800 */
[C---:B------:R-:W-:Y:S01]  /*bc70*/  IMAD R6, R7.reuse, UR9, RZ ;  /* 0x0000000907067c24 */ /* 0x040fe2000f8e02ff */
[----:B------:R-:W-:Y:S01]  /*bc80*/  SHF.R.S32.HI R3, RZ, 0x1f, R7 ;  /* 0x0000001fff037819 */ /* 0x000fe20000011407 */
[----:B------:R-:W-:-:S04]  /*bc90*/  IMAD.WIDE.U32 R4, R7, UR8, R4 ;  /* 0x0000000807047c25 */ /* 0x000fc8000f8e0004 */
[----:B------:R-:W-:Y:S01]  /*bca0*/  IMAD R3, R3, UR8, R6 ;  /* 0x0000000803037c24 */ /* 0x000fe2000f8e0206 */
[----:B------:R-:W-:-:S03]  /*bcb0*/  LEA R6, P0, R4, UR10, 0x2 ;  /* 0x0000000a04067c11 */ /* 0x000fc6000f8010ff */
[----:B------:R-:W-:-:S05]  /*bcc0*/  IMAD.IADD R3, R5, 0x1, R3 ;  /* 0x0000000105037824 */ /* 0x000fca00078e0203 */
[----:B------:R-:W-:Y:S01]  /*bcd0*/  LEA.HI.X R7, R4, UR11, R3, 0x2, P0 ;  /* 0x0000000b04077c11 */ /* 0x000fe200080f1403 */
[----:B------:R-:W-:-:S05]  /*bce0*/  IMAD.MOV.U32 R3, RZ, RZ, -0x800000 ;  /* 0xff800000ff037424 */ /* 0x000fca00078e00ff */
[----:B------:R0:W-:Y:S02]  /*bcf0*/  STG.E desc[UR52][R6.64], R3 ;  /* 0x0000000306007986 */ /* 0x0001e4000c101934 */
.L_x_223:
[----:B------:R-:W-:Y:S05]  /*bd00*/  BSYNC B1 ;  /* 0x0000000000017941 */ /* 0x000fea0003800000 */
.L_x_222:
[----:B------:R-:W-:-:S06]  /*bd10*/  UISETP.GT.AND UP0, UPT, UR45, 0x1, UPT ;  /* 0x000000012d00788c */ /* 0x000fcc000bf04270 */
[----:B------:R-:W-:-:S13]  /*bd20*/  PLOP3.LUT P0, PT, PT, PT, UP0, 0x80, 0x0 ;  /* 0x000000000000781c */ /* 0x000fda0003f0f008 */
[----:B------:R-:W-:Y:S05]  /*bd30*/  @P0 BRA `(.L_x_218) ;  /* 0x0000000400ac0947 */ /* 0x000fea0003800000 */
[----:B------:R-:W1:Y:S01]  /*bd40*/  LDC R11, c[0x0][0xbe8] ;  /* 0x0002fa00ff0b7b82 */ /* 0x000e620000000800 */
[----:B------:R-:W-:Y:S01]  /*bd50*/  ULDC.64 UR10, c[0x0][0xaa0] ;  /* 0x0002a800000a7ab9 */ /* 0x000fe20000000a00 */
[----:B0-----:R-:W-:Y:S01]  /*bd60*/  IMAD R3, R17, 0x20, R200 ;  /* 0x0000002011037824 */ /* 0x001fe200078e02c8 */
[----:B------:R-:W-:Y:S01]  /*bd70*/  UIMAD UR7, UR16, UR10, URZ ;  /* 0x0000000a100772a4 */ /* 0x000fe2000f8e023f */
[----:B------:R-:W-:Y:S01]  /*bd80*/  IMAD.U32 R8, RZ, RZ, UR42 ;  /* 0x0000002aff087e24 */ /* 0x000fe2000f8e00ff */
[----:B------:R-:W-:Y:S01]  /*bd90*/  UIMAD.WIDE.U32 UR8, UR4, UR10, URZ ;  /* 0x0000000a040872a5 */ /* 0x000fe2000f8e003f */
[----:B------:R-:W-:Y:S01]  /*bda0*/  IMAD.U32 R13, RZ, RZ, UR42 ;  /* 0x0000002aff0d7e24 */ /* 0x000fe2000f8e00ff */
[----:B------:R-:W-:Y:S01]  /*bdb0*/  UIMAD UR7, UR4, UR11, UR7 ;  /* 0x0000000b040772a4 */ /* 0x000fe2000f8e0207 */
[----:B------:R-:W-:Y:S01]  /*bdc0*/  IMAD R8, R8, 0x80, R3 ;  /* 0x0000008008087824 */ /* 0x000fe200078e0203 */
[----:B------:R-:W-:Y:S01]  /*bdd0*/  BSSY B1, `(.L_x_224) ;  /* 0x0000037000017945 */ /* 0x000fe20003800000 */
[----:B------:R-:W-:Y:S01]  /*bde0*/  ULDC.64 UR10, c[0x0][0xae8] ;  /* 0x0002ba00000a7ab9 */ /* 0x000fe20000000a00 */
[----:B------:R-:W-:Y:S01]  /*bdf0*/  UIADD3 UR9, UR9, UR7, URZ ;  /* 0x0000000709097290 */ /* 0x000fe2000fffe03f */
[----:B------:R-:W-:-:S03]  /*be00*/  IMAD.MOV.U32 R3, RZ, RZ, R8 ;  /* 0x000000ffff037224 */ /* 0x000fc600078e0008 */
[----:B------:R-:W-:-:S04]  /*be10*/  UIMAD.WIDE.U32 UR8, UR38, UR10, UR8 ;  /* 0x0000000a260872a5 */ /* 0x000fc8000f8e0008 */
[----:B------:R-:W-:-:S03]  /*be20*/  UIMAD UR9, UR38, UR11, UR9 ;  /* 0x0000000b260972a4 */ /* 0x000fc6000f8e0209 */
[----:B------:R-:W-:Y:S01]  /*be30*/  ULDC.64 UR10, c[0x0][0xaf0] ;  /* 0x0002bc00000a7ab9 */ /* 0x000fe20000000a00 */
[----:B-1----:R-:W-:Y:S01]  /*be40*/  ISETP.NE.AND P0, PT, R11, 0x1, PT ;  /* 0x000000010b00780c */ /* 0x002fe20003f05270 */
[----:B------:R-:W-:-:S04]  /*be50*/  UIMAD UR37, UR37, UR10, URZ ;  /* 0x0000000a252572a4 */ /* 0x000fc8000f8e023f */
[----:B------:R-:W-:Y:S02]  /*be60*/  UIMAD UR4, UR36, UR11, UR37 ;  /* 0x0000000b240472a4 */ /* 0x000fe4000f8e0225 */
[----:B------:R-:W-:-:S03]  /*be70*/  UIMAD.WIDE.U32 UR36, UR36, UR10, UR8 ;  /* 0x0000000a242472a5 */ /* 0x000fc6000f8e0008 */
[----:B------:R-:W-:Y:S01]  /*be80*/  ULDC.64 UR8, c[0x0][0xae0] ;  /* 0x0002b80000087ab9 */ /* 0x000fe20000000a00 */
[----:B------:R-:W-:Y:S02]  /*be90*/  UIADD3 UR4, UR37, UR4, URZ ;  /* 0x0000000425047290 */ /* 0x000fe4000fffe03f */
[----:B------:R-:W0:Y:S08]  /*bea0*/  @P0 LDC R5, c[0x0][0xbec] ;  /* 0x0002fb00ff050b82 */ /* 0x000e300000000800 */
[----:B------:R-:W1:Y:S01]  /*beb0*/  @P0 LDC R7, c[0x0][0xbf0] ;  /* 0x0002fc00ff070b82 */ /* 0x000e620000000800 */
[----:B0-----:R-:W-:-:S04]  /*bec0*/  @P0 IMAD.HI.U32 R4, R8, R5, RZ ;  /* 0x0000000508040227 */ /* 0x001fc800078e00ff */
[----:B------:R-:W-:Y:S02]  /*bed0*/  IMAD.U32 R5, RZ, RZ, UR37 ;  /* 0x00000025ff057e24 */ /* 0x000fe4000f8e00ff */
[----:B------:R-:W-:Y:S01]  /*bee0*/  IMAD.U32 R5, RZ, RZ, UR4 ;  /* 0x00000004ff057e24 */ /* 0x000fe2000f8e00ff */
[----:B-1----:R-:W-:-:S04]  /*bef0*/  @P0 SHF.R.U32.HI R3, RZ, R7, R4 ;  /* 0x00000007ff030219 */ /* 0x002fc80000011604 */
[--C-:B------:R-:W-:Y:S01]  /*bf00*/  SHF.R.S32.HI R4, RZ, 0x1f, R3.reuse ;  /* 0x0000001fff047819 */ /* 0x100fe20000011403 */
[----:B------:R-:W-:-:S04]  /*bf10*/  IMAD.MOV R7, RZ, RZ, -R3 ;  /* 0x000000ffff077224 */ /* 0x000fc800078e0a03 */
[----:B------:R-:W-:Y:S02]  /*bf20*/  IMAD R6, R4, UR8, RZ ;  /* 0x0000000804067c24 */ /* 0x000fe4000f8e02ff */
[----:B------:R-:W-:Y:S02]  /*bf30*/  IMAD.U32 R4, RZ, RZ, UR36 ;  /* 0x00000024ff047e24 */ /* 0x000fe4000f8e00ff */
[----:B------:R-:W-:Y:S02]  /*bf40*/  IMAD R7, R11, R7, R8 ;  /* 0x000000070b077224 */ /* 0x000fe400078e0208 */
[C---:B------:R-:W-:Y:S02]  /*bf50*/  IMAD R9, R3.reuse, UR9, R6 ;  /* 0x0000000903097c24 */ /* 0x040fe4000f8e0206 */
[----:B------:R-:W-:Y:S01]  /*bf60*/  IMAD.WIDE.U32 R4, R3, UR8, R4 ;  /* 0x0000000803047c25 */ /* 0x000fe2000f8e0004 */
[----:B------:R-:W-:Y:S01]  /*bf70*/  SHF.R.S32.HI R3, RZ, 0x1f, R7 ;  /* 0x0000001fff037819 */ /* 0x000fe20000011407 */
[----:B------:R-:W-:-:S02]  /*bf80*/  ULDC.64 UR8, c[0x0][0xad8] ;  /* 0x0002b60000087ab9 */ /* 0x000fc40000000a00 */
[----:B------:R-:W-:Y:S02]  /*bf90*/  IMAD.IADD R5, R5, 0x1, R9 ;  /* 0x0000000105057824 */ /* 0x000fe400078e0209 */
[----:B------:R-:W-:Y:S02]  /*bfa0*/  IMAD R6, R3, UR8, RZ ;  /* 0x0000000803067c24 */ /* 0x000fe4000f8e02ff */
[----:B------:R-:W-:Y:S02]  /*bfb0*/  IMAD R8, R13, 0x80, R200 ;  /* 0x000000800d087824 */ /* 0x000fe400078e02c8 */
[----:B-----5:R-:W-:Y:S02]  /*bfc0*/  IMAD R11, R0, R11, RZ ;  /* 0x0000000b000b7224 */ /* 0x020fe400078e02ff */
[C---:B------:R-:W-:Y:S02]  /*bfd0*/  IMAD R3, R7.reuse, UR9, R6 ;  /* 0x0000000907037c24 */ /* 0x040fe4000f8e0206 */
[----:B------:R-:W-:Y:S01]  /*bfe0*/  IMAD.WIDE.U32 R4, R7, UR8, R4 ;  /* 0x0000000807047c25 */ /* 0x000fe2000f8e0004 */
[----:B------:R-:W-:Y:S01]  /*bff0*/  ISETP.GE.AND P2, PT, R8, R11, PT ;  /* 0x0000000b0800720c */ /* 0x000fe20003f46270 */
[----:B------:R-:W-:-:S02]  /*c000*/  ULDC.64 UR8, c[0x0][0xa80] ;  /* 0x0002a00000087ab9 */ /* 0x000fc40000000a00 */
[----:B------:R-:W-:Y:S01]  /*c010*/  IMAD.IADD R3, R5, 0x1, R3 ;  /* 0x0000000105037824 */ /* 0x000fe200078e0203 */
[----:B------:R-:W-:Y:S01]  /*c020*/  LEA R6, P3, R4, UR8, 0x1 ;  /* 0x0000000804067c11 */ /* 0x000fe2000f8608ff */
[----:B------:R-:W-:-:S03]  /*c030*/  VIADD R0, R8, 0x20 ;  /* 0x0000002008007836 */ /* 0x000fc60000000000 */
[----:B------:R-:W-:Y:S01]  /*c040*/  LEA.HI.X R3, R4, UR9, R3, 0x1, P3 ;  /* 0x0000000904037c11 */ /* 0x000fe200098f0c03 */
[----:B------:R0:W1:Y:S01]  /*c050*/  SHFL.IDX PT, R7, R6, RZ, 0x181f ;  /* 0x00181fff06077589 */ /* 0x00006200000e0000 */
[-C--:B------:R-:W-:Y:S01]  /*c060*/  ISETP.GE.AND P1, PT, R0, R11.reuse, PT ;  /* 0x0000000b0000720c */ /* 0x080fe20003f26270 */
[----:B------:R-:W-:Y:S02]  /*c070*/  VIADD R0, R8, 0x40 ;  /* 0x0000004008007836 */ /* 0x000fe40000000000 */
[----:B------:R0:W2:Y:S03]  /*c080*/  SHFL.IDX PT, R5, R3, RZ, 0x181f ;  /* 0x00181fff03057589 */ /* 0x0000a600000e0000 */
        /* <DEDUP_REMOVED lines=9> */
[----:B------:R3:W-:Y:S04]  /*c120*/  @!P4 ST.E.128 desc[UR52][R12.64], RZ ;  /* 0x000000ff0c00c985 */ /* 0x0007e8000c101d34 */
[----:B------:R3:W-:Y:S02]  /*c130*/  @!P5 ST.E.128 desc[UR52][R4.64], RZ ;  /* 0x000000ff0400d985 */ /* 0x0007e4000c101d34 */
.L_x_225:
[----:B------:R-:W-:Y:S05]  /*c140*/  BSYNC B1 ;  /* 0x0000000000017941 */ /* 0x000fea0003800000 */
.L_x_224:
[----:B--23--:R2:W3:Y:S01]  /*c150*/  SHFL.IDX PT, R5, R3, 0x1, 0x181f ;  /* 0x00381f0003057f89 */ /* 0x00c4e200000e0000 */
[----:B------:R-:W-:Y:S03]  /*c160*/  BSSY B1, `(.L_x_226) ;  /* 0x000000c000017945 */ /* 0x000fe60003800000 */
[----:B-1----:R2:W1:Y:S01]  /*c170*/  SHFL.IDX PT, R7, R6, 0x1, 0x181f ;  /* 0x00381f0006077f89 */ /* 0x00246200000e0000 */
[----:B------:R-:W-:Y:S05]  /*c180*/  @P1 BRA `(.L_x_227) ;  /* 0x0000000000241947 */ /* 0x000fea0003800000 */
[----:B------:R-:W-:Y:S02]  /*c190*/  ULDC UR4, c[0x0][0xac8] ;  /* 0x0002b20000047ab9 */ /* 0x000fe40000000800 */
[----:B------:R-:W-:Y:S02]  /*c1a0*/  ISETP.GE.AND P3, PT, R2, UR4, PT ;  /* 0x0000000402007c0c */ /* 0x000fe4000bf66270 */
[----:B------:R-:W-:-:S11]  /*c1b0*/  ISETP.GE.AND P4, PT, R16, UR4, PT ;  /* 0x0000000410007c0c */ /* 0x000fd6000bf86270 */
[-C--:B-1----:R-:W-:Y:S02]  /*c1c0*/  @!P3 LEA R12, P1, R2, R7.reuse, 0x1 ;  /* 0x00000007020cb211 */ /* 0x082fe400078208ff */
[----:B------:R-:W-:Y:S02]  /*c1d0*/  @!P4 LEA R4, P2, R16, R7, 0x1 ;  /* 0x000000071004c211 */ /* 0x000fe400078408ff */
[-C--:B---3--:R-:W-:Y:S02]  /*c1e0*/  @!P3 LEA.HI.X R13, R2, R5.reuse, R222, 0x1, P1 ;  /* 0x00000005020db211 */ /* 0x088fe400008f0cde */
[----:B------:R-:W-:-:S03]  /*c1f0*/  @!P4 LEA.HI.X R5, R16, R5, R221, 0x1, P2 ;  /* 0x000000051005c211 */ /* 0x000fc600010f0cdd */
[----:B------:R4:W-:Y:S04]  /*c200*/  @!P3 ST.E.128 desc[UR52][R12.64], RZ ;  /* 0x000000ff0c00b985 */ /* 0x0009e8000c101d34 */
[----:B------:R4:W-:Y:S02]  /*c210*/  @!P4 ST.E.128 desc[UR52][R4.64], RZ ;  /* 0x000000ff0400c985 */ /* 0x0009e4000c101d34 */
.L_x_227:
[----:B------:R-:W-:Y:S05]  /*c220*/  BSYNC B1 ;  /* 0x0000000000017941 */ /* 0x000fea0003800000 */
.L_x_226:
[----:B---34-:R3:W4:Y:S01]  /*c230*/  SHFL.IDX PT, R5, R3, 0x2, 0x181f ;  /* 0x00581f0003057f89 */ /* 0x01872200000e0000 */
        /* <DEDUP_REMOVED lines=8> */
[-C--:B----4-:R-:W-:Y:S02]  /*c2c0*/  @!P2 LEA.HI.X R13, R2, R5.reuse, R222, 0x1, P0 ;  /* 0x00000005020da211 */ /* 0x090fe400000f0cde */
[----:B------:R-:W-:-:S03]  /*c2d0*/  @!P3 LEA.HI.X R5, R16, R5, R221, 0x1, P1 ;  /* 0x000000051005b211 */ /* 0x000fc600008f0cdd */
[----:B------:R1:W-:Y:S04]  /*c2e0*/  @!P2 ST.E.128 desc[UR52][R12.64], RZ ;  /* 0x000000ff0c00a985 */ /* 0x0003e8000c101d34 */
[----:B------:R1:W-:Y:S02]  /*c2f0*/  @!P3 ST.E.128 desc[UR52][R4.64], RZ ;  /* 0x000000ff0400b985 */ /* 0x0003e4000c101d34 */
.L_x_229:
[----:B------:R-:W-:Y:S05]  /*c300*/  BSYNC B1 ;  /* 0x0000000000017941 */ /* 0x000fea0003800000 */
.L_x_228:
[----:B------:R-:W-:Y:S01]  /*c310*/  VIADD R0, R8, 0x60 ;  /* 0x0000006008007836 */ /* 0x000fe20000000000 */
[----:B0-23--:R-:W0:Y:S04]  /*c320*/  SHFL.IDX PT, R3, R3, 0x3, 0x181f ;  /* 0x00781f0003037f89 */ /* 0x00de2800000e0000 */
[----:B------:R-:W-:Y:S01]  /*c330*/  ISETP.GE.AND P0, PT, R0, R11, PT ;  /* 0x0000000b0000720c */ /* 0x000fe20003f06270 */
[----:B-1--4-:R1:W2:-:S12]  /*c340*/  SHFL.IDX PT, R5, R6, 0x3, 0x181f ;  /* 0x00781f0006057f89 */ /* 0x01229800000e0000 */
[----:B-1----:R-:W-:Y:S05]  /*c350*/  @P0 BRA `(.L_x_218) ;  /* 0x0000000000240947 */ /* 0x002fea0003800000 */
[----:B------:R-:W-:Y:S02]  /*c360*/  ULDC UR4, c[0x0][0xac8] ;  /* 0x0002b20000047ab9 */ /* 0x000fe40000000800 */
[----:B------:R-:W-:Y:S02]  /*c370*/  ISETP.GE.AND P2, PT, R2, UR4, PT ;  /* 0x0000000402007c0c */ /* 0x000fe4000bf46270 */
[----:B------:R-:W-:-:S11]  /*c380*/  ISETP.GE.AND P3, PT, R16, UR4, PT ;  /* 0x0000000410007c0c */ /* 0x000fd6000bf66270 */
[-C--:B--2---:R-:W-:Y:S02]  /*c390*/  @!P2 LEA R6, P0, R2, R5.reuse, 0x1 ;  /* 0x000000050206a211 */ /* 0x084fe400078008ff */
[----:B------:R-:W-:Y:S02]  /*c3a0*/  @!P3 LEA R4, P1, R16, R5, 0x1 ;  /* 0x000000051004b211 */ /* 0x000fe400078208ff */
[-C--:B0-----:R-:W-:Y:S02]  /*c3b0*/  @!P2 LEA.HI.X R7, R2, R3.reuse, R222, 0x1, P0 ;  /* 0x000000030207a211 */ /* 0x081fe400000f0cde */
[----:B------:R-:W-:-:S03]  /*c3c0*/  @!P3 LEA.HI.X R5, R16, R3, R221, 0x1, P1 ;  /* 0x000000031005b211 */ /* 0x000fc600008f0cdd */
[----:B------:R0:W-:Y:S04]  /*c3d0*/  @!P2 ST.E.128 desc[UR52][R6.64], RZ ;  /* 0x000000ff0600a985 */ /* 0x0001e8000c101d34 */
[----:B------:R0:W-:Y:S02]  /*c3e0*/  @!P3 ST.E.128 desc[UR52][R4.64], RZ ;  /* 0x000000ff0400b985 */ /* 0x0001e4000c101d34 */
.L_x_218:
[----:B------:R-:W-:Y:S05]  /*c3f0*/  BSYNC B0 ;  /* 0x0000000000007941 */ /* 0x000fea0003800000 */
.L_x_208:
[----:B------:R-:W-:Y:S02]  /*c400*/  ULDC UR4, c[0x0][0xc3c] ;  /* 0x00030f0000047ab9 */ /* 0x000fe40000000800 */
[----:B------:R-:W-:-:S13]  /*c410*/  ISETP.GE.AND P0, PT, R35, UR4, PT ;  /* 0x0000000423007c0c */ /* 0x000fda000bf06270 */
[----:B------:R-:W-:Y:S05]  /*c420*/  @!P0 BRA `(.L_x_230) ;  /* 0xffffff4800c08947 */ /* 0x000fea000383ffff */
[----:B------:R-:W-:Y:S05]  /*c430*/  EXIT ;  /* 0x000000000000794d */ /* 0x000fea0003800000 */
.L_x_179:
[----:B------:R-:W-:-:S08]  /*c440*/  NOP ;  /* 0x0000000000007918 */ /* 0x000fd00000000000 */
[----:B------:R-:W0:-:S00]  /*c450*/  USETMAXREG.DEALLOC.CTAPOOL 0x28 ;  /* 0x00000028000079c8 */ /* 0x000e0000080e0500 */
[----:B0-----:R-:W-:Y:S02]  /*c460*/  LOP3.LUT R0, R0, 0x3, RZ, 0xc0, !PT ;  /* 0x0000000300007812 */ /* 0x001fe400078ec0ff */
[----:B------:R-:W-:-:S04]  /*c470*/  LOP3.LUT R17, R17, 0xfffffdff, RZ, 0xc0, !PT ;  /* 0xfffffdff11117812 */ /* 0x000fc800078ec0ff */
[----:B------:R-:W0:Y:S02]  /*c480*/  SHFL.IDX PT, R0, R0, RZ, 0x1f ;  /* 0x00001fff00007589 */ /* 0x000e2400000e0000 */
[----:B0-----:R-:W-:-:S13]  /*c490*/  ISETP.NE.AND P0, PT, R0, RZ, PT ;  /* 0x000000ff0000720c */ /* 0x001fda0003f05270 */
[----:B------:R-:W-:Y:S01]  /*c4a0*/  @P0 BAR.SYNC.DEFER_BLOCKING 0x5, 0x180 ;  /* 0x0146000000000b1d */ /* 0x000fe20000010000 */
[----:B------:R-:W-:Y:S02]  /*c4b0*/  @P0 MOV R3, 0x400 ;  /* 0x0000040000030802 */ /* 0x000fe40000000f00 */
[----:B------:R-:W-:Y:S02]  /*c4c0*/  @P0 LOP3.LUT R17, R17, 0x200, RZ, 0xfc, !PT ;  /* 0x0000020011110812 */ /* 0x000fe400078efcff */
[----:B------:R-:W-:-:S05]  /*c4d0*/  @P0 LEA R2, R2, R3, 0x18 ;  /* 0x0000000302020211 */ /* 0x000fca00078ec0ff */
[----:B------:R-:W0:Y:S04]  /*c4e0*/  @P0 LDS.128 R4, [R2+0x298d0] ;  /* 0x0298d00002040984 */ /* 0x000e280000000c00 */
[----:B0-----:R0:W-:Y:S01]  /*c4f0*/  @P0 STL.64 [R1], R4 ;  /* 0x0000000401000387 */ /* 0x0011e20000100a00 */
[----:B------:R-:W-:-:S03]  /*c500*/  IMAD.MOV.U32 R0, RZ, RZ, R7 ;  /* 0x000000ffff007224 */ /* 0x000fc600078e0007 */
[----:B------:R0:W-:Y:S02]  /*c510*/  @P0 STL [R1+0x8], R6 ;  /* 0x0000080601000387 */ /* 0x0001e40000100800 */
[----:B------:R-:W-:Y:S01]  /*c520*/  @P0 R2UR UR39, R0 ;  /* 0x00000000002702ca */ /* 0x000fe200000e0000 */
[----:B------:R-:W-:Y:S06]  /*c530*/  @P0 BAR.ARV 0x4, 0x180 ;  /* 0x0106000000000b1d */ /* 0x000fec0000002000 */
[----:B------:R-:W-:Y:S08]  /*c540*/  @P0 BRA `(.L_x_231) ;  /* 0x0000000800cc0947 */ /* 0x000ff00003800000 */
[----:B0-----:R-:W0:Y:S01]  /*c550*/  S2R R4, SR_TID.X ;  /* 0x0000000000047919 */ /* 0x001e220000002100 */
[----:B------:R-:W-:Y:S01]  /*c560*/  ULDC UR4, c[0x0][0xc3c] ;  /* 0x00030f0000047ab9 */ /* 0x000fe20000000800 */
[----:B------:R-:W-:Y:S01]  /*c570*/  IMAD.MOV.U32 R0, RZ, RZ, RZ ;  /* 0x000000ffff007224 */ /* 0x000fe200078e00ff */
[----:B------:R-:W1:Y:S01]  /*c580*/  LDC R12, c[0x0][0xc38] ;  /* 0x00030e00ff0c7b82 */ /* 0x000e620000000800 */
[----:B------:R-:W-:Y:S01]  /*c590*/  IMAD.MOV.U32 R9, RZ, RZ, RZ ;  /* 0x000000ffff097224 */ /* 0x000fe200078e00ff */
[----:B0-----:R-:W-:-:S04]  /*c5a0*/  LOP3.LUT R7, R4, 0x1f, RZ, 0xc0, !PT ;  /* 0x0000001f04077812 */ /* 0x001fc800078ec0ff */
[----:B------:R-:W-:-:S04]  /*c5b0*/  ISETP.NE.AND P0, PT, R7, 0x1f, PT ;  /* 0x0000001f0700780c */ /* 0x000fc80003f05270 */
[----:B------:R-:W-:-:S13]  /*c5c0*/  ISETP.GE.OR P1, PT, R7, UR4, !P0 ;  /* 0x0000000407007c0c */ /* 0x000fda000c726670 */
[----:B------:R-:W0:Y:S08]  /*c5d0*/  @!P1 LDC.64 R4, c[0x0][0xc80] ;  /* 0x00032000ff049b82 */ /* 0x000e300000000a00 */
[----:B------:R-:W2:Y:S01]  /*c5e0*/  @!P1 LDC.64 R2, c[0x0][0xc78] ;  /* 0x00031e00ff029b82 */ /* 0x000ea20000000a00 */
[----:B0-----:R-:W-:-:S05]  /*c5f0*/  @!P1 IMAD.WIDE.U32 R4, R7, 0x4, R4 ;  /* 0x0000000407049825 */ /* 0x001fca00078e0004 */
[----:B------:R-:W3:Y:S01]  /*c600*/  @!P1 LDG.E R0, desc[UR52][R4.64] ;  /* 0x0000003404009981 */ /* 0x000ee2000c1e1900 */
[----:B--2---:R-:W-:-:S05]  /*c610*/  @!P1 IMAD.WIDE.U32 R2, R7, 0x4, R2 ;  /* 0x0000000407029825 */ /* 0x004fca00078e0002 */
[----:B------:R-:W3:Y:S01]  /*c620*/  @!P1 LDG.E R9, desc[UR52][R2.64] ;  /* 0x0000003402099981 */ /* 0x000ee2000c1e1900 */
[C---:B------:R-:W-:Y:S02]  /*c630*/  ISETP.NE.AND P1, PT, R7.reuse, RZ, PT ;  /* 0x000000ff0700720c */ /* 0x040fe40003f25270 */
[C---:B------:R-:W-:Y:S02]  /*c640*/  ISETP.GE.U32.AND P2, PT, R7.reuse, 0x2, PT ;  /* 0x000000020700780c */ /* 0x040fe40003f46070 */
[C---:B------:R-:W-:Y:S02]  /*c650*/  ISETP.GE.U32.AND P3, PT, R7.reuse, 0x4, PT ;  /* 0x000000040700780c */ /* 0x040fe40003f66070 */
[C---:B------:R-:W-:Y:S02]  /*c660*/  ISETP.GE.U32.AND P4, PT, R7.reuse, 0x8, PT ;  /* 0x000000080700780c */ /* 0x040fe40003f86070 */
[----:B------:R-:W-:Y:S01]  /*c670*/  ISETP.GE.U32.AND P5, PT, R7, 0x10, PT ;  /* 0x000000100700780c */ /* 0x000fe20003fa6070 */
[----:B------:R-:W-:Y:S01]  /*c680*/  UMOV UR4, URZ ;  /* 0x0000003f00047c82 */ /* 0x000fe20008000000 */
[----:B---3--:R-:W-:-:S05]  /*c690*/  IMAD R6, R0, R9, RZ ;  /* 0x0000000900067224 */ /* 0x008fca00078e02ff */
[----:B------:R-:W0:Y:S02]  /*c6a0*/  SHFL.UP PT, R8, R6, 0x1, RZ ;  /* 0x0420000006087989 */ /* 0x000e2400000e00ff */
[----:B0-----:R-:W-:-:S05]  /*c6b0*/  SEL R11, R8, RZ, P1 ;  /* 0x000000ff080b7207 */ /* 0x001fca0000800000 */
[----:B------:R-:W-:-:S05]  /*c6c0*/  IMAD.IADD R11, R6, 0x1, R11 ;  /* 0x00000001060b7824 */ /* 0x000fca00078e020b */
        /* <DEDUP_REMOVED lines=9> */
[----:B------:R-:W0:Y:S01]  /*c760*/  SHFL.UP PT, R4, R2, 0x10, RZ ;  /* 0x0600000002047989 */ /* 0x000e2200000e00ff */
[----:B------:R-:W2:Y:S01]  /*c770*/  S2R R6, SR_CTAID.X ;  /* 0x0000000000067919 */ /* 0x000ea20000002500 */
[----:B0-----:R-:W-:-:S05]  /*c780*/  SEL R5, R4, RZ, P5 ;  /* 0x000000ff04057207 */ /* 0x001fca0002800000 */
[----:B------:R-:W-:-:S05]  /*c790*/  IMAD.IADD R5, R2, 0x1, R5 ;  /* 0x0000000102057824 */ /* 0x000fca00078e0205 */
[----:B------:R-:W1:Y:S02]  /*c7a0*/  SHFL.IDX PT, R11, R5, 0x1f, 0x1f ;  /* 0x03e01f00050b7f89 */ /* 0x000e6400000e0000 */
[----:B-1----:R-:W-:-:S05]  /*c7b0*/  IMAD R11, R11, R12, RZ ;  /* 0x0000000c0b0b7224 */ /* 0x002fca00078e02ff */
[----:B--2---:R-:W-:Y:S01]  /*c7c0*/  ISETP.GT.AND P6, PT, R11, R6, PT ;  /* 0x000000060b00720c */ /* 0x004fe20003fc4270 */
[----:B------:R-:W-:-:S12]  /*c7d0*/  IMAD.MOV.U32 R4, RZ, RZ, R11 ;  /* 0x000000ffff047224 */ /* 0x000fd800078e000b */
[----:B------:R-:W-:Y:S05]  /*c7e0*/  @P6 BRA `(.L_x_232) ;  /* 0x00000000009c6947 */ /* 0x000fea0003800000 */
[----:B------:R-:W-:Y:S01]  /*c7f0*/  IMAD.MOV.U32 R11, RZ, RZ, R4 ;  /* 0x000000ffff0b7224 */ /* 0x000fe200078e0004 */
[----:B------:R-:W-:Y:S01]  /*c800*/  UMOV UR4, URZ ;  /* 0x0000003f00047c82 */ /* 0x000fe20008000000 */
[----:B------:R-:W-:-:S05]  /*c810*/  ULDC UR5, c[0x0][0xc3c] ;  /* 0x00030f0000057ab9 */ /* 0x000fca0000000800 */
.L_x_234:
[----:B------:R-:W-:-:S04]  /*c820*/  UIADD3 UR4, UR4, 0x1f, URZ ;  /* 0x0000001f04047890 */ /* 0x000fc8000fffe03f */
[----:B------:R-:W-:-:S06]  /*c830*/  UISETP.GE.AND UP0, UPT, UR4, UR5, UPT ;  /* 0x000000050400728c */ /* 0x000fcc000bf06270 */
[----:B------:R-:W-:-:S13]  /*c840*/  PLOP3.LUT P6, PT, PT, PT, UP0, 0x40, 0x0 ;  /* 0x000000000000781c */ /* 0x000fda0003fce808 */
[----:B------:R-:W-:Y:S05]  /*c850*/  @!P6 BRA `(.L_x_233) ;  /* 0x0000000400cce947 */ /* 0x000fea0003800000 */
[----:B------:R-:W-:Y:S01]  /*c860*/  VIADD R9, R7, UR4 ;  /* 0x0000000407097c36 */ /* 0x000fe20008000000 */
[----:B------:R-:W0:Y:S01]  /*c870*/  LDC R12, c[0x0][0xc38] ;  /* 0x00030e00ff0c7b82 */ /* 0x000e220000000800 */
[----:B------:R-:W-:-:S03]  /*c880*/  IMAD.MOV.U32 R0, RZ, RZ, RZ ;  /* 0x000000ffff007224 */ /* 0x000fc600078e00ff */
[----:B------:R-:W-:-:S13]  /*c890*/  ISETP.GE.OR P6, PT, R9, UR5, !P0 ;  /* 0x0000000509007c0c */ /* 0x000fda000c7c6670 */
[----:B------:R-:W1:Y:S08]  /*c8a0*/  @!P6 LDC.64 R4, c[0x0][0xc80] ;  /* 0x00032000ff04eb82 */ /* 0x000e700000000a00 */
[----:B------:R-:W2:Y:S01]  /*c8b0*/  @!P6 LDC.64 R2, c[0x0][0xc78] ;  /* 0x00031e00ff02eb82 */ /* 0x000ea20000000a00 */
[----:B-1----:R-:W-:-:S05]  /*c8c0*/  @!P6 IMAD.WIDE R4, R9, 0x4, R4 ;  /* 0x000000040904e825 */ /* 0x002fca00078e0204 */
[----:B------:R-:W3:Y:S01]  /*c8d0*/  @!P6 LDG.E R0, desc[UR52][R4.64] ;  /* 0x000000340400e981 */ /* 0x000ee2000c1e1900 */
[----:B--2---:R-:W-:-:S04]  /*c8e0*/  @!P6 IMAD.WIDE R2, R9, 0x4, R2 ;  /* 0x000000040902e825 */ /* 0x004fc800078e0202 */
[----:B------:R-:W-:-:S06]  /*c8f0*/  IMAD.MOV.U32 R9, RZ, RZ, RZ ;  /* 0x000000ffff097224 */ /* 0x000fcc00078e00ff */
[----:B------:R-:W3:Y:S02]  /*c900*/  @!P6 LDG.E R9, desc[UR52][R2.64] ;  /* 0x000000340209e981 */ /* 0x000ee4000c1e1900 */
[----:B---3--:R-:W-:-:S05]  /*c910*/  IMAD R15, R0, R9, RZ ;  /* 0x00000009000f7224 */ /* 0x008fca00078e02ff */
[----:B------:R-:W1:Y:S02]  /*c920*/  SHFL.UP PT, R8, R15, 0x1, RZ ;  /* 0x042000000f087989 */ /* 0x000e6400000e00ff */
[----:B-1----:R-:W-:-:S05]  /*c930*/  SEL R8, R8, RZ, P1 ;  /* 0x000000ff08087207 */ /* 0x002fca0000800000 */
[----:B------:R-:W-:-:S05]  /*c940*/  IMAD.IADD R8, R15, 0x1, R8 ;  /* 0x000000010f087824 */ /* 0x000fca00078e0208 */
        /* <DEDUP_REMOVED lines=12> */
[----:B------:R-:W0:Y:S02]  /*ca10*/  SHFL.IDX PT, R2, R5, 0x1f, 0x1f ;  /* 0x03e01f0005027f89 */ /* 0x000e2400000e0000 */
[----:B0-----:R-:W-:-:S04]  /*ca20*/  IMAD R4, R2, R12, RZ ;  /* 0x0000000c02047224 */ /* 0x001fc800078e02ff */
[----:B------:R-:W-:-:S05]  /*ca30*/  IMAD.IADD R11, R4, 0x1, R11 ;  /* 0x00000001040b7824 */ /* 0x000fca00078e020b */
[----:B------:R-:W-:-:S13]  /*ca40*/  ISETP.GT.AND P6, PT, R11, R6, PT ;  /* 0x000000060b00720c */ /* 0x000fda0003fc4270 */
[----:B------:R-:W-:Y:S05]  /*ca50*/  @!P6 BRA `(.L_x_234) ;  /* 0xfffffffc0070e947 */ /* 0x000fea000383ffff */
.L_x_232:
[----:B------:R-:W-:Y:S02]  /*ca60*/  IMAD.IADD R11, R11, 0x1, -R4 ;  /* 0x000000010b0b7824 */ /* 0x000fe400078e0a04 */
[----:B------:R-:W-:Y:S02]  /*ca70*/  IMAD.MOV.U32 R8, RZ, RZ, RZ ;  /* 0x000000ffff087224 */ /* 0x000fe400078e00ff */
[----:B------:R-:W-:-:S05]  /*ca80*/  IMAD R3, R5, R12, R11 ;  /* 0x0000000c05037224 */ /* 0x000fca00078e020b */
[----:B------:R-:W-:-:S13]  /*ca90*/  ISETP.GT.AND P0, PT, R3, R6, PT ;  /* 0x000000060300720c */ /* 0x000fda0003f04270 */
[----:B------:R-:W-:Y:S02]  /*caa0*/  VOTEU.ANY UR5, UPT, !P0 ;  /* 0x0000000000057886 */ /* 0x000fe400040e0100 */
[----:B------:R-:W-:Y:S02]  /*cab0*/  UPOPC UR39, UR5 ;  /* 0x00000005002772bf */ /* 0x000fe40008000000 */
[----:B------:R-:W-:-:S04]  /*cac0*/  ISETP.NE.AND P0, PT, RZ, UR5, PT ;  /* 0x00000005ff007c0c */ /* 0x000fc8000bf05270 */
[----:B------:R-:W-:Y:S02]  /*cad0*/  IMAD.U32 R13, RZ, RZ, UR39 ;  /* 0x00000027ff0d7e24 */ /* 0x000fe4000f8e00ff */
[----:B------:R-:W-:-:S03]  /*cae0*/  IMAD.U32 R14, RZ, RZ, UR39 ;  /* 0x00000027ff0e7e24 */ /* 0x000fc6000f8e00ff */
[----:B------:R-:W0:Y:S04]  /*caf0*/  SHFL.IDX PT, R0, R0, R13, 0x1f ;  /* 0x00001f0d00007589 */ /* 0x000e2800000e0000 */
[----:B------:R1:W2:Y:S01]  /*cb00*/  SHFL.IDX PT, R9, R9, R14, 0x1f ;  /* 0x00001f0e09097589 */ /* 0x0002a200000e0000 */
[----:B0-----:R-:W-:-:S04]  /*cb10*/  IABS R4, R0 ;  /* 0x0000000000047213 */ /* 0x001fc80000000000 */
[----:B------:R-:W0:Y:S08]  /*cb20*/  I2F.RP R10, R4 ;  /* 0x00000004000a7306 */ /* 0x000e300000209400 */
[----:B0-----:R-:W0:Y:S02]  /*cb30*/  MUFU.RCP R10, R10 ;  /* 0x0000000a000a7308 */ /* 0x001e240000001000 */
[----:B0-----:R-:W-:-:S06]  /*cb40*/  VIADD R2, R10, 0xffffffe ;  /* 0x0ffffffe0a027836 */ /* 0x001fcc0000000000 */
[----:B------:R-:W0:Y:S02]  /*cb50*/  F2I.FTZ.U32.TRUNC.NTZ R3, R2 ;  /* 0x0000000200037305 */ /* 0x000e24000021f000 */
[----:B0-----:R-:W-:Y:S01]  /*cb60*/  IMAD.MOV R15, RZ, RZ, -R3 ;  /* 0x000000ffff0f7224 */ /* 0x001fe200078e0a03 */
[----:B-12---:R-:W-:Y:S06]  /*cb70*/  @!P0 BRA `(.L_x_235) ;  /* 0x00000000000c8947 */ /* 0x006fec0003800000 */
[----:B------:R-:W-:-:S06]  /*cb80*/  UIADD3 UR5, UR39, -0x1, URZ ;  /* 0xffffffff27057890 */ /* 0x000fcc000fffe03f */
[----:B------:R-:W-:-:S06]  /*cb90*/  IMAD.U32 R8, RZ, RZ, UR5 ;  /* 0x00000005ff087e24 */ /* 0x000fcc000f8e00ff */
[----:B------:R0:W1:Y:S02]  /*cba0*/  SHFL.IDX PT, R8, R5, R8, 0x1f ;  /* 0x00001f0805087589 */ /* 0x00006400000e0000 */
.L_x_235:
[----:B01----:R-:W-:Y:S01]  /*cbb0*/  IMAD R5, R8, R12, R11 ;  /* 0x0000000c08057224 */ /* 0x003fe200078e020b */
[----:B------:R-:W-:Y:S01]  /*cbc0*/  IABS R2, R9 ;  /* 0x0000000900027213 */ /* 0x000fe20000000000 */
[----:B------:R-:W-:Y:S01]  /*cbd0*/  IMAD.MOV.U32 R11, RZ, RZ, R15 ;  /* 0x000000ffff0b7224 */ /* 0x000fe200078e000f */
[----:B------:R-:W-:Y:S01]  /*cbe0*/  IABS R12, R0 ;  /* 0x00000000000c7213 */ /* 0x000fe20000000000 */
[----:B------:R-:W-:Y:S01]  /*cbf0*/  UIADD3 UR39, UR39, UR4, URZ ;  /* 0x0000000427277290 */ /* 0x000fe2000fffe03f */
[----:B------:R0:W-:Y:S01]  /*cc00*/  STL [R1], R5 ;  /* 0x0000000501007387 */ /* 0x0001e20000100800 */
[----:B------:R-:W-:Y:S02]  /*cc10*/  IMAD R11, R11, R4, RZ ;  /* 0x000000040b0b7224 */ /* 0x000fe400078e02ff */
[----:B------:R-:W-:Y:S02]  /*cc20*/  IMAD.MOV R12, RZ, RZ, -R12 ;  /* 0x000000ffff0c7224 */ /* 0x000fe400078e0a0c */
[----:B0-----:R-:W-:-:S02]  /*cc30*/  IMAD.IADD R5, R6, 0x1, -R5 ;  /* 0x0000000106057824 */ /* 0x001fc400078e0a05 */
[----:B------:R-:W-:Y:S02]  /*cc40*/  IMAD.MOV.U32 R6, RZ, RZ, R2 ;  /* 0x000000ffff067224 */ /* 0x000fe400078e0002 */
[----:B------:R-:W-:Y:S01]  /*cc50*/  IMAD.MOV.U32 R2, RZ, RZ, RZ ;  /* 0x000000ffff027224 */ /* 0x000fe200078e00ff */
[----:B------:R-:W-:Y:S01]  /*cc60*/  IABS R10, R5 ;  /* 0x00000005000a7213 */ /* 0x000fe20000000000 */
[----:B------:R-:W0:Y:S02]  /*cc70*/  I2F.RP R8, R6 ;  /* 0x0000000600087306 */ /* 0x000e240000209400 */
[----:B------:R-:W-:-:S04]  /*cc80*/  IMAD.HI.U32 R2, R3, R11, R2 ;  /* 0x0000000b03027227 */ /* 0x000fc800078e0002 */
[----:B------:R-:W-:Y:S02]  /*cc90*/  IMAD.MOV.U32 R3, RZ, RZ, R10 ;  /* 0x000000ffff037224 */ /* 0x000fe400078e000a */
[----:B------:R-:W-:Y:S02]  /*cca0*/  IMAD.MOV.U32 R10, RZ, RZ, R12 ;  /* 0x000000ffff0a7224 */ /* 0x000fe400078e000c */
[----:B------:R-:W-:-:S04]  /*ccb0*/  IMAD.HI.U32 R2, R2, R3, RZ ;  /* 0x0000000302027227 */ /* 0x000fc800078e00ff */
[----:B------:R-:W-:Y:S01]  /*ccc0*/  IMAD R3, R2, R10, R3 ;  /* 0x0000000a02037224 */ /* 0x000fe200078e0203 */
[----:B0-----:R-:W0:Y:S04]  /*ccd0*/  MUFU.RCP R8, R8 ;  /* 0x0000000800087308 */ /* 0x001e280000001000 */
[----:B------:R-:W-:-:S13]  /*cce0*/  ISETP.GT.U32.AND P1, PT, R4, R3, PT ;  /* 0x000000030400720c */ /* 0x000fda0003f24070 */
[----:B------:R-:W-:Y:S02]  /*ccf0*/  @!P1 IMAD.IADD R3, R3, 0x1, -R4 ;  /* 0x0000000103039824 */ /* 0x000fe400078e0a04 */
[----:B0-----:R-:W-:Y:S02]  /*cd00*/  VIADD R10, R8, 0xffffffe ;  /* 0x0ffffffe080a7836 */ /* 0x001fe40000000000 */
[----:B------:R-:W-:Y:S01]  /*cd10*/  @!P1 VIADD R2, R2, 0x1 ;  /* 0x0000000102029836 */ /* 0x000fe20000000000 */
[----:B------:R-:W-:Y:S02]  /*cd20*/  ISETP.GE.U32.AND P0, PT, R3, R4, PT ;  /* 0x000000040300720c */ /* 0x000fe40003f06070 */
[----:B------:R-:W-:Y:S01]  /*cd30*/  LOP3.LUT R4, R5, R0, RZ, 0x3c, !PT ;  /* 0x0000000005047212 */ /* 0x000fe200078e3cff */
[----:B------:R-:W0:Y:S01]  /*cd40*/  F2I.FTZ.U32.TRUNC.NTZ R3, R10 ;  /* 0x0000000a00037305 */ /* 0x000e22000021f000 */
[----:B------:R-:W-:Y:S02]  /*cd50*/  ISETP.NE.AND P1, PT, R0, RZ, PT ;  /* 0x000000ff0000720c */ /* 0x000fe40003f25270 */
[----:B------:R-:W-:-:S07]  /*cd60*/  ISETP.GE.AND P2, PT, R4, RZ, PT ;  /* 0x000000ff0400720c */ /* 0x000fce0003f46270 */
[----:B------:R-:W-:-:S04]  /*cd70*/  @P0 VIADD R2, R2, 0x1 ;  /* 0x0000000102020836 */ /* 0x000fc80000000000 */
[----:B------:R-:W-:Y:S01]  /*cd80*/  IMAD.MOV.U32 R8, RZ, RZ, R2 ;  /* 0x000000ffff087224 */ /* 0x000fe200078e0002 */
[----:B------:R-:W-:Y:S01]  /*cd90*/  IABS R2, R9 ;  /* 0x0000000900027213 */ /* 0x000fe20000000000 */
[----:B0-----:R-:W-:Y:S02]  /*cda0*/  IMAD.MOV R11, RZ, RZ, -R3 ;  /* 0x000000ffff0b7224 */ /* 0x001fe400078e0a03 */
[----:B------:R-:W-:Y:S01]  /*cdb0*/  @!P2 IMAD.MOV R8, RZ, RZ, -R8 ;  /* 0x000000ffff08a224 */ /* 0x000fe200078e0a08 */
[----:B------:R-:W-:Y:S01]  /*cdc0*/  @!P1 LOP3.LUT R8, RZ, R0, RZ, 0x33, !PT ;  /* 0x00000000ff089212 */ /* 0x000fe200078e33ff */
[----:B------:R-:W-:Y:S02]  /*cdd0*/  IMAD.MOV R10, RZ, RZ, -R2 ;  /* 0x000000ffff0a7224 */ /* 0x000fe400078e0a02 */
[----:B------:R-:W-:Y:S01]  /*cde0*/  IMAD R11, R11, R6, RZ ;  /* 0x000000060b0b7224 */ /* 0x000fe200078e02ff */
[----:B------:R-:W-:Y:S01]  /*cdf0*/  IABS R4, R8 ;  /* 0x0000000800047213 */ /* 0x000fe20000000000 */
[----:B------:R-:W-:-:S04]  /*ce00*/  IMAD.MOV.U32 R2, RZ, RZ, RZ ;  /* 0x000000ffff027224 */ /* 0x000fc800078e00ff */
[----:B------:R-:W-:-:S04]  /*ce10*/  IMAD.HI.U32 R2, R3, R11, R2 ;  /* 0x0000000b03027227 */ /* 0x000fc800078e0002 */
[----:B------:R-:W-:Y:S02]  /*ce20*/  IMAD.MOV.U32 R3, RZ, RZ, R4 ;  /* 0x000000ffff037224 */ /* 0x000fe400078e0004 */
[----:B------:R-:W-:Y:S02]  /*ce30*/  IMAD.MOV.U32 R4, RZ, RZ, R10 ;  /* 0x000000ffff047224 */ /* 0x000fe400078e000a */
[----:B------:R-:W-:-:S04]  /*ce40*/  IMAD.HI.U32 R2, R2, R3, RZ ;  /* 0x0000000302027227 */ /* 0x000fc800078e00ff */
[----:B------:R-:W-:-:S05]  /*ce50*/  IMAD R3, R2, R4, R3 ;  /* 0x0000000402037224 */ /* 0x000fca00078e0203 */
[----:B------:R-:W-:-:S13]  /*ce60*/  ISETP.GT.U32.AND P1, PT, R6, R3, PT ;  /* 0x000000030600720c */ /* 0x000fda0003f24070 */
[----:B------:R-:W-:Y:S02]  /*ce70*/  @!P1 IMAD.IADD R3, R3, 0x1, -R6 ;  /* 0x0000000103039824 */ /* 0x000fe400078e0a06 */
[----:B------:R-:W-:Y:S01]  /*ce80*/  @!P1 VIADD R2, R2, 0x1 ;  /* 0x0000000102029836 */ /* 0x000fe20000000000 */
[----:B------:R-:W-:Y:S02]  /*ce90*/  ISETP.NE.AND P1, PT, R9, RZ, PT ;  /* 0x000000ff0900720c */ /* 0x000fe40003f25270 */
[----:B------:R-:W-:Y:S01]  /*cea0*/  ISETP.GE.U32.AND P0, PT, R3, R6, PT ;  /* 0x000000060300720c */ /* 0x000fe20003f06070 */
[----:B------:R-:W-:Y:S01]  /*ceb0*/  IMAD R6, R0, R8, RZ ;  /* 0x0000000800067224 */ /* 0x000fe200078e02ff */
[----:B------:R-:W-:-:S04]  /*cec0*/  LOP3.LUT R3, R8, R9, RZ, 0x3c, !PT ;  /* 0x0000000908037212 */ /* 0x000fc800078e3cff */
[----:B------:R-:W-:-:S07]  /*ced0*/  ISETP.GE.AND P2, PT, R3, RZ, PT ;  /* 0x000000ff0300720c */ /* 0x000fce0003f46270 */
[----:B------:R-:W-:-:S06]  /*cee0*/  @P0 VIADD R2, R2, 0x1 ;  /* 0x0000000102020836 */ /* 0x000fcc0000000000 */
[----:B------:R-:W-:Y:S01]  /*cef0*/  @!P2 IMAD.MOV R2, RZ, RZ, -R2 ;  /* 0x000000ffff02a224 */ /* 0x000fe200078e0a02 */
[----:B------:R-:W-:-:S05]  /*cf00*/  @!P1 LOP3.LUT R2, RZ, R9, RZ, 0x33, !PT ;  /* 0x00000009ff029212 */ /* 0x000fca00078e33ff */
[----:B------:R-:W-:-:S04]  /*cf10*/  IMAD.MOV R4, RZ, RZ, -R2 ;  /* 0x000000ffff047224 */ /* 0x000fc800078e0a02 */
[C---:B------:R-:W-:Y:S02]  /*cf20*/  IMAD R0, R9.reuse, R4, R8 ;  /* 0x0000000409007224 */ /* 0x040fe400078e0208 */
[----:B------:R-:W-:Y:S02]  /*cf30*/  IMAD R9, R9, 0x1000000, R2 ;  /* 0x0100000009097824 */ /* 0x000fe400078e0202 */
[----:B------:R-:W-:Y:S02]  /*cf40*/  IMAD.IADD R2, R5, 0x1, -R6 ;  /* 0x0000000105027824 */ /* 0x000fe400078e0a06 */
[----:B------:R-:W-:-:S05]  /*cf50*/  IMAD R0, R0, 0x10000, R9 ;  /* 0x0001000000007824 */ /* 0x000fca00078e0209 */
[----:B------:R0:W-:Y:S04]  /*cf60*/  STL [R1+0x8], R0 ;  /* 0x0000080001007387 */ /* 0x0001e80000100800 */
[----:B------:R0:W-:Y:S01]  /*cf70*/  STL [R1+0x4], R2 ;  /* 0x0000040201007387 */ /* 0x0001e20000100800 */
[----:B------:R-:W-:Y:S05]  /*cf80*/  BRA `(.L_x_236) ;  /* 0x0000000000107947 */ /* 0x000fea0003800000 */
.L_x_233:
[----:B------:R1:W-:Y:S01]  /*cf90*/  STL [R1], R6 ;  /* 0x0000000601007387 */ /* 0x0003e20000100800 */
[----:B------:R-:W-:-:S03]  /*cfa0*/  ULDC UR39, c[0x0][0xc3c] ;  /* 0x00030f0000277ab9 */ /* 0x000fc60000000800 */
[----:B------:R1:W-:Y:S04]  /*cfb0*/  STL [R1+0x4], RZ ;  /* 0x000004ff01007387 */ /* 0x0003e80000100800 */
[----:B------:R1:W-:Y:S02]  /*cfc0*/  STL [R1+0x8], RZ ;  /* 0x000008ff01007387 */ /* 0x0003e40000100800 */
.L_x_236:
[----:B------:R-:W2:Y:S04]  /*cfd0*/  LDL R8, [R1] ;  /* 0x0000000001087983 */ /* 0x000ea80000100800 */
[----:B------:R-:W2:Y:S04]  /*cfe0*/  LDL R9, [R1+0x4] ;  /* 0x0000040001097983 */ /* 0x000ea80000100800 */
[----:B------:R-:W2:Y:S01]  /*cff0*/  LDL R10, [R1+0x8] ;  /* 0x00000800010a7983 */ /* 0x000ea20000100800 */
[----:B------:R-:W-:Y:S01]  /*d000*/  ISETP.NE.AND P0, PT, R7, RZ, PT ;  /* 0x000000ff0700720c */ /* 0x000fe20003f05270 */
[----:B0-----:R-:W-:-:S12]  /*d010*/  IMAD.U32 R2, RZ, RZ, UR39 ;  /* 0x00000027ff027e24 */ /* 0x001fd8000f8e00ff */
[----:B------:R-:W0:Y:S01]  /*d020*/  @!P0 S2R R3, SR_CgaCtaId ;  /* 0x0000000000038919 */ /* 0x000e220000008800 */
[----:B------:R-:W-:Y:S01]  /*d030*/  @!P0 MOV R0, 0x400 ;  /* 0x0000040000008802 */ /* 0x000fe20000000f00 */
[----:B------:R-:W-:-:S03]  /*d040*/  @!P0 IMAD.MOV.U32 R11, RZ, RZ, R2 ;  /* 0x000000ffff0b8224 */ /* 0x000fc600078e0002 */
[----:B0-----:R-:W-:-:S05]  /*d050*/  @!P0 LEA R0, R3, R0, 0x18 ;  /* 0x0000000003008211 */ /* 0x001fca00078ec0ff */
[----:B--2---:R2:W-:Y:S01]  /*d060*/  @!P0 STS.128 [R0+0x298d0], R8 ;  /* 0x0298d00800008388 */ /* 0x0045e20000000c00 */
[----:B------:R-:W-:Y:S06]  /*d070*/  BAR.ARV 0x5, 0x180 ;  /* 0x0146000000007b1d */ /* 0x000fec0000002000 */
.L_x_231:
[----:B------:R-:W-:Y:S01]  /*d080*/  ULDC UR4, c[0x0][0xc3c] ;  /* 0x00030f0000047ab9 */ /* 0x000fe20000000800 */
[----:B------:R3:W-:Y:S01]  /*d090*/  STL [R1+0x28], RZ ;  /* 0x000028ff01007387 */ /* 0x0007e20000100800 */
[----:B------:R-:W-:Y:S01]  /*d0a0*/  UISETP.GE.AND UP0, UPT, UR39, UR4, UPT ;  /* 0x000000042700728c */ /* 0x000fe2000bf06270 */
[----:B------:R-:W-:Y:S02]  /*d0b0*/  IMAD.MOV.U32 R32, RZ, RZ, 0x1 ;  /* 0x00000001ff207424 */ /* 0x000fe400078e00ff */
[----:B------:R-:W-:-:S03]  /*d0c0*/  IMAD.MOV.U32 R19, RZ, RZ, RZ ;  /* 0x000000ffff137224 */ /* 0x000fc600078e00ff */
[----:B------:R-:W-:-:S13]  /*d0d0*/  PLOP3.LUT P0, PT, PT, PT, UP0, 0x80, 0x0 ;  /* 0x000000000000781c */ /* 0x000fda0003f0f008 */
[----:B---3--:R-:W-:Y:S05]  /*d0e0*/  @P0 BRA `(.L_x_237) ;  /* 0x0000005c00340947 */ /* 0x008fea0003800000 */
[----:B------:R-:W0:Y:S01]  /*d0f0*/  S2R R14, SR_TID.X ;  /* 0x00000000000e7919 */ /* 0x000e220000002100 */
[----:B------:R-:W3:Y:S01]  /*d100*/  S2UR UR4, SR_CgaCtaId ;  /* 0x00000000000479c3 */ /* 0x000ee20000008800 */
[----:B------:R-:W-:Y:S01]  /*d110*/  MOV R16, 0x400 ;  /* 0x0000040000107802 */ /* 0x000fe20000000f00 */
[----:B------:R-:W-:Y:S01]  /*d120*/  IMAD.MOV.U32 R34, RZ, RZ, 0x40 ;  /* 0x00000040ff227424 */ /* 0x000fe200078e00ff */
[----:B------:R-:W-:Y:S01]  /*d130*/  ULOP3.LUT UR44, UR43, 0x2, URZ, 0xfc, !UPT ;  /* 0x000000022b2c7892 */ /* 0x000fe2000f8efc3f */
[----:B------:R-:W-:Y:S01]  /*d140*/  IMAD.MOV.U32 R32, RZ, RZ, 0x1 ;  /* 0x00000001ff207424 */ /* 0x000fe200078e00ff */
[----:B------:R-:W-:Y:S01]  /*d150*/  ULOP3.LUT UR46, UR43, 0x1, URZ, 0xfc, !UPT ;  /* 0x000000012b2e7892 */ /* 0x000fe2000f8efc3f */
[----:B------:R-:W-:Y:S01]  /*d160*/  IMAD.MOV.U32 R19, RZ, RZ, RZ ;  /* 0x000000ffff137224 */ /* 0x000fe200078e00ff */
[----:B------:R-:W-:Y:S01]  /*d170*/  ULDC UR47, c[0x0][0xc] ;  /* 0x00000300002f7ab9 */ /* 0x000fe20000000800 */
[C---:B0-----:R-:W-:Y:S01]  /*d180*/  IMAD.SHL.U32 R4, R14.reuse, 0x10, RZ ;  /* 0x000000100e047824 */ /* 0x041fe200078e00ff */
[C---:B------:R-:W-:Y:S01]  /*d190*/  LOP3.LUT R13, R14.reuse, 0x7f, RZ, 0xc0, !PT ;  /* 0x0000007f0e0d7812 */ /* 0x040fe200078ec0ff */
[C---:B------:R-:W-:Y:S01]  /*d1a0*/  IMAD.SHL.U32 R3, R14.reuse, 0x2, RZ ;  /* 0x000000020e037824 */ /* 0x040fe200078e00ff */
[C---:B------:R-:W-:Y:S01]  /*d1b0*/  R2P PR, R14.reuse, 0x14 ;  /* 0x000000140e007804 */ /* 0x040fe20000000000 */
[----:B--2---:R-:W-:Y:S01]  /*d1c0*/  IMAD.SHL.U32 R11, R14, 0x4, RZ ;  /* 0x000000040e0b7824 */ /* 0x004fe200078e00ff */
[----:B------:R-:W-:-:S02]  /*d1d0*/  LOP3.LUT R0, R4, 0x1b0, RZ, 0xc0, !PT ;  /* 0x000001b004007812 */ /* 0x000fc400078ec0ff */
[----:B------:R-:W-:Y:S02]  /*d1e0*/  SHF.R.U32.HI R2, RZ, 0x5, R13 ;  /* 0x00000005ff027819 */ /* 0x000fe4000001160d */
[----:B------:R-:W-:Y:S01]  /*d1f0*/  LOP3.LUT R10, R0, 0x30, R3, 0x78, !PT ;  /* 0x00000030000a7812 */ /* 0x000fe200078e7803 */
[----:B------:R-:W-:Y:S01]  /*d200*/  IMAD.SHL.U32 R3, R14, 0x80, RZ ;  /* 0x000000800e037824 */ /* 0x000fe200078e00ff */
[----:B------:R-:W-:Y:S01]  /*d210*/  LOP3.LUT R35, R4, 0x30, RZ, 0xc0, !PT ;  /* 0x0000003004237812 */ /* 0x000fe200078ec0ff */
[----:B------:R-:W-:Y:S02]  /*d220*/  IMAD.SHL.U32 R0, R14, 0x20, RZ ;  /* 0x000000200e007824 */ /* 0x000fe400078e00ff */
[----:B------:R-:W-:Y:S01]  /*d230*/  IMAD.SHL.U32 R7, R2, 0x200, RZ ;  /* 0x0000020002077824 */ /* 0x000fe200078e00ff */
[----:B------:R-:W-:Y:S02]  /*d240*/  LOP3.LUT R5, R3, 0x380, RZ, 0xc0, !PT ;  /* 0x0000038003057812 */ /* 0x000fe400078ec0ff */
[----:B-1----:R-:W-:-:S02]  /*d250*/  LOP3.LUT R6, R0, 0x80, RZ, 0xc0, !PT ;  /* 0x0000008000067812 */ /* 0x002fc400078ec0ff */
[----:B------:R-:W-:Y:S01]  /*d260*/  LOP3.LUT R9, R0, 0x380, RZ, 0xc0, !PT ;  /* 0x0000038000097812 */ /* 0x000fe200078ec0ff */
[----:B------:R-:W-:Y:S01]  /*d270*/  IMAD R5, R2, 0x10, R5 ;  /* 0x0000001002057824 */ /* 0x000fe200078e0205 */
[----:B------:R-:W-:Y:S01]  /*d280*/  LOP3.LUT R6, R6, 0x10, R14, 0xf8, !PT ;  /* 0x0000001006067812 */ /* 0x000fe200078ef80e */
[----:B------:R-:W-:Y:S01]  /*d290*/  IMAD.SHL.U32 R2, R2, 0x400, RZ ;  /* 0x0000040002027824 */ /* 0x000fe200078e00ff */
[----:B------:R-:W-:Y:S02]  /*d2a0*/  LOP3.LUT R33, R9, 0x30, R4, 0xf8, !PT ;  /* 0x0000003009217812 */ /* 0x000fe400078ef804 */
[----:B------:R-:W-:Y:S02]  /*d2b0*/  LOP3.LUT R9, R7, 0x60, R0, 0xf8, !PT ;  /* 0x0000006007097812 */ /* 0x000fe400078ef800 */
[----:B------:R-:W-:Y:S02]  /*d2c0*/  LOP3.LUT R8, R6, 0x10, R11, 0x78, !PT ;  /* 0x0000001006087812 */ /* 0x000fe400078e780b */
[----:B------:R-:W-:-:S02]  /*d2d0*/  LOP3.LUT R6, R5, 0x70, R4, 0x78, !PT ;  /* 0x0000007005067812 */ /* 0x000fc400078e7804 */
[----:B------:R-:W-:Y:S02]  /*d2e0*/  LOP3.LUT R7, R7, 0x40, R4, 0xf8, !PT ;  /* 0x0000004007077812 */ /* 0x000fe400078ef804 */
[----:B------:R-:W-:Y:S02]  /*d2f0*/  LOP3.LUT R9, R9, 0x100, R0, 0xf8, !PT ;  /* 0x0000010009097812 */ /* 0x000fe400078ef800 */
[----:B------:R-:W-:Y:S02]  /*d300*/  LOP3.LUT R5, R6, 0xc00, R3, 0xf8, !PT ;  /* 0x00000c0006057812 */ /* 0x000fe400078ef803 */
[----:B------:R-:W-:Y:S02]  /*d310*/  LOP3.LUT R12, R7, R10, RZ, 0xfc, !PT ;  /* 0x0000000a070c7212 */ /* 0x000fe400078efcff */
[----:B------:R-:W-:Y:S01]  /*d320*/  LOP3.LUT R3, R9, R8, RZ, 0xfc, !PT ;  /* 0x0000000809037212 */ /* 0x000fe200078efcff */
[----:B------:R0:W-:Y:S01]  /*d330*/  STL [R1+0x1c], R5 ;  /* 0x00001c0501007387 */ /* 0x0001e20000100800 */
[----:B------:R-:W-:-:S02]  /*d340*/  SHF.R.U32.HI R4, RZ, 0x2, R13 ;  /* 0x00000002ff047819 */ /* 0x000fc4000001160d */
[----:B------:R-:W-:Y:S01]  /*d350*/  LOP3.LUT R33, R33, 0x70, R11, 0x78, !PT ;  /* 0x0000007021217812 */ /* 0x000fe200078e780b */
[----:B------:R-:W-:Y:S01]  /*d360*/  STL [R1+0x14], R12 ;  /* 0x0000140c01007387 */ /* 0x000fe20000100800 */
[----:B------:R-:W-:Y:S02]  /*d370*/  LOP3.LUT R0, R4, 0x60, R0, 0xf8, !PT ;  /* 0x0000006004007812 */ /* 0x000fe400078ef800 */
[----:B------:R-:W-:Y:S01]  /*d380*/  LOP3.LUT R4, R35, 0x40, RZ, 0xfc, !PT ;  /* 0x0000004023047812 */ /* 0x000fe200078efcff */
[----:B------:R3:W-:Y:S01]  /*d390*/  STL [R1+0x18], R3 ;  /* 0x0000180301007387 */ /* 0x0007e20000100800 */
[----:B------:R-:W-:Y:S02]  /*d3a0*/  LOP3.LUT R2, R0, 0x80, RZ, 0xfc, !PT ;  /* 0x0000008000027812 */ /* 0x000fe400078efcff */
[C---:B0-----:R-:W-:Y:S02]  /*d3b0*/  SEL R5, R34.reuse, 0xffffffc0, !P2 ;  /* 0xffffffc022057807 */ /* 0x041fe40005000000 */
[----:B------:R-:W-:-:S03]  /*d3c0*/  SEL R34, R34, 0xffffffc0, !P4 ;  /* 0xffffffc022227807 */ /* 0x000fc60006000000 */
[----:B------:R-:W-:Y:S01]  /*d3d0*/  STL [R1+0x20], R5 ;  /* 0x0000200501007387 */ /* 0x000fe20000100800 */
[----:B---3--:R-:W-:-:S05]  /*d3e0*/  IMAD.U32 R3, RZ, RZ, UR4 ;  /* 0x00000004ff037e24 */ /* 0x008fca000f8e00ff */
[----:B------:R-:W-:Y:S01]  /*d3f0*/  LEA R16, R3, R16, 0x18 ;  /* 0x0000001003107211 */ /* 0x000fe200078ec0ff */
[----:B------:R0:W-:Y:S04]  /*d400*/  STL [R1+0x10], R3 ;  /* 0x0000100301007387 */ /* 0x0001e80000100800 */
[----:B------:R-:W-:Y:S01]  /*d410*/  IMAD.IADD R0, R16, 0x1, R12 ;  /* 0x0000000110007824 */ /* 0x000fe200078e020c */
[----:B------:R1:W-:Y:S04]  /*d420*/  STL [R1+0x28], RZ ;  /* 0x000028ff01007387 */ /* 0x0003e80000100800 */
[----:B------:R1:W-:Y:S01]  /*d430*/  STL [R1+0x24], R0 ;  /* 0x0000240001007387 */ /* 0x0003e20000100800 */
[----:B0-----:R-:W-:-:S07]  /*d440*/  LOP3.LUT R3, R35, 0x80, RZ, 0xfc, !PT ;  /* 0x0000008023037812 */ /* 0x001fce00078efcff */
.L_x_313:
[----:B------:R-:W-:Y:S01]  /*d450*/  ULDC.64 UR4, c[0x0][0xc88] ;  /* 0x0003220000047ab9 */ /* 0x000fe20000000a00 */
[----:B------:R-:W-:Y:S01]  /*d460*/  ULDC.64 UR8, c[0x0][0xa18] ;  /* 0x0002860000087ab9 */ /* 0x000fe20000000a00 */
[----:B------:R-:W-:Y:S01]  /*d470*/  UIMAD.WIDE UR4, UR39, 0x4, UR4 ;  /* 0x00000004270478a5 */ /* 0x000fe2000f8e0204 */
[----:B------:R-:W-:Y:S01]  /*d480*/  IMAD.MOV.U32 R36, RZ, RZ, RZ ;  /* 0x000000ffff247224 */ /* 0x000fe200078e00ff */
[----:B------:R-:W-:Y:S01]  /*d490*/  ULDC.64 UR6, c[0x0][0xa00] ;  /* 0x0002800000067ab9 */ /* 0x000fe20000000a00 */
[----:B0-2---:R-:W0:Y:S03]  /*d4a0*/  LDC.64 R4, c[0x0][0x418] ;  /* 0x00010600ff047b82 */ /* 0x005e260000000a00 */
[----:B------:R-:W-:Y:S02]  /*d4b0*/  IMAD.U32 R2, RZ, RZ, UR4 ;  /* 0x00000004ff027e24 */ /* 0x000fe4000f8e00ff */
[----:B------:R-:W-:Y:S01]  /*d4c0*/  IMAD.U32 R3, RZ, RZ, UR5 ;  /* 0x00000005ff037e24 */ /* 0x000fe2000f8e00ff */
[----:B------:R-:W-:-:S02]  /*d4d0*/  ULDC.64 UR4, c[0x0][0xa28] ;  /* 0x00028a0000047ab9 */ /* 0x000fc40000000a00 */
[----:B------:R-:W2:Y:S02]  /*d4e0*/  LDC R8, c[0x0][0x424] ;  /* 0x00010900ff087b82 */ /* 0x000ea40000000800 */
[----:B------:R-:W3:Y:S01]  /*d4f0*/  LDG.E R2, desc[UR52][R2.64] ;  /* 0x0000003402027981 */ /* 0x000ee2000c1e1900 */
[----:B------:R-:W-:-:S04]  /*d500*/  UISETP.NE.U32.AND UP0, UPT, UR4, URZ, UPT ;  /* 0x0000003f0400728c */ /* 0x000fc8000bf05070 */
[----:B------:R-:W-:Y:S01]  /*d510*/  UISETP.NE.AND.EX UP0, UPT, UR5, URZ, UPT, UP0 ;  /* 0x0000003f0500728c */ /* 0x000fe2000bf05300 */
[----:B-1----:R-:W1:Y:S05]  /*d520*/  LDC R0, c[0x0][0x2f0] ;  /* 0x0000bc00ff007b82 */ /* 0x002e6a0000000800 */
[----:B------:R-:W-:Y:S02]  /*d530*/  PLOP3.LUT P0, PT, PT, PT, UP0, 0x80, 0x0 ;  /* 0x000000000000781c */ /* 0x000fe40003f0f008 */
[----:B---3--:R-:W-:-:S13]  /*d540*/  R2UR UR42, R2 ;  /* 0x00000000022a72ca */ /* 0x008fda00000e0000 */
[----:B------:R-:W-:Y:S02]  /*d550*/  USHF.R.S32.HI UR41, URZ, 0x1f, UR42 ;  /* 0x0000001f3f297899 */ /* 0x000fe4000801142a */
[----:B------:R-:W-:-:S04]  /*d560*/  @UP0 ULEA UR4, UP1, UR42, UR4, 0x2 ;  /* 0x000000042a040291 */ /* 0x000fc8000f82103f */
[----:B------:R-:W-:Y:S02]  /*d570*/  @UP0 ULEA.HI.X UR5, UR42, UR5, UR41, 0x2, UP1 ;  /* 0x000000052a050291 */ /* 0x000fe400088f1429 */
[----:B------:R-:W-:Y:S01]  /*d580*/  UISETP.NE.U32.AND UP0, UPT, UR8, URZ, UPT ;  /* 0x0000003f0800728c */ /* 0x000fe2000bf05070 */
[----:B------:R-:W-:-:S03]  /*d590*/  IMAD.U32 R2, RZ, RZ, UR4 ;  /* 0x00000004ff027e24 */ /* 0x000fc6000f8e00ff */
[----:B------:R-:W-:Y:S01]  /*d5a0*/  UISETP.NE.AND.EX UP0, UPT, UR9, URZ, UPT, UP0 ;  /* 0x0000003f0900728c */ /* 0x000fe2000bf05300 */
[----:B------:R-:W-:Y:S01]  /*d5b0*/  IMAD.U32 R3, RZ, RZ, UR5 ;  /* 0x00000005ff037e24 */ /* 0x000fe2000f8e00ff */
[----:B------:R-:W-:Y:S02]  /*d5c0*/  USHF.L.U32 UR37, UR42, 0x2, URZ ;  /* 0x000000022a257899 */ /* 0x000fe4000800063f */
[----:B------:R-:W-:Y:S02]  /*d5d0*/  USHF.L.U64.HI UR36, UR42, 0x2, UR41 ;  /* 0x000000022a247899 */ /* 0x000fe40008010229 */
[----:B------:R-:W-:Y:S01]  /*d5e0*/  PLOP3.LUT P1, PT, PT, PT, UP0, 0x80, 0x0 ;  /* 0x000000000000781c */ /* 0x000fe20003f2f008 */
[----:B------:R3:W5:Y:S01]  /*d5f0*/  @P0 LDG.E R36, desc[UR52][R2.64] ;  /* 0x0000003402240981 */ /* 0x000762000c1e1900 */
[----:B------:R-:W-:-:S03]  /*d600*/  UISETP.NE.U32.AND UP2, UPT, UR6, URZ, UPT ;  /* 0x0000003f0600728c */ /* 0x000fc6000bf45070 */
[----:B------:R-:W-:Y:S02]  /*d610*/  @UP0 UIADD3 UR4, UP1, UR37, UR8, URZ ;  /* 0x0000000825040290 */ /* 0x000fe4000ff3e03f */
[----:B------:R-:W-:Y:S02]  /*d620*/  UISETP.NE.AND.EX UP3, UPT, UR7, URZ, UPT, UP2 ;  /* 0x0000003f0700728c */ /* 0x000fe4000bf65320 */
[----:B------:R-:W-:Y:S02]  /*d630*/  @UP0 UIADD3.X UR5, UR36, UR9, URZ, UP1, !UPT ;  /* 0x0000000924050290 */ /* 0x000fe40008ffe43f */
[----:B---3--:R-:W-:Y:S01]  /*d640*/  IMAD.U32 R2, RZ, RZ, UR4 ;  /* 0x00000004ff027e24 */ /* 0x008fe2000f8e00ff */
[----:B------:R-:W-:Y:S01]  /*d650*/  UIADD3 UR6, UP0, UR37, UR6, URZ ;  /* 0x0000000625067290 */ /* 0x000fe2000ff1e03f */
[----:B------:R-:W-:Y:S01]  /*d660*/  PLOP3.LUT P0, PT, PT, PT, UP3, 0x80, 0x0 ;  /* 0x000000000000781c */ /* 0x000fe20003f0f038 */
[----:B------:R-:W-:Y:S01]  /*d670*/  UP2UR UR45, UPR, URZ, 0x8 ;  /* 0x000000083f2d7883 */ /* 0x000fe20008000000 */
[----:B------:R-:W-:Y:S01]  /*d680*/  IMAD.U32 R3, RZ, RZ, UR5 ;  /* 0x00000005ff037e24 */ /* 0x000fe2000f8e00ff */
[----:B------:R-:W-:-:S04]  /*d690*/  UIADD3.X UR7, UR36, UR7, URZ, UP0, !UPT ;  /* 0x0000000724077290 */ /* 0x000fc800087fe43f */
[----:B------:R3:W4:Y:S01]  /*d6a0*/  @P1 LDG.E R7, desc[UR52][R2.64] ;  /* 0x0000003402071981 */ /* 0x000722000c1e1900 */
[----:B------:R-:W-:Y:S01]  /*d6b0*/  PLOP3.LUT P2, PT, PT, PT, UP3, 0x80, 0x0 ;  /* 0x000000000000781c */ /* 0x000fe20003f4f038 */
[----:B---3--:R-:W-:Y:S02]  /*d6c0*/  IMAD.U32 R2, RZ, RZ, UR6 ;  /* 0x00000006ff027e24 */ /* 0x008fe4000f8e00ff */
[----:B------:R-:W-:-:S05]  /*d6d0*/  IMAD.U32 R3, RZ, RZ, UR7 ;  /* 0x00000007ff037e24 */ /* 0x000fca000f8e00ff */
[----:B------:R3:W5:Y:S01]  /*d6e0*/  @P0 LDG.E R6, desc[UR52][R2.64] ;  /* 0x0000003402060981 */ /* 0x000762000c1e1900 */
[----:B0-----:R-:W-:-:S04]  /*d6f0*/  ISETP.NE.U32.AND P0, PT, R4, RZ, PT ;  /* 0x000000ff0400720c */ /* 0x001fc80003f05070 */
[----:B------:R-:W-:Y:S02]  /*d700*/  ISETP.NE.AND.EX P0, PT, R5, RZ, PT, P0 ;  /* 0x000000ff0500720c */ /* 0x000fe40003f05300 */
[----:B----4-:R-:W-:Y:S01]  /*d710*/  @P1 R2UR UR40, R7 ;  /* 0x00000000072812ca */ /* 0x010fe200000e0000 */
[----:B-123--:R-:W-:-:S14]  /*d720*/  @P1 BRA `(.L_x_238) ;  /* 0x0000000000241947 */ /* 0x00efdc0003800000 */
[----:B------:R-:W-:Y:S01]  /*d730*/  UISETP.NE.AND UP0, UPT, UR45, URZ, UPT ;  /* 0x0000003f2d00728c */ /* 0x000fe2000bf05270 */
[----:B------:R-:W-:-:S05]  /*d740*/  ULDC UR40, c[0x0][0x288] ;  /* 0x0000a20000287ab9 */ /* 0x000fca0000000800 */
[----:B------:R-:W-:-:S13]  /*d750*/  PLOP3.LUT P1, PT, PT, PT, UP0, 0x40, 0x0 ;  /* 0x000000000000781c */ /* 0x000fda0003f2e808 */
[----:B------:R-:W-:Y:S05]  /*d760*/  @P1 BRA `(.L_x_238) ;  /* 0x0000000000141947 */ /* 0x000fea0003800000 */
[----:B------:R-:W2:Y:S04]  /*d770*/  LDG.E R5, desc[UR52][R2.64] ;  /* 0x0000003402057981 */ /* 0x000ea8000c1e1900 */
[----:B------:R-:W3:Y:S01]  /*d780*/  LDG.E R4, desc[UR52][R2.64+0x4] ;  /* 0x0000043402047981 */ /* 0x000ee2000c1e1900 */
[----:B--2---:R-:W-:Y:S02]  /*d790*/  R2UR UR4, R5 ;  /* 0x00000000050472ca */ /* 0x004fe400000e0000 */
[----:B---3--:R-:W-:-:S13]  /*d7a0*/  R2UR UR40, R4 ;  /* 0x00000000042872ca */ /* 0x008fda00000e0000 */
[----:B------:R-:W-:-:S12]  /*d7b0*/  UIADD3 UR40, -UR4, UR40, URZ ;  /* 0x0000002804287290 */ /* 0x000fd8000fffe13f */
.L_x_238:
[----:B------:R-:W-:Y:S01]  /*d7c0*/  ULDC.64 UR4, c[0x0][0xa20] ;  /* 0x0002880000047ab9 */ /* 0x000fe20000000a00 */
[----:B------:R-:W-:Y:S01]  /*d7d0*/  SEL R5, R8, 0x1, P0 ;  /* 0x0000000108057807 */ /* 0x000fe20000000000 */
[----:B------:R-:W-:Y:S01]  /*d7e0*/  UMOV UR38, URZ ;  /* 0x0000003f00267c82 */ /* 0x000fe20008000000 */
[----:B------:R-:W-:Y:S01]  /*d7f0*/  ISETP.NE.U32.AND P1, PT, RZ, UR4, PT ;  /* 0x00000004ff007c0c */ /* 0x000fe2000bf25070 */
[----:B------:R-:W-:Y:S01]  /*d800*/  IMAD.U32 R31, RZ, RZ, UR42 ;  /* 0x0000002aff1f7e24 */ /* 0x000fe2000f8e00ff */
[----:B-----5:R-:W-:Y:S01]  /*d810*/  @P2 R2UR UR38, R6 ;  /* 0x00000000062622ca */ /* 0x020fe200000e0000 */
[----:B------:R-:W-:Y:S01]  /*d820*/  IMAD R5, R5, R0, RZ ;  /* 0x0000000005057224 */ /* 0x000fe200078e02ff */
[----:B------:R-:W-:-:S13]  /*d830*/  ISETP.NE.AND.EX P1, PT, RZ, UR5, PT, P1 ;  /* 0x00000005ff007c0c */ /* 0x000fda000bf25310 */
[----:B------:R-:W-:Y:S05]  /*d840*/  @!P1 BRA `(.L_x_239) ;  /* 0x0000000000189947 */ /* 0x000fea0003800000 */
[----:B------:R-:W-:-:S04]  /*d850*/  UIADD3 UR4, UP0, UR37, UR4, URZ ;  /* 0x0000000425047290 */ /* 0x000fc8000ff1e03f */
[----:B------:R-:W-:Y:S02]  /*d860*/  UIADD3.X UR5, UR36, UR5, URZ, UP0, !UPT ;  /* 0x0000000524057290 */ /* 0x000fe400087fe43f */
[----:B------:R-:W-:-:S04]  /*d870*/  IMAD.U32 R2, RZ, RZ, UR4 ;  /* 0x00000004ff027e24 */ /* 0x000fc8000f8e00ff */
[----:B------:R-:W-:-:S05]  /*d880*/  IMAD.U32 R3, RZ, RZ, UR5 ;  /* 0x00000005ff037e24 */ /* 0x000fca000f8e00ff */
[----:B------:R0:W5:Y:S01]  /*d890*/  LDG.E R5, desc[UR52][R2.64] ;  /* 0x0000003402057981 */ /* 0x000162000c1e1900 */
[----:B------:R-:W-:Y:S05]  /*d8a0*/  BRA `(.L_x_240) ;  /* 0x0000000000247947 */ /* 0x000fea0003800000 */
.L_x_239:
[----:B------:R-:W-:Y:S02]  /*d8b0*/  ULDC.64 UR4, c[0x0][0xa08] ;  /* 0x0002820000047ab9 */ /* 0x000fe40000000a00 */
[----:B------:R-:W-:-:S04]  /*d8c0*/  ISETP.NE.U32.AND P0, PT, RZ, UR4, PT ;  /* 0x00000004ff007c0c */ /* 0x000fc8000bf05070 */
[----:B------:R-:W-:-:S13]  /*d8d0*/  ISETP.NE.AND.EX P0, PT, RZ, UR5, PT, P0 ;  /* 0x00000005ff007c0c */ /* 0x000fda000bf05300 */
[----:B------:R-:W-:Y:S05]  /*d8e0*/  @!P0 BRA `(.L_x_240) ;  /* 0x0000000000148947 */ /* 0x000fea0003800000 */
[----:B------:R-:W0:Y:S02]  /*d8f0*/  LDC.64 R2, c[0x0][0xa08] ;  /* 0x00028200ff027b82 */ /* 0x000e240000000a00 */
[----:B0-----:R-:W-:-:S05]  /*d900*/  IMAD.WIDE R2, R31, 0x4, R2 ;  /* 0x000000041f027825 */ /* 0x001fca00078e0202 */
[----:B------:R-:W2:Y:S04]  /*d910*/  LDG.E R5, desc[UR52][R2.64] ;  /* 0x0000003402057981 */ /* 0x000ea8000c1e1900 */
[----:B------:R-:W2:Y:S02]  /*d920*/  LDG.E R0, desc[UR52][R2.64+0x4] ;  /* 0x0000043402007981 */ /* 0x000ea4000c1e1900 */
[----:B--2---:R-:W-:-:S07]  /*d930*/  IMAD.IADD R5, R0, 0x1, -R5 ;  /* 0x0000000100057824 */ /* 0x004fce00078e0a05 */
.L_x_240:
[----:B------:R-:W2:Y:S01]  /*d940*/  LDL R18, [R1+0x8] ;  /* 0x0000080001127983 */ /* 0x000ea20000100800 */
[----:B-----5:R-:W-:-:S04]  /*d950*/  IMAD.IADD R22, R5, 0x1, -R36 ;  /* 0x0000000105167824 */ /* 0x020fc800078e0a24 */
[C---:B0-----:R-:W-:Y:S01]  /*d960*/  VIADD R2, R22.reuse, 0x9f ;  /* 0x0000009f16027836 */ /* 0x041fe20000000000 */
[----:B------:R-:W-:-:S03]  /*d970*/  ISETP.GE.AND P0, PT, R22, 0x1, PT ;  /* 0x000000011600780c */ /* 0x000fc60003f06270 */
[----:B------:R-:W-:Y:S01]  /*d980*/  IMAD.HI R2, R2, 0x66666667, RZ ;  /* 0x6666666702027827 */ /* 0x000fe200078e02ff */
[----:B--2---:R-:W-:-:S04]  /*d990*/  LOP3.LUT R0, R18, 0xff000000, RZ, 0xc0, !PT ;  /* 0xff00000012007812 */ /* 0x004fc800078ec0ff */
[----:B------:R-:W-:Y:S02]  /*d9a0*/  SHF.R.U32.HI R3, RZ, 0x8, R0 ;  /* 0x00000008ff037819 */ /* 0x000fe40000011600 */
[----:B------:R-:W-:-:S04]  /*d9b0*/  LOP3.LUT R0, R18, 0xff0000, RZ, 0xc0, !PT ;  /* 0x00ff000012007812 */ /* 0x000fc800078ec0ff */
[----:B------:R-:W-:Y:S02]  /*d9c0*/  LEA.HI R5, R0, R3, RZ, 0x10 ;  /* 0x0000000300057211 */ /* 0x000fe400078f80ff */
[----:B------:R-:W-:Y:S02]  /*d9d0*/  SHF.R.U32.HI R3, RZ, 0x1f, R2 ;  /* 0x0000001fff037819 */ /* 0x000fe40000011602 */
[----:B------:R-:W-:Y:S02]  /*d9e0*/  LOP3.LUT R4, R5, 0xff, RZ, 0xc0, !PT ;  /* 0x000000ff05047812 */ /* 0x000fe400078ec0ff */
[----:B------:R-:W-:Y:S01]  /*d9f0*/  LEA.HI.SX32 R0, R2, R3, 0x1a ;  /* 0x0000000302007211 */ /* 0x000fe200078fd2ff */
[----:B------:R-:W-:Y:S01]  /*da00*/  IMAD.MOV.U32 R3, RZ, RZ, RZ ;  /* 0x000000ffff037224 */ /* 0x000fe200078e00ff */
[----:B------:R-:W-:Y:S06]  /*da10*/  @!P0 BRA `(.L_x_241) ;  /* 0x0000000000748947 */ /* 0x000fec0003800000 */
[----:B------:R-:W-:-:S04]  /*da20*/  SHF.R.U32.HI R5, RZ, 0x10, R5 ;  /* 0x00000010ff057819 */ /* 0x000fc80000011605 */
[----:B------:R-:W-:-:S13]  /*da30*/  ISETP.NE.AND P0, PT, R5, RZ, PT ;  /* 0x000000ff0500720c */ /* 0x000fda0003f05270 */
[----:B------:R-:W0:Y:S02]  /*da40*/  @!P0 LDC R5, c[0x0][0x9f0] ;  /* 0x00027c00ff058b82 */ /* 0x000e240000000800 */
[-C--:B0-----:R-:W-:Y:S02]  /*da50*/  IABS R6, R5.reuse ;  /* 0x0000000500067213 */ /* 0x081fe40000000000 */
[----:B------:R-:W-:Y:S02]  /*da60*/  IADD3 R8, R5, -0x1, R0 ;  /* 0xffffffff05087810 */ /* 0x000fe40007ffe000 */
[----:B------:R-:W0:Y:S02]  /*da70*/  I2F.RP R7, R6 ;  /* 0x0000000600077306 */ /* 0x000e240000209400 */
[----:B------:R-:W-:-:S04]  /*da80*/  LOP3.LUT R2, R8, R5, RZ, 0x3c, !PT ;  /* 0x0000000508027212 */ /* 0x000fc800078e3cff */
[----:B------:R-:W-:Y:S01]  /*da90*/  ISETP.GE.AND P2, PT, R2, RZ, PT ;  /* 0x000000ff0200720c */ /* 0x000fe20003f46270 */
[----:B------:R-:W-:Y:S01]  /*daa0*/  IMAD.MOV.U32 R2, RZ, RZ, RZ ;  /* 0x000000ffff027224 */ /* 0x000fe200078e00ff */
[----:B0-----:R-:W0:Y:S02]  /*dab0*/  MUFU.RCP R7, R7 ;  /* 0x0000000700077308 */ /* 0x001e240000001000 */
[----:B0-----:R-:W-:Y:S01]  /*dac0*/  VIADD R3, R7, 0xffffffe ;  /* 0x0ffffffe07037836 */ /* 0x001fe20000000000 */
[----:B------:R-:W-:-:S05]  /*dad0*/  IABS R7, R5 ;  /* 0x0000000500077213 */ /* 0x000fca0000000000 */
[----:B------:R-:W0:Y:S01]  /*dae0*/  F2I.FTZ.U32.TRUNC.NTZ R3, R3 ;  /* 0x0000000300037305 */ /* 0x000e22000021f000 */
[----:B------:R-:W-:Y:S02]  /*daf0*/  IMAD.MOV R7, RZ, RZ, -R7 ;  /* 0x000000ffff077224 */ /* 0x000fe400078e0a07 */
[----:B0-----:R-:W-:-:S04]  /*db00*/  IMAD.MOV R9, RZ, RZ, -R3 ;  /* 0x000000ffff097224 */ /* 0x001fc800078e0a03 */
[----:B------:R-:W-:-:S04]  /*db10*/  IMAD R9, R9, R6, RZ ;  /* 0x0000000609097224 */ /* 0x000fc800078e02ff */
[----:B------:R-:W-:Y:S01]  /*db20*/  IMAD.HI.U32 R2, R3, R9, R2 ;  /* 0x0000000903027227 */ /* 0x000fe200078e0002 */
[----:B------:R-:W-:-:S05]  /*db30*/  IABS R3, R8 ;  /* 0x0000000800037213 */ /* 0x000fca0000000000 */
[----:B------:R-:W-:-:S04]  /*db40*/  IMAD.HI.U32 R2, R2, R3, RZ ;  /* 0x0000000302027227 */ /* 0x000fc800078e00ff */
[----:B------:R-:W-:-:S05]  /*db50*/  IMAD R3, R2, R7, R3 ;  /* 0x0000000702037224 */ /* 0x000fca00078e0203 */
[----:B------:R-:W-:-:S13]  /*db60*/  ISETP.GT.U32.AND P1, PT, R6, R3, PT ;  /* 0x000000030600720c */ /* 0x000fda0003f24070 */
[----:B------:R-:W-:Y:S02]  /*db70*/  @!P1 IMAD.IADD R3, R3, 0x1, -R6 ;  /* 0x0000000103039824 */ /* 0x000fe400078e0a06 */
[----:B------:R-:W-:Y:S01]  /*db80*/  @!P1 VIADD R2, R2, 0x1 ;  /* 0x0000000102029836 */ /* 0x000fe20000000000 */
[----:B------:R-:W-:Y:S02]  /*db90*/  ISETP.NE.AND P1, PT, R5, RZ, PT ;  /* 0x000000ff0500720c */ /* 0x000fe40003f25270 */
[----:B------:R-:W-:-:S13]  /*dba0*/  ISETP.GE.U32.AND P0, PT, R3, R6, PT ;  /* 0x000000060300720c */ /* 0x000fda0003f06070 */
[----:B------:R-:W-:-:S04]  /*dbb0*/  @P0 VIADD R2, R2, 0x1 ;  /* 0x0000000102020836 */ /* 0x000fc80000000000 */
[----:B------:R-:W-:Y:S01]  /*dbc0*/  @!P2 IMAD.MOV R2, RZ, RZ, -R2 ;  /* 0x000000ffff02a224 */ /* 0x000fe200078e0a02 */
[----:B------:R-:W-:-:S05]  /*dbd0*/  @!P1 LOP3.LUT R2, RZ, R5, RZ, 0x33, !PT ;  /* 0x00000005ff029212 */ /* 0x000fca00078e33ff */
[----:B------:R-:W-:-:S07]  /*dbe0*/  IMAD.MOV.U32 R3, RZ, RZ, R2 ;  /* 0x000000ffff037224 */ /* 0x000fce00078e0002 */
.L_x_241:
[-C--:B------:R-:W-:Y:S01]  /*dbf0*/  IMAD R2, R4, R3.reuse, RZ ;  /* 0x0000000304027224 */ /* 0x080fe200078e02ff */
[----:B------:R-:W-:Y:S04]  /*dc00*/  BSSY B7, `(.L_x_242) ;  /* 0x0000450000077945 */ /* 0x000fe80003800000 */
[----:B------:R-:W-:Y:S01]  /*dc10*/  VIADDMNMX R0, R2, R3, R0, PT ;  /* 0x0000000302007246 */ /* 0x000fe20003800100 */
[----:B------:R0:W-:Y:S03]  /*dc20*/  STL [R1+0xc], R2 ;  /* 0x00000c0201007387 */ /* 0x0001e60000100800 */
[----:B------:R-:W-:-:S13]  /*dc30*/  R2UR UR48, R0 ;  /* 0x00000000003072ca */ /* 0x000fda00000e0000 */
[----:B------:R-:W-:-:S13]  /*dc40*/  ISETP.LT.AND P0, PT, R2, UR48, PT ;  /* 0x0000003002007c0c */ /* 0x000fda000bf01270 */
[----:B0-----:R-:W-:Y:S05]  /*dc50*/  @P0 BRA `(.L_x_243) ;  /* 0x0000000000480947 */ /* 0x001fea0003800000 */
[----:B------:R-:W0:Y:S02]  /*dc60*/  S2R R2, SR_TID.X ;  /* 0x0000000000027919 */ /* 0x000e240000002100 */
[----:B0-----:R-:W-:-:S04]  /*dc70*/  LOP3.LUT R2, R2, 0x7f, RZ, 0xc0, !PT ;  /* 0x0000007f02027812 */ /* 0x001fc800078ec0ff */
[----:B------:R-:W-:-:S13]  /*dc80*/  ISETP.NE.AND P0, PT, R2, RZ, PT ;  /* 0x000000ff0200720c */ /* 0x000fda0003f05270 */
[----:B------:R-:W-:Y:S05]  /*dc90*/  @P0 BRA `(.L_x_244) ;  /* 0x0000004400180947 */ /* 0x000fea0003800000 */
[----:B------:R-:W0:Y:S01]  /*dca0*/  S2R R5, SR_LANEID ;  /* 0x0000000000057919 */ /* 0x000e220000000000 */
[----:B------:R-:W-:Y:S01]  /*dcb0*/  VOTEU.ANY UR4, UPT, PT ;  /* 0x0000000000047886 */ /* 0x000fe200038e0100 */
[----:B------:R-:W1:Y:S01]  /*dcc0*/  LDC.64 R2, c[0x0][0xc60] ;  /* 0x00031800ff027b82 */ /* 0x000e620000000a00 */
[----:B------:R-:W0:Y:S02]  /*dcd0*/  FLO.U32 R0, UR4 ;  /* 0x0000000400007d00 */ /* 0x000e2400080e0000 */
[----:B0-----:R-:W-:-:S06]  /*dce0*/  ISETP.EQ.U32.AND P0, PT, R0, R5, PT ;  /* 0x000000050000720c */ /* 0x001fcc0003f02070 */
[----:B------:R-:W1:Y:S07]  /*dcf0*/  POPC R5, UR4 ;  /* 0x0000000400057d09 */ /* 0x000e6e0008000000 */
[----:B-1----:R-:W2:Y:S01]  /*dd00*/  @P0 ATOMG.E.ADD.STRONG.GPU PT, R3, desc[UR52][R2.64], R5 ;  /* 0x00000005020309a8 */ /* 0x002ea200081ee1f4 */
[----:B------:R-:W0:Y:S02]  /*dd10*/  S2R R4, SR_LTMASK ;  /* 0x0000000000047919 */ /* 0x000e240000003900 */
[----:B0-----:R-:W-:-:S04]  /*dd20*/  LOP3.LUT R4, R4, UR4, RZ, 0xc0, !PT ;  /* 0x0000000404047c12 */ /* 0x001fc8000f8ec0ff */
[----:B------:R-:W0:Y:S01]  /*dd30*/  POPC R7, R4 ;  /* 0x0000000400077309 */ /* 0x000e220000000000 */
[----:B--2---:R-:W0:Y:S02]  /*dd40*/  SHFL.IDX PT, R0, R3, R0, 0x1f ;  /* 0x00001f0003007589 */ /* 0x004e2400000e0000 */
[----:B0-----:R-:W-:-:S05]  /*dd50*/  IADD3 R0, R0, UR47, R7 ;  /* 0x0000002f00007c10 */ /* 0x001fca000fffe007 */
[----:B------:R0:W-:Y:S01]  /*dd60*/  STL [R1], R0 ;  /* 0x0000000001007387 */ /* 0x0001e20000100800 */
[----:B------:R-:W-:Y:S05]  /*dd70*/  BRA `(.L_x_244) ;  /* 0x0000004000e07947 */ /* 0x000fea0003800000 */
.L_x_243:
[----:B------:R-:W-:Y:S01]  /*dd80*/  VIADD R0, R16, 0x1a400 ;  /* 0x0001a40010007836 */ /* 0x000fe20000000000 */
[----:B------:R-:W-:Y:S04]  /*dd90*/  BSSY B6, `(.L_x_245) ;  /* 0x0000013000067945 */ /* 0x000fe80003800000 */
[----:B------:R-:W-:-:S13]  /*dda0*/  LOP3.LUT P0, RZ, R0, 0x1bf, RZ, 0xc0, !PT ;  /* 0x000001bf00ff7812 */ /* 0x000fda000780c0ff */
[----:B------:R-:W-:Y:S05]  /*ddb0*/  @!P0 BRA `(.L_x_246) ;  /* 0x0000000000408947 */ /* 0x000fea0003800000 */
[----:B------:R-:W-:Y:S01]  /*ddc0*/  MOV R2, 0x0 ;  /* 0x0000000000027802 */ /* 0x000fe20000000f00 */
[----:B------:R-:W-:Y:S01]  /*ddd0*/  ULDC.64 UR6, c[0x4][0xc8] ;  /* 0x0100320000067ab9 */ /* 0x000fe20000000a00 */
[----:B------:R-:W-:Y:S01]  /*dde0*/  ULDC.64 UR8, c[0x4][0xd0] ;  /* 0x0100340000087ab9 */ /* 0x000fe20000000a00 */
[----:B------:R-:W-:Y:S01]  /*ddf0*/  ULDC.64 UR4, c[0x4][0x8] ;  /* 0x0100020000047ab9 */ /* 0x000fe20000000a00 */
[----:B------:R-:W-:Y:S02]  /*de00*/  IMAD.U32 R4, RZ, RZ, UR6 ;  /* 0x00000006ff047e24 */ /* 0x000fe4000f8e00ff */
[----:B------:R-:W0:Y:S01]  /*de10*/  LDC.64 R2, c[0x4][R2] ;  /* 0x0100000002027b82 */ /* 0x000e220000000a00 */
[----:B------:R-:W-:Y:S02]  /*de20*/  IMAD.U32 R5, RZ, RZ, UR7 ;  /* 0x00000007ff057e24 */ /* 0x000fe4000f8e00ff */
        /* <DEDUP_REMOVED lines=8> */
[----:B0-----:R-:W-:Y:S05]  /*deb0*/  CALL.ABS.NOINC R2 ;  /* 0x0000000002007343 */ /* 0x001fea0003c00000 */
.L_x_246:
[----:B------:R-:W-:Y:S05]  /*dec0*/  BSYNC B6 ;  /* 0x0000000000067941 */ /* 0x000fea0003800000 */
.L_x_245:
[----:B------:R-:W-:Y:S01]  /*ded0*/  VIADD R0, R16, 0xa400 ;  /* 0x0000a40010007836 */ /* 0x000fe20000000000 */
[----:B------:R-:W-:Y:S01]  /*dee0*/  LOP3.LUT R17, R17, 0xfffffffe, RZ, 0xc0, !PT ;  /* 0xfffffffe11117812 */ /* 0x000fe200078ec0ff */
[----:B------:R-:W-:Y:S03]  /*def0*/  BSSY B6, `(.L_x_247) ;  /* 0x0000014000067945 */ /* 0x000fe60003800000 */
[----:B------:R-:W-:-:S13]  /*df00*/  LOP3.LUT P0, RZ, R0, 0x3ff, RZ, 0xc0, !PT ;  /* 0x000003ff00ff7812 */ /* 0x000fda000780c0ff */
[----:B------:R-:W-:Y:S01]  /*df10*/  @P0 LOP3.LUT R17, R17, 0x1, RZ, 0xfc, !PT ;  /* 0x0000000111110812 */ /* 0x000fe200078efcff */
[----:B------:R-:W-:Y:S06]  /*df20*/  @!P0 BRA `(.L_x_248) ;  /* 0x0000000000408947 */ /* 0x000fec0003800000 */
        /* <DEDUP_REMOVED lines=16> */
.L_x_248:
[----:B------:R-:W-:Y:S05]  /*e030*/  BSYNC B6 ;  /* 0x0000000000067941 */ /* 0x000fea0003800000 */
.L_x_247:
        /* <DEDUP_REMOVED lines=20> */
.L_x_250:
[----:B------:R-:W-:Y:S05]  /*e180*/  BSYNC B6 ;  /* 0x0000000000067941 */ /* 0x000fea0003800000 */
.L_x_249:
[----:B------:R-:W-:Y:S01]  /*e190*/  LOP3.LUT P6, RZ, R17, 0x1, RZ, 0xc0, !PT ;  /* 0x0000000111ff7812 */ /* 0x000fe200078cc0ff */
[----:B------:R-:W-:-:S12]  /*e1a0*/  BSSY B6, `(.L_x_251) ;  /* 0x0000012000067945 */ /* 0x000fd80003800000 */
        /* <DEDUP_REMOVED lines=17> */
.L_x_252:
[----:B------:R-:W-:Y:S05]  /*e2c0*/  BSYNC B6 ;  /* 0x0000000000067941 */ /* 0x000fea0003800000 */
.L_x_251:
[----:B------:R-:W-:Y:S01]  /*e2d0*/  ULDC.64 UR4, c[0x0][0x9f8] ;  /* 0x00027e0000047ab9 */ /* 0x000fe20000000a00 */
[----:B------:R-:W0:Y:S01]  /*e2e0*/  LDC R20, c[0x0][0x430] ;  /* 0x00010c00ff147b82 */ /* 0x000e220000000800 */
[----:B------:R-:W-:-:S04]  /*e2f0*/  UISETP.NE.U32.AND UP0, UPT, UR4, URZ, UPT ;  /* 0x0000003f0400728c */ /* 0x000fc8000bf05070 */
[----:B------:R-:W-:-:S06]  /*e300*/  UISETP.NE.AND.EX UP0, UPT, UR5, URZ, UPT, UP0 ;  /* 0x0000003f0500728c */ /* 0x000fcc000bf05300 */
[----:B------:R-:W-:-:S05]  /*e310*/  PLOP3.LUT P0, PT, PT, PT, UP0, 0x80, 0x0 ;  /* 0x000000000000781c */ /* 0x000fca0003f0f008 */
[----:B------:R-:W-:-:S04]  /*e320*/  @UP0 UIADD3 UR4, UP1, UR37, UR4, URZ ;  /* 0x0000000425040290 */ /* 0x000fc8000ff3e03f */
[----:B------:R-:W-:Y:S02]  /*e330*/  @UP0 UIADD3.X UR5, UR36, UR5, URZ, UP1, !UPT ;  /* 0x0000000524050290 */ /* 0x000fe40008ffe43f */
[----:B------:R-:W-:Y:S01]  /*e340*/  IMAD.U32 R2, RZ, RZ, UR4 ;  /* 0x00000004ff027e24 */ /* 0x000fe2000f8e00ff */
[----:B------:R-:W-:Y:S01]  /*e350*/  ULDC UR4, c[0x0][0x2f4] ;  /* 0x0000bd0000047ab9 */ /* 0x000fe20000000800 */
[----:B0-----:R-:W-:Y:S02]  /*e360*/  ISETP.NE.AND P2, PT, R20, 0x1, PT ;  /* 0x000000011400780c */ /* 0x001fe40003f45270 */
[----:B------:R-:W-:Y:S01]  /*e370*/  IMAD.U32 R3, RZ, RZ, UR5 ;  /* 0x00000005ff037e24 */ /* 0x000fe2000f8e00ff */
[----:B------:R-:W-:Y:S01]  /*e380*/  LOP3.LUT R17, R17, 0xffffff7f, RZ, 0xc0, !PT ;  /* 0xffffff7f11117812 */ /* 0x000fe200078ec0ff */
[----:B------:R-:W-:-:S03]  /*e390*/  ULDC UR5, c[0x0][0x320] ;  /* 0x0000c80000057ab9 */ /* 0x000fc60000000800 */
[----:B------:R0:W5:Y:S01]  /*e3a0*/  @P0 LDG.E R31, desc[UR52][R2.64] ;  /* 0x00000034021f0981 */ /* 0x000162000c1e1900 */
[C---:B------:R-:W-:Y:S01]  /*e3b0*/  ISETP.GE.AND P0, PT, R35.reuse, UR4, PT ;  /* 0x0000000423007c0c */ /* 0x040fe2000bf06270 */
[----:B------:R-:W-:Y:S01]  /*e3c0*/  UMOV UR6, 0xffffffff ;  /* 0xffffffff00067882 */ /* 0x000fe20000000000 */
[C---:B------:R-:W-:Y:S02]  /*e3d0*/  LOP3.LUT R21, R35.reuse, 0x40, RZ, 0xfc, !PT ;  /* 0x0000004023157812 */ /* 0x040fe400078efcff */
[----:B------:R-:W-:Y:S02]  /*e3e0*/  LOP3.LUT R23, R35, 0x80, RZ, 0xfc, !PT ;  /* 0x0000008023177812 */ /* 0x000fe400078efcff */
[----:B------:R-:W-:Y:S02]  /*e3f0*/  @P2 LOP3.LUT R17, R17, 0x80, RZ, 0xfc, !PT ;  /* 0x0000008011112812 */ /* 0x000fe400078efcff */
[----:B------:R-:W-:Y:S02]  /*e400*/  ISETP.GE.AND P3, PT, R23, UR4, PT ;  /* 0x0000000417007c0c */ /* 0x000fe4000bf66270 */
[----:B------:R-:W-:-:S02]  /*e410*/  LOP3.LUT R17, R17, 0xffffffef, RZ, 0xc0, !PT ;  /* 0xffffffef11117812 */ /* 0x000fc400078ec0ff */
[----:B------:R-:W-:Y:S02]  /*e420*/  ISETP.GE.AND P1, PT, R35, UR5, PT ;  /* 0x0000000523007c0c */ /* 0x000fe4000bf26270 */
[----:B------:R-:W-:Y:S02]  /*e430*/  @P0 LOP3.LUT R17, R17, 0x10, RZ, 0xfc, !PT ;  /* 0x0000001011110812 */ /* 0x000fe400078efcff */
[----:B------:R-:W-:Y:S02]  /*e440*/  ISETP.GE.AND P0, PT, R21, UR4, PT ;  /* 0x0000000415007c0c */ /* 0x000fe4000bf06270 */
[----:B------:R-:W-:-:S11]  /*e450*/  LOP3.LUT R17, R17, 0xfffffff7, RZ, 0xc0, !PT ;  /* 0xfffffff711117812 */ /* 0x000fd600078ec0ff */
        /* <DEDUP_REMOVED lines=9> */
.L_x_333:
[----:B------:R-:W0:Y:S01]  /*e4f0*/  S2R R0, SR_TID.X ;  /* 0x0000000000007919 */ /* 0x000e220000002100 */
[----:B------:R-:W-:Y:S01]  /*e500*/  UMOV UR4, 0xa0 ;  /* 0x000000a000047882 */ /* 0x000fe20000000000 */
[----:B------:R-:W1:Y:S01]  /*e510*/  @P2 LDC R5, c[0x0][0x434] ;  /* 0x00010d00ff052b82 */ /* 0x000e620000000800 */
[----:B------:R-:W-:Y:S01]  /*e520*/  UIMAD UR4, UR48, UR4, -0xa0 ;  /* 0xffffff60300474a4 */ /* 0x000fe2000f8e0204 */
[----:B------:R-:W2:Y:S01]  /*e530*/  S2R R10, SR_TID.X ;  /* 0x00000000000a7919 */ /* 0x000ea20000002100 */
[----:B-----5:R-:W-:-:S05]  /*e540*/  SHF.R.S32.HI R37, RZ, 0x1f, R31 ;  /* 0x0000001fff257819 */ /* 0x020fca000001141f */
[----:B------:R-:W3:Y:S01]  /*e550*/  @P2 LDC R4, c[0x0][0x438] ;  /* 0x00010e00ff042b82 */ /* 0x000ee20000000800 */
[----:B0-----:R-:W-:Y:S01]  /*e560*/  LOP3.LUT R0, R0, 0x7f, RZ, 0xc0, !PT ;  /* 0x0000007f00007812 */ /* 0x001fe200078ec0ff */
[----:B--2---:R-:W-:-:S03]  /*e570*/  IMAD.SHL.U32 R11, R10, 0x20, RZ ;  /* 0x000000200a0b7824 */ /* 0x004fc600078e00ff */
[----:B------:R-:W-:Y:S01]  /*e580*/  SHF.R.U32.HI R12, RZ, 0x2, R0 ;  /* 0x00000002ff0c7819 */ /* 0x000fe20000011600 */
[----:B------:R-:W-:-:S03]  /*e590*/  IMAD.SHL.U32 R10, R10, 0x20, RZ ;  /* 0x000000200a0a7824 */ /* 0x000fc600078e00ff */
[C---:B------:R-:W-:Y:S02]  /*e5a0*/  LOP3.LUT R11, R12.reuse, 0x60, R11, 0xf8, !PT ;  /* 0x000000600c0b7812 */ /* 0x040fe400078ef80b */
[----:B------:R-:W-:Y:S02]  /*e5b0*/  LOP3.LUT R10, R12, 0x60, R10, 0xf8, !PT ;  /* 0x000000600c0a7812 */ /* 0x000fe400078ef80a */
[----:B------:R-:W-:-:S05]  /*e5c0*/  LOP3.LUT R11, R11, 0x80, RZ, 0xfc, !PT ;  /* 0x000000800b0b7812 */ /* 0x000fca00078efcff */
[----:B------:R-:W-:-:S04]  /*e5d0*/  VIADD R3, R11, UR4 ;  /* 0x000000040b037c36 */ /* 0x000fc80008000000 */
[C---:B------:R-:W-:Y:S01]  /*e5e0*/  IMAD.IADD R8, R3.reuse, 0x1, R36 ;  /* 0x0000000103087824 */ /* 0x040fe200078e0224 */
[----:B------:R-:W-:-:S03]  /*e5f0*/  ISETP.GE.AND P0, PT, R3, R22, PT ;  /* 0x000000160300720c */ /* 0x000fc60003f06270 */
[----:B-1----:R-:W-:Y:S01]  /*e600*/  @P2 IMAD.HI.U32 R5, R8, R5, RZ ;  /* 0x0000000508052227 */ /* 0x002fe200078e00ff */
[----:B------:R-:W-:-:S03]  /*e610*/  ISETP.GT.U32.OR P0, PT, R11, 0x9f, P0 ;  /* 0x0000009f0b00780c */ /* 0x000fc60000704470 */
[----:B------:R-:W-:Y:S01]  /*e620*/  IMAD.MOV.U32 R0, RZ, RZ, R8 ;  /* 0x000000ffff007224 */ /* 0x000fe200078e0008 */
[----:B---3--:R-:W-:-:S09]  /*e630*/  @P2 SHF.R.U32.HI R0, RZ, R4, R5 ;  /* 0x00000004ff002219 */ /* 0x008fd20000011605 */
[----:B------:R-:W0:Y:S01]  /*e640*/  @!P0 LDC.64 R2, c[0x0][0x428] ;  /* 0x00010a00ff028b82 */ /* 0x000e220000000a00 */
[--C-:B------:R-:W-:Y:S01]  /*e650*/  @!P0 SHF.R.S32.HI R7, RZ, 0x1f, R0.reuse ;  /* 0x0000001fff078819 */ /* 0x100fe20000011400 */
[----:B------:R-:W-:-:S06]  /*e660*/  @!P0 IMAD.MOV.U32 R6, RZ, RZ, R0 ;  /* 0x000000ffff068224 */ /* 0x000fcc00078e0000 */
[----:B------:R-:W1:Y:S01]  /*e670*/  @!P0 LDC.64 R4, c[0x0][0x418] ;  /* 0x00010600ff048b82 */ /* 0x000e620000000a00 */
[----:B0-----:R-:W-:-:S04]  /*e680*/  @!P0 IMAD R9, R37, R2, RZ ;  /* 0x0000000225098224 */ /* 0x001fc800078e02ff */
[C---:B------:R-:W-:Y:S02]  /*e690*/  @!P0 IMAD R9, R31.reuse, R3, R9 ;  /* 0x000000031f098224 */ /* 0x040fe400078e0209 */
[----:B------:R-:W-:-:S04]  /*e6a0*/  @!P0 IMAD.WIDE.U32 R2, R31, R2, R6 ;  /* 0x000000021f028225 */ /* 0x000fc800078e0006 */
[----:B------:R-:W-:Y:S01]  /*e6b0*/  @!P0 IMAD.IADD R9, R9, 0x1, R3 ;  /* 0x0000000109098824 */ /* 0x000fe200078e0203 */
[----:B-1----:R-:W-:Y:S01]  /*e6c0*/  @!P0 LEA R6, P1, R2, R4, 0x2 ;  /* 0x0000000402068211 */ /* 0x002fe200078210ff */
[----:B------:R-:W-:-:S03]  /*e6d0*/  IMAD.MOV.U32 R4, RZ, RZ, RZ ;  /* 0x000000ffff047224 */ /* 0x000fc600078e00ff */
[----:B------:R-:W-:Y:S01]  /*e6e0*/  @!P0 LEA.HI.X R7, R2, R5, R9, 0x2, P1 ;  /* 0x0000000502078211 */ /* 0x000fe200008f1409 */
[----:B------:R-:W-:Y:S01]  /*e6f0*/  VIADD R9, R10, UR4 ;  /* 0x000000040a097c36 */ /* 0x000fe20008000000 */
[----:B------:R-:W0:Y:S03]  /*e700*/  @P2 LDC R5, c[0x0][0x438] ;  /* 0x00010e00ff052b82 */ /* 0x000e260000000800 */
[----:B------:R1:W5:Y:S01]  /*e710*/  @!P0 LDG.E R4, desc[UR52][R6.64] ;  /* 0x0000003406048981 */ /* 0x000362000c1e1900 */
[C---:B------:R-:W-:Y:S01]  /*e720*/  ISETP.GE.AND P0, PT, R9.reuse, R22, PT ;  /* 0x000000160900720c */ /* 0x040fe20003f06270 */
[----:B------:R-:W-:-:S04]  /*e730*/  IMAD.IADD R9, R9, 0x1, R36 ;  /* 0x0000000109097824 */ /* 0x000fc800078e0224 */
[----:B------:R-:W-:Y:S01]  /*e740*/  IMAD.MOV.U32 R10, RZ, RZ, R9 ;  /* 0x000000ffff0a7224 */ /* 0x000fe200078e0009 */
[----:B-1----:R-:W1:Y:S08]  /*e750*/  @P2 LDC R6, c[0x0][0x434] ;  /* 0x00010d00ff062b82 */ /* 0x002e700000000800 */
[----:B------:R-:W2:Y:S01]  /*e760*/  @!P0 LDC.64 R2, c[0x0][0x428] ;  /* 0x00010a00ff028b82 */ /* 0x000ea20000000a00 */
[----:B-1----:R-:W-:-:S05]  /*e770*/  @P2 IMAD.HI.U32 R6, R9, R6, RZ ;  /* 0x0000000609062227 */ /* 0x002fca00078e00ff */
[----:B0-----:R-:W-:Y:S01]  /*e780*/  @P2 SHF.R.U32.HI R10, RZ, R5, R6 ;  /* 0x00000005ff0a2219 */ /* 0x001fe20000011606 */
[----:B--2---:R-:W-:-:S03]  /*e790*/  @!P0 IMAD R5, R37, R2, RZ ;  /* 0x0000000225058224 */ /* 0x004fc600078e02ff */
[--C-:B------:R-:W-:Y:S01]  /*e7a0*/  @!P0 SHF.R.S32.HI R7, RZ, 0x1f, R10.reuse ;  /* 0x0000001fff078819 */ /* 0x100fe2000001140a */
[----:B------:R-:W-:Y:S02]  /*e7b0*/  @!P0 IMAD.MOV.U32 R6, RZ, RZ, R10 ;  /* 0x000000ffff068224 */ /* 0x000fe400078e000a */
[C---:B------:R-:W-:Y:S02]  /*e7c0*/  @!P0 IMAD R5, R31.reuse, R3, R5 ;  /* 0x000000031f058224 */ /* 0x040fe400078e0205 */
[----:B------:R-:W-:Y:S02]  /*e7d0*/  @!P0 IMAD.WIDE.U32 R6, R31, R2, R6 ;  /* 0x000000021f068225 */ /* 0x000fe400078e0006 */
[----:B------:R-:W0:Y:S02]  /*e7e0*/  @!P0 LDC.64 R2, c[0x0][0x418] ;  /* 0x00010600ff028b82 */ /* 0x000e240000000a00 */
[----:B------:R-:W-:Y:S01]  /*e7f0*/  @!P0 IMAD.IADD R5, R7, 0x1, R5 ;  /* 0x0000000107058824 */ /* 0x000fe200078e0205 */
[----:B0-----:R-:W-:-:S04]  /*e800*/  @!P0 LEA R2, P1, R6, R2, 0x2 ;  /* 0x0000000206028211 */ /* 0x001fc800078210ff */
[----:B------:R-:W-:Y:S01]  /*e810*/  @!P0 LEA.HI.X R3, R6, R3, R5, 0x2, P1 ;  /* 0x0000000306038211 */ /* 0x000fe200008f1405 */
[----:B------:R-:W-:-:S06]  /*e820*/  IMAD.MOV.U32 R6, RZ, RZ, RZ ;  /* 0x000000ffff067224 */ /* 0x000fcc00078e00ff */
[----:B------:R0:W5:Y:S01]  /*e830*/  @!P0 LDG.E R6, desc[UR52][R2.64] ;  /* 0x0000003402068981 */ /* 0x000162000c1e1900 */
[----:B------:R-:W-:Y:S01]  /*e840*/  ISETP.GT.U32.AND P0, PT, R11, 0x9f, PT ;  /* 0x0000009f0b00780c */ /* 0x000fe20003f04070 */
[----:B------:R-:W-:Y:S01]  /*e850*/  IMAD.MOV R5, RZ, RZ, -R0 ;  /* 0x000000ffff057224 */ /* 0x000fe200078e0a00 */
[----:B------:R-:W-:Y:S01]  /*e860*/  LOP3.LUT R17, R17, 0xffffffbf, RZ, 0xc0, !PT ;  /* 0xffffffbf11117812 */ /* 0x000fe200078ec0ff */
[----:B------:R-:W-:Y:S01]  /*e870*/  IMAD.MOV R0, RZ, RZ, -R10 ;  /* 0x000000ffff007224 */ /* 0x000fe200078e0a0a */
[----:B------:R-:W-:Y:S01]  /*e880*/  LOP3.LUT R18, R18, 0xffff, RZ, 0xc0, !PT ;  /* 0x0000ffff12127812 */ /* 0x000fe200078ec0ff */
[----:B------:R-:W-:Y:S02]  /*e890*/  IMAD R5, R20, R5, R8 ;  /* 0x0000000514057224 */ /* 0x000fe400078e0208 */
[----:B------:R-:W-:Y:S02]  /*e8a0*/  IMAD.U32 R8, RZ, RZ, UR48 ;  /* 0x00000030ff087e24 */ /* 0x000fe4000f8e00ff */
[----:B0-----:R-:W-:-:S02]  /*e8b0*/  IMAD.U32 R2, RZ, RZ, UR44 ;  /* 0x0000002cff027e24 */ /* 0x001fc4000f8e00ff */
[----:B------:R-:W-:Y:S02]  /*e8c0*/  IMAD R7, R20, R0, R9 ;  /* 0x0000000014077224 */ /* 0x000fe400078e0209 */
[----:B------:R-:W-:Y:S01]  /*e8d0*/  VIADD R8, R8, 0xffffffff ;  /* 0xffffffff08087836 */ /* 0x000fe20000000000 */
[----:B------:R-:W-:-:S13]  /*e8e0*/  ISETP.NE.AND P2, PT, R2, 0x3, PT ;  /* 0x000000030200780c */ /* 0x000fda0003f45270 */
[----:B------:R-:W-:-:S04]  /*e8f0*/  @P2 LOP3.LUT R17, R17, 0x40, RZ, 0xfc, !PT ;  /* 0x0000004011112812 */ /* 0x000fc800078efcff */
[----:B------:R-:W-:-:S04]  /*e900*/  LOP3.LUT R17, R17, 0xffffffdf, RZ, 0xc0, !PT ;  /* 0xffffffdf11117812 */ /* 0x000fc800078ec0ff */
[----:B------:R-:W-:Y:S01]  /*e910*/  @P0 LOP3.LUT R17, R17, 0x20, RZ, 0xfc, !PT ;  /* 0x0000002011110812 */ /* 0x000fe200078efcff */
[----:B------:R-:W-:Y:S06]  /*e920*/  @!P2 BRA `(.L_x_254) ;  /* 0x000000000004a947 */ /* 0x000fec0003800000 */
[----:B------:R-:W-:Y:S01]  /*e930*/  BPT.TRAP 0x1 ;  /* 0x000000040000795c */ /* 0x000fe20000300000 */
.L_x_254:
[----:B------:R-:W-:Y:S01]  /*e940*/  IMAD R0, R19, 0x8, R16 ;  /* 0x0000000813007824 */ /* 0x000fe200078e0210 */
[----:B------:R-:W-:Y:S01]  /*e950*/  SHF.L.U32 R28, R32, 0x1f, RZ ;  /* 0x0000001f201c7819 */ /* 0x000fe200000006ff */
[----:B------:R-:W-:Y:S01]  /*e960*/  BSSY B0, `(.L_x_255) ;  /* 0x0000004000007945 */ /* 0x000fe20003800000 */
[----:B------:R-:W-:Y:S02]  /*e970*/  SHF.R.S32.HI R24, RZ, 0x1f, R7 ;  /* 0x0000001fff187819 */ /* 0x000fe40000011407 */
[----:B------:R-:W0:Y:S02]  /*e980*/  SYNCS.PHASECHK.TRANS64.TRYWAIT P0, [R0+URZ+0x29880], R28 ;  /* 0x0298801c000075a7 */ /* 0x000e24000800017f */
[----:B0-----:R-:W-:Y:S05]  /*e990*/  @!P0 BRA `(.L_x_256) ;  /* 0x0000004800b08947 */ /* 0x001fea0003800000 */
.L_x_334:
[----:B------:R-:W-:Y:S05]  /*e9a0*/  BSYNC B0 ;  /* 0x0000000000007941 */ /* 0x000fea0003800000 */
.L_x_255:
[----:B------:R-:W-:Y:S01]  /*e9b0*/  ULDC.64 UR4, c[0x0][0x328] ;  /* 0x0000ca0000047ab9 */ /* 0x000fe20000000a00 */
[----:B------:R-:W1:Y:S01]  /*e9c0*/  S2R R13, SR_TID.X ;  /* 0x00000000000d7919 */ /* 0x000e620000002100 */
[----:B------:R-:W-:Y:S01]  /*e9d0*/  IMAD R9, R24, UR4, RZ ;  /* 0x0000000418097c24 */ /* 0x000fe2000f8e02ff */
[----:B-----5:R-:W-:Y:S01]  /*e9e0*/  SHF.R.S32.HI R26, RZ, 0x1f, R6 ;  /* 0x0000001fff1a7819 */ /* 0x020fe20000011406 */
[C---:B------:R-:W-:Y:S01]  /*e9f0*/  IMAD.WIDE.U32 R2, R7.reuse, UR4, RZ ;  /* 0x0000000407027c25 */ /* 0x040fe2000f8e00ff */
[----:B------:R-:W-:Y:S01]  /*ea00*/  ULDC.64 UR6, c[0x0][0x338] ;  /* 0x0000ce0000067ab9 */ /* 0x000fe20000000a00 */
[----:B------:R-:W-:Y:S02]  /*ea10*/  SHF.R.S32.HI R25, RZ, 0x1f, R5 ;  /* 0x0000001fff197819 */ /* 0x000fe40000011405 */
[----:B------:R-:W-:Y:S01]  /*ea20*/  IMAD R9, R7, UR5, R9 ;  /* 0x0000000507097c24 */ /* 0x000fe2000f8e0209 */
[----:B------:R-:W-:Y:S01]  /*ea30*/  SHF.R.S32.HI R27, RZ, 0x1f, R4 ;  /* 0x0000001fff1b7819 */ /* 0x000fe20000011404 */
[----:B------:R-:W-:Y:S01]  /*ea40*/  IMAD R12, R8, -0xa0, R22 ;  /* 0xffffff60080c7824 */ /* 0x000fe200078e0216 */
[----:B------:R-:W-:Y:S01]  /*ea50*/  LOP3.LUT P1, RZ, R17, 0x1, RZ, 0xc0, !PT ;  /* 0x0000000111ff7812 */ /* 0x000fe2000782c0ff */
[----:B------:R-:W-:-:S02]  /*ea60*/  IMAD.IADD R3, R3, 0x1, R9 ;  /* 0x0000000103037824 */ /* 0x000fc400078e0209 */
[----:B------:R-:W-:Y:S02]  /*ea70*/  IMAD R9, R26, UR6, RZ ;  /* 0x000000061a097c24 */ /* 0x000fe4000f8e02ff */
[----:B------:R-:W-:-:S04]  /*ea80*/  IMAD.WIDE.U32 R2, R6, UR6, R2 ;  /* 0x0000000606027c25 */ /* 0x000fc8000f8e0002 */
[----:B------:R-:W-:Y:S02]  /*ea90*/  IMAD R9, R6, UR7, R9 ;  /* 0x0000000706097c24 */ /* 0x000fe4000f8e0209 */
[----:B------:R-:W-:Y:S02]  /*eaa0*/  IMAD R10, R25, UR4, RZ ;  /* 0x00000004190a7c24 */ /* 0x000fe4000f8e02ff */
[----:B------:R-:W-:Y:S02]  /*eab0*/  IMAD.IADD R9, R3, 0x1, R9 ;  /* 0x0000000103097824 */ /* 0x000fe400078e0209 */
[----:B------:R-:W-:Y:S02]  /*eac0*/  IMAD.MOV.U32 R8, RZ, RZ, R2 ;  /* 0x000000ffff087224 */ /* 0x000fe400078e0002 */
[C---:B------:R-:W-:Y:S02]  /*ead0*/  IMAD R10, R5.reuse, UR5, R10 ;  /* 0x00000005050a7c24 */ /* 0x040fe4000f8e020a */
[----:B------:R-:W-:Y:S01]  /*eae0*/  IMAD.WIDE.U32 R2, R5, UR4, RZ ;  /* 0x0000000405027c25 */ /* 0x000fe2000f8e00ff */
[----:B------:R-:W-:Y:S01]  /*eaf0*/  ULDC.64 UR4, c[0x0][0x330] ;  /* 0x0000cc0000047ab9 */ /* 0x000fe20000000a00 */
[----:B-1----:R-:W-:-:S02]  /*eb00*/  LOP3.LUT R13, R13, 0x7f, RZ, 0xc0, !PT ;  /* 0x0000007f0d0d7812 */ /* 0x002fc400078ec0ff */
[----:B------:R-:W-:Y:S02]  /*eb10*/  IMAD.IADD R3, R3, 0x1, R10 ;  /* 0x0000000103037824 */ /* 0x000fe400078e020a */
[----:B------:R-:W-:Y:S01]  /*eb20*/  IMAD R10, R27, UR6, RZ ;  /* 0x000000061b0a7c24 */ /* 0x000fe2000f8e02ff */
[----:B------:R-:W-:Y:S01]  /*eb30*/  SHF.R.U32.HI R14, RZ, 0x2, R13 ;  /* 0x00000002ff0e7819 */ /* 0x000fe2000001160d */
[----:B------:R-:W-:Y:S01]  /*eb40*/  IMAD.WIDE.U32 R2, R4, UR6, R2 ;  /* 0x0000000604027c25 */ /* 0x000fe2000f8e0002 */
[----:B------:R-:W-:-:S03]  /*eb50*/  SHF.R.U32.HI R13, RZ, 0x5, R13 ;  /* 0x00000005ff0d7819 */ /* 0x000fc6000001160d */
[----:B------:R-:W-:Y:S01]  /*eb60*/  IMAD R10, R4, UR7, R10 ;  /* 0x00000007040a7c24 */ /* 0x000fe2000f8e020a */
[----:B------:R-:W-:Y:S01]  /*eb70*/  ULDC.64 UR6, c[0x0][0x318] ;  /* 0x0000c60000067ab9 */ /* 0x000fe20000000a00 */
[C---:B------:R-:W-:Y:S02]  /*eb80*/  IMAD R22, R18.reuse, UR5, RZ ;  /* 0x0000000512167c24 */ /* 0x040fe4000f8e02ff */
[----:B------:R-:W-:Y:S02]  /*eb90*/  IMAD.IADD R3, R3, 0x1, R10 ;  /* 0x0000000103037824 */ /* 0x000fe400078e020a */
[----:B------:R-:W-:-:S04]  /*eba0*/  IMAD.WIDE.U32 R10, R18, UR4, R8 ;  /* 0x00000004120a7c25 */ /* 0x000fc8000f8e0008 */
[----:B------:R-:W-:Y:S01]  /*ebb0*/  IMAD.WIDE.U32 R2, R18, UR4, R2 ;  /* 0x0000000412027c25 */ /* 0x000fe2000f8e0002 */
[----:B------:R-:W-:Y:S01]  /*ebc0*/  IADD3 R9, P0, R10, UR6, RZ ;  /* 0x000000060a097c10 */ /* 0x000fe2000ff1e0ff */
[----:B------:R-:W-:Y:S02]  /*ebd0*/  UMOV UR4, 0xffffffff ;  /* 0xffffffff00047882 */ /* 0x000fe40000000000 */
[----:B------:R-:W-:Y:S01]  /*ebe0*/  IMAD.IADD R10, R12, 0x1, -R14 ;  /* 0x000000010c0a7824 */ /* 0x000fe200078e0a0e */
[----:B------:R-:W-:Y:S01]  /*ebf0*/  IADD3.X R8, R11, UR7, R22, P0, !PT ;  /* 0x000000070b087c10 */ /* 0x000fe200087fe416 */
[----:B------:R-:W-:Y:S01]  /*ec00*/  IMAD.SHL.U32 R13, R13, 0x400, RZ ;  /* 0x000004000d0d7824 */ /* 0x000fe200078e00ff */
[----:B------:R-:W-:Y:S02]  /*ec10*/  IADD3 R23, P0, R2, UR6, RZ ;  /* 0x0000000602177c10 */ /* 0x000fe4000ff1e0ff */
[----:B------:R-:W-:Y:S02]  /*ec20*/  ISETP.GE.AND P5, PT, R10, 0x1, PT ;  /* 0x000000010a00780c */ /* 0x000fe40003fa6270 */
[----:B------:R-:W-:Y:S01]  /*ec30*/  IADD3.X R22, R22, UR7, R3, P0, !PT ;  /* 0x0000000716167c10 */ /* 0x000fe200087fe403 */
[----:B------:R-:W-:Y:S01]  /*ec40*/  IMAD R3, R19, 0x5000, R13 ;  /* 0x0000500013037824 */ /* 0x000fe200078e020d */
[----:B------:R-:W-:Y:S09]  /*ec50*/  BRA.DIV UR4, `(.L_x_257) ;  /* 0x0000004a04147947 */ /* 0x000ff2000b800000 */
[----:B------:R-:W1:Y:S01]  /*ec60*/  SHFL.IDX PT, R12, R9, RZ, 0x1c1f ;  /* 0x001c1fff090c7589 */ /* 0x000e6200000e0000 */
[C---:B------:R-:W-:Y:S02]  /*ec70*/  LOP3.LUT P6, RZ, R17.reuse, 0x2, RZ, 0xc0, !PT ;  /* 0x0000000211ff7812 */ /* 0x040fe400078cc0ff */
[----:B------:R-:W-:Y:S01]  /*ec80*/  LOP3.LUT R17, R17, 0xfffffeff, RZ, 0xc0, !PT ;  /* 0xfffffeff11117812 */ /* 0x000fe200078ec0ff */
[----:B------:R-:W2:Y:S01]  /*ec90*/  SHFL.IDX PT, R2, R8, RZ, 0x1c1f ;  /* 0x001c1fff08027589 */ /* 0x000ea200000e0000 */
[C---:B------:R-:W-:Y:S02]  /*eca0*/  ISETP.GE.AND P4, PT, R10.reuse, 0x21, PT ;  /* 0x000000210a00780c */ /* 0x040fe40003f86270 */
[C---:B------:R-:W-:Y:S01]  /*ecb0*/  ISETP.GE.AND P3, PT, R10.reuse, 0x41, PT ;  /* 0x000000410a00780c */ /* 0x040fe20003f66270 */
[----:B------:R-:W-:Y:S01]  /*ecc0*/  SHFL.IDX PT, R21, R8, 0x1, 0x1c1f ;  /* 0x003c1f0008157f89 */ /* 0x000fe200000e0000 */
[----:B------:R-:W-:-:S03]  /*ecd0*/  ISETP.GE.AND P2, PT, R10, 0x61, PT ;  /* 0x000000610a00780c */ /* 0x000fc60003f46270 */
[----:B------:R-:W-:Y:S01]  /*ece0*/  SHFL.IDX PT, R20, R8, 0x3, 0x1c1f ;  /* 0x007c1f0008147f89 */ /* 0x000fe200000e0000 */
[----:B-1----:R-:W-:-:S05]  /*ecf0*/  IADD3 R12, P0, R35, R12, RZ ;  /* 0x0000000c230c7210 */ /* 0x002fca0007f1e0ff */
[----:B--2---:R-:W-:Y:S01]  /*ed00*/  IMAD.X R13, RZ, RZ, R2, P0 ;  /* 0x000000ffff0d7224 */ /* 0x004fe200000e0602 */
[----:B------:R-:W-:Y:S02]  /*ed10*/  ISETP.LT.OR P0, PT, R10, 0x1, P6 ;  /* 0x000000010a00780c */ /* 0x000fe40003701670 */
[----:B------:R-:W-:-:S05]  /*ed20*/  IADD3 R2, R16, R3, R33 ;  /* 0x0000000310027210 */ /* 0x000fca0007ffe021 */
[----:B------:R-:W-:-:S06]  /*ed30*/  IMAD.IADD R3, R34, 0x1, R2 ;  /* 0x0000000122037824 */ /* 0x000fcc00078e0202 */
[----:B------:R-:W-:Y:S01]  /*ed40*/  LDGSTS.E.BYPASS.LTC128B.128 [R2+0xa400], desc[UR52][R12.64], !P0 ;  /* 0x0a4000000c027fae */ /* 0x000fe2000c101d74 */
[----:B------:R-:W-:-:S13]  /*ed50*/  ISETP.LT.OR P0, PT, R10, 0x1, P1 ;  /* 0x000000010a00780c */ /* 0x000fda0000f01670 */
[----:B------:R1:W-:Y:S04]  /*ed60*/  LDGSTS.E.BYPASS.LTC128B.128 [R3+0xa400], desc[UR52][R12.64+0x40], !P0 ;  /* 0x0a4000400c037fae */ /* 0x0003e8000c101d74 */
[----:B-1----:R-:W1:Y:S02]  /*ed70*/  SHFL.IDX PT, R12, R9, 0x1, 0x1c1f ;  /* 0x003c1f00090c7f89 */ /* 0x002e6400000e0000 */
[----:B-1----:R-:W-:-:S05]  /*ed80*/  IADD3 R12, P0, R35, R12, RZ ;  /* 0x0000000c230c7210 */ /* 0x002fca0007f1e0ff */
[----:B------:R-:W-:Y:S01]  /*ed90*/  IMAD.X R13, RZ, RZ, R21, P0 ;  /* 0x000000ffff0d7224 */ /* 0x000fe200000e0615 */
[----:B------:R-:W-:Y:S01]  /*eda0*/  ISETP.LT.OR P0, PT, R10, 0x21, P6 ;  /* 0x000000210a00780c */ /* 0x000fe20003701670 */
[----:B------:R-:W-:-:S12]  /*edb0*/  SHFL.IDX PT, R21, R8, 0x2, 0x1c1f ;  /* 0x005c1f0008157f89 */ /* 0x000fd800000e0000 */
[----:B------:R-:W-:Y:S01]  /*edc0*/  LDGSTS.E.BYPASS.LTC128B.128 [R2+0xb400], desc[UR52][R12.64], !P0 ;  /* 0x0b4000000c027fae */ /* 0x000fe2000c101d74 */
[----:B------:R-:W-:-:S13]  /*edd0*/  ISETP.LT.OR P0, PT, R10, 0x21, P1 ;  /* 0x000000210a00780c */ /* 0x000fda0000f01670 */
[----:B------:R1:W-:Y:S04]  /*ede0*/  LDGSTS.E.BYPASS.LTC128B.128 [R3+0xb400], desc[UR52][R12.64+0x40], !P0 ;  /* 0x0b4000400c037fae */ /* 0x0003e8000c101d74 */
[----:B-1----:R-:W1:Y:S04]  /*edf0*/  SHFL.IDX PT, R12, R9, 0x2, 0x1c1f ;  /* 0x005c1f00090c7f89 */ /* 0x002e6800000e0000 */
[----:B------:R-:W2:Y:S01]  /*ee00*/  SHFL.IDX PT, R9, R9, 0x3, 0x1c1f ;  /* 0x007c1f0009097f89 */ /* 0x000ea200000e0000 */
[----:B-1----:R-:W-:-:S05]  /*ee10*/  IADD3 R12, P0, R35, R12, RZ ;  /* 0x0000000c230c7210 */ /* 0x002fca0007f1e0ff */
[----:B------:R-:W-:Y:S01]  /*ee20*/  IMAD.X R13, RZ, RZ, R21, P0 ;  /* 0x000000ffff0d7224 */ /* 0x000fe200000e0615 */
[----:B------:R-:W-:-:S13]  /*ee30*/  ISETP.LT.OR P0, PT, R10, 0x41, P6 ;  /* 0x000000410a00780c */ /* 0x000fda0003701670 */
[----:B------:R-:W-:Y:S01]  /*ee40*/  LDGSTS.E.BYPASS.LTC128B.128 [R2+0xc400], desc[UR52][R12.64], !P0 ;  /* 0x0c4000000c027fae */ /* 0x000fe2000c101d74 */
[----:B------:R-:W-:-:S13]  /*ee50*/  ISETP.LT.OR P0, PT, R10, 0x41, P1 ;  /* 0x000000410a00780c */ /* 0x000fda0000f01670 */
[----:B------:R-:W-:Y:S01]  /*ee60*/  LDGSTS.E.BYPASS.LTC128B.128 [R3+0xc400], desc[UR52][R12.64+0x40], !P0 ;  /* 0x0c4000400c037fae */ /* 0x000fe2000c101d74 */
[----:B--2---:R-:W-:-:S05]  /*ee70*/  IADD3 R8, P0, R35, R9, RZ ;  /* 0x0000000923087210 */ /* 0x004fca0007f1e0ff */
[----:B------:R-:W-:Y:S01]  /*ee80*/  IMAD.X R9, RZ, RZ, R20, P0 ;  /* 0x000000ffff097224 */ /* 0x000fe200000e0614 */
[----:B------:R-:W-:-:S13]  /*ee90*/  ISETP.LT.OR P0, PT, R10, 0x61, P6 ;  /* 0x000000610a00780c */ /* 0x000fda0003701670 */
[----:B------:R-:W-:Y:S01]  /*eea0*/  LDGSTS.E.BYPASS.LTC128B.128 [R2+0xd400], desc[UR52][R8.64], !P0 ;  /* 0x0d40000008027fae */ /* 0x000fe2000c101d74 */
[----:B------:R-:W-:-:S13]  /*eeb0*/  ISETP.LT.OR P0, PT, R10, 0x61, P1 ;  /* 0x000000610a00780c */ /* 0x000fda0000f01670 */
[----:B------:R1:W-:Y:S01]  /*eec0*/  LDGSTS.E.BYPASS.LTC128B.128 [R3+0xd400], desc[UR52][R8.64+0x40], !P0 ;  /* 0x0d40004008037fae */ /* 0x0003e2000c101d74 */
[----:B------:R-:W-:-:S03]  /*eed0*/  ISETP.GE.AND P0, PT, R10, 0x81, PT ;  /* 0x000000810a00780c */ /* 0x000fc60003f06270 */
[----:B-1----:R1:W2:Y:S10]  /*eee0*/  SHFL.IDX PT, R9, R22, RZ, 0x1c1f ;  /* 0x001c1fff16097589 */ /* 0x0022b400000e0000 */
[----:B------:R-:W-:Y:S01]  /*eef0*/  @P0 LOP3.LUT R17, R17, 0x100, RZ, 0xfc, !PT ;  /* 0x0000010011110812 */ /* 0x000fe200078efcff */
[----:B------:R1:W3:Y:S06]  /*ef00*/  SHFL.IDX PT, R8, R23, RZ, 0x1c1f ;  /* 0x001c1fff17087589 */ /* 0x0002ec00000e0000 */
.L_x_346:
[----:B---3--:R-:W-:Y:S02]  /*ef10*/  IADD3 R8, P0, R35, R8, RZ ;  /* 0x0000000823087210 */ /* 0x008fe40007f1e0ff */
[----:B------:R-:W-:-:S03]  /*ef20*/  LOP3.LUT P6, RZ, R17, 0x2, RZ, 0xc0, !PT ;  /* 0x0000000211ff7812 */ /* 0x000fc600078cc0ff */
[----:B--2---:R-:W-:Y:S01]  /*ef30*/  IMAD.X R9, RZ, RZ, R9, P0 ;  /* 0x000000ffff097224 */ /* 0x004fe200000e0609 */
[----:B------:R-:W-:-:S13]  /*ef40*/  ISETP.LT.OR P0, PT, R10, 0x81, P6 ;  /* 0x000000810a00780c */ /* 0x000fda0003701670 */
[----:B------:R-:W-:Y:S01]  /*ef50*/  @!PT LDS RZ, [RZ] ;  /* 0x00000000fffff984 */ /* 0x000fe20000000800 */
[----:B------:R-:W-:Y:S01]  /*ef60*/  @!PT LDS RZ, [RZ] ;  /* 0x00000000fffff984 */ /* 0x000fe20000000800 */
[----:B------:R-:W-:Y:S01]  /*ef70*/  @!PT LDS RZ, [RZ] ;  /* 0x00000000fffff984 */ /* 0x000fe20000000800 */
[----:B------:R2:W-:Y:S01]  /*ef80*/  LDGSTS.E.BYPASS.LTC128B.128 [R2+0xe400], desc[UR52][R8.64], !P0 ;  /* 0x0e40000008027fae */ /* 0x0005e2000c101d74 */
[----:B------:R-:W-:-:S13]  /*ef90*/  ISETP.LT.OR P0, PT, R10, 0x81, P1 ;  /* 0x000000810a00780c */ /* 0x000fda0000f01670 */
[----:B------:R2:W-:Y:S01]  /*efa0*/  LDGSTS.E.BYPASS.LTC128B.128 [R3+0xe400], desc[UR52][R8.64+0x40], !P0 ;  /* 0x0e40004008037fae */ /* 0x0005e2000c101d74 */
[----:B------:R-:W-:Y:S01]  /*efb0*/  PLOP3.LUT P0, PT, PT, PT, PT, 0x80, 0x0 ;  /* 0x000000000000781c */ /* 0x000fe20003f0f070 */
[----:B------:R-:W-:-:S12]  /*efc0*/  NOP ;  /* 0x0000000000007918 */ /* 0x000fd80000000000 */
.L_x_258:
[----:B------:R-:W-:Y:S02]  /*efd0*/  PLOP3.LUT P1, PT, P1, P0, PT, 0xa2, 0x0 ;  /* 0x000000000000781c */ /* 0x000fe40000f21472 */
[----:B------:R-:W-:-:S08]  /*efe0*/  @P0 R2UR P1, UR4, R0 ;  /* 0x00000000000402ca */ /* 0x000fd00000020000 */
[----:B------:R-:W-:-:S05]  /*eff0*/  @P0 PLOP3.LUT P0, PT, P1, PT, PT, 0x80, 0x0 ;  /* 0x000000000000081c */ /* 0x000fca0000f0f070 */
[----:B------:R-:W-:Y:S01]  /*f000*/  @!P1 SYNCS.ARRIVE.TRANS64.RED.A0T1 RZ, [UR4+0x29870], RZ ;  /* 0x029870ffffff99a7 */ /* 0x000fe20008200404 */
[----:B------:R-:W-:Y:S07]  /*f010*/  @!P1 ARRIVES.LDGSTSBAR.64.TRANSCNT [UR4+0x29870] ;  /* 0x02987000ff0099b0 */ /* 0x000fee0008000a84 */
[----:B------:R-:W-:Y:S05]  /*f020*/  @P0 BRA.U.ANY `(.L_x_258) ;  /* 0xfffffffd00e80947 */ /* 0x000fea000393ffff */
[----:B------:R-:W-:Y:S01]  /*f030*/  NOP ;  /* 0x0000000000007918 */ /* 0x000fe20000000000 */
[----:B--2---:R-:W-:-:S05]  /*f040*/  IMAD.U32 R2, RZ, RZ, UR44 ;  /* 0x0000002cff027e24 */ /* 0x004fca000f8e00ff */
[----:B------:R-:W-:-:S13]  /*f050*/  ISETP.NE.AND P6, PT, R2, 0x3, PT ;  /* 0x000000030200780c */ /* 0x000fda0003fc5270 */
[----:B------:R-:W-:Y:S05]  /*f060*/  @!P6 BRA `(.L_x_259) ;  /* 0x000000000004e947 */ /* 0x000fea0003800000 */
[----:B------:R-:W-:Y:S01]  /*f070*/  BPT.TRAP 0x1 ;  /* 0x000000040000795c */ /* 0x000fe20000300000 */
.L_x_259:
[----:B------:R2:W-:Y:S01]  /*f080*/  SYNCS.ARRIVE.TRANS64.A1T0 RZ, [R0+URZ+0x29870], RZ ;  /* 0x029870ff00ff79a7 */ /* 0x0005e2000810003f */
[----:B------:R-:W-:Y:S05]  /*f090*/  @!P6 BRA `(.L_x_260) ;  /* 0x000000000004e947 */ /* 0x000fea0003800000 */
[----:B------:R-:W-:Y:S01]  /*f0a0*/  BPT.TRAP 0x1 ;  /* 0x000000040000795c */ /* 0x000fe20000300000 */
.L_x_260:
[----:B------:R-:W3:Y:S01]  /*f0b0*/  SYNCS.PHASECHK.TRANS64.TRYWAIT P0, [R0+URZ+0x29840], R28 ;  /* 0x0298401c000075a7 */ /* 0x000ee2000800017f */
[----:B------:R-:W-:Y:S04]  /*f0c0*/  BSSY B0, `(.L_x_261) ;  /* 0x0000002000007945 */ /* 0x000fe80003800000 */
[----:B---3--:R-:W-:Y:S05]  /*f0d0*/  @!P0 BRA `(.L_x_262) ;  /* 0x0000004800a48947 */ /* 0x008fea0003800000 */
.L_x_347:
[----:B------:R-:W-:Y:S05]  /*f0e0*/  BSYNC B0 ;  /* 0x0000000000007941 */ /* 0x000fea0003800000 */
.L_x_261:
[----:B------:R-:W4:Y:S01]  /*f0f0*/  LDL R9, [R1+0x14] ;  /* 0x0000140001097983 */ /* 0x000f220000100800 */
[----:B------:R-:W-:Y:S01]  /*f100*/  ULDC.64 UR4, c[0x0][0x300] ;  /* 0x0000c00000047ab9 */ /* 0x000fe20000000a00 */
[----:B------:R-:W-:Y:S01]  /*f110*/  ULDC.64 UR6, c[0x0][0x310] ;  /* 0x0000c40000067ab9 */ /* 0x000fe20000000a00 */
[----:B------:R-:W-:Y:S02]  /*f120*/  IMAD R8, R24, UR4, RZ ;  /* 0x0000000418087c24 */ /* 0x000fe4000f8e02ff */
[----:B------:R-:W-:-:S04]  /*f130*/  IMAD.WIDE.U32 R2, R7, UR4, RZ ;  /* 0x0000000407027c25 */ /* 0x000fc8000f8e00ff */
[----:B------:R-:W-:Y:S02]  /*f140*/  IMAD R8, R7, UR5, R8 ;  /* 0x0000000507087c24 */ /* 0x000fe4000f8e0208 */
[----:B------:R-:W-:Y:S02]  /*f150*/  IMAD R26, R26, UR6, RZ ;  /* 0x000000061a1a7c24 */ /* 0x000fe4000f8e02ff */
[----:B------:R-:W-:Y:S02]  /*f160*/  IMAD.IADD R3, R3, 0x1, R8 ;  /* 0x0000000103037824 */ /* 0x000fe400078e0208 */
[----:B------:R-:W-:Y:S02]  /*f170*/  IMAD R8, R25, UR4, RZ ;  /* 0x0000000419087c24 */ /* 0x000fe4000f8e02ff */
[----:B------:R-:W-:-:S04]  /*f180*/  IMAD.WIDE.U32 R2, R6, UR6, R2 ;  /* 0x0000000606027c25 */ /* 0x000fc8000f8e0002 */
[----:B------:R-:W-:Y:S02]  /*f190*/  IMAD R6, R6, UR7, R26 ;  /* 0x0000000706067c24 */ /* 0x000fe4000f8e021a */
[----:B------:R-:W-:Y:S02]  /*f1a0*/  IMAD R8, R5, UR5, R8 ;  /* 0x0000000505087c24 */ /* 0x000fe4000f8e0208 */
[----:B------:R-:W-:Y:S02]  /*f1b0*/  IMAD.IADD R7, R3, 0x1, R6 ;  /* 0x0000000103077824 */ /* 0x000fe400078e0206 */
[----:B------:R-:W-:Y:S02]  /*f1c0*/  IMAD.MOV.U32 R6, RZ, RZ, R2 ;  /* 0x000000ffff067224 */ /* 0x000fe400078e0002 */
[----:B------:R-:W-:Y:S01]  /*f1d0*/  IMAD.WIDE.U32 R2, R5, UR4, RZ ;  /* 0x0000000405027c25 */ /* 0x000fe2000f8e00ff */
[----:B------:R-:W-:-:S03]  /*f1e0*/  ULDC.64 UR4, c[0x0][0x308] ;  /* 0x0000c20000047ab9 */ /* 0x000fc60000000a00 */
[----:B------:R-:W-:Y:S02]  /*f1f0*/  IMAD.IADD R3, R3, 0x1, R8 ;  /* 0x0000000103037824 */ /* 0x000fe400078e0208 */
[----:B------:R-:W-:Y:S02]  /*f200*/  IMAD R8, R27, UR6, RZ ;  /* 0x000000061b087c24 */ /* 0x000fe4000f8e02ff */
[----:B------:R-:W-:-:S04]  /*f210*/  IMAD.WIDE.U32 R2, R4, UR6, R2 ;  /* 0x0000000604027c25 */ /* 0x000fc8000f8e0002 */
[----:B------:R-:W-:Y:S01]  /*f220*/  IMAD R8, R4, UR7, R8 ;  /* 0x0000000704087c24 */ /* 0x000fe2000f8e0208 */
[----:B------:R-:W-:Y:S01]  /*f230*/  ULDC.64 UR6, c[0x0][0x2e8] ;  /* 0x0000ba0000067ab9 */ /* 0x000fe20000000a00 */
[----:B------:R-:W-:-:S04]  /*f240*/  IMAD.WIDE.U32 R6, R18, UR4, R6 ;  /* 0x0000000412067c25 */ /* 0x000fc8000f8e0006 */
[----:B------:R-:W-:Y:S01]  /*f250*/  IMAD.IADD R3, R3, 0x1, R8 ;  /* 0x0000000103037824 */ /* 0x000fe200078e0208 */
[----:B------:R-:W-:Y:S01]  /*f260*/  IADD3 R5, P0, R6, UR6, RZ ;  /* 0x0000000606057c10 */ /* 0x000fe2000ff1e0ff */
[C---:B------:R-:W-:Y:S02]  /*f270*/  IMAD R4, R18.reuse, UR5, RZ ;  /* 0x0000000512047c24 */ /* 0x040fe4000f8e02ff */
[----:B------:R-:W-:Y:S01]  /*f280*/  IMAD.WIDE.U32 R2, R18, UR4, R2 ;  /* 0x0000000412027c25 */ /* 0x000fe2000f8e0002 */
[----:B------:R-:W-:Y:S02]  /*f290*/  UMOV UR4, 0xffffffff ;  /* 0xffffffff00047882 */ /* 0x000fe40000000000 */
[----:B------:R-:W-:Y:S02]  /*f2a0*/  IADD3.X R6, R7, UR7, R4, P0, !PT ;  /* 0x0000000707067c10 */ /* 0x000fe400087fe404 */
[----:B------:R-:W-:-:S04]  /*f2b0*/  IADD3 R8, P0, R2, UR6, RZ ;  /* 0x0000000602087c10 */ /* 0x000fc8000ff1e0ff */
[----:B------:R-:W-:Y:S01]  /*f2c0*/  IADD3.X R7, R4, UR7, R3, P0, !PT ;  /* 0x0000000704077c10 */ /* 0x000fe200087fe403 */
[----:B----4-:R-:W-:Y:S01]  /*f2d0*/  IMAD R4, R19, 0x7800, R9 ;  /* 0x0000780013047824 */ /* 0x010fe200078e0209 */
[----:B------:R-:W-:Y:S07]  /*f2e0*/  BRA.DIV UR4, `(.L_x_263) ;  /* 0x0000004a04347947 */ /* 0x000fee000b800000 */
[----:B------:R-:W4:Y:S01]  /*f2f0*/  SHFL.IDX PT, R3, R5, RZ, 0x1c1f ;  /* 0x001c1fff05037589 */ /* 0x000f2200000e0000 */
[C---:B------:R-:W-:Y:S01]  /*f300*/  LOP3.LUT P6, RZ, R17.reuse, 0x8, RZ, 0xc0, !PT ;  /* 0x0000000811ff7812 */ /* 0x040fe200078cc0ff */
[C-C-:B------:R-:W-:Y:S01]  /*f310*/  @P5 IMAD.IADD R9, R16.reuse, 0x1, R4.reuse ;  /* 0x0000000110095824 */ /* 0x140fe200078e0204 */
[----:B------:R-:W-:Y:S01]  /*f320*/  LOP3.LUT P1, RZ, R17, 0x4, RZ, 0xc0, !PT ;  /* 0x0000000411ff7812 */ /* 0x000fe2000782c0ff */
[----:B------:R-:W5:Y:S01]  /*f330*/  SHFL.IDX PT, R2, R6, RZ, 0x1c1f ;  /* 0x001c1fff06027589 */ /* 0x000f6200000e0000 */
[----:B------:R-:W-:-:S03]  /*f340*/  @P4 IMAD.IADD R21, R16, 0x1, R4 ;  /* 0x0000000110154824 */ /* 0x000fc600078e0204 */
[----:B------:R-:W-:Y:S04]  /*f350*/  SHFL.IDX PT, R7, R7, RZ, 0x1c1f ;  /* 0x001c1fff07077589 */ /* 0x000fe800000e0000 */
[----:B------:R-:W-:Y:S01]  /*f360*/  SHFL.IDX PT, R14, R8, RZ, 0x1c1f ;  /* 0x001c1fff080e7589 */ /* 0x000fe200000e0000 */
[----:B----4-:R-:W-:-:S05]  /*f370*/  @P5 IADD3 R3, P0, R35, R3, RZ ;  /* 0x0000000323035210 */ /* 0x010fca0007f1e0ff */
[----:B-----5:R-:W-:Y:S01]  /*f380*/  @P5 IMAD.X R2, RZ, RZ, R2, P0 ;  /* 0x000000ffff025224 */ /* 0x020fe200000e0602 */
[----:B------:R-:W-:-:S04]  /*f390*/  LOP3.LUT P0, RZ, R17, 0x10, RZ, 0xc0, !PT ;  /* 0x0000001011ff7812 */ /* 0x000fc8000780c0ff */
[----:B------:R-:W-:-:S04]  /*f3a0*/  @P5 LOP3.LUT R3, R3, R2, RZ, 0x3c, !PT ;  /* 0x0000000203035212 */ /* 0x000fc800078e3cff */
[----:B------:R-:W-:-:S04]  /*f3b0*/  @P5 LOP3.LUT R2, R3, R2, RZ, 0x3c, !PT ;  /* 0x0000000203025212 */ /* 0x000fc800078e3cff */
[----:B------:R-:W-:-:S05]  /*f3c0*/  @P5 LOP3.LUT R3, R3, R2, RZ, 0x3c, !PT ;  /* 0x0000000203035212 */ /* 0x000fca00078e3cff */
[----:B------:R-:W-:Y:S04]  /*f3d0*/  @P5 LDGSTS.E.BYPASS.LTC128B.128 [R9+0x1a400], desc[UR52][R2.64], !P0 ;  /* 0x1a40000002095fae */ /* 0x000fe8000c101d74 */
[----:B------:R-:W-:Y:S04]  /*f3e0*/  @P5 LDGSTS.E.BYPASS.LTC128B.128 [R9+0x1cc00], desc[UR52][R2.64+0x40], !P6 ;  /* 0x1cc0004002095fae */ /* 0x000fe8000f101d74 */
[----:B------:R4:W-:Y:S01]  /*f3f0*/  @P5 LDGSTS.E.BYPASS.LTC128B.128 [R9+0x1f400], desc[UR52][R2.64+0x80], !P1 ;  /* 0x1f40008002095fae */ /* 0x0009e2000c901d74 */
[----:B------:R-:W-:-:S03]  /*f400*/  LOP3.LUT P5, RZ, R17, 0x10, RZ, 0xc0, !PT ;  /* 0x0000001011ff7812 */ /* 0x000fc600078ac0ff */
[----:B----4-:R-:W4:Y:S01]  /*f410*/  SHFL.IDX PT, R3, R5, 0x1, 0x1c1f ;  /* 0x003c1f0005037f89 */ /* 0x010f2200000e0000 */
[----:B------:R-:W-:-:S03]  /*f420*/  @P3 IMAD.IADD R9, R16, 0x1, R4 ;  /* 0x0000000110093824 */ /* 0x000fc600078e0204 */
[----:B------:R-:W5:Y:S01]  /*f430*/  SHFL.IDX PT, R2, R6, 0x1, 0x1c1f ;  /* 0x003c1f0006027f89 */ /* 0x000f6200000e0000 */
[----:B----4-:R-:W-:-:S05]  /*f440*/  @P4 IADD3 R3, P0, R35, R3, RZ ;  /* 0x0000000323034210 */ /* 0x010fca0007f1e0ff */
[----:B-----5:R-:W-:-:S05]  /*f450*/  @P4 IMAD.X R2, RZ, RZ, R2, P0 ;  /* 0x000000ffff024224 */ /* 0x020fca00000e0602 */
[----:B------:R-:W-:-:S04]  /*f460*/  @P4 LOP3.LUT R3, R3, R2, RZ, 0x3c, !PT ;  /* 0x0000000203034212 */ /* 0x000fc800078e3cff */
[----:B------:R-:W-:-:S04]  /*f470*/  @P4 LOP3.LUT R2, R3, R2, RZ, 0x3c, !PT ;  /* 0x0000000203024212 */ /* 0x000fc800078e3cff */
[----:B------:R-:W-:-:S05]  /*f480*/  @P4 LOP3.LUT R3, R3, R2, RZ, 0x3c, !PT ;  /* 0x0000000203034212 */ /* 0x000fca00078e3cff */
[----:B------:R-:W-:Y:S04]  /*f490*/  @P4 LDGSTS.E.BYPASS.LTC128B.128 [R21+0x1ac00], desc[UR52][R2.64], !P5 ;  /* 0x1ac0000002154fae */ /* 0x000fe8000e901d74 */
[----:B------:R-:W-:Y:S04]  /*f4a0*/  @P4 LDGSTS.E.BYPASS.LTC128B.128 [R21+0x1d400], desc[UR52][R2.64+0x40], !P6 ;  /* 0x1d40004002154fae */ /* 0x000fe8000f101d74 */
[----:B------:R4:W-:Y:S04]  /*f4b0*/  @P4 LDGSTS.E.BYPASS.LTC128B.128 [R21+0x1fc00], desc[UR52][R2.64+0x80], !P1 ;  /* 0x1fc0008002154fae */ /* 0x0009e8000c901d74 */
[----:B----4-:R-:W4:Y:S01]  /*f4c0*/  SHFL.IDX PT, R3, R5, 0x2, 0x1c1f ;  /* 0x005c1f0005037f89 */ /* 0x010f2200000e0000 */
[----:B------:R-:W-:-:S03]  /*f4d0*/  @P2 IMAD.IADD R21, R16, 0x1, R4 ;  /* 0x0000000110152824 */ /* 0x000fc600078e0204 */
[----:B------:R-:W5:Y:S04]  /*f4e0*/  SHFL.IDX PT, R2, R6, 0x2, 0x1c1f ;  /* 0x005c1f0006027f89 */ /* 0x000f6800000e0000 */
[----:B------:R-:W-:Y:S01]  /*f4f0*/  SHFL.IDX PT, R6, R6, 0x3, 0x1c1f ;  /* 0x007c1f0006067f89 */ /* 0x000fe200000e0000 */
        /* <DEDUP_REMOVED lines=8> */
[----:B----4-:R-:W4:Y:S02]  /*f580*/  SHFL.IDX PT, R2, R5, 0x3, 0x1c1f ;  /* 0x007c1f0005027f89 */ /* 0x010f2400000e0000 */
[----:B----4-:R-:W-:-:S05]  /*f590*/  @P2 IADD3 R2, P0, R35, R2, RZ ;  /* 0x0000000223022210 */ /* 0x010fca0007f1e0ff */
[----:B------:R-:W-:-:S05]  /*f5a0*/  @P2 IMAD.X R3, RZ, RZ, R6, P0 ;  /* 0x000000ffff032224 */ /* 0x000fca00000e0606 */
[----:B------:R4:W-:Y:S04]  /*f5b0*/  @P2 LDGSTS.E.BYPASS.LTC128B.128 [R21+0x1bc00], desc[UR52][R2.64], !P5 ;  /* 0x1bc0000002152fae */ /* 0x0009e8000e901d74 */
[----:B------:R4:W-:Y:S04]  /*f5c0*/  @P2 LDGSTS.E.BYPASS.LTC128B.128 [R21+0x1e400], desc[UR52][R2.64+0x40], !P6 ;  /* 0x1e40004002152fae */ /* 0x0009e8000f101d74 */
[----:B------:R4:W-:Y:S02]  /*f5d0*/  @P2 LDGSTS.E.BYPASS.LTC128B.128 [R21+0x20c00], desc[UR52][R2.64+0x80], !P1 ;  /* 0x20c0008002152fae */ /* 0x0009e4000c901d74 */
.L_x_359:
[----:B------:R-:W-:Y:S01]  /*f5e0*/  LOP3.LUT P0, RZ, R17, 0x100, RZ, 0xc0, !PT ;  /* 0x0000010011ff7812 */ /* 0x000fe2000780c0ff */
[----:B------:R-:W-:-:S12]  /*f5f0*/  BSSY B0, `(.L_x_264) ;  /* 0x000000e000007945 */ /* 0x000fd80003800000 */
[----:B------:R-:W-:Y:S05]  /*f600*/  @!P0 BRA `(.L_x_265) ;  /* 0x0000000000308947 */ /* 0x000fea0003800000 */
[C---:B------:R-:W-:Y:S01]  /*f610*/  LOP3.LUT P3, RZ, R17.reuse, 0x10, RZ, 0xc0, !PT ;  /* 0x0000001011ff7812 */ /* 0x040fe2000786c0ff */
[----:B------:R-:W-:Y:S01]  /*f620*/  IMAD.IADD R5, R16, 0x1, R4 ;  /* 0x0000000110057824 */ /* 0x000fe200078e0204 */
[C---:B------:R-:W-:Y:S02]  /*f630*/  LOP3.LUT P2, RZ, R17.reuse, 0x8, RZ, 0xc0, !PT ;  /* 0x0000000811ff7812 */ /* 0x040fe4000784c0ff */
[----:B------:R-:W-:Y:S02]  /*f640*/  LOP3.LUT P1, RZ, R17, 0x4, RZ, 0xc0, !PT ;  /* 0x0000000411ff7812 */ /* 0x000fe4000782c0ff */
[----:B----4-:R-:W-:-:S05]  /*f650*/  IADD3 R2, P0, R35, R14, RZ ;  /* 0x0000000e23027210 */ /* 0x010fca0007f1e0ff */
[----:B------:R-:W-:-:S05]  /*f660*/  IMAD.X R3, RZ, RZ, R7, P0 ;  /* 0x000000ffff037224 */ /* 0x000fca00000e0607 */
[----:B------:R-:W-:Y:S01]  /*f670*/  @!PT LDS RZ, [RZ] ;  /* 0x00000000fffff984 */ /* 0x000fe20000000800 */
[----:B------:R-:W-:Y:S01]  /*f680*/  @!PT LDS RZ, [RZ] ;  /* 0x00000000fffff984 */ /* 0x000fe20000000800 */
[----:B------:R-:W-:Y:S01]  /*f690*/  @!PT LDS RZ, [RZ] ;  /* 0x00000000fffff984 */ /* 0x000fe20000000800 */
[----:B------:R4:W-:Y:S04]  /*f6a0*/  LDGSTS.E.BYPASS.LTC128B.128 [R5+0x1c400], desc[UR52][R2.64], !P3 ;  /* 0x1c40000002057fae */ /* 0x0009e8000d901d74 */
[----:B------:R4:W-:Y:S04]  /*f6b0*/  LDGSTS.E.BYPASS.LTC128B.128 [R5+0x1ec00], desc[UR52][R2.64+0x40], !P2 ;  /* 0x1ec0004002057fae */ /* 0x0009e8000d101d74 */
[----:B------:R4:W-:Y:S02]  /*f6c0*/  LDGSTS.E.BYPASS.LTC128B.128 [R5+0x21400], desc[UR52][R2.64+0x80], !P1 ;  /* 0x2140008002057fae */ /* 0x0009e4000c901d74 */
.L_x_265:
[----:B------:R-:W-:Y:S05]  /*f6d0*/  BSYNC B0 ;  /* 0x0000000000007941 */ /* 0x000fea0003800000 */
.L_x_264:
[----:B------:R-:W-:Y:S01]  /*f6e0*/  NOP ;  /* 0x0000000000007918 */ /* 0x000fe20000000000 */
[----:B------:R-:W-:-:S13]  /*f6f0*/  PLOP3.LUT P0, PT, PT, PT, PT, 0x80, 0x0 ;  /* 0x000000000000781c */ /* 0x000fda0003f0f070 */
.L_x_266:
[----:B------:R-:W-:Y:S02]  /*f700*/  PLOP3.LUT P1, PT, P1, P0, PT, 0xa2, 0x0 ;  /* 0x000000000000781c */ /* 0x000fe40000f21472 */
[----:B------:R-:W-:-:S08]  /*f710*/  @P0 R2UR P1, UR4, R0 ;  /* 0x00000000000402ca */ /* 0x000fd00000020000 */
[----:B------:R-:W-:-:S05]  /*f720*/  @P0 PLOP3.LUT P0, PT, P1, PT, PT, 0x80, 0x0 ;  /* 0x000000000000081c */ /* 0x000fca0000f0f070 */
[----:B------:R-:W-:Y:S01]  /*f730*/  @!P1 SYNCS.ARRIVE.TRANS64.RED.A0T1 RZ, [UR4+0x29830], RZ ;  /* 0x029830ffffff99a7 */ /* 0x000fe20008200404 */
[----:B------:R-:W-:Y:S07]  /*f740*/  @!P1 ARRIVES.LDGSTSBAR.64.TRANSCNT [UR4+0x29830] ;  /* 0x02983000ff0099b0 */ /* 0x000fee0008000a84 */
[----:B------:R-:W-:Y:S05]  /*f750*/  @P0 BRA.U.ANY `(.L_x_266) ;  /* 0xfffffffd00e80947 */ /* 0x000fea000393ffff */
[----:B------:R-:W-:Y:S01]  /*f760*/  NOP ;  /* 0x0000000000007918 */ /* 0x000fe20000000000 */
[----:B----4-:R-:W-:-:S05]  /*f770*/  IMAD.U32 R2, RZ, RZ, UR44 ;  /* 0x0000002cff027e24 */ /* 0x010fca000f8e00ff */
[----:B------:R-:W-:-:S13]  /*f780*/  ISETP.NE.AND P2, PT, R2, 0x3, PT ;  /* 0x000000030200780c */ /* 0x000fda0003f45270 */
[----:B------:R-:W-:Y:S05]  /*f790*/  @!P2 BRA `(.L_x_267) ;  /* 0x000000000004a947 */ /* 0x000fea0003800000 */
[----:B------:R-:W-:Y:S01]  /*f7a0*/  BPT.TRAP 0x1 ;  /* 0x000000040000795c */ /* 0x000fe20000300000 */
.L_x_267:
[----:B------:R4:W-:Y:S02]  /*f7b0*/  SYNCS.ARRIVE.TRANS64.A1T0 RZ, [R0+URZ+0x29830], RZ ;  /* 0x029830ff00ff79a7 */ /* 0x0009e4000810003f */
[----:B------:R-:W-:Y:S05]  /*f7c0*/  WARPSYNC.ALL ;  /* 0x0000000000007948 */ /* 0x000fea0003800000 */
[----:B0-234-:R-:W-:Y:S01]  /*f7d0*/  VIADD R0, R16, 0x14400 ;  /* 0x0001440010007836 */ /* 0x01dfe20000000000 */
[----:B------:R-:W-:Y:S01]  /*f7e0*/  USHF.R.S32.HI UR4, URZ, 0x1f, UR38 ;  /* 0x0000001f3f047899 */ /* 0x000fe20008011426 */
[----:B------:R-:W-:Y:S01]  /*f7f0*/  BAR.SYNC.DEFER_BLOCKING 0x8, 0x180 ;  /* 0x0206000000007b1d */ /* 0x000fe20000010000 */
[----:B------:R-:W-:Y:S02]  /*f800*/  UISETP.NE.AND UP0, UPT, UR45, URZ, UPT ;  /* 0x0000003f2d00728c */ /* 0x000fe4000bf05270 */
[----:B------:R-:W-:-:S02]  /*f810*/  LOP3.LUT P0, RZ, R0, 0x1bf, RZ, 0xc0, !PT ;  /* 0x000001bf00ff7812 */ /* 0x000fc4000780c0ff */
[----:B------:R-:W-:Y:S01]  /*f820*/  USEL UR42, UR42, URZ, !UP0 ;  /* 0x0000003f2a2a7287 */ /* 0x000fe2000c000000 */
[----:B------:R-:W-:Y:S01]  /*f830*/  BSSY B6, `(.L_x_268) ;  /* 0x0000018000067945 */ /* 0x000fe20003800000 */
[----:B------:R-:W-:Y:S01]  /*f840*/  ULDC.64 UR6, c[0x0][0x298] ;  /* 0x0000a60000067ab9 */ /* 0x000fe20000000a00 */
[----:B------:R-:W-:Y:S02]  /*f850*/  USEL UR41, UR41, URZ, !UP0 ;  /* 0x0000003f29297287 */ /* 0x000fe4000c000000 */
[----:B------:R-:W-:Y:S02]  /*f860*/  UIMAD UR4, UR4, UR6, URZ ;  /* 0x00000006040472a4 */ /* 0x000fe4000f8e023f */
[----:B------:R-:W-:Y:S02]  /*f870*/  UIMAD.WIDE.U32 UR36, UR38, UR6, URZ ;  /* 0x00000006262472a5 */ /* 0x000fe4000f8e003f */
[----:B------:R-:W-:-:S04]  /*f880*/  UIMAD UR4, UR38, UR7, UR4 ;  /* 0x00000007260472a4 */ /* 0x000fc8000f8e0204 */
[----:B------:R-:W-:Y:S01]  /*f890*/  UIADD3 UR45, UR37, UR4, URZ ;  /* 0x00000004252d7290 */ /* 0x000fe2000fffe03f */
[----:B------:R-:W-:Y:S11]  /*f8a0*/  @!P0 BRA `(.L_x_269) ;  /* 0x0000000000408947 */ /* 0x000ff60003800000 */
        /* <DEDUP_REMOVED lines=15> */
[----:B01----:R-:W-:Y:S05]  /*f9a0*/  CALL.ABS.NOINC R2 ;  /* 0x0000000002007343 */ /* 0x003fea0003c00000 */
.L_x_269:
[----:B------:R-:W-:Y:S05]  /*f9b0*/  BSYNC B6 ;  /* 0x0000000000067941 */ /* 0x000fea0003800000 */
.L_x_268:
[----:B------:R-:W2:Y:S01]  /*f9c0*/  LDL.LU R20, [R1+0x4] ;  /* 0x0000040001147983 */ /* 0x000ea20000300800 */
[----:B------:R-:W0:Y:S01]  /*f9d0*/  LDC R5, c[0x0][0x448] ;  /* 0x00011200ff057b82 */ /* 0x000e220000000800 */
[----:B------:R-:W3:Y:S01]  /*f9e0*/  S2R R2, SR_TID.X ;  /* 0x0000000000027919 */ /* 0x000ee20000002100 */
[C---:B------:R-:W-:Y:S01]  /*f9f0*/  R2UR UR8, R18.reuse ;  /* 0x00000000120872ca */ /* 0x040fe200000e0000 */
[----:B------:R-:W-:Y:S01]  /*fa00*/  ULDC.64 UR6, c[0x0][0x2d8] ;  /* 0x0000b60000067ab9 */ /* 0x000fe20000000a00 */
[----:B------:R4:W5:Y:S01]  /*fa10*/  LDL R9, [R1+0x24] ;  /* 0x0000240001097983 */ /* 0x0009620000100800 */
[----:B0-----:R-:W-:Y:S02]  /*fa20*/  ISETP.NE.AND P0, PT, R5, 0x1, PT ;  /* 0x000000010500780c */ /* 0x001fe40003f05270 */
[----:B------:R-:W-:Y:S02]  /*fa30*/  R2UR UR10, R18 ;  /* 0x00000000120a72ca */ /* 0x000fe400000e0000 */
[----:B---3--:R-:W-:-:S09]  /*fa40*/  LOP3.LUT R21, R2, 0x7f, RZ, 0xc0, !PT ;  /* 0x0000007f02157812 */ /* 0x008fd200078ec0ff */
[----:B------:R-:W0:Y:S01]  /*fa50*/  @P0 LDC R3, c[0x0][0x44c] ;  /* 0x00011300ff030b82 */ /* 0x000e220000000800 */
[----:B------:R-:W-:Y:S01]  /*fa60*/  IMAD.SHL.U32 R2, R2, 0x20, RZ ;  /* 0x0000002002027824 */ /* 0x000fe200078e00ff */
[----:B------:R-:W-:-:S06]  /*fa70*/  SHF.R.U32.HI R21, RZ, 0x2, R21 ;  /* 0x00000002ff157819 */ /* 0x000fcc0000011615 */
[----:B------:R-:W3:Y:S01]  /*fa80*/  @P0 LDC R0, c[0x0][0x450] ;  /* 0x00011400ff000b82 */ /* 0x000ee20000000800 */
[----:B------:R-:W-:Y:S01]  /*fa90*/  LOP3.LUT R2, R21, 0x60, R2, 0xf8, !PT ;  /* 0x0000006015027812 */ /* 0x000fe200078ef802 */
[----:B------:R-:W-:Y:S01]  /*faa0*/  UMOV UR4, UR36 ;  /* 0x0000002400047c82 */ /* 0x000fe20008000000 */
[----:B------:R-:W-:Y:S02]  /*fab0*/  UMOV UR5, UR45 ;  /* 0x0000002d00057c82 */ /* 0x000fe40008000000 */
[----:B------:R-:W-:-:S03]  /*fac0*/  UIMAD.WIDE.U32 UR4, UR8, UR6, UR4 ;  /* 0x00000006080472a5 */ /* 0x000fc6000f8e0004 */
[----:B------:R-:W-:Y:S01]  /*fad0*/  ULDC.64 UR8, c[0x0][0x2e0] ;  /* 0x0000b80000087ab9 */ /* 0x000fe20000000a00 */
[----:B------:R-:W-:Y:S02]  /*fae0*/  UIMAD UR5, UR10, UR7, UR5 ;  /* 0x000000070a0572a4 */ /* 0x000fe4000f8e0205 */
[----:B------:R-:W-:Y:S02]  /*faf0*/  UIMAD UR6, UR41, UR8, URZ ;  /* 0x00000008290672a4 */ /* 0x000fe4000f8e023f */
[----:B------:R-:W-:Y:S02]  /*fb00*/  UIMAD.WIDE.U32 UR4, UR42, UR8, UR4 ;  /* 0x000000082a0472a5 */ /* 0x000fe4000f8e0004 */
[----:B------:R-:W-:-:S03]  /*fb10*/  UIMAD UR6, UR42, UR9, UR6 ;  /* 0x000000092a0672a4 */ /* 0x000fc6000f8e0206 */
[----:B------:R-:W-:Y:S01]  /*fb20*/  ULDC.64 UR8, c[0x0][0x2d0] ;  /* 0x0000b40000087ab9 */ /* 0x000fe20000000a00 */
[----:B------:R-:W-:Y:S01]  /*fb30*/  UIADD3 UR5, UR5, UR6, URZ ;  /* 0x0000000605057290 */ /* 0x000fe2000fffe03f */
[C---:B------:R-:W-:Y:S02]  /*fb40*/  LOP3.LUT R10, R35.reuse, 0x40, RZ, 0xfc, !PT ;  /* 0x00000040230a7812 */ /* 0x040fe400078efcff */
[----:B------:R-:W-:Y:S01]  /*fb50*/  LOP3.LUT R8, R35, 0x80, RZ, 0xfc, !PT ;  /* 0x0000008023087812 */ /* 0x000fe200078efcff */
[----:B--2---:R-:W-:-:S05]  /*fb60*/  IMAD.SHL.U32 R6, R20, 0x80, RZ ;  /* 0x0000008014067824 */ /* 0x004fca00078e00ff */
[----:B------:R-:W-:-:S05]  /*fb70*/  LOP3.LUT R4, R2, R6, RZ, 0xfc, !PT ;  /* 0x0000000602047212 */ /* 0x000fca00078efcff */
[----:B0-----:R-:W-:Y:S01]  /*fb80*/  @P0 IMAD.HI.U32 R3, R4, R3, RZ ;  /* 0x0000000304030227 */ /* 0x001fe200078e00ff */
[----:B------:R-:W0:Y:S03]  /*fb90*/  S2R R20, SR_TID.X ;  /* 0x0000000000147919 */ /* 0x000e260000002100 */
[----:B------:R-:W-:Y:S01]  /*fba0*/  IMAD.MOV.U32 R2, RZ, RZ, R4 ;  /* 0x000000ffff027224 */ /* 0x000fe200078e0004 */
[----:B---3--:R-:W-:-:S04]  /*fbb0*/  @P0 SHF.R.U32.HI R2, RZ, R0, R3 ;  /* 0x00000000ff020219 */ /* 0x008fc80000011603 */
[--C-:B------:R-:W-:Y:S01]  /*fbc0*/  SHF.R.S32.HI R3, RZ, 0x1f, R2.reuse ;  /* 0x0000001fff037819 */ /* 0x100fe20000011402 */
[----:B------:R-:W-:-:S04]  /*fbd0*/  IMAD.MOV R0, RZ, RZ, -R2 ;  /* 0x000000ffff007224 */ /* 0x000fc800078e0a02 */
[----:B------:R-:W-:Y:S02]  /*fbe0*/  IMAD R7, R3, UR8, RZ ;  /* 0x0000000803077c24 */ /* 0x000fe4000f8e02ff */
[----:B------:R-:W-:Y:S02]  /*fbf0*/  IMAD R0, R5, R0, R4 ;  /* 0x0000000005007224 */ /* 0x000fe400078e0204 */
[----:B------:R-:W-:Y:S02]  /*fc00*/  IMAD.U32 R3, RZ, RZ, UR8 ;  /* 0x00000008ff037e24 */ /* 0x000fe4000f8e00ff */
[C---:B------:R-:W-:Y:S01]  /*fc10*/  IMAD R7, R2.reuse, UR9, R7 ;  /* 0x0000000902077c24 */ /* 0x040fe2000f8e0207 */
[----:B------:R-:W-:Y:S01]  /*fc20*/  SHF.R.S32.HI R4, RZ, 0x1f, R0 ;  /* 0x0000001fff047819 */ /* 0x000fe20000011400 */
[----:B------:R-:W-:Y:S01]  /*fc30*/  IMAD.WIDE.U32 R2, R2, R3, UR4 ;  /* 0x0000000402027e25 */ /* 0x000fe2000f8e0003 */
[----:B------:R-:W-:-:S03]  /*fc40*/  ULDC.64 UR4, c[0x0][0x2c8] ;  /* 0x0000b20000047ab9 */ /* 0x000fc60000000a00 */
[----:B------:R-:W-:Y:S02]  /*fc50*/  IMAD.IADD R3, R3, 0x1, R7 ;  /* 0x0000000103037824 */ /* 0x000fe400078e0207 */
[----:B------:R-:W-:Y:S02]  /*fc60*/  IMAD R4, R4, UR4, RZ ;  /* 0x0000000404047c24 */ /* 0x000fe4000f8e02ff */
[----:B------:R-:W-:-:S04]  /*fc70*/  IMAD.WIDE.U32 R2, R0, UR4, R2 ;  /* 0x0000000400027c25 */ /* 0x000fc8000f8e0002 */
[----:B------:R-:W-:Y:S01]  /*fc80*/  IMAD R7, R0, UR5, R4 ;  /* 0x0000000500077c24 */ /* 0x000fe2000f8e0204 */
[----:B------:R-:W-:Y:S02]  /*fc90*/  ULDC.64 UR4, c[0x0][0x280] ;  /* 0x0000a00000047ab9 */ /* 0x000fe40000000a00 */
[----:B------:R-:W-:Y:S01]  /*fca0*/  IADD3 R0, P0, R2, UR4, RZ ;  /* 0x0000000402007c10 */ /* 0x000fe2000ff1e0ff */
[----:B------:R-:W-:Y:S01]  /*fcb0*/  ULDC UR4, c[0x0][0x2b8] ;  /* 0x0000ae0000047ab9 */ /* 0x000fe20000000800 */
[----:B0-----:R-:W-:Y:S02]  /*fcc0*/  LOP3.LUT R20, R20, 0x7f, RZ, 0xc0, !PT ;  /* 0x0000007f14147812 */ /* 0x001fe400078ec0ff */
[----:B------:R-:W-:Y:S01]  /*fcd0*/  IADD3.X R4, R3, UR5, R7, P0, !PT ;  /* 0x0000000503047c10 */ /* 0x000fe200087fe407 */
[----:B------:R-:W-:Y:S01]  /*fce0*/  UMOV UR5, 0xffffffff ;  /* 0xffffffff00057882 */ /* 0x000fe20000000000 */
[----:B------:R-:W-:Y:S02]  /*fcf0*/  ISETP.GE.AND P3, PT, R35, UR4, PT ;  /* 0x0000000423007c0c */ /* 0x000fe4000bf66270 */
[----:B------:R-:W-:-:S02]  /*fd00*/  ISETP.GE.AND P2, PT, R10, UR4, PT ;  /* 0x000000040a007c0c */ /* 0x000fc4000bf46270 */
[----:B------:R-:W-:Y:S02]  /*fd10*/  ISETP.GE.AND P1, PT, R8, UR4, PT ;  /* 0x0000000408007c0c */ /* 0x000fe4000bf26270 */
[----:B------:R-:W-:Y:S01]  /*fd20*/  SHF.R.U32.HI R10, RZ, 0x2, R20 ;  /* 0x00000002ff0a7819 */ /* 0x000fe20000011614 */
[----:B----4-:R-:W-:Y:S10]  /*fd30*/  BRA.DIV UR5, `(.L_x_270) ;  /* 0x00000046057c7947 */ /* 0x010ff4000b800000 */
[----:B------:R-:W0:Y:S01]  /*fd40*/  SHFL.IDX PT, R3, R0, RZ, 0x1c1f ;  /* 0x001c1fff00037589 */ /* 0x000e2200000e0000 */
[----:B------:R-:W-:Y:S02]  /*fd50*/  IMAD R5, R5, UR40, RZ ;  /* 0x0000002805057c24 */ /* 0x000fe4000f8e02ff */
[----:B------:R-:W-:Y:S01]  /*fd60*/  IMAD.IADD R6, R10, 0x1, R6 ;  /* 0x000000010a067824 */ /* 0x000fe200078e0206 */
[----:B------:R-:W2:Y:S03]  /*fd70*/  SHFL.IDX PT, R2, R4, RZ, 0x1c1f ;  /* 0x001c1fff04027589 */ /* 0x000ea600000e0000 */
[C---:B------:R-:W-:Y:S01]  /*fd80*/  VIADD R8, R6.reuse, 0x20 ;  /* 0x0000002006087836 */ /* 0x040fe20000000000 */
[----:B------:R-:W-:Y:S01]  /*fd90*/  ISETP.GE.AND P0, PT, R6, R5, PT ;  /* 0x000000050600720c */ /* 0x000fe20003f06270 */
[----:B------:R-:W3:-:S12]  /*fda0*/  SHFL.IDX PT, R14, R0, 0x1, 0x1c1f ;  /* 0x003c1f00000e7f89 */ /* 0x000ed800000e0000 */
[----:B0-----:R-:W-:-:S05]  /*fdb0*/  @!P0 IADD3 R7, P4, R35, R3, RZ ;  /* 0x0000000323078210 */ /* 0x001fca0007f9e0ff */
[----:B--2---:R-:W-:Y:S02]  /*fdc0*/  @!P0 IMAD.X R3, RZ, RZ, R2, P4 ;  /* 0x000000ffff038224 */ /* 0x004fe400020e0602 */
[----:B------:R-:W-:-:S05]  /*fdd0*/  @!P0 IMAD.MOV.U32 R2, RZ, RZ, R7 ;  /* 0x000000ffff028224 */ /* 0x000fca00078e0007 */
[----:B-----5:R-:W-:Y:S04]  /*fde0*/  @!P0 LDGSTS.E.BYPASS.LTC128B.128 [R9+0x14400], desc[UR52][R2.64], !P3 ;  /* 0x1440000002098fae */ /* 0x020fe8000d901d74 */
[----:B------:R-:W-:Y:S04]  /*fdf0*/  @!P0 LDGSTS.E.BYPASS.LTC128B.128 [R9+0x16400], desc[UR52][R2.64+0x40], !P2 ;  /* 0x1640004002098fae */ /* 0x000fe8000d101d74 */
[----:B------:R0:W-:Y:S01]  /*fe00*/  @!P0 LDGSTS.E.BYPASS.LTC128B.128 [R9+0x18400], desc[UR52][R2.64+0x80], !P1 ;  /* 0x1840008002098fae */ /* 0x0001e2000c901d74 */
[----:B------:R-:W-:-:S03]  /*fe10*/  ISETP.GE.AND P0, PT, R8, R5, PT ;  /* 0x000000050800720c */ /* 0x000fc60003f06270 */
[----:B0-----:R-:W0:Y:S10]  /*fe20*/  SHFL.IDX PT, R2, R4, 0x1, 0x1c1f ;  /* 0x003c1f0004027f89 */ /* 0x001e3400000e0000 */
[----:B---3--:R-:W-:-:S02]  /*fe30*/  @!P0 IADD3 R7, P4, R35, R14, RZ ;  /* 0x0000000e23078210 */ /* 0x008fc40007f9e0ff */
[----:B------:R-:W2:Y:S03]  /*fe40*/  SHFL.IDX PT, R14, R0, 0x2, 0x1c1f ;  /* 0x005c1f00000e7f89 */ /* 0x000ea600000e0000 */
[----:B0-----:R-:W-:Y:S02]  /*fe50*/  @!P0 IMAD.X R8, RZ, RZ, R2, P4 ;  /* 0x000000ffff088224 */ /* 0x001fe400020e0602 */
[----:B------:R-:W-:Y:S02]  /*fe60*/  @!P0 IMAD.MOV.U32 R2, RZ, RZ, R7 ;  /* 0x000000ffff028224 */ /* 0x000fe400078e0007 */
[----:B------:R-:W-:Y:S02]  /*fe70*/  @!P0 IMAD.MOV.U32 R3, RZ, RZ, R8 ;  /* 0x000000ffff038224 */ /* 0x000fe400078e0008 */
[----:B------:R-:W-:-:S03]  /*fe80*/  VIADD R8, R6, 0x40 ;  /* 0x0000004006087836 */ /* 0x000fc60000000000 */
[----:B------:R-:W-:Y:S04]  /*fe90*/  @!P0 LDGSTS.E.BYPASS.LTC128B.128 [R9+0x14c00], desc[UR52][R2.64], !P3 ;  /* 0x14c0000002098fae */ /* 0x000fe8000d901d74 */
[----:B------:R-:W-:Y:S04]  /*fea0*/  @!P0 LDGSTS.E.BYPASS.LTC128B.128 [R9+0x16c00], desc[UR52][R2.64+0x40], !P2 ;  /* 0x16c0004002098fae */ /* 0x000fe8000d101d74 */
[----:B------:R0:W-:Y:S01]  /*feb0*/  @!P0 LDGSTS.E.BYPASS.LTC128B.128 [R9+0x18c00], desc[UR52][R2.64+0x80], !P1 ;  /* 0x18c0008002098fae */ /* 0x0001e2000c901d74 */
[----:B------:R-:W-:-:S03]  /*fec0*/  ISETP.GE.AND P0, PT, R8, R5, PT ;  /* 0x000000050800720c */ /* 0x000fc60003f06270 */
[----:B0-----:R-:W0:Y:S10]  /*fed0*/  SHFL.IDX PT, R2, R4, 0x2, 0x1c1f ;  /* 0x005c1f0004027f89 */ /* 0x001e3400000e0000 */
[----:B--2---:R-:W-:-:S02]  /*fee0*/  @!P0 IADD3 R7, P4, R35, R14, RZ ;  /* 0x0000000e23078210 */ /* 0x004fc40007f9e0ff */
[----:B------:R2:W3:Y:S04]  /*fef0*/  SHFL.IDX PT, R14, R0, 0x3, 0x1c1f ;  /* 0x007c1f00000e7f89 */ /* 0x0004e800000e0000 */
[----:B------:R-:W4:Y:S01]  /*ff00*/  SHFL.IDX PT, R4, R4, 0x3, 0x1c1f ;  /* 0x007c1f0004047f89 */ /* 0x000f2200000e0000 */
[----:B0-----:R-:W-:Y:S02]  /*ff10*/  @!P0 IMAD.X R8, RZ, RZ, R2, P4 ;  /* 0x000000ffff088224 */ /* 0x001fe400020e0602 */
[----:B------:R-:W-:Y:S02]  /*ff20*/  @!P0 IMAD.MOV.U32 R2, RZ, RZ, R7 ;  /* 0x000000ffff028224 */ /* 0x000fe400078e0007 */
[----:B------:R-:W-:-:S05]  /*ff30*/  @!P0 IMAD.MOV.U32 R3, RZ, RZ, R8 ;  /* 0x000000ffff038224 */ /* 0x000fca00078e0008 */
[----:B------:R2:W-:Y:S04]  /*ff40*/  @!P0 LDGSTS.E.BYPASS.LTC128B.128 [R9+0x15400], desc[UR52][R2.64], !P3 ;  /* 0x1540000002098fae */ /* 0x0005e8000d901d74 */
[----:B------:R2:W-:Y:S04]  /*ff50*/  @!P0 LDGSTS.E.BYPASS.LTC128B.128 [R9+0x17400], desc[UR52][R2.64+0x40], !P2 ;  /* 0x1740004002098fae */ /* 0x0005e8000d101d74 */
[----:B---34-:R2:W-:Y:S02]  /*ff60*/  @!P0 LDGSTS.E.BYPASS.LTC128B.128 [R9+0x19400], desc[UR52][R2.64+0x80], !P1 ;  /* 0x1940008002098fae */ /* 0x0185e4000c901d74 */
.L_x_368:
[----:B------:R-:W-:Y:S01]  /*ff70*/  VIADD R6, R6, 0x60 ;  /* 0x0000006006067836 */ /* 0x000fe20000000000 */
[----:B------:R-:W-:Y:S04]  /*ff80*/  BSSY B0, `(.L_x_271) ;  /* 0x000000b000007945 */ /* 0x000fe80003800000 */
[----:B------:R-:W-:-:S13]  /*ff90*/  ISETP.GE.AND P0, PT, R6, R5, PT ;  /* 0x000000050600720c */ /* 0x000fda0003f06270 */
[----:B------:R-:W-:Y:S05]  /*ffa0*/  @P0 BRA `(.L_x_272) ;  /* 0x0000000000200947 */ /* 0x000fea0003800000 */
[----:B--2---:R-:W-:-:S05]  /*ffb0*/  IADD3 R2, P0, R35, R14, RZ ;  /* 0x0000000e23027210 */ /* 0x004fca0007f1e0ff */
[----:B------:R-:W-:-:S05]  /*ffc0*/  IMAD.X R3, RZ, RZ, R4, P0 ;  /* 0x000000ffff037224 */ /* 0x000fca00000e0604 */
[----:B------:R-:W-:Y:S01]  /*ffd0*/  @!PT LDS RZ, [RZ] ;  /* 0x00000000fffff984 */ /* 0x000fe20000000800 */
[----:B------:R-:W-:Y:S01]  /*ffe0*/  @!PT LDS RZ, [RZ] ;  /* 0x00000000fffff984 */ /* 0x000fe20000000800 */
[----:B------:R-:W-:Y:S01]  /*fff0*/  @!PT LDS RZ, [RZ] ;  /* 0x00000000fffff984 */ /* 0x000fe20000000800 */
[----:B------:R0:W-:Y:S04]  /*10000*/  LDGSTS.E.BYPASS.LTC128B.128 [R9+0x15c00], desc[UR52][R2.64], !P3 ;  /* 0x15c0000002097fae */ /* 0x0001e8000d901d74 */
[----:B------:R0:W-:Y:S04]  /*10010*/  LDGSTS.E.BYPASS.LTC128B.128 [R9+0x17c00], desc[UR52][R2.64+0x40], !P2 ;  /* 0x17c0004002097fae */ /* 0x0001e8000d101d74 */
[----:B------:R0:W-:Y:S02]  /*10020*/  LDGSTS.E.BYPASS.LTC128B.128 [R9+0x19c00], desc[UR52][R2.64+0x80], !P1 ;  /* 0x19c0008002097fae */ /* 0x0001e4000c901d74 */
.L_x_272:
[----:B------:R-:W-:Y:S05]  /*10030*/  BSYNC B0 ;  /* 0x0000000000007941 */ /* 0x000fea0003800000 */
.L_x_271:
[----:B------:R-:W-:Y:S01]  /*10040*/  NOP ;  /* 0x0000000000007918 */ /* 0x000fe20000000000 */
[----:B------:R-:W-:-:S13]  /*10050*/  PLOP3.LUT P0, PT, PT, PT, PT, 0x80, 0x0 ;  /* 0x000000000000781c */ /* 0x000fda0003f0f070 */
.L_x_273:
[----:B------:R-:W-:Y:S02]  /*10060*/  PLOP3.LUT P1, PT, P1, P0, PT, 0xa2, 0x0 ;  /* 0x000000000000781c */ /* 0x000fe40000f21472 */
[----:B------:R-:W-:-:S08]  /*10070*/  @P0 R2UR P1, UR4, R16 ;  /* 0x00000000100402ca */ /* 0x000fd00000020000 */
[----:B------:R-:W-:-:S05]  /*10080*/  @P0 PLOP3.LUT P0, PT, P1, PT, PT, 0x80, 0x0 ;  /* 0x000000000000081c */ /* 0x000fca0000f0f070 */
[----:B------:R-:W-:Y:S01]  /*10090*/  @!P1 SYNCS.ARRIVE.TRANS64.RED.A0T1 RZ, [UR4+0x29800], RZ ;  /* 0x029800ffffff99a7 */ /* 0x000fe20008200404 */
[----:B------:R-:W-:Y:S07]  /*100a0*/  @!P1 ARRIVES.LDGSTSBAR.64.TRANSCNT [UR4+0x29800] ;  /* 0x02980000ff0099b0 */ /* 0x000fee0008000a84 */
[----:B------:R-:W-:Y:S05]  /*100b0*/  @P0 BRA.U.ANY `(.L_x_273) ;  /* 0xfffffffd00e80947 */ /* 0x000fea000393ffff */
[----:B0-2---:R-:W2:Y:S02]  /*100c0*/  LDL.LU R2, [R1+0x28] ;  /* 0x0000280001027983 */ /* 0x005ea40000300800 */
[----:B--2---:R-:W-:-:S05]  /*100d0*/  VIADD R2, R2, 0x1 ;  /* 0x0000000102027836 */ /* 0x004fca0000000000 */
[----:B------:R0:W-:Y:S01]  /*100e0*/  STL [R1+0x28], R2 ;  /* 0x0000280201007387 */ /* 0x0001e20000100800 */
[----:B------:R-:W-:-:S04]  /*100f0*/  LEA.HI R0, R2, R2, RZ, 0x1 ;  /* 0x0000000202007211 */ /* 0x000fc800078f08ff */
[----:B------:R-:W-:-:S05]  /*10100*/  LOP3.LUT R0, R0, 0xfffffffe, RZ, 0xc0, !PT ;  /* 0xfffffffe00007812 */ /* 0x000fca00078ec0ff */
[----:B------:R-:W-:-:S05]  /*10110*/  IMAD.IADD R0, R2, 0x1, -R0 ;  /* 0x0000000102007824 */ /* 0x000fca00078e0a00 */
[----:B------:R-:W-:Y:S01]  /*10120*/  SHF.L.U32 R3, R0, 0x1f, RZ ;  /* 0x0000001f00037819 */ /* 0x000fe200000006ff */
[----:B------:R-:W-:Y:S01]  /*10130*/  NOP ;  /* 0x0000000000007918 */ /* 0x000fe20000000000 */
[----:B------:R0:W-:Y:S01]  /*10140*/  SYNCS.ARRIVE.TRANS64.A1T0 RZ, [R16+URZ+0x29800], RZ ;  /* 0x029800ff10ff79a7 */ /* 0x0001e2000810003f */
[----:B------:R-:W-:Y:S01]  /*10150*/  BSSY B0, `(.L_x_274) ;  /* 0x0000003000007945 */ /* 0x000fe20003800000 */
[----:B------:R-:W2:Y:S03]  /*10160*/  SYNCS.PHASECHK.TRANS64.TRYWAIT P0, [R16+URZ+0x29820], R3 ;  /* 0x02982003100075a7 */ /* 0x000ea6000800017f */
[----:B0-2---:R-:W-:Y:S05]  /*10170*/  @!P0 BRA `(.L_x_275) ;  /* 0x0000004400ac8947 */ /* 0x005fea0003800000 */
.L_x_369:
[----:B------:R-:W-:Y:S05]  /*10180*/  BSYNC B0 ;  /* 0x0000000000007941 */ /* 0x000fea0003800000 */
.L_x_274:
[----:B------:R-:W2:Y:S01]  /*10190*/  LDL R0, [R1+0xc] ;  /* 0x00000c0001007983 */ /* 0x000ea20000100800 */
[----:B------:R-:W-:-:S06]  /*101a0*/  UIADD3 UR4, UR48, -0x2, URZ ;  /* 0xfffffffe30047890 */ /* 0x000fcc000fffe03f */
[----:B--2---:R-:W-:-:S13]  /*101b0*/  ISETP.LE.AND P0, PT, R0, UR4, PT ;  /* 0x0000000400007c0c */ /* 0x004fda000bf03270 */
[----:B------:R-:W-:Y:S05]  /*101c0*/  @!P0 BRA `(.L_x_276) ;  /* 0x0000001400c48947 */ /* 0x000fea0003800000 */
[----:B------:R-:W-:Y:S02]  /*101d0*/  IMAD.MOV.U32 R20, RZ, RZ, R32 ;  /* 0x000000ffff147224 */ /* 0x000fe400078e0020 */
[----:B------:R-:W-:Y:S02]  /*101e0*/  IMAD.MOV.U32 R10, RZ, RZ, R19 ;  /* 0x000000ffff0a7224 */ /* 0x000fe400078e0013 */
[----:B------:R-:W-:-:S07]  /*101f0*/  IMAD.U32 R30, RZ, RZ, UR4 ;  /* 0x00000004ff1e7e24 */ /* 0x000fce000f8e00ff */
.L_x_296:
[----:B--2---:R-:W2:Y:S01]  /*10200*/  LDC R2, c[0x0][0x430] ;  /* 0x00010c00ff027b82 */ /* 0x004ea20000000800 */
[----:B------:R-:W3:Y:S01]  /*10210*/  S2R R0, SR_TID.X ;  /* 0x0000000000007919 */ /* 0x000ee20000002100 */
[----:B------:R-:W-:Y:S01]  /*10220*/  IMAD R5, R30, 0xa0, R36 ;  /* 0x000000a01e057824 */ /* 0x000fe200078e0224 */
[----:B------:R-:W4:Y:S01]  /*10230*/  S2R R7, SR_TID.X ;  /* 0x0000000000077919 */ /* 0x000f220000002100 */
[----:B------:R-:W0:Y:S01]  /*10240*/  S2R R8, SR_TID.X ;  /* 0x0000000000087919 */ /* 0x000e220000002100 */
[----:B------:R-:W4:Y:S01]  /*10250*/  LDL R12, [R1+0xc] ;  /* 0x00000c00010c7983 */ /* 0x000f220000100800 */
[----:B--2---:R-:W-:Y:S02]  /*10260*/  ISETP.NE.AND P0, PT, R2, 0x1, PT ;  /* 0x000000010200780c */ /* 0x004fe40003f05270 */
[----:B---3--:R-:W-:-:S11]  /*10270*/  LOP3.LUT R2, R0, 0x7f, RZ, 0xc0, !PT ;  /* 0x0000007f00027812 */ /* 0x008fd600078ec0ff */
[----:B------:R-:W2:Y:S01]  /*10280*/  @P0 LDC R6, c[0x0][0x434] ;  /* 0x00010d00ff060b82 */ /* 0x000ea20000000800 */
[----:B------:R-:W-:Y:S01]  /*10290*/  SHF.R.U32.HI R2, RZ, 0x2, R2 ;  /* 0x00000002ff027819 */ /* 0x000fe20000011602 */
[C---:B----4-:R-:W-:Y:S01]  /*102a0*/  IMAD.SHL.U32 R4, R7.reuse, 0x20, RZ ;  /* 0x0000002007047824 */ /* 0x050fe200078e00ff */
[----:B------:R-:W-:Y:S01]  /*102b0*/  LOP3.LUT R7, R7, 0x7f, RZ, 0xc0, !PT ;  /* 0x0000007f07077812 */ /* 0x000fe200078ec0ff */
[----:B0-----:R-:W-:-:S03]  /*102c0*/  IMAD.SHL.U32 R9, R8, 0x20, RZ ;  /* 0x0000002008097824 */ /* 0x001fc600078e00ff */
[----:B------:R-:W-:Y:S01]  /*102d0*/  LOP3.LUT R4, R2, 0x60, R4, 0xf8, !PT ;  /* 0x0000006002047812 */ /* 0x000fe200078ef804 */
[----:B------:R-:W0:Y:S01]  /*102e0*/  @P0 LDC R0, c[0x0][0x438] ;  /* 0x00010e00ff000b82 */ /* 0x000e220000000800 */
[----:B------:R-:W-:-:S03]  /*102f0*/  SHF.R.U32.HI R7, RZ, 0x2, R7 ;  /* 0x00000002ff077819 */ /* 0x000fc60000011607 */
[----:B------:R-:W-:-:S04]  /*10300*/  IMAD.IADD R4, R4, 0x1, R5 ;  /* 0x0000000104047824 */ /* 0x000fc800078e0205 */
[----:B------:R-:W3:Y:S01]  /*10310*/  @P0 LDC R3, c[0x0][0x434] ;  /* 0x00010d00ff030b82 */ /* 0x000ee20000000800 */
[----:B------:R-:W-:-:S07]  /*10320*/  LOP3.LUT R9, R7, 0x60, R9, 0xf8, !PT ;  /* 0x0000006007097812 */ /* 0x000fce00078ef809 */
[----:B------:R-:W4:Y:S01]  /*10330*/  @P0 LDC R2, c[0x0][0x438] ;  /* 0x00010e00ff020b82 */ /* 0x000f220000000800 */
[----:B--2---:R-:W-:Y:S01]  /*10340*/  @P0 IMAD.HI.U32 R6, R4, R6, RZ ;  /* 0x0000000604060227 */ /* 0x004fe200078e00ff */
[----:B------:R-:W-:-:S03]  /*10350*/  LOP3.LUT R9, R9, 0x80, RZ, 0xfc, !PT ;  /* 0x0000008009097812 */ /* 0x000fc600078efcff */
[----:B------:R-:W-:Y:S01]  /*10360*/  IMAD.MOV.U32 R8, RZ, RZ, R4 ;  /* 0x000000ffff087224 */ /* 0x000fe200078e0004 */
[----:B0-----:R-:W-:Y:S01]  /*10370*/  @P0 SHF.R.U32.HI R8, RZ, R0, R6 ;  /* 0x00000000ff080219 */ /* 0x001fe20000011606 */
[C---:B------:R-:W-:Y:S01]  /*10380*/  IMAD.IADD R0, R9.reuse, 0x1, R5 ;  /* 0x0000000109007824 */ /* 0x040fe200078e0205 */
[----:B------:R-:W-:Y:S05]  /*10390*/  YIELD ;  /* 0x0000000000007946 */ /* 0x000fea0003800000 */
[----:B------:R-:W-:Y:S01]  /*103a0*/  IMAD.MOV.U32 R11, RZ, RZ, R0 ;  /* 0x000000ffff0b7224 */ /* 0x000fe200078e0000 */
[----:B------:R-:W-:Y:S01]  /*103b0*/  ULDC.64 UR6, c[0x0][0x428] ;  /* 0x00010a0000067ab9 */ /* 0x000fe20000000a00 */
[----:B---3--:R-:W-:Y:S01]  /*103c0*/  @P0 IMAD.HI.U32 R3, R0, R3, RZ ;  /* 0x0000000300030227 */ /* 0x008fe200078e00ff */
[----:B------:R-:W-:Y:S01]  /*103d0*/  ISETP.GT.U32.AND P1, PT, R9, 0x9f, PT ;  /* 0x0000009f0900780c */ /* 0x000fe20003f24070 */
[----:B------:R-:W-:Y:S01]  /*103e0*/  ULDC.64 UR8, c[0x0][0x418] ;  /* 0x0001060000087ab9 */ /* 0x000fe20000000a00 */
[----:B------:R-:W-:Y:S01]  /*103f0*/  ULDC UR4, c[0x0][0x430] ;  /* 0x00010c0000047ab9 */ /* 0x000fe20000000800 */
[----:B------:R-:W-:Y:S01]  /*10400*/  IMAD R5, R37, UR6, RZ ;  /* 0x0000000625057c24 */ /* 0x000fe2000f8e02ff */
[----:B----4-:R-:W-:Y:S01]  /*10410*/  @P0 SHF.R.U32.HI R11, RZ, R2, R3 ;  /* 0x00000002ff0b0219 */ /* 0x010fe20000011603 */
[--C-:B------:R-:W-:Y:S01]  /*10420*/  IMAD.MOV.U32 R2, RZ, RZ, R8.reuse ;  /* 0x000000ffff027224 */ /* 0x100fe200078e0008 */
[----:B------:R-:W-:Y:S01]  /*10430*/  SHF.R.S32.HI R3, RZ, 0x1f, R8 ;  /* 0x0000001fff037819 */ /* 0x000fe20000011408 */
[----:B------:R-:W-:-:S02]  /*10440*/  IMAD R5, R31, UR7, R5 ;  /* 0x000000071f057c24 */ /* 0x000fc4000f8e0205 */
[----:B------:R-:W-:-:S04]  /*10450*/  IMAD.WIDE.U32 R2, R31, UR6, R2 ;  /* 0x000000061f027c25 */ /* 0x000fc8000f8e0002 */
[----:B------:R-:W-:Y:S01]  /*10460*/  IMAD.IADD R3, R5, 0x1, R3 ;  /* 0x0000000105037824 */ /* 0x000fe200078e0203 */
[----:B------:R-:W-:-:S04]  /*10470*/  LEA R6, P0, R2, UR8, 0x2 ;  /* 0x0000000802067c11 */ /* 0x000fc8000f8010ff */
[----:B------:R-:W-:Y:S01]  /*10480*/  LEA.HI.X R7, R2, UR9, R3, 0x2, P0 ;  /* 0x0000000902077c11 */ /* 0x000fe200080f1403 */
[----:B------:R-:W-:Y:S01]  /*10490*/  IMAD.MOV R2, RZ, RZ, -R8 ;  /* 0x000000ffff027224 */ /* 0x000fe200078e0a08 */
[----:B------:R-:W-:-:S03]  /*104a0*/  @!P1 SHF.R.S32.HI R3, RZ, 0x1f, R11 ;  /* 0x0000001fff039819 */ /* 0x000fc6000001140b */
[----:B------:R-:W-:Y:S02]  /*104b0*/  IMAD R4, R2, UR4, R4 ;  /* 0x0000000402047c24 */ /* 0x000fe4000f8e0204 */
[----:B------:R-:W-:-:S04]  /*104c0*/  @!P1 IMAD.MOV.U32 R2, RZ, RZ, R11 ;  /* 0x000000ffff029224 */ /* 0x000fc800078e000b */
[----:B------:R-:W-:-:S04]  /*104d0*/  @!P1 IMAD.WIDE.U32 R2, R31, UR6, R2 ;  /* 0x000000061f029c25 */ /* 0x000fc8000f8e0002 */
[----:B------:R-:W-:Y:S01]  /*104e0*/  @!P1 IMAD.IADD R5, R5, 0x1, R3 ;  /* 0x0000000105059824 */ /* 0x000fe200078e0203 */
[----:B------:R-:W-:-:S04]  /*104f0*/  @!P1 LEA R8, P0, R2, UR8, 0x2 ;  /* 0x0000000802089c11 */ /* 0x000fc8000f8010ff */
[----:B------:R-:W-:Y:S02]  /*10500*/  @!P1 LEA.HI.X R9, R2, UR9, R5, 0x2, P0 ;  /* 0x0000000902099c11 */ /* 0x000fe400080f1405 */
[----:B------:R0:W2:Y:S01]  /*10510*/  LDG.E R5, desc[UR52][R6.64] ;  /* 0x0000003406057981 */ /* 0x0000a2000c1e1900 */
[----:B------:R-:W-:Y:S02]  /*10520*/  IMAD.U32 R13, RZ, RZ, UR44 ;  /* 0x0000002cff0d7e24 */ /* 0x000fe4000f8e00ff */
[----:B0-----:R-:W-:Y:S02]  /*10530*/  IMAD.MOV.U32 R6, RZ, RZ, RZ ;  /* 0x000000ffff067224 */ /* 0x001fe400078e00ff */
[----:B------:R-:W-:-:S04]  /*10540*/  VIADD R19, R10, 0x1 ;  /* 0x000000010a137836 */ /* 0x000fc80000000000 */
[----:B------:R0:W5:Y:S01]  /*10550*/  @!P1 LDG.E R6, desc[UR52][R8.64] ;  /* 0x0000003408069981 */ /* 0x000162000c1e1900 */
[----:B------:R-:W-:Y:S01]  /*10560*/  ISETP.NE.AND P1, PT, R13, 0x3, PT ;  /* 0x000000030d00780c */ /* 0x000fe20003f25270 */
[----:B------:R-:W-:Y:S01]  /*10570*/  IMAD.MOV R7, RZ, RZ, -R11 ;  /* 0x000000ffff077224 */ /* 0x000fe200078e0a0b */
[----:B------:R-:W-:-:S03]  /*10580*/  ISETP.NE.AND P0, PT, R19, 0x2, PT ;  /* 0x000000021300780c */ /* 0x000fc60003f05270 */
[----:B------:R-:W-:Y:S01]  /*10590*/  IMAD R7, R7, UR4, R0 ;  /* 0x0000000407077c24 */ /* 0x000fe2000f8e0200 */
[----:B------:R-:W-:Y:S01]  /*105a0*/  SEL R32, RZ, 0x1, P0 ;  /* 0x00000001ff207807 */ /* 0x000fe20000000000 */
[----:B------:R-:W-:Y:S01]  /*105b0*/  IMAD.MOV.U32 R0, RZ, RZ, R30 ;  /* 0x000000ffff007224 */ /* 0x000fe200078e001e */
[----:B------:R-:W-:Y:S01]  /*105c0*/  SEL R19, R19, RZ, P0 ;  /* 0x000000ff13137207 */ /* 0x000fe20000000000 */
[----:B------:R-:W-:Y:S01]  /*105d0*/  VIADD R30, R30, 0xffffffff ;  /* 0xffffffff1e1e7836 */ /* 0x000fe20000000000 */
[----:B------:R-:W-:Y:S02]  /*105e0*/  LOP3.LUT R32, R20, R32, RZ, 0x3c, !PT ;  /* 0x0000002014207212 */ /* 0x000fe400078e3cff */
[----:B------:R-:W-:Y:S02]  /*105f0*/  ISETP.GT.AND P2, PT, R0, R12, PT ;  /* 0x0000000c0000720c */ /* 0x000fe40003f44270 */
[----:B--2---:R-:W-:Y:S01]  /*10600*/  SHF.R.S32.HI R28, RZ, 0x1f, R5 ;  /* 0x0000001fff1c7819 */ /* 0x004fe20000011405 */
[----:B0-----:R-:W-:Y:S10]  /*10610*/  @!P1 BRA `(.L_x_277) ;  /* 0x0000000000049947 */ /* 0x001ff40003800000 */
[----:B------:R-:W-:Y:S01]  /*10620*/  BPT.TRAP 0x1 ;  /* 0x000000040000795c */ /* 0x000fe20000300000 */
.L_x_277:
[----:B------:R-:W-:Y:S01]  /*10630*/  IMAD R0, R19, 0x8, R16 ;  /* 0x0000000813007824 */ /* 0x000fe200078e0210 */
[----:B------:R-:W-:Y:S01]  /*10640*/  SHF.L.U32 R29, R32, 0x1f, RZ ;  /* 0x0000001f201d7819 */ /* 0x000fe200000006ff */
[----:B------:R-:W-:Y:S01]  /*10650*/  BSSY B0, `(.L_x_278) ;  /* 0x0000004000007945 */ /* 0x000fe20003800000 */
[----:B------:R-:W-:Y:S02]  /*10660*/  SHF.R.S32.HI R25, RZ, 0x1f, R4 ;  /* 0x0000001fff197819 */ /* 0x000fe40000011404 */
[----:B------:R-:W0:Y:S02]  /*10670*/  SYNCS.PHASECHK.TRANS64.TRYWAIT P0, [R0+URZ+0x29880], R29 ;  /* 0x0298801d000075a7 */ /* 0x000e24000800017f */
[----:B0-----:R-:W-:Y:S05]  /*10680*/  @!P0 BRA `(.L_x_279) ;  /* 0x00000040007c8947 */ /* 0x001fea0003800000 */
.L_x_370:
[----:B------:R-:W-:Y:S05]  /*10690*/  BSYNC B0 ;  /* 0x0000000000007941 */ /* 0x000fea0003800000 */
.L_x_278:
[----:B------:R-:W-:Y:S01]  /*106a0*/  ULDC.64 UR4, c[0x0][0x328] ;  /* 0x0000ca0000047ab9 */ /* 0x000fe20000000a00 */
[----:B------:R-:W2:Y:S01]  /*106b0*/  S2R R12, SR_TID.X ;  /* 0x00000000000c7919 */ /* 0x000ea20000002100 */
[----:B------:R-:W-:Y:S01]  /*106c0*/  IMAD R8, R25, UR4, RZ ;  /* 0x0000000419087c24 */ /* 0x000fe2000f8e02ff */
[----:B------:R-:W-:Y:S01]  /*106d0*/  ULDC.64 UR6, c[0x0][0x338] ;  /* 0x0000ce0000067ab9 */ /* 0x000fe20000000a00 */
[C---:B------:R-:W-:Y:S01]  /*106e0*/  IMAD.WIDE.U32 R2, R4.reuse, UR4, RZ ;  /* 0x0000000404027c25 */ /* 0x040fe2000f8e00ff */
[----:B------:R-:W-:Y:S02]  /*106f0*/  SHF.R.S32.HI R26, RZ, 0x1f, R7 ;  /* 0x0000001fff1a7819 */ /* 0x000fe40000011407 */
[----:B-----5:R-:W-:Y:S01]  /*10700*/  SHF.R.S32.HI R27, RZ, 0x1f, R6 ;  /* 0x0000001fff1b7819 */ /* 0x020fe20000011406 */
[----:B------:R-:W-:Y:S01]  /*10710*/  IMAD R8, R4, UR5, R8 ;  /* 0x0000000504087c24 */ /* 0x000fe2000f8e0208 */
[C---:B------:R-:W-:Y:S01]  /*10720*/  LOP3.LUT P3, RZ, R17.reuse, 0x2, RZ, 0xc0, !PT ;  /* 0x0000000211ff7812 */ /* 0x040fe2000786c0ff */
[----:B------:R-:W-:Y:S01]  /*10730*/  IMAD R11, R26, UR4, RZ ;  /* 0x000000041a0b7c24 */ /* 0x000fe2000f8e02ff */
[----:B------:R-:W-:Y:S01]  /*10740*/  LOP3.LUT P1, RZ, R17, 0x1, RZ, 0xc0, !PT ;  /* 0x0000000111ff7812 */ /* 0x000fe2000782c0ff */
[----:B------:R-:W-:-:S02]  /*10750*/  IMAD.IADD R3, R3, 0x1, R8 ;  /* 0x0000000103037824 */ /* 0x000fc400078e0208 */
        /* <DEDUP_REMOVED lines=8> */
[----:B------:R-:W-:Y:S01]  /*107e0*/  IMAD.IADD R3, R3, 0x1, R11 ;  /* 0x0000000103037824 */ /* 0x000fe200078e020b */
[----:B--2---:R-:W-:Y:S01]  /*107f0*/  LOP3.LUT R12, R12, 0x7f, RZ, 0xc0, !PT ;  /* 0x0000007f0c0c7812 */ /* 0x004fe200078ec0ff */
[----:B------:R-:W-:Y:S02]  /*10800*/  IMAD R11, R27, UR6, RZ ;  /* 0x000000061b0b7c24 */ /* 0x000fe4000f8e02ff */
[----:B------:R-:W-:Y:S01]  /*10810*/  IMAD.WIDE.U32 R2, R6, UR6, R2 ;  /* 0x0000000606027c25 */ /* 0x000fe2000f8e0002 */
[----:B------:R-:W-:-:S03]  /*10820*/  SHF.R.U32.HI R12, RZ, 0x5, R12 ;  /* 0x00000005ff0c7819 */ /* 0x000fc6000001160c */
[----:B------:R-:W-:Y:S01]  /*10830*/  IMAD R11, R6, UR7, R11 ;  /* 0x00000007060b7c24 */ /* 0x000fe2000f8e020b */
[----:B------:R-:W-:Y:S01]  /*10840*/  ULDC.64 UR6, c[0x0][0x318] ;  /* 0x0000c60000067ab9 */ /* 0x000fe20000000a00 */
[----:B------:R-:W-:-:S04]  /*10850*/  IMAD.WIDE.U32 R8, R18, UR4, R8 ;  /* 0x0000000412087c25 */ /* 0x000fc8000f8e0008 */
[----:B------:R-:W-:Y:S01]  /*10860*/  IMAD.IADD R3, R3, 0x1, R11 ;  /* 0x0000000103037824 */ /* 0x000fe200078e020b */
[----:B------:R-:W-:Y:S01]  /*10870*/  IADD3 R8, P0, R8, UR6, RZ ;  /* 0x0000000608087c10 */ /* 0x000fe2000ff1e0ff */
[C---:B-1----:R-:W-:Y:S02]  /*10880*/  IMAD R23, R18.reuse, UR5, RZ ;  /* 0x0000000512177c24 */ /* 0x042fe4000f8e02ff */
[----:B------:R-:W-:Y:S01]  /*10890*/  IMAD.WIDE.U32 R2, R18, UR4, R2 ;  /* 0x0000000412027c25 */ /* 0x000fe2000f8e0002 */
[----:B------:R-:W-:Y:S02]  /*108a0*/  UMOV UR4, 0xffffffff ;  /* 0xffffffff00047882 */ /* 0x000fe40000000000 */
[----:B------:R-:W-:Y:S01]  /*108b0*/  IADD3.X R22, R23, UR7, R9, P0, !PT ;  /* 0x0000000717167c10 */ /* 0x000fe200087fe409 */
[----:B------:R-:W-:Y:S01]  /*108c0*/  IMAD.SHL.U32 R12, R12, 0x400, RZ ;  /* 0x000004000c0c7824 */ /* 0x000fe200078e00ff */
[----:B------:R-:W-:-:S03]  /*108d0*/  IADD3 R24, P0, R2, UR6, RZ ;  /* 0x0000000602187c10 */ /* 0x000fc6000ff1e0ff */
[----:B------:R-:W-:Y:S01]  /*108e0*/  IMAD R9, R19, 0x5000, R12 ;  /* 0x0000500013097824 */ /* 0x000fe200078e020c */
[----:B------:R-:W-:Y:S01]  /*108f0*/  IADD3.X R23, R23, UR7, R3, P0, !PT ;  /* 0x0000000717177c10 */ /* 0x000fe200087fe403 */
[----:B------:R-:W-:Y:S08]  /*10900*/  BRA.DIV UR4, `(.L_x_280) ;  /* 0x0000003e04f07947 */ /* 0x000ff0000b800000 */
[----:B------:R-:W1:Y:S01]  /*10910*/  SHFL.IDX PT, R2, R8, RZ, 0x1c1f ;  /* 0x001c1fff08027589 */ /* 0x000e6200000e0000 */
[----:B------:R-:W-:-:S03]  /*10920*/  IADD3 R9, R16, R9, R33 ;  /* 0x0000000910097210 */ /* 0x000fc60007ffe021 */
[----:B------:R-:W2:Y:S02]  /*10930*/  SHFL.IDX PT, R3, R22, RZ, 0x1c1f ;  /* 0x001c1fff16037589 */ /* 0x000ea400000e0000 */
[----:B------:R-:W-:Y:S02]  /*10940*/  IMAD.IADD R21, R34, 0x1, R9 ;  /* 0x0000000122157824 */ /* 0x000fe400078e0209 */
[----:B------:R-:W-:Y:S01]  /*10950*/  SHFL.IDX PT, R23, R23, RZ, 0x1c1f ;  /* 0x001c1fff17177589 */ /* 0x000fe200000e0000 */
[----:B-1----:R-:W-:-:S05]  /*10960*/  IADD3 R2, P0, R35, R2, RZ ;  /* 0x0000000223027210 */ /* 0x002fca0007f1e0ff */
[----:B--2---:R-:W-:-:S05]  /*10970*/  IMAD.X R3, RZ, RZ, R3, P0 ;  /* 0x000000ffff037224 */ /* 0x004fca00000e0603 */
[----:B------:R-:W-:Y:S04]  /*10980*/  LDGSTS.E.BYPASS.LTC128B.128 [R9+0xa400], desc[UR52][R2.64], !P3 ;  /* 0x0a40000002097fae */ /* 0x000fe8000d901d74 */
[----:B------:R1:W-:Y:S04]  /*10990*/  LDGSTS.E.BYPASS.LTC128B.128 [R21+0xa400], desc[UR52][R2.64+0x40], !P1 ;  /* 0x0a40004002157fae */ /* 0x0003e8000c901d74 */
        /* <DEDUP_REMOVED lines=16> */
[----:B------:R-:W-:Y:S04]  /*10aa0*/  LDGSTS.E.BYPASS.LTC128B.128 [R9+0xd400], desc[UR52][R2.64], !P3 ;  /* 0x0d40000002097fae */ /* 0x000fe8000d901d74 */
[----:B------:R1:W-:Y:S04]  /*10ab0*/  LDGSTS.E.BYPASS.LTC128B.128 [R21+0xd400], desc[UR52][R2.64+0x40], !P1 ;  /* 0x0d40004002157fae */ /* 0x0003e8000c901d74 */
[----:B-1----:R1:W2:Y:S02]  /*10ac0*/  SHFL.IDX PT, R2, R24, RZ, 0x1c1f ;  /* 0x001c1fff18027589 */ /* 0x0022a400000e0000 */
.L_x_382:
[----:B--2---:R-:W-:-:S05]  /*10ad0*/  IADD3 R2, P0, R35, R2, RZ ;  /* 0x0000000223027210 */ /* 0x004fca0007f1e0ff */
[----:B------:R-:W-:Y:S01]  /*10ae0*/  IMAD.X R3, RZ, RZ, R23, P0 ;  /* 0x000000ffff037224 */ /* 0x000fe200000e0617 */
[----:B------:R-:W-:-:S04]  /*10af0*/  PLOP3.LUT P0, PT, PT, PT, PT, 0x80, 0x0 ;  /* 0x000000000000781c */ /* 0x000fc80003f0f070 */
[----:B------:R-:W-:Y:S01]  /*10b00*/  @!PT LDS RZ, [RZ] ;  /* 0x00000000fffff984 */ /* 0x000fe20000000800 */
[----:B------:R-:W-:Y:S01]  /*10b10*/  @!PT LDS RZ, [RZ] ;  /* 0x00000000fffff984 */ /* 0x000fe20000000800 */
[----:B------:R-:W-:Y:S01]  /*10b20*/  @!PT LDS RZ, [RZ] ;  /* 0x00000000fffff984 */ /* 0x000fe20000000800 */
[----:B------:R2:W-:Y:S04]  /*10b30*/  LDGSTS.E.BYPASS.LTC128B.128 [R9+0xe400], desc[UR52][R2.64], !P3 ;  /* 0x0e40000002097fae */ /* 0x0005e8000d901d74 */
[----:B------:R2:W-:Y:S01]  /*10b40*/  LDGSTS.E.BYPASS.LTC128B.128 [R21+0xe400], desc[UR52][R2.64+0x40], !P1 ;  /* 0x0e40004002157fae */ /* 0x0005e2000c901d74 */
[----:B------:R-:W-:-:S04]  /*10b50*/  NOP ;  /* 0x0000000000007918 */ /* 0x000fc80000000000 */
.L_x_281:
        /* <DEDUP_REMOVED lines=11> */
.L_x_282:
[----:B------:R2:W-:Y:S01]  /*10c10*/  SYNCS.ARRIVE.TRANS64.A1T0 RZ, [R0+URZ+0x29870], RZ ;  /* 0x029870ff00ff79a7 */ /* 0x0005e2000810003f */
[----:B------:R-:W-:Y:S05]  /*10c20*/  @!P3 BRA `(.L_x_283) ;  /* 0x000000000004b947 */ /* 0x000fea0003800000 */
[----:B------:R-:W-:Y:S01]  /*10c30*/  BPT.TRAP 0x1 ;  /* 0x000000040000795c */ /* 0x000fe20000300000 */
.L_x_283:
[----:B------:R-:W3:Y:S01]  /*10c40*/  SYNCS.PHASECHK.TRANS64.TRYWAIT P0, [R0+URZ+0x29840], R29 ;  /* 0x0298401d000075a7 */ /* 0x000ee2000800017f */
[----:B------:R-:W-:Y:S04]  /*10c50*/  BSSY B0, `(.L_x_284) ;  /* 0x0000002000007945 */ /* 0x000fe80003800000 */
[----:B---3--:R-:W-:Y:S05]  /*10c60*/  @!P0 BRA `(.L_x_285) ;  /* 0x00000040008c8947 */ /* 0x008fea0003800000 */
.L_x_383:
[----:B------:R-:W-:Y:S05]  /*10c70*/  BSYNC B0 ;  /* 0x0000000000007941 */ /* 0x000fea0003800000 */
.L_x_284:
[----:B------:R-:W4:Y:S01]  /*10c80*/  LDL R11, [R1+0x14] ;  /* 0x00001400010b7983 */ /* 0x000f220000100800 */
[----:B------:R-:W-:Y:S01]  /*10c90*/  ULDC.64 UR4, c[0x0][0x300] ;  /* 0x0000c00000047ab9 */ /* 0x000fe20000000a00 */
[----:B------:R-:W-:Y:S01]  /*10ca0*/  ULDC.64 UR6, c[0x0][0x310] ;  /* 0x0000c40000067ab9 */ /* 0x000fe20000000a00 */
[----:B------:R-:W-:Y:S01]  /*10cb0*/  IMAD R8, R25, UR4, RZ ;  /* 0x0000000419087c24 */ /* 0x000fe2000f8e02ff */
[C---:B------:R-:W-:Y:S01]  /*10cc0*/  LOP3.LUT P4, RZ, R17.reuse, 0x10, RZ, 0xc0, !PT ;  /* 0x0000001011ff7812 */ /* 0x040fe2000788c0ff */
[C---:B------:R-:W-:Y:S01]  /*10cd0*/  IMAD.WIDE.U32 R2, R4.reuse, UR4, RZ ;  /* 0x0000000404027c25 */ /* 0x040fe2000f8e00ff */
[C---:B------:R-:W-:Y:S02]  /*10ce0*/  LOP3.LUT P3, RZ, R17.reuse, 0x8, RZ, 0xc0, !PT ;  /* 0x0000000811ff7812 */ /* 0x040fe4000786c0ff */
[----:B------:R-:W-:Y:S01]  /*10cf0*/  LOP3.LUT P1, RZ, R17, 0x4, RZ, 0xc0, !PT ;  /* 0x0000000411ff7812 */ /* 0x000fe2000782c0ff */
[----:B------:R-:W-:Y:S02]  /*10d00*/  IMAD R8, R4, UR5, R8 ;  /* 0x0000000504087c24 */ /* 0x000fe4000f8e0208 */
[----:B------:R-:W-:-:S02]  /*10d10*/  IMAD R28, R28, UR6, RZ ;  /* 0x000000061c1c7c24 */ /* 0x000fc4000f8e02ff */
[----:B------:R-:W-:Y:S02]  /*10d20*/  IMAD.IADD R3, R3, 0x1, R8 ;  /* 0x0000000103037824 */ /* 0x000fe400078e0208 */
[----:B------:R-:W-:Y:S02]  /*10d30*/  IMAD R8, R26, UR4, RZ ;  /* 0x000000041a087c24 */ /* 0x000fe4000f8e02ff */
[----:B------:R-:W-:-:S04]  /*10d40*/  IMAD.WIDE.U32 R2, R5, UR6, R2 ;  /* 0x0000000605027c25 */ /* 0x000fc8000f8e0002 */
[----:B------:R-:W-:Y:S02]  /*10d50*/  IMAD R5, R5, UR7, R28 ;  /* 0x0000000705057c24 */ /* 0x000fe4000f8e021c */
[----:B------:R-:W-:Y:S02]  /*10d60*/  IMAD.MOV.U32 R4, RZ, RZ, R2 ;  /* 0x000000ffff047224 */ /* 0x000fe400078e0002 */
[----:B------:R-:W-:Y:S02]  /*10d70*/  IMAD.IADD R5, R3, 0x1, R5 ;  /* 0x0000000103057824 */ /* 0x000fe400078e0205 */
[C---:B------:R-:W-:Y:S02]  /*10d80*/  IMAD R8, R7.reuse, UR5, R8 ;  /* 0x0000000507087c24 */ /* 0x040fe4000f8e0208 */
[----:B------:R-:W-:Y:S01]  /*10d90*/  IMAD.WIDE.U32 R2, R7, UR4, RZ ;  /* 0x0000000407027c25 */ /* 0x000fe2000f8e00ff */
[----:B------:R-:W-:-:S03]  /*10da0*/  ULDC.64 UR4, c[0x0][0x308] ;  /* 0x0000c20000047ab9 */ /* 0x000fc60000000a00 */
[----:B------:R-:W-:Y:S02]  /*10db0*/  IMAD.IADD R3, R3, 0x1, R8 ;  /* 0x0000000103037824 */ /* 0x000fe400078e0208 */
[----:B------:R-:W-:Y:S02]  /*10dc0*/  IMAD R8, R27, UR6, RZ ;  /* 0x000000061b087c24 */ /* 0x000fe4000f8e02ff */
[----:B------:R-:W-:Y:S02]  /*10dd0*/  IMAD R9, R18, UR5, RZ ;  /* 0x0000000512097c24 */ /* 0x000fe4000f8e02ff */
[C---:B------:R-:W-:Y:S02]  /*10de0*/  IMAD R8, R6.reuse, UR7, R8 ;  /* 0x0000000706087c24 */ /* 0x040fe4000f8e0208 */
[----:B------:R-:W-:Y:S01]  /*10df0*/  IMAD.WIDE.U32 R6, R6, UR6, R2 ;  /* 0x0000000606067c25 */ /* 0x000fe2000f8e0002 */
[----:B------:R-:W-:-:S03]  /*10e00*/  ULDC.64 UR6, c[0x0][0x2e8] ;  /* 0x0000ba0000067ab9 */ /* 0x000fc60000000a00 */
[----:B------:R-:W-:-:S03]  /*10e10*/  IMAD.WIDE.U32 R2, R18, UR4, R4 ;  /* 0x0000000412027c25 */ /* 0x000fc6000f8e0004 */
[----:B------:R-:W-:Y:S01]  /*10e20*/  IADD3 R4, P0, R2, UR6, RZ ;  /* 0x0000000602047c10 */ /* 0x000fe2000ff1e0ff */
[----:B------:R-:W-:-:S03]  /*10e30*/  IMAD.MOV.U32 R2, RZ, RZ, R6 ;  /* 0x000000ffff027224 */ /* 0x000fc600078e0006 */
[----:B------:R-:W-:Y:S01]  /*10e40*/  IADD3.X R5, R9, UR7, R3, P0, !PT ;  /* 0x0000000709057c10 */ /* 0x000fe200087fe403 */
[----:B------:R-:W-:Y:S02]  /*10e50*/  IMAD.IADD R3, R7, 0x1, R8 ;  /* 0x0000000107037824 */ /* 0x000fe400078e0208 */
[----:B------:R-:W-:Y:S01]  /*10e60*/  IMAD.WIDE.U32 R2, R18, UR4, R2 ;  /* 0x0000000412027c25 */ /* 0x000fe2000f8e0002 */
[----:B------:R-:W-:Y:S02]  /*10e70*/  UMOV UR4, 0xffffffff ;  /* 0xffffffff00047882 */ /* 0x000fe40000000000 */
[----:B------:R-:W-:-:S04]  /*10e80*/  IADD3 R6, P0, R2, UR6, RZ ;  /* 0x0000000602067c10 */ /* 0x000fc8000ff1e0ff */
[----:B------:R-:W-:Y:S01]  /*10e90*/  IADD3.X R8, R9, UR7, R3, P0, !PT ;  /* 0x0000000709087c10 */ /* 0x000fe200087fe403 */
[----:B----4-:R-:W-:Y:S01]  /*10ea0*/  IMAD R7, R19, 0x7800, R11 ;  /* 0x0000780013077824 */ /* 0x010fe200078e020b */
[----:B------:R-:W-:Y:S07]  /*10eb0*/  BRA.DIV UR4, `(.L_x_286) ;  /* 0x00000042040c7947 */ /* 0x000fee000b800000 */
[----:B------:R-:W4:Y:S01]  /*10ec0*/  SHFL.IDX PT, R2, R4, RZ, 0x1c1f ;  /* 0x001c1fff04027589 */ /* 0x000f2200000e0000 */
[----:B------:R-:W-:-:S03]  /*10ed0*/  IMAD.IADD R7, R16, 0x1, R7 ;  /* 0x0000000110077824 */ /* 0x000fc600078e0207 */
[----:B------:R-:W5:Y:S04]  /*10ee0*/  SHFL.IDX PT, R3, R5, RZ, 0x1c1f ;  /* 0x001c1fff05037589 */ /* 0x000f6800000e0000 */
[----:B------:R-:W-:Y:S04]  /*10ef0*/  SHFL.IDX PT, R9, R5, 0x2, 0x1c1f ;  /* 0x005c1f0005097f89 */ /* 0x000fe800000e0000 */
[----:B------:R-:W-:Y:S01]  /*10f00*/  SHFL.IDX PT, R8, R8, RZ, 0x1c1f ;  /* 0x001c1fff08087589 */ /* 0x000fe200000e0000 */
[----:B----4-:R-:W-:-:S05]  /*10f10*/  IADD3 R2, P0, R35, R2, RZ ;  /* 0x0000000223027210 */ /* 0x010fca0007f1e0ff */
[----:B-----5:R-:W-:-:S05]  /*10f20*/  IMAD.X R3, RZ, RZ, R3, P0 ;  /* 0x000000ffff037224 */ /* 0x020fca00000e0603 */
[----:B------:R-:W-:Y:S04]  /*10f30*/  LDGSTS.E.BYPASS.LTC128B.128 [R7+0x1a400], desc[UR52][R2.64], !P4 ;  /* 0x1a40000002077fae */ /* 0x000fe8000e101d74 */
[----:B------:R-:W-:Y:S04]  /*10f40*/  LDGSTS.E.BYPASS.LTC128B.128 [R7+0x1cc00], desc[UR52][R2.64+0x40], !P3 ;  /* 0x1cc0004002077fae */ /* 0x000fe8000d901d74 */
[----:B------:R4:W-:Y:S04]  /*10f50*/  LDGSTS.E.BYPASS.LTC128B.128 [R7+0x1f400], desc[UR52][R2.64+0x80], !P1 ;  /* 0x1f40008002077fae */ /* 0x0009e8000c901d74 */
[----:B----4-:R-:W4:Y:S04]  /*10f60*/  SHFL.IDX PT, R2, R4, 0x1, 0x1c1f ;  /* 0x003c1f0004027f89 */ /* 0x010f2800000e0000 */
[----:B------:R-:W5:Y:S01]  /*10f70*/  SHFL.IDX PT, R3, R5, 0x1, 0x1c1f ;  /* 0x003c1f0005037f89 */ /* 0x000f6200000e0000 */
[----:B----4-:R-:W-:-:S05]  /*10f80*/  IADD3 R2, P0, R35, R2, RZ ;  /* 0x0000000223027210 */ /* 0x010fca0007f1e0ff */
[----:B-----5:R-:W-:-:S05]  /*10f90*/  IMAD.X R3, RZ, RZ, R3, P0 ;  /* 0x000000ffff037224 */ /* 0x020fca00000e0603 */
[----:B------:R-:W-:Y:S04]  /*10fa0*/  LDGSTS.E.BYPASS.LTC128B.128 [R7+0x1ac00], desc[UR52][R2.64], !P4 ;  /* 0x1ac0000002077fae */ /* 0x000fe8000e101d74 */
[----:B------:R-:W-:Y:S04]  /*10fb0*/  LDGSTS.E.BYPASS.LTC128B.128 [R7+0x1d400], desc[UR52][R2.64+0x40], !P3 ;  /* 0x1d40004002077fae */ /* 0x000fe8000d901d74 */
[----:B------:R4:W-:Y:S04]  /*10fc0*/  LDGSTS.E.BYPASS.LTC128B.128 [R7+0x1fc00], desc[UR52][R2.64+0x80], !P1 ;  /* 0x1fc0008002077fae */ /* 0x0009e8000c901d74 */
[----:B----4-:R-:W4:Y:S02]  /*10fd0*/  SHFL.IDX PT, R2, R4, 0x2, 0x1c1f ;  /* 0x005c1f0004027f89 */ /* 0x010f2400000e0000 */
[----:B----4-:R-:W-:-:S05]  /*10fe0*/  IADD3 R2, P0, R35, R2, RZ ;  /* 0x0000000223027210 */ /* 0x010fca0007f1e0ff */
[----:B------:R-:W-:Y:S02]  /*10ff0*/  IMAD.X R3, RZ, RZ, R9, P0 ;  /* 0x000000ffff037224 */ /* 0x000fe400000e0609 */
[----:B------:R-:W-:Y:S04]  /*11000*/  SHFL.IDX PT, R9, R5, 0x3, 0x1c1f ;  /* 0x007c1f0005097f89 */ /* 0x000fe800000e0000 */
[----:B------:R-:W-:Y:S04]  /*11010*/  LDGSTS.E.BYPASS.LTC128B.128 [R7+0x1b400], desc[UR52][R2.64], !P4 ;  /* 0x1b40000002077fae */ /* 0x000fe8000e101d74 */
[----:B------:R-:W-:Y:S04]  /*11020*/  LDGSTS.E.BYPASS.LTC128B.128 [R7+0x1dc00], desc[UR52][R2.64+0x40], !P3 ;  /* 0x1dc0004002077fae */ /* 0x000fe8000d901d74 */
[----:B------:R4:W-:Y:S04]  /*11030*/  LDGSTS.E.BYPASS.LTC128B.128 [R7+0x20400], desc[UR52][R2.64+0x80], !P1 ;  /* 0x2040008002077fae */ /* 0x0009e8000c901d74 */
[----:B----4-:R-:W4:Y:S02]  /*11040*/  SHFL.IDX PT, R2, R4, 0x3, 0x1c1f ;  /* 0x007c1f0004027f89 */ /* 0x010f2400000e0000 */
[----:B----4-:R-:W-:-:S05]  /*11050*/  IADD3 R2, P0, R35, R2, RZ ;  /* 0x0000000223027210 */ /* 0x010fca0007f1e0ff */
[----:B------:R-:W-:-:S05]  /*11060*/  IMAD.X R3, RZ, RZ, R9, P0 ;  /* 0x000000ffff037224 */ /* 0x000fca00000e0609 */
[----:B------:R-:W-:Y:S04]  /*11070*/  LDGSTS.E.BYPASS.LTC128B.128 [R7+0x1bc00], desc[UR52][R2.64], !P4 ;  /* 0x1bc0000002077fae */ /* 0x000fe8000e101d74 */
[----:B------:R-:W-:Y:S04]  /*11080*/  LDGSTS.E.BYPASS.LTC128B.128 [R7+0x1e400], desc[UR52][R2.64+0x40], !P3 ;  /* 0x1e40004002077fae */ /* 0x000fe8000d901d74 */
[----:B------:R4:W-:Y:S04]  /*11090*/  LDGSTS.E.BYPASS.LTC128B.128 [R7+0x20c00], desc[UR52][R2.64+0x80], !P1 ;  /* 0x20c0008002077fae */ /* 0x0009e8000c901d74 */
[----:B----4-:R4:W0:Y:S02]  /*110a0*/  SHFL.IDX PT, R2, R6, RZ, 0x1c1f ;  /* 0x001c1fff06027589 */ /* 0x01082400000e0000 */
.L_x_395:
[----:B0-----:R-:W-:-:S05]  /*110b0*/  IADD3 R2, P0, R35, R2, RZ ;  /* 0x0000000223027210 */ /* 0x001fca0007f1e0ff */
[----:B------:R-:W-:Y:S01]  /*110c0*/  IMAD.X R3, RZ, RZ, R8, P0 ;  /* 0x000000ffff037224 */ /* 0x000fe200000e0608 */
[----:B------:R-:W-:-:S04]  /*110d0*/  PLOP3.LUT P0, PT, PT, PT, PT, 0x80, 0x0 ;  /* 0x000000000000781c */ /* 0x000fc80003f0f070 */
[----:B------:R-:W-:Y:S01]  /*110e0*/  @!PT LDS RZ, [RZ] ;  /* 0x00000000fffff984 */ /* 0x000fe20000000800 */
[----:B------:R-:W-:Y:S01]  /*110f0*/  @!PT LDS RZ, [RZ] ;  /* 0x00000000fffff984 */ /* 0x000fe20000000800 */
[----:B------:R-:W-:Y:S01]  /*11100*/  @!PT LDS RZ, [RZ] ;  /* 0x00000000fffff984 */ /* 0x000fe20000000800 */
[----:B------:R0:W-:Y:S04]  /*11110*/  LDGSTS.E.BYPASS.LTC128B.128 [R7+0x1c400], desc[UR52][R2.64], !P4 ;  /* 0x1c40000002077fae */ /* 0x0001e8000e101d74 */
[----:B------:R0:W-:Y:S04]  /*11120*/  LDGSTS.E.BYPASS.LTC128B.128 [R7+0x1ec00], desc[UR52][R2.64+0x40], !P3 ;  /* 0x1ec0004002077fae */ /* 0x0001e8000d901d74 */
[----:B------:R0:W-:Y:S01]  /*11130*/  LDGSTS.E.BYPASS.LTC128B.128 [R7+0x21400], desc[UR52][R2.64+0x80], !P1 ;  /* 0x2140008002077fae */ /* 0x0001e2000c901d74 */
[----:B------:R-:W-:Y:S01]  /*11140*/  NOP ;  /* 0x0000000000007918 */ /* 0x000fe20000000000 */
.L_x_287:
[----:B------:R-:W-:Y:S02]  /*11150*/  PLOP3.LUT P1, PT, P1, P0, PT, 0xa2, 0x0 ;  /* 0x000000000000781c */ /* 0x000fe40000f21472 */
[----:B------:R-:W-:-:S08]  /*11160*/  @P0 R2UR P1, UR4, R0 ;  /* 0x00000000000402ca */ /* 0x000fd00000020000 */
[----:B------:R-:W-:-:S05]  /*11170*/  @P0 PLOP3.LUT P0, PT, P1, PT, PT, 0x80, 0x0 ;  /* 0x000000000000081c */ /* 0x000fca0000f0f070 */
[----:B------:R-:W-:Y:S01]  /*11180*/  @!P1 SYNCS.ARRIVE.TRANS64.RED.A0T1 RZ, [UR4+0x29830], RZ ;  /* 0x029830ffffff99a7 */ /* 0x000fe20008200404 */
[----:B------:R-:W-:Y:S07]  /*11190*/  @!P1 ARRIVES.LDGSTSBAR.64.TRANSCNT [UR4+0x29830] ;  /* 0x02983000ff0099b0 */ /* 0x000fee0008000a84 */
[----:B------:R-:W-:Y:S05]  /*111a0*/  @P0 BRA.U.ANY `(.L_x_287) ;  /* 0xfffffffd00e80947 */ /* 0x000fea000393ffff */
[----:B------:R-:W-:Y:S01]  /*111b0*/  NOP ;  /* 0x0000000000007918 */ /* 0x000fe20000000000 */
[----:B0-----:R-:W-:-:S05]  /*111c0*/  IMAD.U32 R2, RZ, RZ, UR44 ;  /* 0x0000002cff027e24 */ /* 0x001fca000f8e00ff */
[----:B------:R-:W-:-:S13]  /*111d0*/  ISETP.NE.AND P3, PT, R2, 0x3, PT ;  /* 0x000000030200780c */ /* 0x000fda0003f65270 */
[----:B------:R-:W-:Y:S05]  /*111e0*/  @!P3 BRA `(.L_x_288) ;  /* 0x000000000004b947 */ /* 0x000fea0003800000 */
[----:B------:R-:W-:Y:S01]  /*111f0*/  BPT.TRAP 0x1 ;  /* 0x000000040000795c */ /* 0x000fe20000300000 */
.L_x_288:
[----:B------:R2:W-:Y:S02]  /*11200*/  SYNCS.ARRIVE.TRANS64.A1T0 RZ, [R0+URZ+0x29830], RZ ;  /* 0x029830ff00ff79a7 */ /* 0x0005e4000810003f */
[----:B--23--:R-:W-:-:S05]  /*11210*/  IMAD.U32 R0, RZ, RZ, UR46 ;  /* 0x0000002eff007e24 */ /* 0x00cfca000f8e00ff */
[----:B------:R-:W-:-:S13]  /*11220*/  ISETP.NE.AND P0, PT, R0, 0x3, PT ;  /* 0x000000030000780c */ /* 0x000fda0003f05270 */
[----:B------:R-:W-:Y:S05]  /*11230*/  @!P0 BRA `(.L_x_289) ;  /* 0x0000000000048947 */ /* 0x000fea0003800000 */
[----:B------:R-:W-:Y:S01]  /*11240*/  BPT.TRAP 0x1 ;  /* 0x000000040000795c */ /* 0x000fe20000300000 */
.L_x_289:
[----:B------:R-:W-:Y:S01]  /*11250*/  LOP3.LUT R3, R20, 0x1, RZ, 0x3c, !PT ;  /* 0x0000000114037812 */ /* 0x000fe200078e3cff */
[----:B------:R-:W-:Y:S01]  /*11260*/  IMAD R0, R10, 0x8, R16 ;  /* 0x000000080a007824 */ /* 0x000fe200078e0210 */
[----:B------:R-:W-:Y:S02]  /*11270*/  BSSY B0, `(.L_x_290) ;  /* 0x0000004000007945 */ /* 0x000fe40003800000 */
[----:B------:R-:W-:-:S04]  /*11280*/  SHF.L.U32 R3, R3, 0x1f, RZ ;  /* 0x0000001f03037819 */ /* 0x000fc800000006ff */
[----:B------:R-:W0:Y:S02]  /*11290*/  SYNCS.PHASECHK.TRANS64.TRYWAIT P1, [R0+URZ+0x29870], R3 ;  /* 0x02987003000075a7 */ /* 0x000e24000802017f */
[----:B0-----:R-:W-:Y:S05]  /*112a0*/  @!P1 BRA `(.L_x_291) ;  /* 0x0000004000909947 */ /* 0x001fea0003800000 */
.L_x_396:
[----:B------:R-:W-:Y:S05]  /*112b0*/  BSYNC B0 ;  /* 0x0000000000007941 */ /* 0x000fea0003800000 */
.L_x_290:
[----:B------:R-:W-:-:S05]  /*112c0*/  IMAD.U32 R2, RZ, RZ, UR44 ;  /* 0x0000002cff027e24 */ /* 0x000fca000f8e00ff */
[----:B------:R-:W-:-:S13]  /*112d0*/  ISETP.NE.AND P1, PT, R2, 0x3, PT ;  /* 0x000000030200780c */ /* 0x000fda0003f25270 */
[----:B------:R-:W-:Y:S05]  /*112e0*/  @!P1 BRA `(.L_x_292) ;  /* 0x0000000000049947 */ /* 0x000fea0003800000 */
[----:B------:R-:W-:Y:S01]  /*112f0*/  BPT.TRAP 0x1 ;  /* 0x000000040000795c */ /* 0x000fe20000300000 */
.L_x_292:
[----:B0-----:R-:W-:Y:S01]  /*11300*/  SHF.L.U32 R3, R20, 0x1f, RZ ;  /* 0x0000001f14037819 */ /* 0x001fe200000006ff */
[----:B------:R-:W-:-:S03]  /*11310*/  IMAD R12, R10, 0x5000, RZ ;  /* 0x000050000a0c7824 */ /* 0x000fc600078e02ff */
[----:B------:R-:W0:Y:S02]  /*11320*/  SYNCS.PHASECHK.TRANS64.TRYWAIT P1, [R0+URZ+0x29860], R3 ;  /* 0x02986003000075a7 */ /* 0x000e24000802017f */
[----:B0-----:R-:W-:Y:S05]  /*11330*/  @!P1 BRA `(.L_x_293) ;  /* 0x0000004000809947 */ /* 0x001fea0003800000 */
.L_x_397:
[----:B------:R-:W0:Y:S04]  /*11340*/  LDL R4, [R1+0x1c] ;  /* 0x00001c0001047983 */ /* 0x000e280000100800 */
[----:B------:R-:W2:Y:S04]  /*11350*/  LDL R2, [R1+0x20] ;  /* 0x0000200001027983 */ /* 0x000ea80000100800 */
[----:B------:R-:W1:Y:S01]  /*11360*/  LDL R13, [R1+0x18] ;  /* 0x00001800010d7983 */ /* 0x000e620000100800 */
[----:B------:R-:W-:Y:S05]  /*11370*/  WARPSYNC.ALL ;  /* 0x0000000000007948 */ /* 0x000fea0003800000 */
[----:B------:R-:W-:-:S05]  /*11380*/  IMAD.U32 R25, RZ, RZ, UR44 ;  /* 0x0000002cff197e24 */ /* 0x000fca000f8e00ff */
[----:B------:R-:W-:Y:S02]  /*11390*/  ISETP.NE.AND P1, PT, R25, 0x3, PT ;  /* 0x000000031900780c */ /* 0x000fe40003f25270 */
[----:B0-----:R-:W-:-:S05]  /*113a0*/  LOP3.LUT R3, R12, R4, RZ, 0xfc, !PT ;  /* 0x000000040c037212 */ /* 0x001fca00078efcff */
[----:B------:R-:W-:Y:S01]  /*113b0*/  IMAD.IADD R3, R16, 0x1, R3 ;  /* 0x0000000110037824 */ /* 0x000fe200078e0203 */
[----:B-1----:R-:W-:-:S03]  /*113c0*/  LOP3.LUT R24, R12, R13, RZ, 0xfc, !PT ;  /* 0x0000000d0c187212 */ /* 0x002fc600078efcff */
[----:B--2---:R-:W-:Y:S01]  /*113d0*/  IMAD.IADD R2, R2, 0x1, R3 ;  /* 0x0000000102027824 */ /* 0x004fe200078e0203 */
[----:B----4-:R-:W0:Y:S01]  /*113e0*/  LDSM.16.MT88.4 R4, [R3+0xa400] ;  /* 0x00a400000304783b */ /* 0x010e220000004200 */
[----:B------:R-:W-:Y:S01]  /*113f0*/  IMAD.IADD R24, R16, 0x1, R24 ;  /* 0x0000000110187824 */ /* 0x000fe200078e0218 */
[C-C-:B0-----:R-:W-:Y:S02]  /*11400*/  PRMT R8, R4.reuse, 0x6420, R5.reuse ;  /* 0x0000642004087816 */ /* 0x141fe40000000005 */
[----:B------:R-:W-:Y:S02]  /*11410*/  PRMT R9, R4, 0x7531, R5 ;  /* 0x0000753104097816 */ /* 0x000fe40000000005 */
[C-C-:B------:R-:W-:Y:S02]  /*11420*/  PRMT R10, R6.reuse, 0x6420, R7.reuse ;  /* 0x00006420060a7816 */ /* 0x140fe40000000007 */
[----:B------:R-:W-:Y:S02]  /*11430*/  PRMT R11, R6, 0x7531, R7 ;  /* 0x00007531060b7816 */ /* 0x000fe40000000007 */
[----:B------:R-:W0:Y:S04]  /*11440*/  LDSM.16.MT88.4 R4, [R2+0xa400] ;  /* 0x00a400000204783b */ /* 0x000e280000004200 */
[----:B------:R-:W-:Y:S01]  /*11450*/  STSM.16.M88.4 [R24+0x400], R8 ;  /* 0x0004000818007844 */ /* 0x000fe20000000200 */
[----:B0-----:R-:W-:-:S02]  /*11460*/  PRMT R12, R4, 0x6420, R5 ;  /* 0x00006420040c7816 */ /* 0x001fc40000000005 */
[----:B------:R-:W-:Y:S02]  /*11470*/  PRMT R13, R4, 0x7531, R5 ;  /* 0x00007531040d7816 */ /* 0x000fe40000000005 */
[C-C-:B------:R-:W-:Y:S02]  /*11480*/  PRMT R14, R6.reuse, 0x6420, R7.reuse ;  /* 0x00006420060e7816 */ /* 0x140fe40000000007 */
[----:B------:R-:W-:-:S05]  /*11490*/  PRMT R15, R6, 0x7531, R7 ;  /* 0x00007531060f7816 */ /* 0x000fca0000000007 */
[----:B------:R-:W-:Y:S04]  /*114a0*/  STSM.16.M88.4 [R24+0xc00], R12 ;  /* 0x000c000c18007844 */ /* 0x000fe80000000200 */
[----:B------:R-:W0:Y:S02]  /*114b0*/  LDSM.16.MT88.4 R8, [R3+0xb400] ;  /* 0x00b400000308783b */ /* 0x000e240000004200 */
[C-C-:B0-----:R-:W-:Y:S02]  /*114c0*/  PRMT R4, R8.reuse, 0x6420, R9.reuse ;  /* 0x0000642008047816 */ /* 0x141fe40000000009 */
[----:B------:R-:W-:Y:S02]  /*114d0*/  PRMT R5, R8, 0x7531, R9 ;  /* 0x0000753108057816 */ /* 0x000fe40000000009 */
[----:B------:R-:W-:-:S02]  /*114e0*/  PRMT R6, R10, 0x6420, R11 ;  /* 0x000064200a067816 */ /* 0x000fc4000000000b */
[----:B------:R-:W-:Y:S02]  /*114f0*/  PRMT R7, R10, 0x7531, R11 ;  /* 0x000075310a077816 */ /* 0x000fe4000000000b */
[----:B------:R-:W0:Y:S04]  /*11500*/  LDSM.16.MT88.4 R8, [R2+0xb400] ;  /* 0x00b400000208783b */ /* 0x000e280000004200 */
[----:B------:R-:W-:Y:S01]  /*11510*/  STSM.16.M88.4 [R24+0x1400], R4 ;  /* 0x0014000418007844 */ /* 0x000fe20000000200 */
[C-C-:B0-----:R-:W-:Y:S02]  /*11520*/  PRMT R20, R8.reuse, 0x6420, R9.reuse ;  /* 0x0000642008147816 */ /* 0x141fe40000000009 */
[----:B------:R-:W-:Y:S02]  /*11530*/  PRMT R21, R8, 0x7531, R9 ;  /* 0x0000753108157816 */ /* 0x000fe40000000009 */
[----:B------:R-:W-:-:S02]  /*11540*/  PRMT R22, R10, 0x6420, R11 ;  /* 0x000064200a167816 */ /* 0x000fc4000000000b */
        /* <DEDUP_REMOVED lines=20> */
[----:B------:R0:W-:Y:S02]  /*11690*/  STSM.16.M88.4 [R24+0x3400], R4 ;  /* 0x0034000418007844 */ /* 0x0001e40000000200 */
[C-C-:B0-----:R-:W-:Y:S02]  /*116a0*/  PRMT R4, R8.reuse, 0x6420, R9.reuse ;  /* 0x0000642008047816 */ /* 0x141fe40000000009 */
[----:B------:R-:W-:-:S02]  /*116b0*/  PRMT R5, R8, 0x7531, R9 ;  /* 0x0000753108057816 */ /* 0x000fc40000000009 */
[C-C-:B------:R-:W-:Y:S02]  /*116c0*/  PRMT R6, R10.reuse, 0x6420, R11.reuse ;  /* 0x000064200a067816 */ /* 0x140fe4000000000b */
[----:B------:R-:W-:-:S05]  /*116d0*/  PRMT R7, R10, 0x7531, R11 ;  /* 0x000075310a077816 */ /* 0x000fca000000000b */
[----:B------:R-:W-:Y:S04]  /*116e0*/  STSM.16.M88.4 [R24+0x3c00], R4 ;  /* 0x003c000418007844 */ /* 0x000fe80000000200 */
[----:B------:R-:W0:Y:S04]  /*116f0*/  LDSM.16.MT88.4 R8, [R3+0xe400] ;  /* 0x00e400000308783b */ /* 0x000e280000004200 */
        /* <DEDUP_REMOVED lines=19> */
.L_x_294:
[----:B-1----:R1:W-:Y:S01]  /*11830*/  SYNCS.ARRIVE.TRANS64.A1T0 RZ, [R0+URZ+0x29850], RZ ;  /* 0x029850ff00ff79a7 */ /* 0x0023e2000810003f */
[----:B------:R-:W-:Y:S06]  /*11840*/  BAR.SYNC.DEFER_BLOCKING 0x2, 0x80 ;  /* 0x0082000000007b1d */ /* 0x000fec0000010000 */
[----:B------:R-:W-:Y:S05]  /*11850*/  @!P0 BRA `(.L_x_295) ;  /* 0x0000000000048947 */ /* 0x000fea0003800000 */
[----:B------:R-:W-:Y:S01]  /*11860*/  BPT.TRAP 0x1 ;  /* 0x000000040000795c */ /* 0x000fe20000300000 */
.L_x_295:
[----:B------:R-:W2:Y:S01]  /*11870*/  LDL R2, [R1+0x10] ;  /* 0x0000100001027983 */ /* 0x000ea20000100800 */
[----:B-1----:R-:W-:Y:S02]  /*11880*/  VIADD R0, R0, 0x29880 ;  /* 0x0002988000007836 */ /* 0x002fe40000000000 */
[----:B------:R-:W-:Y:S02]  /*11890*/  IMAD.MOV.U32 R20, RZ, RZ, R32 ;  /* 0x000000ffff147224 */ /* 0x000fe400078e0020 */
[----:B0-----:R-:W-:Y:S01]  /*118a0*/  IMAD.MOV.U32 R10, RZ, RZ, R19 ;  /* 0x000000ffff0a7224 */ /* 0x001fe200078e0013 */
[----:B--2---:R-:W-:-:S04]  /*118b0*/  PRMT R0, R2, 0x654, R0 ;  /* 0x0000065402007816 */ /* 0x004fc80000000000 */
[----:B------:R2:W-:Y:S01]  /*118c0*/  SYNCS.ARRIVE.TRANS64.RED.A1T0 RZ, [R0+URZ], RZ ;  /* 0x000000ff00ff79a7 */ /* 0x0005e2000810043f */
[----:B------:R-:W-:Y:S05]  /*118d0*/  @P2 BRA `(.L_x_296) ;  /* 0xffffffe800482947 */ /* 0x000fea000383ffff */
.L_x_276:
[----:B--2---:R-:W2:Y:S01]  /*118e0*/  S2R R0, SR_TID.X ;  /* 0x0000000000007919 */ /* 0x004ea20000002100 */
[----:B------:R-:W-:Y:S01]  /*118f0*/  BSSY B0, `(.L_x_297) ;  /* 0x0000013000007945 */ /* 0x000fe20003800000 */
[----:B--2---:R-:W-:Y:S01]  /*11900*/  LOP3.LUT R2, R0, 0x7f, RZ, 0xc0, !PT ;  /* 0x0000007f00027812 */ /* 0x004fe200078ec0ff */
[----:B------:R-:W-:-:S03]  /*11910*/  IMAD.U32 R0, RZ, RZ, UR46 ;  /* 0x0000002eff007e24 */ /* 0x000fc6000f8e00ff */
[----:B------:R-:W-:Y:S02]  /*11920*/  ISETP.NE.AND P1, PT, R2, RZ, PT ;  /* 0x000000ff0200720c */ /* 0x000fe40003f25270 */
[----:B------:R-:W-:-:S11]  /*11930*/  ISETP.NE.AND P0, PT, R0, 0x3, PT ;  /* 0x000000030000780c */ /* 0x000fd60003f05270 */
[----:B------:R-:W-:Y:S05]  /*11940*/  @P1 BRA `(.L_x_298) ;  /* 0x0000000000341947 */ /* 0x000fea0003800000 */
[----:B------:R-:W2:Y:S01]  /*11950*/  S2R R5, SR_LANEID ;  /* 0x0000000000057919 */ /* 0x000ea20000000000 */
[----:B------:R-:W-:Y:S01]  /*11960*/  VOTEU.ANY UR4, UPT, PT ;  /* 0x0000000000047886 */ /* 0x000fe200038e0100 */
[----:B0-----:R-:W0:Y:S01]  /*11970*/  LDC.64 R2, c[0x0][0xc60] ;  /* 0x00031800ff027b82 */ /* 0x001e220000000a00 */
[----:B------:R-:W2:Y:S02]  /*11980*/  FLO.U32 R0, UR4 ;  /* 0x0000000400007d00 */ /* 0x000ea400080e0000 */
[----:B--2---:R-:W-:-:S06]  /*11990*/  ISETP.EQ.U32.AND P1, PT, R0, R5, PT ;  /* 0x000000050000720c */ /* 0x004fcc0003f22070 */
[----:B------:R-:W0:Y:S07]  /*119a0*/  POPC R5, UR4 ;  /* 0x0000000400057d09 */ /* 0x000e2e0008000000 */
[----:B0-----:R-:W2:Y:S01]  /*119b0*/  @P1 ATOMG.E.ADD.STRONG.GPU PT, R3, desc[UR52][R2.64], R5 ;  /* 0x00000005020319a8 */ /* 0x001ea200081ee1f4 */
[----:B------:R-:W0:Y:S02]  /*119c0*/  S2R R4, SR_LTMASK ;  /* 0x0000000000047919 */ /* 0x000e240000003900 */
[----:B0-----:R-:W-:-:S04]  /*119d0*/  LOP3.LUT R4, R4, UR4, RZ, 0xc0, !PT ;  /* 0x0000000404047c12 */ /* 0x001fc8000f8ec0ff */
[----:B------:R-:W0:Y:S01]  /*119e0*/  POPC R7, R4 ;  /* 0x0000000400077309 */ /* 0x000e220000000000 */
[----:B--2---:R-:W0:Y:S02]  /*119f0*/  SHFL.IDX PT, R0, R3, R0, 0x1f ;  /* 0x00001f0003007589 */ /* 0x004e2400000e0000 */
[----:B0-----:R-:W-:-:S05]  /*11a00*/  IADD3 R0, R0, UR47, R7 ;  /* 0x0000002f00007c10 */ /* 0x001fca000fffe007 */
[----:B------:R2:W-:Y:S02]  /*11a10*/  STL [R1], R0 ;  /* 0x0000000001007387 */ /* 0x0005e40000100800 */
.L_x_298:
[----:B------:R-:W-:Y:S05]  /*11a20*/  BSYNC B0 ;  /* 0x0000000000007941 */ /* 0x000fea0003800000 */
.L_x_297:
[----:B------:R-:W-:Y:S05]  /*11a30*/  @!P0 BRA `(.L_x_299) ;  /* 0x0000000000048947 */ /* 0x000fea0003800000 */
[----:B------:R-:W-:Y:S01]  /*11a40*/  BPT.TRAP 0x1 ;  /* 0x000000040000795c */ /* 0x000fe20000300000 */
.L_x_299:
[----:B0-----:R-:W-:Y:S01]  /*11a50*/  LOP3.LUT R3, R32, 0x1, RZ, 0x3c, !PT ;  /* 0x0000000120037812 */ /* 0x001fe200078e3cff */
[----:B------:R-:W-:Y:S01]  /*11a60*/  IMAD R18, R19, 0x8, R16 ;  /* 0x0000000813127824 */ /* 0x000fe200078e0210 */
[----:B------:R-:W-:Y:S02]  /*11a70*/  BSSY B0, `(.L_x_300) ;  /* 0x0000004000007945 */ /* 0x000fe40003800000 */
[----:B------:R-:W-:-:S04]  /*11a80*/  SHF.L.U32 R3, R3, 0x1f, RZ ;  /* 0x0000001f03037819 */ /* 0x000fc800000006ff */
[----:B------:R-:W0:Y:S02]  /*11a90*/  SYNCS.PHASECHK.TRANS64.TRYWAIT P1, [R18+URZ+0x29870], R3 ;  /* 0x02987003120075a7 */ /* 0x000e24000802017f */
[----:B0-----:R-:W-:Y:S05]  /*11aa0*/  @!P1 BRA `(.L_x_301) ;  /* 0x0000003800b89947 */ /* 0x001fea0003800000 */
.L_x_398:
[----:B------:R-:W-:Y:S05]  /*11ab0*/  BSYNC B0 ;  /* 0x0000000000007941 */ /* 0x000fea0003800000 */
.L_x_300:
[----:B--2---:R-:W-:-:S05]  /*11ac0*/  IMAD.U32 R0, RZ, RZ, UR44 ;  /* 0x0000002cff007e24 */ /* 0x004fca000f8e00ff */
[----:B------:R-:W-:-:S13]  /*11ad0*/  ISETP.NE.AND P1, PT, R0, 0x3, PT ;  /* 0x000000030000780c */ /* 0x000fda0003f25270 */
[----:B------:R-:W-:Y:S05]  /*11ae0*/  @!P1 BRA `(.L_x_302) ;  /* 0x0000000000049947 */ /* 0x000fea0003800000 */
[----:B------:R-:W-:Y:S01]  /*11af0*/  BPT.TRAP 0x1 ;  /* 0x000000040000795c */ /* 0x000fe20000300000 */
.L_x_302:
[----:B0-----:R-:W-:-:S04]  /*11b00*/  SHF.L.U32 R3, R32, 0x1f, RZ ;  /* 0x0000001f20037819 */ /* 0x001fc800000006ff */
[----:B------:R-:W0:Y:S02]  /*11b10*/  SYNCS.PHASECHK.TRANS64.TRYWAIT P1, [R18+URZ+0x29860], R3 ;  /* 0x02986003120075a7 */ /* 0x000e24000802017f */
[----:B0-----:R-:W-:Y:S05]  /*11b20*/  @!P1 BRA `(.L_x_303) ;  /* 0x0000003800ac9947 */ /* 0x001fea0003800000 */
.L_x_399:
[----:B------:R-:W0:Y:S04]  /*11b30*/  LDL R2, [R1+0x1c] ;  /* 0x00001c0001027983 */ /* 0x000e280000100800 */
[----:B------:R-:W2:Y:S04]  /*11b40*/  LDL R13, [R1+0x20] ;  /* 0x00002000010d7983 */ /* 0x000ea80000100800 */
[----:B------:R-:W3:Y:S01]  /*11b50*/  LDL R12, [R1+0x18] ;  /* 0x00001800010c7983 */ /* 0x000ee20000100800 */
[----:B------:R-:W-:Y:S01]  /*11b60*/  IMAD R0, R19, 0x5000, RZ ;  /* 0x0000500013007824 */ /* 0x000fe200078e02ff */
[----:B------:R-:W-:Y:S05]  /*11b70*/  WARPSYNC.ALL ;  /* 0x0000000000007948 */ /* 0x000fea0003800000 */
[----:B------:R-:W-:-:S05]  /*11b80*/  IMAD.U32 R24, RZ, RZ, UR44 ;  /* 0x0000002cff187e24 */ /* 0x000fca000f8e00ff */
[----:B------:R-:W-:Y:S02]  /*11b90*/  ISETP.NE.AND P1, PT, R24, 0x3, PT ;  /* 0x000000031800780c */ /* 0x000fe40003f25270 */
[----:B0-----:R-:W-:-:S05]  /*11ba0*/  LOP3.LUT R3, R0, R2, RZ, 0xfc, !PT ;  /* 0x0000000200037212 */ /* 0x001fca00078efcff */
[----:B------:R-:W-:-:S04]  /*11bb0*/  IMAD.IADD R2, R16, 0x1, R3 ;  /* 0x0000000110027824 */ /* 0x000fc800078e0203 */
[----:B--2---:R-:W-:Y:S01]  /*11bc0*/  IMAD.IADD R3, R13, 0x1, R2 ;  /* 0x000000010d037824 */ /* 0x004fe200078e0202 */
[----:B------:R-:W0:Y:S01]  /*11bd0*/  LDSM.16.MT88.4 R8, [R2+0xa400] ;  /* 0x00a400000208783b */ /* 0x000e220000004200 */
[----:B---3--:R-:W-:-:S05]  /*11be0*/  LOP3.LUT R13, R0, R12, RZ, 0xfc, !PT ;  /* 0x0000000c000d7212 */ /* 0x008fca00078efcff */
        /* <DEDUP_REMOVED lines=21> */
[----:B-1----:R-:W-:-:S02]  /*11d40*/  PRMT R22, R10, 0x6420, R11 ;  /* 0x000064200a167816 */ /* 0x002fc4000000000b */
        /* <DEDUP_REMOVED lines=46> */
.L_x_304:
[----:B-1----:R1:W-:Y:S01]  /*12030*/  SYNCS.ARRIVE.TRANS64.A1T0 RZ, [R18+URZ+0x29850], RZ ;  /* 0x029850ff12ff79a7 */ /* 0x0023e2000810003f */
[----:B------:R-:W-:Y:S06]  /*12040*/  BAR.SYNC.DEFER_BLOCKING 0x2, 0x80 ;  /* 0x0082000000007b1d */ /* 0x000fec0000010000 */
[----:B------:R-:W-:Y:S05]  /*12050*/  @!P0 BRA `(.L_x_305) ;  /* 0x0000000000048947 */ /* 0x000fea0003800000 */
[----:B------:R-:W-:Y:S01]  /*12060*/  BPT.TRAP 0x1 ;  /* 0x000000040000795c */ /* 0x000fe20000300000 */
.L_x_305:
[----:B0-----:R-:W2:Y:S01]  /*12070*/  LDL R0, [R1+0x10] ;  /* 0x0000100001007983 */ /* 0x001ea20000100800 */
[----:B-1----:R-:W-:Y:S02]  /*12080*/  VIADD R18, R18, 0x29880 ;  /* 0x0002988012127836 */ /* 0x002fe40000000000 */
[----:B------:R-:W-:-:S05]  /*12090*/  VIADD R19, R19, 0x1 ;  /* 0x0000000113137836 */ /* 0x000fca0000000000 */
[----:B------:R-:W-:-:S04]  /*120a0*/  ISETP.NE.AND P0, PT, R19, 0x2, PT ;  /* 0x000000021300780c */ /* 0x000fc80003f05270 */
[----:B------:R-:W-:Y:S02]  /*120b0*/  SEL R3, RZ, 0x1, P0 ;  /* 0x00000001ff037807 */ /* 0x000fe40000000000 */
[----:B------:R-:W-:Y:S02]  /*120c0*/  SEL R19, R19, RZ, P0 ;  /* 0x000000ff13137207 */ /* 0x000fe40000000000 */
[----:B------:R-:W-:Y:S02]  /*120d0*/  LOP3.LUT R32, R32, R3, RZ, 0x3c, !PT ;  /* 0x0000000320207212 */ /* 0x000fe400078e3cff */
[----:B--2---:R-:W-:-:S04]  /*120e0*/  PRMT R18, R0, 0x654, R18 ;  /* 0x0000065400127816 */ /* 0x004fc80000000012 */
[----:B------:R1:W-:Y:S03]  /*120f0*/  SYNCS.ARRIVE.TRANS64.RED.A1T0 RZ, [R18+URZ], RZ ;  /* 0x000000ff12ff79a7 */ /* 0x0003e6000810043f */
.L_x_244:
[----:B------:R-:W-:Y:S05]  /*12100*/  BSYNC B7 ;  /* 0x0000000000077941 */ /* 0x000fea0003800000 */
.L_x_242:
[----:B------:R-:W-:-:S13]  /*12110*/  LOP3.LUT P0, RZ, R17, 0x200, RZ, 0xc0, !PT ;  /* 0x0000020011ff7812 */ /* 0x000fda000780c0ff */
[----:B------:R-:W-:Y:S05]  /*12120*/  @!P0 BRA `(.L_x_306) ;  /* 0x0000000000348947 */ /* 0x000fea0003800000 */
[----:B------:R-:W0:Y:S08]  /*12130*/  S2UR UR4, SR_CgaCtaId ;  /* 0x00000000000479c3 */ /* 0x000e300000008800 */
[----:B------:R-:W-:Y:S01]  /*12140*/  BAR.SYNC.DEFER_BLOCKING 0x5, 0x180 ;  /* 0x0146000000007b1d */ /* 0x000fe20000010000 */
[----:B------:R-:W-:Y:S01]  /*12150*/  MOV R16, 0x400 ;  /* 0x0000040000107802 */ /* 0x000fe20000000f00 */
[----:B0-----:R-:W-:-:S05]  /*12160*/  IMAD.U32 R0, RZ, RZ, UR4 ;  /* 0x00000004ff007e24 */ /* 0x001fca000f8e00ff */
[----:B------:R-:W-:Y:S01]  /*12170*/  LEA R16, R0, R16, 0x18 ;  /* 0x0000001000107211 */ /* 0x000fe200078ec0ff */
[----:B------:R-:W-:Y:S04]  /*12180*/  STL [R1+0x10], R0 ;  /* 0x0000100001007387 */ /* 0x000fe80000100800 */
[----:B------:R-:W0:Y:S04]  /*12190*/  LDS.128 R4, [R16+0x298d0] ;  /* 0x0298d00010047984 */ /* 0x000e280000000c00 */
[----:B0-----:R0:W-:Y:S01]  /*121a0*/  STL.64 [R1], R4 ;  /* 0x0000000401007387 */ /* 0x0011e20000100a00 */
[----:B------:R-:W-:-:S03]  /*121b0*/  IMAD.MOV.U32 R0, RZ, RZ, R7 ;  /* 0x000000ffff007224 */ /* 0x000fc600078e0007 */
[----:B------:R0:W-:Y:S02]  /*121c0*/  STL [R1+0x8], R6 ;  /* 0x0000080601007387 */ /* 0x0001e40000100800 */
[----:B------:R-:W-:Y:S01]  /*121d0*/  R2UR UR39, R0 ;  /* 0x00000000002772ca */ /* 0x000fe200000e0000 */
[----:B------:R-:W-:Y:S06]  /*121e0*/  BAR.ARV 0x4, 0x180 ;  /* 0x0106000000007b1d */ /* 0x000fec0000002000 */
[----:B------:R-:W-:Y:S08]  /*121f0*/  BRA `(.L_x_307) ;  /* 0x0000000800e07947 */ /* 0x000ff00003800000 */
.L_x_306:
[----:B0-----:R-:W2:Y:S01]  /*12200*/  LDL.LU R0, [R1] ;  /* 0x0000000001007983 */ /* 0x001ea20000300800 */
[----:B------:R-:W-:Y:S01]  /*12210*/  ULDC UR4, c[0x0][0xc3c] ;  /* 0x00030f0000047ab9 */ /* 0x000fe20000000800 */
[----:B------:R-:W0:Y:S02]  /*12220*/  S2R R2, SR_TID.X ;  /* 0x0000000000027919 */ /* 0x000e240000002100 */
[----:B0-----:R-:W-:-:S04]  /*12230*/  LOP3.LUT R9, R2, 0x1f, RZ, 0xc0, !PT ;  /* 0x0000001f02097812 */ /* 0x001fc800078ec0ff */
[C---:B------:R-:W-:Y:S01]  /*12240*/  ISETP.NE.AND P0, PT, R9.reuse, 0x1f, PT ;  /* 0x0000001f0900780c */ /* 0x040fe20003f05270 */
[----:B------:R-:W-:-:S05]  /*12250*/  VIADD R7, R9, UR39 ;  /* 0x0000002709077c36 */ /* 0x000fca0008000000 */
[----:B------:R-:W-:Y:S01]  /*12260*/  ISETP.GE.OR P1, PT, R7, UR4, !P0 ;  /* 0x0000000407007c0c */ /* 0x000fe2000c726670 */
[----:B------:R-:W-:-:S12]  /*12270*/  ULDC UR4, c[0x0][0xc3c] ;  /* 0x00030f0000047ab9 */ /* 0x000fd80000000800 */
[----:B------:R-:W0:Y:S08]  /*12280*/  @!P1 LDC.64 R2, c[0x0][0xc80] ;  /* 0x00032000ff029b82 */ /* 0x000e300000000a00 */
[----:B------:R-:W3:Y:S01]  /*12290*/  @!P1 LDC.64 R4, c[0x0][0xc78] ;  /* 0x00031e00ff049b82 */ /* 0x000ee20000000a00 */
[----:B0-----:R-:W-:-:S04]  /*122a0*/  @!P1 IMAD.WIDE R2, R7, 0x4, R2 ;  /* 0x0000000407029825 */ /* 0x001fc800078e0202 */
[----:B--2---:R-:W-:Y:S02]  /*122b0*/  IMAD.MOV.U32 R10, RZ, RZ, R0 ;  /* 0x000000ffff0a7224 */ /* 0x004fe400078e0000 */
[----:B------:R-:W-:-:S06]  /*122c0*/  IMAD.MOV.U32 R0, RZ, RZ, RZ ;  /* 0x000000ffff007224 */ /* 0x000fcc00078e00ff */
[----:B------:R3:W2:Y:S02]  /*122d0*/  @!P1 LDG.E R0, desc[UR52][R2.64] ;  /* 0x0000003402009981 */ /* 0x0006a4000c1e1900 */
[----:B---3--:R-:W-:-:S04]  /*122e0*/  @!P1 IMAD.WIDE R2, R7, 0x4, R4 ;  /* 0x0000000407029825 */ /* 0x008fc800078e0204 */
[----:B------:R-:W-:-:S06]  /*122f0*/  IMAD.MOV.U32 R5, RZ, RZ, RZ ;  /* 0x000000ffff057224 */ /* 0x000fcc00078e00ff */
[----:B------:R-:W2:Y:S01]  /*12300*/  @!P1 LDG.E R5, desc[UR52][R2.64] ;  /* 0x0000003402059981 */ /* 0x000ea2000c1e1900 */
[C---:B------:R-:W-:Y:S02]  /*12310*/  ISETP.NE.AND P1, PT, R9.reuse, RZ, PT ;  /* 0x000000ff0900720c */ /* 0x040fe40003f25270 */
[C---:B------:R-:W-:Y:S01]  /*12320*/  ISETP.GE.U32.AND P2, PT, R9.reuse, 0x2, PT ;  /* 0x000000020900780c */ /* 0x040fe20003f46070 */
[----:B------:R-:W-:Y:S01]  /*12330*/  SHFL.IDX PT, R11, R10, 0x1, 0x1f ;  /* 0x00201f000a0b7f89 */ /* 0x000fe200000e0000 */
[C---:B------:R-:W-:Y:S02]  /*12340*/  ISETP.GE.U32.AND P3, PT, R9.reuse, 0x4, PT ;  /* 0x000000040900780c */ /* 0x040fe40003f66070 */
[C---:B------:R-:W-:Y:S02]  /*12350*/  ISETP.GE.U32.AND P4, PT, R9.reuse, 0x8, PT ;  /* 0x000000080900780c */ /* 0x040fe40003f86070 */
[----:B------:R-:W-:Y:S01]  /*12360*/  ISETP.GE.U32.AND P5, PT, R9, 0x10, PT ;  /* 0x000000100900780c */ /* 0x000fe20003fa6070 */
[----:B--2---:R-:W-:-:S05]  /*12370*/  IMAD R4, R5, R0, RZ ;  /* 0x0000000005047224 */ /* 0x004fca00078e02ff */
        /* <DEDUP_REMOVED lines=8> */
[----:B------:R-:W-:Y:S02]  /*12400*/  IMAD.IADD R4, R6, 0x1, R3 ;  /* 0x0000000106047824 */ /* 0x000fe400078e0203 */
[----:B------:R-:W-:Y:S04]  /*12410*/  SHFL.IDX PT, R6, R10, RZ, 0x1f ;  /* 0x00001fff0a067589 */ /* 0x000fe800000e0000 */
[----:B------:R-:W0:Y:S02]  /*12420*/  SHFL.UP PT, R2, R4, 0x8, RZ ;  /* 0x0500000004027989 */ /* 0x000e2400000e00ff */
[----:B0-----:R-:W-:-:S05]  /*12430*/  SEL R3, R2, RZ, P4 ;  /* 0x000000ff02037207 */ /* 0x001fca0002000000 */
[----:B------:R-:W-:-:S05]  /*12440*/  IMAD.IADD R7, R4, 0x1, R3 ;  /* 0x0000000104077824 */ /* 0x000fca00078e0203 */
[----:B------:R-:W0:Y:S02]  /*12450*/  SHFL.UP PT, R2, R7, 0x10, RZ ;  /* 0x0600000007027989 */ /* 0x000e2400000e00ff */
[----:B0-----:R-:W-:-:S05]  /*12460*/  SEL R2, R2, RZ, P5 ;  /* 0x000000ff02027207 */ /* 0x001fca0002800000 */
[----:B------:R-:W-:Y:S02]  /*12470*/  IMAD.IADD R3, R7, 0x1, R2 ;  /* 0x0000000107037824 */ /* 0x000fe400078e0202 */
[----:B------:R-:W0:Y:S01]  /*12480*/  LDC R2, c[0x0][0xc38] ;  /* 0x00030e00ff027b82 */ /* 0x000e220000000800 */
[----:B------:R-:W-:Y:S02]  /*12490*/  IMAD.MOV.U32 R7, RZ, RZ, RZ ;  /* 0x000000ffff077224 */ /* 0x000fe400078e00ff */
[----:B------:R-:W0:Y:S02]  /*124a0*/  SHFL.IDX PT, R9, R3, 0x1f, 0x1f ;  /* 0x03e01f0003097f89 */ /* 0x000e2400000e0000 */
[----:B0-----:R-:W-:-:S04]  /*124b0*/  IMAD R4, R9, R2, RZ ;  /* 0x0000000209047224 */ /* 0x001fc800078e02ff */
[----:B------:R-:W-:-:S05]  /*124c0*/  IMAD.IADD R9, R11, 0x1, R4 ;  /* 0x000000010b097824 */ /* 0x000fca00078e0204 */
[----:B------:R-:W-:-:S13]  /*124d0*/  ISETP.GT.AND P6, PT, R9, R6, PT ;  /* 0x000000060900720c */ /* 0x000fda0003fc4270 */
[----:B------:R-:W-:Y:S05]  /*124e0*/  @P6 BRA `(.L_x_308) ;  /* 0x0000000000986947 */ /* 0x000fea0003800000 */
.L_x_310:
[----:B------:R-:W-:-:S04]  /*124f0*/  UIADD3 UR39, UR39, 0x1f, URZ ;  /* 0x0000001f27277890 */ /* 0x000fc8000fffe03f */
[----:B------:R-:W-:-:S06]  /*12500*/  UISETP.GE.AND UP0, UPT, UR39, UR4, UPT ;  /* 0x000000042700728c */ /* 0x000fcc000bf06270 */
[----:B------:R-:W-:-:S13]  /*12510*/  PLOP3.LUT P6, PT, PT, PT, UP0, 0x40, 0x0 ;  /* 0x000000000000781c */ /* 0x000fda0003fce808 */
[----:B------:R-:W-:Y:S05]  /*12520*/  @!P6 BRA `(.L_x_309) ;  /* 0x0000000400b8e947 */ /* 0x000fea0003800000 */
[----:B------:R-:W0:Y:S02]  /*12530*/  S2R R0, SR_TID.X ;  /* 0x0000000000007919 */ /* 0x000e240000002100 */
[----:B0-----:R-:W-:-:S05]  /*12540*/  LOP3.LUT R0, R0, 0x1f, RZ, 0xc0, !PT ;  /* 0x0000001f00007812 */ /* 0x001fca00078ec0ff */
[----:B------:R-:W-:Y:S02]  /*12550*/  VIADD R11, R0, UR39 ;  /* 0x00000027000b7c36 */ /* 0x000fe40008000000 */
[----:B------:R-:W-:-:S03]  /*12560*/  IMAD.MOV.U32 R0, RZ, RZ, RZ ;  /* 0x000000ffff007224 */ /* 0x000fc600078e00ff */
[----:B------:R-:W-:-:S13]  /*12570*/  ISETP.GE.OR P6, PT, R11, UR4, !P0 ;  /* 0x000000040b007c0c */ /* 0x000fda000c7c6670 */
[----:B------:R-:W0:Y:S08]  /*12580*/  @!P6 LDC.64 R2, c[0x0][0xc80] ;  /* 0x00032000ff02eb82 */ /* 0x000e300000000a00 */
[----:B------:R-:W2:Y:S01]  /*12590*/  @!P6 LDC.64 R4, c[0x0][0xc78] ;  /* 0x00031e00ff04eb82 */ /* 0x000ea20000000a00 */
[----:B0-----:R-:W-:-:S05]  /*125a0*/  @!P6 IMAD.WIDE R2, R11, 0x4, R2 ;  /* 0x000000040b02e825 */ /* 0x001fca00078e0202 */
[----:B------:R2:W3:Y:S02]  /*125b0*/  @!P6 LDG.E R0, desc[UR52][R2.64] ;  /* 0x000000340200e981 */ /* 0x0004e4000c1e1900 */
[----:B--2---:R-:W-:-:S04]  /*125c0*/  @!P6 IMAD.WIDE R2, R11, 0x4, R4 ;  /* 0x000000040b02e825 */ /* 0x004fc800078e0204 */
[----:B------:R-:W-:-:S06]  /*125d0*/  IMAD.MOV.U32 R5, RZ, RZ, RZ ;  /* 0x000000ffff057224 */ /* 0x000fcc00078e00ff */
[----:B------:R-:W3:Y:S02]  /*125e0*/  @!P6 LDG.E R5, desc[UR52][R2.64] ;  /* 0x000000340205e981 */ /* 0x000ee4000c1e1900 */
        /* <DEDUP_REMOVED lines=16> */
[----:B------:R-:W0:Y:S03]  /*126f0*/  LDC R2, c[0x0][0xc38] ;  /* 0x00030e00ff027b82 */ /* 0x000e260000000800 */
[----:B------:R-:W0:Y:S02]  /*12700*/  SHFL.IDX PT, R13, R3, 0x1f, 0x1f ;  /* 0x03e01f00030d7f89 */ /* 0x000e2400000e0000 */
[----:B0-----:R-:W-:-:S04]  /*12710*/  IMAD R4, R13, R2, RZ ;  /* 0x000000020d047224 */ /* 0x001fc800078e02ff */
[----:B------:R-:W-:-:S05]  /*12720*/  IMAD.IADD R9, R4, 0x1, R9 ;  /* 0x0000000104097824 */ /* 0x000fca00078e0209 */
[----:B------:R-:W-:-:S13]  /*12730*/  ISETP.GT.AND P6, PT, R9, R6, PT ;  /* 0x000000060900720c */ /* 0x000fda0003fc4270 */
[----:B------:R-:W-:Y:S05]  /*12740*/  @!P6 BRA `(.L_x_310) ;  /* 0xfffffffc0068e947 */ /* 0x000fea000383ffff */
.L_x_308:
[----:B------:R-:W-:-:S04]  /*12750*/  IMAD.IADD R9, R9, 0x1, -R4 ;  /* 0x0000000109097824 */ /* 0x000fc800078e0a04 */
        /* <DEDUP_REMOVED lines=8> */
[----:B------:R2:W3:Y:S01]  /*127e0*/  SHFL.IDX PT, R5, R5, R10, 0x1f ;  /* 0x00001f0a05057589 */ /* 0x0004e200000e0000 */
[----:B0-----:R-:W-:-:S04]  /*127f0*/  IABS R4, R0 ;  /* 0x0000000000047213 */ /* 0x001fc80000000000 */
[----:B------:R-:W0:Y:S08]  /*12800*/  I2F.RP R8, R4 ;  /* 0x0000000400087306 */ /* 0x000e300000209400 */
[----:B0-----:R-:W0:Y:S02]  /*12810*/  MUFU.RCP R8, R8 ;  /* 0x0000000800087308 */ /* 0x001e240000001000 */
[----:B0-----:R-:W-:-:S06]  /*12820*/  VIADD R11, R8, 0xffffffe ;  /* 0x0ffffffe080b7836 */ /* 0x001fcc0000000000 */
[----:B------:R-:W0:Y:S01]  /*12830*/  F2I.FTZ.U32.TRUNC.NTZ R11, R11 ;  /* 0x0000000b000b7305 */ /* 0x000e22000021f000 */
[----:B--23--:R-:W-:Y:S05]  /*12840*/  @!P0 BRA `(.L_x_311) ;  /* 0x00000000000c8947 */ /* 0x00cfea0003800000 */
[----:B------:R-:W-:-:S06]  /*12850*/  UIADD3 UR5, UR4, -0x1, URZ ;  /* 0xffffffff04057890 */ /* 0x000fcc000fffe03f */
[----:B------:R-:W-:-:S05]  /*12860*/  IMAD.U32 R8, RZ, RZ, UR5 ;  /* 0x00000005ff087e24 */ /* 0x000fca000f8e00ff */
[----:B------:R2:W3:Y:S02]  /*12870*/  SHFL.IDX PT, R7, R3, R8, 0x1f ;  /* 0x00001f0803077589 */ /* 0x0004e400000e0000 */
.L_x_311:
[----:B---3--:R-:W-:Y:S01]  /*12880*/  IMAD R10, R7, R2, R9 ;  /* 0x00000002070a7224 */ /* 0x008fe200078e0209 */
[----:B------:R-:W-:Y:S01]  /*12890*/  IABS R7, R5 ;  /* 0x0000000500077213 */ /* 0x000fe20000000000 */
[--C-:B0-----:R-:W-:Y:S01]  /*128a0*/  IMAD.MOV R9, RZ, RZ, -R11.reuse ;  /* 0x000000ffff097224 */ /* 0x101fe200078e0a0b */
[----:B------:R-:W-:Y:S01]  /*128b0*/  UIADD3 UR39, UR4, UR39, URZ ;  /* 0x0000002704277290 */ /* 0x000fe2000fffe03f */
[----:B------:R-:W-:Y:S01]  /*128c0*/  IMAD.MOV.U32 R2, RZ, RZ, RZ ;  /* 0x000000ffff027224 */ /* 0x000fe200078e00ff */
[----:B--2---:R-:W0:Y:S01]  /*128d0*/  I2F.RP R8, R7 ;  /* 0x0000000700087306 */ /* 0x004e220000209400 */
[----:B------:R-:W-:Y:S01]  /*128e0*/  IMAD R9, R9, R4, RZ ;  /* 0x0000000409097224 */ /* 0x000fe200078e02ff */
[----:B------:R2:W-:Y:S01]  /*128f0*/  STL [R1], R10 ;  /* 0x0000000a01007387 */ /* 0x0005e20000100800 */
[----:B------:R-:W-:Y:S02]  /*12900*/  IMAD.MOV.U32 R3, RZ, RZ, R11 ;  /* 0x000000ffff037224 */ /* 0x000fe400078e000b */
[----:B------:R-:W-:Y:S01]  /*12910*/  IMAD.HI.U32 R11, R11, R9, R2 ;  /* 0x000000090b0b7227 */ /* 0x000fe200078e0002 */
[----:B------:R-:W-:-:S03]  /*12920*/  IABS R3, R0 ;  /* 0x0000000000037213 */ /* 0x000fc60000000000 */
[----:B------:R-:W-:Y:S02]  /*12930*/  IMAD.IADD R9, R6, 0x1, -R10 ;  /* 0x0000000106097824 */ /* 0x000fe400078e0a0a */
[----:B------:R-:W-:Y:S01]  /*12940*/  IMAD.MOV R3, RZ, RZ, -R3 ;  /* 0x000000ffff037224 */ /* 0x000fe200078e0a03 */
[----:B0-----:R-:W0:Y:S02]  /*12950*/  MUFU.RCP R8, R8 ;  /* 0x0000000800087308 */ /* 0x001e240000001000 */
[----:B------:R-:W-:-:S05]  /*12960*/  IABS R2, R9 ;  /* 0x0000000900027213 */ /* 0x000fca0000000000 */
[----:B------:R-:W-:-:S04]  /*12970*/  IMAD.HI.U32 R6, R11, R2, RZ ;  /* 0x000000020b067227 */ /* 0x000fc800078e00ff */
[----:B------:R-:W-:-:S05]  /*12980*/  IMAD R11, R6, R3, R2 ;  /* 0x00000003060b7224 */ /* 0x000fca00078e0202 */
[----:B------:R-:W-:Y:S01]  /*12990*/  ISETP.GT.U32.AND P1, PT, R4, R11, PT ;  /* 0x0000000b0400720c */ /* 0x000fe20003f24070 */
[----:B0-----:R-:W-:-:S06]  /*129a0*/  VIADD R3, R8, 0xffffffe ;  /* 0x0ffffffe08037836 */ /* 0x001fcc0000000000 */
[----:B------:R-:W0:Y:S06]  /*129b0*/  F2I.FTZ.U32.TRUNC.NTZ R3, R3 ;  /* 0x0000000300037305 */ /* 0x000e2c000021f000 */
[----:B------:R-:W-:Y:S02]  /*129c0*/  @!P1 IMAD.IADD R11, R11, 0x1, -R4 ;  /* 0x000000010b0b9824 */ /* 0x000fe400078e0a04 */
[----:B------:R-:W-:Y:S01]  /*129d0*/  @!P1 VIADD R6, R6, 0x1 ;  /* 0x0000000106069836 */ /* 0x000fe20000000000 */
[----:B------:R-:W-:Y:S02]  /*129e0*/  ISETP.NE.AND P1, PT, R0, RZ, PT ;  /* 0x000000ff0000720c */ /* 0x000fe40003f25270 */
[----:B------:R-:W-:Y:S01]  /*129f0*/  ISETP.GE.U32.AND P0, PT, R11, R4, PT ;  /* 0x000000040b00720c */ /* 0x000fe20003f06070 */
[----:B0-----:R-:W-:-:S04]  /*12a00*/  IMAD.MOV R2, RZ, RZ, -R3 ;  /* 0x000000ffff027224 */ /* 0x001fc800078e0a03 */
[----:B------:R-:W-:Y:S02]  /*12a10*/  IMAD R11, R2, R7, RZ ;  /* 0x00000007020b7224 */ /* 0x000fe400078e02ff */
[----:B------:R-:W-:-:S06]  /*12a20*/  IMAD.MOV.U32 R2, RZ, RZ, RZ ;  /* 0x000000ffff027224 */ /* 0x000fcc00078e00ff */
[----:B------:R-:W-:Y:S02]  /*12a30*/  @P0 VIADD R6, R6, 0x1 ;  /* 0x0000000106060836 */ /* 0x000fe40000000000 */
[----:B------:R-:W-:Y:S01]  /*12a40*/  IMAD.HI.U32 R4, R3, R11, R2 ;  /* 0x0000000b03047227 */ /* 0x000fe200078e0002 */
[----:B------:R-:W-:-:S04]  /*12a50*/  LOP3.LUT R2, R9, R0, RZ, 0x3c, !PT ;  /* 0x0000000009027212 */ /* 0x000fc800078e3cff */
[----:B------:R-:W-:Y:S02]  /*12a60*/  ISETP.GE.AND P2, PT, R2, RZ, PT ;  /* 0x000000ff0200720c */ /* 0x000fe40003f46270 */
[----:B------:R-:W-:-:S05]  /*12a70*/  IABS R2, R5 ;  /* 0x0000000500027213 */ /* 0x000fca0000000000 */
[----:B------:R-:W-:-:S06]  /*12a80*/  IMAD.MOV R2, RZ, RZ, -R2 ;  /* 0x000000ffff027224 */ /* 0x000fcc00078e0a02 */
[----:B------:R-:W-:Y:S01]  /*12a90*/  @!P2 IMAD.MOV R6, RZ, RZ, -R6 ;  /* 0x000000ffff06a224 */ /* 0x000fe200078e0a06 */
[----:B------:R-:W-:-:S04]  /*12aa0*/  @!P1 LOP3.LUT R6, RZ, R0, RZ, 0x33, !PT ;  /* 0x00000000ff069212 */ /* 0x000fc800078e33ff */
[-C--:B------:R-:W-:Y:S01]  /*12ab0*/  IABS R3, R6.reuse ;  /* 0x0000000600037213 */ /* 0x080fe20000000000 */
[----:B------:R-:W-:-:S04]  /*12ac0*/  IMAD R0, R0, R6, RZ ;  /* 0x0000000600007224 */ /* 0x000fc800078e02ff */
[----:B------:R-:W-:-:S04]  /*12ad0*/  IMAD.HI.U32 R4, R4, R3, RZ ;  /* 0x0000000304047227 */ /* 0x000fc800078e00ff */
[----:B------:R-:W-:-:S05]  /*12ae0*/  IMAD R2, R4, R2, R3 ;  /* 0x0000000204027224 */ /* 0x000fca00078e0203 */
[----:B------:R-:W-:-:S13]  /*12af0*/  ISETP.GT.U32.AND P1, PT, R7, R2, PT ;  /* 0x000000020700720c */ /* 0x000fda0003f24070 */
[----:B------:R-:W-:Y:S02]  /*12b00*/  @!P1 IMAD.IADD R2, R2, 0x1, -R7 ;  /* 0x0000000102029824 */ /* 0x000fe400078e0a07 */
[----:B------:R-:W-:Y:S01]  /*12b10*/  @!P1 VIADD R4, R4, 0x1 ;  /* 0x0000000104049836 */ /* 0x000fe20000000000 */
[----:B------:R-:W-:Y:S02]  /*12b20*/  ISETP.NE.AND P1, PT, R5, RZ, PT ;  /* 0x000000ff0500720c */ /* 0x000fe40003f25270 */
[----:B------:R-:W-:Y:S02]  /*12b30*/  ISETP.GE.U32.AND P0, PT, R2, R7, PT ;  /* 0x000000070200720c */ /* 0x000fe40003f06070 */
        /* <DEDUP_REMOVED lines=13> */
.L_x_309:
[----:B------:R0:W-:Y:S01]  /*12c10*/  STL [R1], R6 ;  /* 0x0000000601007387 */ /* 0x0001e20000100800 */
[----:B------:R-:W-:-:S03]  /*12c20*/  ULDC UR39, c[0x0][0xc3c] ;  /* 0x00030f0000277ab9 */ /* 0x000fc60000000800 */
[----:B------:R0:W-:Y:S04]  /*12c30*/  STL [R1+0x4], RZ ;  /* 0x000004ff01007387 */ /* 0x0001e80000100800 */
[----:B------:R0:W-:Y:S02]  /*12c40*/  STL [R1+0x8], RZ ;  /* 0x000008ff01007387 */ /* 0x0001e40000100800 */
.L_x_312:
[----:B------:R-:W3:Y:S04]  /*12c50*/  LDL R3, [R1+0x4] ;  /* 0x0000040001037983 */ /* 0x000ee80000100800 */
[----:B--2---:R-:W2:Y:S04]  /*12c60*/  LDL R2, [R1+0x8] ;  /* 0x0000080001027983 */ /* 0x004ea80000100800 */
[----:B------:R-:W4:Y:S01]  /*12c70*/  LDL R4, [R1] ;  /* 0x0000000001047983 */ /* 0x000f220000100800 */
[----:B------:R-:W5:Y:S01]  /*12c80*/  S2R R0, SR_TID.X ;  /* 0x0000000000007919 */ /* 0x000f620000002100 */
[----:B------:R-:W-:Y:S01]  /*12c90*/  BAR.SYNC.DEFER_BLOCKING 0x4, 0x180 ;  /* 0x0106000000007b1d */ /* 0x000fe20000010000 */
[----:B---3--:R-:W-:-:S02]  /*12ca0*/  IMAD.MOV.U32 R5, RZ, RZ, R3 ;  /* 0x000000ffff057224 */ /* 0x008fc400078e0003 */
[----:B--2---:R-:W-:-:S03]  /*12cb0*/  IMAD.MOV.U32 R3, RZ, RZ, R2 ;  /* 0x000000ffff037224 */ /* 0x004fc600078e0002 */
[----:B------:R2:W3:Y:S01]  /*12cc0*/  LDL R2, [R1+0x10] ;  /* 0x0000100001027983 */ /* 0x0004e20000100800 */
[----:B-----5:R-:W-:Y:S01]  /*12cd0*/  LOP3.LUT R0, R0, 0x1f, RZ, 0xc0, !PT ;  /* 0x0000001f00007812 */ /* 0x020fe200078ec0ff */
[----:B0-----:R-:W-:-:S03]  /*12ce0*/  IMAD.MOV.U32 R6, RZ, RZ, R3 ;  /* 0x000000ffff067224 */ /* 0x001fc600078e0003 */
[----:B------:R-:W-:-:S13]  /*12cf0*/  ISETP.NE.AND P0, PT, R0, RZ, PT ;  /* 0x000000ff0000720c */ /* 0x000fda0003f05270 */
[----:B------:R-:W-:Y:S01]  /*12d00*/  @!P0 MOV R0, 0x400 ;  /* 0x0000040000008802 */ /* 0x000fe20000000f00 */
[----:B---3--:R-:W0:Y:S03]  /*12d10*/  @!P0 S2R R2, SR_CgaCtaId ;  /* 0x0000000000028919 */ /* 0x008e260000008800 */
[----:B0-----:R-:W-:Y:S01]  /*12d20*/  @!P0 LEA R16, R2, R0, 0x18 ;  /* 0x0000000002108211 */ /* 0x001fe200078ec0ff */
[----:B------:R-:W-:Y:S01]  /*12d30*/  IMAD.U32 R0, RZ, RZ, UR39 ;  /* 0x00000027ff007e24 */ /* 0x000fe2000f8e00ff */
[----:B------:R2:W-:Y:S03]  /*12d40*/  @!P0 STL [R1+0x10], R2 ;  /* 0x0000100201008387 */ /* 0x0005e60000100800 */
[----:B------:R-:W-:-:S05]  /*12d50*/  @!P0 IMAD.MOV.U32 R7, RZ, RZ, R0 ;  /* 0x000000ffff078224 */ /* 0x000fca00078e0000 */
[----:B----4-:R2:W-:Y:S01]  /*12d60*/  @!P0 STS.128 [R16+0x298d0], R4 ;  /* 0x0298d00410008388 */ /* 0x0105e20000000c00 */
[----:B------:R-:W-:Y:S06]  /*12d70*/  BAR.ARV 0x5, 0x180 ;  /* 0x0146000000007b1d */ /* 0x000fec0000002000 */
.L_x_307:
[----:B------:R-:W-:Y:S02]  /*12d80*/  ULDC UR4, c[0x0][0xc3c] ;  /* 0x00030f0000047ab9 */ /* 0x000fe40000000800 */
[----:B------:R-:W-:-:S06]  /*12d90*/  UISETP.GE.AND UP0, UPT, UR39, UR4, UPT ;  /* 0x000000042700728c */ /* 0x000fcc000bf06270 */
[----:B------:R-:W-:-:S13]  /*12da0*/  PLOP3.LUT P0, PT, PT, PT, UP0, 0x80, 0x0 ;  /* 0x000000000000781c */ /* 0x000fda0003f0f008 */
[----:B------:R-:W-:Y:S05]  /*12db0*/  @!P0 BRA `(.L_x_313) ;  /* 0xffffffa400a48947 */ /* 0x000fea000383ffff */
.L_x_237:
[----:B--2---:R-:W2:Y:S01]  /*12dc0*/  LDL.LU R0, [R1+0x28] ;  /* 0x0000280001007983 */ /* 0x004ea20000300800 */
[----:B------:R-:W-:Y:S01]  /*12dd0*/  BSSY B0, `(.L_x_314) ;  /* 0x000000b000007945 */ /* 0x000fe20003800000 */
[----:B0-----:R-:W0:Y:S01]  /*12de0*/  S2R R5, SR_CgaCtaId ;  /* 0x0000000000057919 */ /* 0x001e220000008800 */
[----:B--2---:R-:W-:-:S05]  /*12df0*/  VIADD R0, R0, 0x1 ;  /* 0x0000000100007836 */ /* 0x004fca0000000000 */
[----:B------:R-:W-:-:S04]  /*12e00*/  LEA.HI R2, R0, R0, RZ, 0x1 ;  /* 0x0000000000027211 */ /* 0x000fc800078f08ff */
[----:B------:R-:W-:Y:S02]  /*12e10*/  LOP3.LUT R3, R2, 0xfffffffe, RZ, 0xc0, !PT ;  /* 0xfffffffe02037812 */ /* 0x000fe400078ec0ff */
[----:B------:R-:W-:-:S03]  /*12e20*/  MOV R2, 0x400 ;  /* 0x0000040000027802 */ /* 0x000fc60000000f00 */
[----:B------:R-:W-:Y:S01]  /*12e30*/  IMAD.IADD R0, R0, 0x1, -R3 ;  /* 0x0000000100007824 */ /* 0x000fe200078e0a03 */
[----:B0-----:R-:W-:-:S04]  /*12e40*/  LEA R4, R5, R2, 0x18 ;  /* 0x0000000205047211 */ /* 0x001fc800078ec0ff */
[----:B------:R-:W-:-:S04]  /*12e50*/  SHF.L.U32 R0, R0, 0x1f, RZ ;  /* 0x0000001f00007819 */ /* 0x000fc800000006ff */
[----:B------:R-:W0:Y:S02]  /*12e60*/  SYNCS.PHASECHK.TRANS64.TRYWAIT P0, [R4+URZ+0x29820], R0 ;  /* 0x02982000040075a7 */ /* 0x000e24000800017f */
[----:B0-----:R-:W-:Y:S05]  /*12e70*/  @!P0 BRA `(.L_x_315) ;  /* 0x0000002400ec8947 */ /* 0x001fea0003800000 */
.L_x_400:
[----:B------:R-:W-:Y:S05]  /*12e80*/  BSYNC B0 ;  /* 0x0000000000007941 */ /* 0x000fea0003800000 */
.L_x_314:
[----:B------:R-:W-:-:S03]  /*12e90*/  UMOV UR4, 0xffffffff ;  /* 0xffffffff00047882 */ /* 0x000fc60000000000 */
[----:B------:R-:W-:Y:S05]  /*12ea0*/  BRA.DIV UR4, `(.L_x_316) ;  /* 0x0000002604f47947 */ /* 0x000fea000b800000 */
[----:B0-----:R-:W0:Y:S02]  /*12eb0*/  S2R R0, SR_TID.X ;  /* 0x0000000000007919 */ /* 0x001e240000002100 */
[----:B0-----:R-:W-:-:S04]  /*12ec0*/  SHF.R.U32.HI R0, RZ, 0x5, R0 ;  /* 0x00000005ff007819 */ /* 0x001fc80000011600 */
[----:B------:R-:W-:-:S05]  /*12ed0*/  LOP3.LUT R0, R0, 0x3, RZ, 0xc0, !PT ;  /* 0x0000000300007812 */ /* 0x000fca00078ec0ff */
[----:B------:R0:W2:Y:S02]  /*12ee0*/  SHFL.IDX PT, R14, R0, RZ, 0x1f ;  /* 0x00001fff000e7589 */ /* 0x0000a400000e0000 */
.L_x_403:
[----:B--2---:R-:W-:Y:S01]  /*12ef0*/  ISETP.NE.AND P0, PT, R14, RZ, PT ;  /* 0x000000ff0e00720c */ /* 0x004fe20003f05270 */
[----:B------:R-:W-:-:S12]  /*12f00*/  BSSY B0, `(.L_x_317) ;  /* 0x000002c000007945 */ /* 0x000fd80003800000 */
[----:B------:R-:W-:Y:S05]  /*12f10*/  @P0 BRA `(.L_x_318) ;  /* 0x0000000000a80947 */ /* 0x000fea0003800000 */
[----:B------:R-:W-:-:S03]  /*12f20*/  UMOV UR4, 0xffffffff ;  /* 0xffffffff00047882 */ /* 0x000fc60000000000 */
[----:B------:R-:W-:Y:S05]  /*12f30*/  BRA.DIV UR4, `(.L_x_319) ;  /* 0x0000002a04047947 */ /* 0x000fea000b800000 */
[----:B------:R-:W-:-:S13]  /*12f40*/  ELECT P6, URZ, PT ;  /* 0x00000000003f782f */ /* 0x000fda00038c0000 */
.L_x_406:
[----:B------:R-:W-:Y:S05]  /*12f50*/  @!P6 BRA `(.L_x_318) ;  /* 0x000000000098e947 */ /* 0x000fea0003800000 */
[----:B------:R-:W-:-:S06]  /*12f60*/  ULOP3.LUT UR4, UR43, 0x2, URZ, 0xfc, !UPT ;  /* 0x000000022b047892 */ /* 0x000fcc000f8efc3f */
[----:B0-----:R-:W-:-:S05]  /*12f70*/  IMAD.U32 R0, RZ, RZ, UR4 ;  /* 0x00000004ff007e24 */ /* 0x001fca000f8e00ff */
[----:B------:R-:W-:-:S13]  /*12f80*/  ISETP.NE.AND P0, PT, R0, 0x3, PT ;  /* 0x000000030000780c */ /* 0x000fda0003f05270 */
[----:B------:R-:W-:Y:S05]  /*12f90*/  @!P0 BRA `(.L_x_320) ;  /* 0x0000000000048947 */ /* 0x000fea0003800000 */
[----:B------:R-:W-:Y:S01]  /*12fa0*/  BPT.TRAP 0x1 ;  /* 0x000000040000795c */ /* 0x000fe20000300000 */
.L_x_320:
[C---:B------:R-:W-:Y:S01]  /*12fb0*/  IMAD R5, R19.reuse, 0x8, R4 ;  /* 0x0000000813057824 */ /* 0x040fe200078e0204 */
[----:B------:R-:W-:Y:S01]  /*12fc0*/  SHF.L.U32 R0, R32, 0x1f, RZ ;  /* 0x0000001f20007819 */ /* 0x000fe200000006ff */
[----:B------:R-:W-:-:S03]  /*12fd0*/  VIADD R19, R19, 0x1 ;  /* 0x0000000113137836 */ /* 0x000fc60000000000 */
[----:B------:R-:W0:Y:S02]  /*12fe0*/  SYNCS.PHASECHK.TRANS64.TRYWAIT P1, [R5+URZ+0x29840], R0 ;  /* 0x02984000050075a7 */ /* 0x000e24000802017f */
[----:B------:R-:W-:-:S04]  /*12ff0*/  ISETP.NE.AND P2, PT, R19, 0x2, PT ;  /* 0x000000021300780c */ /* 0x000fc80003f45270 */
[----:B------:R-:W-:Y:S01]  /*13000*/  SEL R3, RZ, 0x1, P2 ;  /* 0x00000001ff037807 */ /* 0x000fe20001000000 */
[----:B0-----:R-:W-:Y:S08]  /*13010*/  @!P1 BRA `(.L_x_321) ;  /* 0x0000002400ec9947 */ /* 0x001ff00003800000 */
.L_x_407:
[----:B------:R-:W-:Y:S02]  /*13020*/  SEL R19, R19, RZ, P2 ;  /* 0x000000ff13137207 */ /* 0x000fe40001000000 */
[----:B------:R-:W-:Y:S01]  /*13030*/  LOP3.LUT R2, R32, R3, RZ, 0x3c, !PT ;  /* 0x0000000320027212 */ /* 0x000fe200078e3cff */
[----:B------:R-:W-:Y:S06]  /*13040*/  @!P0 BRA `(.L_x_322) ;  /* 0x0000000000048947 */ /* 0x000fec0003800000 */
[----:B------:R-:W-:Y:S01]  /*13050*/  BPT.TRAP 0x1 ;  /* 0x000000040000795c */ /* 0x000fe20000300000 */
.L_x_322:
[----:B------:R-:W-:Y:S01]  /*13060*/  IMAD R19, R19, 0x8, R4 ;  /* 0x0000000813137824 */ /* 0x000fe200078e0204 */
[----:B------:R-:W-:-:S04]  /*13070*/  SHF.L.U32 R2, R2, 0x1f, RZ ;  /* 0x0000001f02027819 */ /* 0x000fc800000006ff */
[----:B------:R-:W2:Y:S02]  /*13080*/  SYNCS.PHASECHK.TRANS64.TRYWAIT P1, [R19+URZ+0x29840], R2 ;  /* 0x02984002130075a7 */ /* 0x000ea4000802017f */
[----:B--2---:R-:W-:Y:S05]  /*13090*/  @!P1 BRA `(.L_x_323) ;  /* 0x0000002400e09947 */ /* 0x004fea0003800000 */
.L_x_408:
[----:B------:R-:W-:Y:S05]  /*130a0*/  @!P0 BRA `(.L_x_324) ;  /* 0x0000000000048947 */ /* 0x000fea0003800000 */
[----:B------:R-:W-:Y:S01]  /*130b0*/  BPT.TRAP 0x1 ;  /* 0x000000040000795c */ /* 0x000fe20000300000 */
.L_x_324:
[----:B------:R-:W3:Y:S02]  /*130c0*/  SYNCS.PHASECHK.TRANS64.TRYWAIT P1, [R5+URZ+0x29860], R0 ;  /* 0x02986000050075a7 */ /* 0x000ee4000802017f */
[----:B---3--:R-:W-:Y:S05]  /*130d0*/  @!P1 BRA `(.L_x_325) ;  /* 0x0000002400e49947 */ /* 0x008fea0003800000 */
.L_x_409:
[----:B------:R-:W-:Y:S05]  /*130e0*/  @!P0 BRA `(.L_x_326) ;  /* 0x0000000000048947 */ /* 0x000fea0003800000 */
[----:B------:R-:W-:Y:S01]  /*130f0*/  BPT.TRAP 0x1 ;  /* 0x000000040000795c */ /* 0x000fe20000300000 */
.L_x_326:
[----:B------:R-:W4:Y:S02]  /*13100*/  SYNCS.PHASECHK.TRANS64.TRYWAIT P1, [R19+URZ+0x29860], R2 ;  /* 0x02986002130075a7 */ /* 0x000f24000802017f */
[----:B----4-:R-:W-:Y:S05]  /*13110*/  @!P1 BRA `(.L_x_327) ;  /* 0x0000002400e89947 */ /* 0x010fea0003800000 */
.L_x_410:
[----:B------:R-:W-:Y:S05]  /*13120*/  @!P0 BRA `(.L_x_328) ;  /* 0x0000000000048947 */ /* 0x000fea0003800000 */
[----:B------:R-:W-:Y:S01]  /*13130*/  BPT.TRAP 0x1 ;  /* 0x000000040000795c */ /* 0x000fe20000300000 */
.L_x_328:
[----:B------:R-:W5:Y:S02]  /*13140*/  SYNCS.PHASECHK.TRANS64.TRYWAIT P1, [R5+URZ+0x29880], R0 ;  /* 0x02988000050075a7 */ /* 0x000f64000802017f */
[----:B-----5:R-:W-:Y:S05]  /*13150*/  @!P1 BRA `(.L_x_329) ;  /* 0x0000002400ec9947 */ /* 0x020fea0003800000 */
.L_x_411:
[----:B------:R-:W-:Y:S05]  /*13160*/  @!P0 BRA `(.L_x_330) ;  /* 0x0000000000048947 */ /* 0x000fea0003800000 */
[----:B------:R-:W-:Y:S01]  /*13170*/  BPT.TRAP 0x1 ;  /* 0x000000040000795c */ /* 0x000fe20000300000 */
.L_x_330:
[----:B------:R0:W0:Y:S02]  /*13180*/  SYNCS.PHASECHK.TRANS64.TRYWAIT P0, [R19+URZ+0x29880], R2 ;  /* 0x02988002130075a7 */ /* 0x000024000800017f */
[----:B0-----:R-:W-:Y:S05]  /*13190*/  @!P0 NANOSLEEP.SYNCS 0x989680 ;  /* 0x009896800000895d */ /* 0x001fea0003900000 */
[----:B------:R-:W0:Y:S02]  /*131a0*/  @!P0 SYNCS.PHASECHK.TRANS64 P0, [R19+URZ+0x29880], R2 ;  /* 0x02988002130085a7 */ /* 0x000e24000800007f */
[----:B0-----:R-:W-:Y:S05]  /*131b0*/  @!P0 BRA `(.L_x_330) ;  /* 0xfffffffc00f08947 */ /* 0x001fea000383ffff */
.L_x_318:
[----:B------:R-:W-:Y:S05]  /*131c0*/  BSYNC B0 ;  /* 0x0000000000007941 */ /* 0x000fea0003800000 */
.L_x_317:
[----:B------:R-:W-:Y:S05]  /*131d0*/  EXIT ;  /* 0x000000000000794d */ /* 0x000fea0003800000 */
.L_x_185:
[----:B0-----:R-:W-:-:S04]  /*131e0*/  IMAD.U32 R3, RZ, RZ, UR50 ;  /* 0x00000032ff037e24 */ /* 0x001fc8000f8e00ff */
[----:B------:R0:W1:Y:S03]  /*131f0*/  SYNCS.PHASECHK.TRANS64.TRYWAIT P1, [R3+URZ+0x29800], R0 ;  /* 0x02980000030075a7 */ /* 0x000066000802017f */
[----:B-1----:R-:W-:Y:S05]  /*13200*/  @!P1 NANOSLEEP.SYNCS 0x989680 ;  /* 0x009896800000995d */ /* 0x002fea0003900000 */
[----:B------:R-:W1:Y:S02]  /*13210*/  @!P1 SYNCS.PHASECHK.TRANS64 P1, [R3+URZ+0x29800], R0 ;  /* 0x02980000030095a7 */ /* 0x000e64000802007f */
[----:B-1----:R-:W-:Y:S05]  /*13220*/  @!P1 BRA `(.L_x_185) ;  /* 0xfffffffc00ec9947 */ /* 0x002fea000383ffff */
[----:B------:R-:W-:Y:S05]  /*13230*/  BRA `(.L_x_331) ;  /* 0xfffffee800a07947 */ /* 0x000fea000383ffff */
.L_x_189:
[----:B-1----:R1:W2:Y:S02]  /*13240*/  SYNCS.PHASECHK.TRANS64.TRYWAIT P1, [R4+URZ+0x29830], R3 ;  /* 0x02983003040075a7 */ /* 0x0022a4000802017f */
[----:B--2---:R-:W-:Y:S05]  /*13250*/  @!P1 NANOSLEEP.SYNCS 0x989680 ;  /* 0x009896800000995d */ /* 0x004fea0003900000 */
[----:B------:R-:W2:Y:S02]  /*13260*/  @!P1 SYNCS.PHASECHK.TRANS64 P1, [R4+URZ+0x29830], R3 ;  /* 0x02983003040095a7 */ /* 0x000ea4000802007f */
[----:B--2---:R-:W-:Y:S05]  /*13270*/  @!P1 BRA `(.L_x_189) ;  /* 0xfffffffc00f09947 */ /* 0x004fea000383ffff */
[----:B------:R-:W-:Y:S05]  /*13280*/  BRA `(.L_x_188) ;  /* 0xfffffee800c07947 */ /* 0x000fea000383ffff */
.L_x_195:
[----:B-1----:R-:W-:-:S04]  /*13290*/  IMAD.U32 R3, RZ, RZ, UR6 ;  /* 0x00000006ff037e24 */ /* 0x002fc8000f8e00ff */
[----:B------:R1:W2:Y:S03]  /*132a0*/  SYNCS.PHASECHK.TRANS64.TRYWAIT P1, [R3+URZ+0x29830], R0 ;  /* 0x02983000030075a7 */ /* 0x0002a6000802017f */
[----:B--2---:R-:W-:Y:S05]  /*132b0*/  @!P1 NANOSLEEP.SYNCS 0x989680 ;  /* 0x009896800000995d */ /* 0x004fea0003900000 */
[----:B------:R-:W2:Y:S02]  /*132c0*/  @!P1 SYNCS.PHASECHK.TRANS64 P1, [R3+URZ+0x29830], R0 ;  /* 0x02983000030095a7 */ /* 0x000ea4000802007f */
[----:B--2---:R-:W-:Y:S05]  /*132d0*/  @!P1 BRA `(.L_x_195) ;  /* 0xfffffffc00ec9947 */ /* 0x004fea000383ffff */
[----:B------:R-:W-:Y:S05]  /*132e0*/  BRA `(.L_x_192) ;  /* 0xffffff1c00d07947 */ /* 0x000fea000383ffff */
.L_x_199:
[----:B-1----:R-:W-:-:S04]  /*132f0*/  IMAD.U32 R3, RZ, RZ, UR6 ;  /* 0x00000006ff037e24 */ /* 0x002fc8000f8e00ff */
[----:B------:R1:W2:Y:S03]  /*13300*/  SYNCS.PHASECHK.TRANS64.TRYWAIT P1, [R3+URZ+0x29850], R0 ;  /* 0x02985000030075a7 */ /* 0x0002a6000802017f */
[----:B--2---:R-:W-:Y:S05]  /*13310*/  @!P1 NANOSLEEP.SYNCS 0x989680 ;  /* 0x009896800000995d */ /* 0x004fea0003900000 */
[----:B------:R-:W2:Y:S02]  /*13320*/  @!P1 SYNCS.PHASECHK.TRANS64 P1, [R3+URZ+0x29850], R0 ;  /* 0x02985000030095a7 */ /* 0x000ea4000802007f */
[----:B--2---:R-:W-:Y:S05]  /*13330*/  @!P1 BRA `(.L_x_199) ;  /* 0xfffffffc00ec9947 */ /* 0x004fea000383ffff */
[----:B------:R-:W-:Y:S05]  /*13340*/  BRA `(.L_x_196) ;  /* 0xffffff2800e47947 */ /* 0x000fea000383ffff */
.L_x_206:
[----:B-1----:R-:W-:-:S04]  /*13350*/  IMAD.U32 R7, RZ, RZ, UR5 ;  /* 0x00000005ff077e24 */ /* 0x002fc8000f8e00ff */
[----:B------:R1:W2:Y:S03]  /*13360*/  SYNCS.PHASECHK.TRANS64.TRYWAIT P1, [R7+URZ+0x29850], R6 ;  /* 0x02985006070075a7 */ /* 0x0002a6000802017f */
[----:B--2---:R-:W-:Y:S05]  /*13370*/  @!P1 NANOSLEEP.SYNCS 0x989680 ;  /* 0x009896800000995d */ /* 0x004fea0003900000 */
[----:B------:R-:W2:Y:S02]  /*13380*/  @!P1 SYNCS.PHASECHK.TRANS64 P1, [R7+URZ+0x29850], R6 ;  /* 0x02985006070095a7 */ /* 0x000ea4000802007f */
[----:B--2---:R-:W-:Y:S05]  /*13390*/  @!P1 BRA `(.L_x_206) ;  /* 0xfffffffc00ec9947 */ /* 0x004fea000383ffff */
[----:B------:R-:W-:Y:S05]  /*133a0*/  BRA `(.L_x_205) ;  /* 0xffffff4800d47947 */ /* 0x000fea000383ffff */
.L_x_253:
[----:B------:R-:W0:Y:S01]  /*133b0*/  S2R R21, SR_TID.X ;  /* 0x0000000000157919 */ /* 0x000e220000002100 */
[----:B------:R-:W-:Y:S02]  /*133c0*/  IMAD.MOV.U32 R12, RZ, RZ, RZ ;  /* 0x000000ffff0c7224 */ /* 0x000fe400078e00ff */
[----:B------:R-:W-:Y:S02]  /*133d0*/  IMAD.MOV.U32 R11, RZ, RZ, 0x1f ;  /* 0x0000001fff0b7424 */ /* 0x000fe400078e00ff */
[----:B------:R-:W-:Y:S01]  /*133e0*/  IMAD.MOV.U32 R15, RZ, RZ, -0x1 ;  /* 0xffffffffff0f7424 */ /* 0x000fe200078e00ff */
[----:B0-----:R-:W-:-:S04]  /*133f0*/  SHF.R.U32.HI R21, RZ, 0x5, R21 ;  /* 0x00000005ff157819 */ /* 0x001fc80000011615 */
[----:B------:R-:W-:-:S05]  /*13400*/  LOP3.LUT R21, R21, 0x3, RZ, 0xc0, !PT ;  /* 0x0000000315157812 */ /* 0x000fca00078ec0ff */
[----:B------:R-:W-:-:S07]  /*13410*/  IMAD.MOV.U32 R13, RZ, RZ, R21 ;  /* 0x000000ffff0d7224 */ /* 0x000fce00078e0015 */
[----:B-----5:R-:W-:Y:S05]  /*13420*/  WARPSYNC.COLLECTIVE R15, `(.L_x_332) ;  /* 0x000000000f087348 */ /* 0x020fea0003c00000 */
[----:B------:R0:W1:Y:S02]  /*13430*/  SHFL.IDX P6, R14, R13, R12, R11 ;  /* 0x0000000c0d0e7389 */ /* 0x00006400000c000b */
[----:B01---5:R-:W-:Y:S01]  /*13440*/  ENDCOLLECTIVE ;  /* 0x000000000000791b */ /* 0x023fe20003800000 */
.L_x_332:
[----:B------:R-:W-:Y:S05]  /*13450*/  BRA `(.L_x_333) ;  /* 0xffffffb000247947 */ /* 0x000fea000383ffff */
.L_x_256:
[----:B0-----:R0:W1:Y:S02]  /*13460*/  SYNCS.PHASECHK.TRANS64.TRYWAIT P0, [R0+URZ+0x29880], R28 ;  /* 0x0298801c000075a7 */ /* 0x001064000800017f */
[----:B-1----:R-:W-:Y:S05]  /*13470*/  @!P0 NANOSLEEP.SYNCS 0x989680 ;  /* 0x009896800000895d */ /* 0x002fea0003900000 */
[----:B------:R-:W1:Y:S02]  /*13480*/  @!P0 SYNCS.PHASECHK.TRANS64 P0, [R0+URZ+0x29880], R28 ;  /* 0x0298801c000085a7 */ /* 0x000e64000800007f */
[----:B-1----:R-:W-:Y:S05]  /*13490*/  @!P0 BRA `(.L_x_256) ;  /* 0xfffffffc00f08947 */ /* 0x002fea000383ffff */
[----:B------:R-:W-:Y:S05]  /*134a0*/  BRA `(.L_x_334) ;  /* 0xffffffb4003c7947 */ /* 0x000fea000383ffff */
.L_x_257:
        /* <DEDUP_REMOVED lines=8> */
.L_x_336:
[----:B------:R-:W-:Y:S05]  /*13530*/  BSYNC B0 ;  /* 0x0000000000007941 */ /* 0x000fea0003800000 */
.L_x_335:
[----:B------:R-:W-:Y:S01]  /*13540*/  IMAD.MOV.U32 R13, RZ, RZ, R9 ;  /* 0x000000ffff0d7224 */ /* 0x000fe200078e0009 */
[C---:B------:R-:W-:Y:S01]  /*13550*/  LOP3.LUT P2, RZ, R17.reuse, 0x2, RZ, 0xc0, !PT ;  /* 0x0000000211ff7812 */ /* 0x040fe2000784c0ff */
[----:B------:R-:W-:Y:S01]  /*13560*/  IMAD.MOV.U32 R12, RZ, RZ, RZ ;  /* 0x000000ffff0c7224 */ /* 0x000fe200078e00ff */
[----:B------:R-:W-:Y:S01]  /*13570*/  LOP3.LUT R17, R17, 0xfffffeff, RZ, 0xc0, !PT ;  /* 0xfffffeff11117812 */ /* 0x000fe200078ec0ff */
[----:B------:R-:W-:Y:S01]  /*13580*/  IMAD.MOV.U32 R11, RZ, RZ, 0x1c1f ;  /* 0x00001c1fff0b7424 */ /* 0x000fe200078e00ff */
[C---:B------:R-:W-:Y:S01]  /*13590*/  ISETP.GE.AND P4, PT, R10.reuse, 0x21, PT ;  /* 0x000000210a00780c */ /* 0x040fe20003f86270 */
[----:B------:R-:W-:Y:S01]  /*135a0*/  IMAD.MOV.U32 R15, RZ, RZ, -0x1 ;  /* 0xffffffffff0f7424 */ /* 0x000fe200078e00ff */
[----:B------:R-:W-:Y:S01]  /*135b0*/  ISETP.GE.AND P3, PT, R10, 0x41, PT ;  /* 0x000000410a00780c */ /* 0x000fe20003f66270 */
[----:B------:R-:W-:-:S12]  /*135c0*/  IMAD.MOV.U32 R2, RZ, RZ, R14 ;  /* 0x000000ffff027224 */ /* 0x000fd800078e000e */
[----:B------:R-:W-:Y:S05]  /*135d0*/  WARPSYNC.COLLECTIVE R15, `(.L_x_337) ;  /* 0x000000000f087348 */ /* 0x000fea0003c00000 */
[----:B------:R0:W1:Y:S02]  /*135e0*/  SHFL.IDX P6, R14, R13, R12, R11 ;  /* 0x0000000c0d0e7389 */ /* 0x00006400000c000b */
[----:B01----:R-:W-:Y:S01]  /*135f0*/  ENDCOLLECTIVE ;  /* 0x000000000000791b */ /* 0x003fe20003800000 */
.L_x_337:
[----:B------:R-:W-:Y:S02]  /*13600*/  IMAD.MOV.U32 R13, RZ, RZ, R8 ;  /* 0x000000ffff0d7224 */ /* 0x000fe400078e0008 */
[----:B------:R-:W-:-:S05]  /*13610*/  IMAD.MOV.U32 R12, RZ, RZ, R14 ;  /* 0x000000ffff0c7224 */ /* 0x000fca00078e000e */
[----:B------:R-:W-:Y:S01]  /*13620*/  IADD3 R20, P0, R35, R12, RZ ;  /* 0x0000000c23147210 */ /* 0x000fe20007f1e0ff */
[----:B------:R-:W-:-:S04]  /*13630*/  IMAD.MOV.U32 R12, RZ, RZ, 0x1 ;  /* 0x00000001ff0c7424 */ /* 0x000fc800078e00ff */
[----:B------:R-:W-:Y:S01]  /*13640*/  IMAD.X R21, RZ, RZ, R2, P0 ;  /* 0x000000ffff157224 */ /* 0x000fe200000e0602 */
[----:B------:R-:W-:-:S13]  /*13650*/  ISETP.LT.OR P0, PT, R10, 0x1, P2 ;  /* 0x000000010a00780c */ /* 0x000fda0001701670 */
[----:B------:R-:W-:Y:S05]  /*13660*/  WARPSYNC.COLLECTIVE R15, `(.L_x_338) ;  /* 0x000000000f087348 */ /* 0x000fea0003c00000 */
[----:B------:R0:W1:Y:S02]  /*13670*/  SHFL.IDX P6, R14, R13, R12, R11 ;  /* 0x0000000c0d0e7389 */ /* 0x00006400000c000b */
[----:B01----:R-:W-:Y:S01]  /*13680*/  ENDCOLLECTIVE ;  /* 0x000000000000791b */ /* 0x003fe20003800000 */
.L_x_338:
[----:B------:R-:W-:-:S05]  /*13690*/  IADD3 R2, R16, R3, R33 ;  /* 0x0000000310027210 */ /* 0x000fca0007ffe021 */
[----:B------:R-:W-:Y:S01]  /*136a0*/  IMAD.IADD R3, R34, 0x1, R2 ;  /* 0x0000000122037824 */ /* 0x000fe200078e0202 */
[----:B------:R-:W-:Y:S01]  /*136b0*/  @!PT LDS RZ, [RZ] ;  /* 0x00000000fffff984 */ /* 0x000fe20000000800 */
[----:B------:R-:W-:Y:S01]  /*136c0*/  @!PT LDS RZ, [RZ] ;  /* 0x00000000fffff984 */ /* 0x000fe20000000800 */
[----:B------:R-:W-:Y:S01]  /*136d0*/  @!PT LDS RZ, [RZ] ;  /* 0x00000000fffff984 */ /* 0x000fe20000000800 */
[----:B------:R-:W-:Y:S01]  /*136e0*/  LDGSTS.E.BYPASS.LTC128B.128 [R2+0xa400], desc[UR52][R20.64], !P0 ;  /* 0x0a40000014027fae */ /* 0x000fe2000c101d74 */
[----:B------:R-:W-:Y:S01]  /*136f0*/  ISETP.LT.OR P0, PT, R10, 0x1, P1 ;  /* 0x000000010a00780c */ /* 0x000fe20000f01670 */
[----:B------:R-:W-:-:S12]  /*13700*/  IMAD.MOV.U32 R13, RZ, RZ, R9 ;  /* 0x000000ffff0d7224 */ /* 0x000fd800078e0009 */
[----:B------:R0:W-:Y:S02]  /*13710*/  LDGSTS.E.BYPASS.LTC128B.128 [R3+0xa400], desc[UR52][R20.64+0x40], !P0 ;  /* 0x0a40004014037fae */ /* 0x0001e4000c101d74 */
[----:B0-----:R-:W-:-:S07]  /*13720*/  IMAD.MOV.U32 R21, RZ, RZ, R14 ;  /* 0x000000ffff157224 */ /* 0x001fce00078e000e */
[----:B------:R-:W-:Y:S05]  /*13730*/  WARPSYNC.COLLECTIVE R15, `(.L_x_339) ;  /* 0x000000000f087348 */ /* 0x000fea0003c00000 */
[----:B------:R0:W1:Y:S02]  /*13740*/  SHFL.IDX P6, R14, R13, R12, R11 ;  /* 0x0000000c0d0e7389 */ /* 0x00006400000c000b */
[----:B01----:R-:W-:Y:S01]  /*13750*/  ENDCOLLECTIVE ;  /* 0x000000000000791b */ /* 0x003fe20003800000 */
.L_x_339:
        /* <DEDUP_REMOVED lines=9> */
.L_x_340:
        /* <DEDUP_REMOVED lines=11> */
.L_x_341:
        /* <DEDUP_REMOVED lines=9> */
.L_x_342:
        /* <DEDUP_REMOVED lines=11> */
.L_x_343:
[----:B------:R-:W-:Y:S02]  /*139e0*/  IMAD.MOV.U32 R13, RZ, RZ, R22 ;  /* 0x000000ffff0d7224 */ /* 0x000fe400078e0016 */
[----:B------:R-:W-:Y:S02]  /*139f0*/  IMAD.MOV.U32 R12, RZ, RZ, RZ ;  /* 0x000000ffff0c7224 */ /* 0x000fe400078e00ff */
[----:B------:R-:W-:-:S07]  /*13a00*/  IMAD.MOV.U32 R9, RZ, RZ, R14 ;  /* 0x000000ffff097224 */ /* 0x000fce00078e000e */
[----:B------:R-:W-:Y:S05]  /*13a10*/  WARPSYNC.COLLECTIVE R15, `(.L_x_344) ;  /* 0x000000000f087348 */ /* 0x000fea0003c00000 */
[----:B------:R0:W1:Y:S02]  /*13a20*/  SHFL.IDX P6, R14, R13, R12, R11 ;  /* 0x0000000c0d0e7389 */ /* 0x00006400000c000b */
[----:B01----:R-:W-:Y:S01]  /*13a30*/  ENDCOLLECTIVE ;  /* 0x000000000000791b */ /* 0x003fe20003800000 */
.L_x_344:
        /* <DEDUP_REMOVED lines=8> */
[----:B------:R-:W-:Y:S01]  /*13ac0*/  LDGSTS.E.BYPASS.LTC128B.128 [R2+0xd400], desc[UR52][R8.64], !P0 ;  /* 0x0d40000008027fae */ /* 0x000fe2000c101d74 */
[----:B------:R-:W-:-:S13]  /*13ad0*/  ISETP.LT.OR P0, PT, R10, 0x61, P1 ;  /* 0x000000610a00780c */ /* 0x000fda0000f01670 */
[----:B------:R0:W-:Y:S01]  /*13ae0*/  LDGSTS.E.BYPASS.LTC128B.128 [R3+0xd400], desc[UR52][R8.64+0x40], !P0 ;  /* 0x0d40004008037fae */ /* 0x0001e2000c101d74 */
[----:B------:R-:W-:Y:S01]  /*13af0*/  ISETP.GE.AND P0, PT, R10, 0x81, PT ;  /* 0x000000810a00780c */ /* 0x000fe20003f06270 */
[----:B0-----:R-:W-:-:S12]  /*13b00*/  IMAD.MOV.U32 R9, RZ, RZ, R14 ;  /* 0x000000ffff097224 */ /* 0x001fd800078e000e */
[----:B------:R-:W-:Y:S05]  /*13b10*/  WARPSYNC.COLLECTIVE R15, `(.L_x_345) ;  /* 0x000000000f087348 */ /* 0x000fea0003c00000 */
[----:B------:R0:W1:Y:S02]  /*13b20*/  SHFL.IDX P6, R14, R13, R12, R11 ;  /* 0x0000000c0d0e7389 */ /* 0x00006400000c000b */
[----:B01----:R-:W-:Y:S01]  /*13b30*/  ENDCOLLECTIVE ;  /* 0x000000000000791b */ /* 0x003fe20003800000 */
.L_x_345:
[----:B------:R-:W-:Y:S01]  /*13b40*/  @P0 LOP3.LUT R17, R17, 0x100, RZ, 0xfc, !PT ;  /* 0x0000010011110812 */ /* 0x000fe200078efcff */
[----:B------:R-:W-:Y:S01]  /*13b50*/  IMAD.MOV.U32 R8, RZ, RZ, R14 ;  /* 0x000000ffff087224 */ /* 0x000fe200078e000e */
[----:B------:R-:W-:Y:S06]  /*13b60*/  BRA `(.L_x_346) ;  /* 0xffffffb000e87947 */ /* 0x000fec000383ffff */
.L_x_262:
[----:B---3--:R3:W4:Y:S02]  /*13b70*/  SYNCS.PHASECHK.TRANS64.TRYWAIT P0, [R0+URZ+0x29840], R28 ;  /* 0x0298401c000075a7 */ /* 0x008724000800017f */
[----:B----4-:R-:W-:Y:S05]  /*13b80*/  @!P0 NANOSLEEP.SYNCS 0x989680 ;  /* 0x009896800000895d */ /* 0x010fea0003900000 */
[----:B------:R-:W4:Y:S02]  /*13b90*/  @!P0 SYNCS.PHASECHK.TRANS64 P0, [R0+URZ+0x29840], R28 ;  /* 0x0298401c000085a7 */ /* 0x000f24000800007f */
[----:B----4-:R-:W-:Y:S05]  /*13ba0*/  @!P0 BRA `(.L_x_262) ;  /* 0xfffffffc00f08947 */ /* 0x010fea000383ffff */
[----:B------:R-:W-:Y:S05]  /*13bb0*/  BRA `(.L_x_347) ;  /* 0xffffffb400487947 */ /* 0x000fea000383ffff */
.L_x_263:
[----:B------:R-:W-:Y:S01]  /*13bc0*/  BSSY B0, `(.L_x_348) ;  /* 0x0000008000007945 */ /* 0x000fe20003800000 */
[----:B------:R-:W-:Y:S02]  /*13bd0*/  IMAD.MOV.U32 R13, RZ, RZ, R6 ;  /* 0x000000ffff0d7224 */ /* 0x000fe400078e0006 */
[----:B------:R-:W-:Y:S02]  /*13be0*/  IMAD.MOV.U32 R12, RZ, RZ, RZ ;  /* 0x000000ffff0c7224 */ /* 0x000fe400078e00ff */
[----:B------:R-:W-:Y:S02]  /*13bf0*/  IMAD.MOV.U32 R11, RZ, RZ, 0x1c1f ;  /* 0x00001c1fff0b7424 */ /* 0x000fe400078e00ff */
[----:B------:R-:W-:-:S07]  /*13c00*/  IMAD.MOV.U32 R15, RZ, RZ, -0x1 ;  /* 0xffffffffff0f7424 */ /* 0x000fce00078e00ff */
[----:B0123--:R-:W-:Y:S05]  /*13c10*/  WARPSYNC.COLLECTIVE R15, `(.L_x_349) ;  /* 0x000000000f087348 */ /* 0x00ffea0003c00000 */
[----:B------:R4:W0:Y:S02]  /*13c20*/  SHFL.IDX P6, R14, R13, R12, R11 ;  /* 0x0000000c0d0e7389 */ /* 0x00082400000c000b */
[----:B01234-:R-:W-:Y:S01]  /*13c30*/  ENDCOLLECTIVE ;  /* 0x000000000000791b */ /* 0x01ffe20003800000 */
.L_x_349:
[----:B------:R-:W-:Y:S05]  /*13c40*/  BSYNC B0 ;  /* 0x0000000000007941 */ /* 0x000fea0003800000 */
.L_x_348:
[----:B------:R-:W-:Y:S01]  /*13c50*/  IMAD.MOV.U32 R13, RZ, RZ, R5 ;  /* 0x000000ffff0d7224 */ /* 0x000fe200078e0005 */
[----:B------:R-:W-:Y:S01]  /*13c60*/  LOP3.LUT P1, RZ, R17, 0x4, RZ, 0xc0, !PT ;  /* 0x0000000411ff7812 */ /* 0x000fe2000782c0ff */
[----:B------:R-:W-:Y:S02]  /*13c70*/  IMAD.MOV.U32 R12, RZ, RZ, RZ ;  /* 0x000000ffff0c7224 */ /* 0x000fe400078e00ff */
[----:B------:R-:W-:Y:S02]  /*13c80*/  IMAD.MOV.U32 R11, RZ, RZ, 0x1c1f ;  /* 0x00001c1fff0b7424 */ /* 0x000fe400078e00ff */
[----:B------:R-:W-:Y:S02]  /*13c90*/  IMAD.MOV.U32 R15, RZ, RZ, -0x1 ;  /* 0xffffffffff0f7424 */ /* 0x000fe400078e00ff */
[----:B------:R-:W-:Y:S02]  /*13ca0*/  IMAD.MOV.U32 R2, RZ, RZ, R14 ;  /* 0x000000ffff027224 */ /* 0x000fe400078e000e */
[----:B------:R-:W-:-:S07]  /*13cb0*/  @P5 IMAD.IADD R9, R16, 0x1, R4 ;  /* 0x0000000110095824 */ /* 0x000fce00078e0204 */
[----:B------:R-:W-:Y:S05]  /*13cc0*/  WARPSYNC.COLLECTIVE R15, `(.L_x_350) ;  /* 0x000000000f087348 */ /* 0x000fea0003c00000 */
[----:B------:R0:W1:Y:S02]  /*13cd0*/  SHFL.IDX P6, R14, R13, R12, R11 ;  /* 0x0000000c0d0e7389 */ /* 0x00006400000c000b */
[----:B01----:R-:W-:Y:S01]  /*13ce0*/  ENDCOLLECTIVE ;  /* 0x000000000000791b */ /* 0x003fe20003800000 */
.L_x_350:
[----:B------:R-:W-:Y:S02]  /*13cf0*/  @P4 IMAD.IADD R21, R16, 0x1, R4 ;  /* 0x0000000110154824 */ /* 0x000fe400078e0204 */
[----:B------:R-:W-:Y:S02]  /*13d00*/  IMAD.MOV.U32 R13, RZ, RZ, R6 ;  /* 0x000000ffff0d7224 */ /* 0x000fe400078e0006 */
[----:B------:R-:W-:Y:S02]  /*13d10*/  IMAD.MOV.U32 R12, RZ, RZ, 0x1 ;  /* 0x00000001ff0c7424 */ /* 0x000fe400078e00ff */
[----:B------:R-:W-:Y:S01]  /*13d20*/  IMAD.MOV.U32 R3, RZ, RZ, R14 ;  /* 0x000000ffff037224 */ /* 0x000fe200078e000e */
[----:B------:R-:W-:-:S04]  /*13d30*/  LOP3.LUT P6, RZ, R17, 0x8, RZ, 0xc0, !PT ;  /* 0x0000000811ff7812 */ /* 0x000fc800078cc0ff */
[----:B------:R-:W-:-:S05]  /*13d40*/  @P5 IADD3 R3, P0, R35, R3, RZ ;  /* 0x0000000323035210 */ /* 0x000fca0007f1e0ff */
[----:B------:R-:W-:Y:S01]  /*13d50*/  @P5 IMAD.X R2, RZ, RZ, R2, P0 ;  /* 0x000000ffff025224 */ /* 0x000fe200000e0602 */
[----:B------:R-:W-:-:S04]  /*13d60*/  LOP3.LUT P0, RZ, R17, 0x10, RZ, 0xc0, !PT ;  /* 0x0000001011ff7812 */ /* 0x000fc8000780c0ff */
[----:B------:R-:W-:-:S04]  /*13d70*/  @P5 LOP3.LUT R3, R3, R2, RZ, 0x3c, !PT ;  /* 0x0000000203035212 */ /* 0x000fc800078e3cff */
[----:B------:R-:W-:-:S04]  /*13d80*/  @P5 LOP3.LUT R2, R3, R2, RZ, 0x3c, !PT ;  /* 0x0000000203025212 */ /* 0x000fc800078e3cff */
[----:B------:R-:W-:-:S05]  /*13d90*/  @P5 LOP3.LUT R3, R3, R2, RZ, 0x3c, !PT ;  /* 0x0000000203035212 */ /* 0x000fca00078e3cff */
        /* <DEDUP_REMOVED lines=8> */
.L_x_351:
[----:B------:R-:W-:Y:S01]  /*13e20*/  @!PT LDS RZ, [RZ] ;  /* 0x00000000fffff984 */ /* 0x000fe20000000800 */
[----:B------:R-:W-:Y:S01]  /*13e30*/  @!PT LDS RZ, [RZ] ;  /* 0x00000000fffff984 */ /* 0x000fe20000000800 */
[----:B------:R-:W-:Y:S01]  /*13e40*/  @!PT LDS RZ, [RZ] ;  /* 0x00000000fffff984 */ /* 0x000fe20000000800 */
[----:B------:R0:W-:Y:S01]  /*13e50*/  @P5 LDGSTS.E.BYPASS.LTC128B.128 [R9+0x1f400], desc[UR52][R2.64+0x80], !P1 ;  /* 0x1f40008002095fae */ /* 0x0001e2000c901d74 */
[----:B------:R-:W-:Y:S01]  /*13e60*/  LOP3.LUT P5, RZ, R17, 0x8, RZ, 0xc0, !PT ;  /* 0x0000000811ff7812 */ /* 0x000fe200078ac0ff */
[----:B------:R-:W-:Y:S02]  /*13e70*/  IMAD.MOV.U32 R13, RZ, RZ, R5 ;  /* 0x000000ffff0d7224 */ /* 0x000fe400078e0005 */
[----:B0-----:R-:W-:Y:S02]  /*13e80*/  @P3 IMAD.IADD R9, R16, 0x1, R4 ;  /* 0x0000000110093824 */ /* 0x001fe400078e0204 */
[----:B------:R-:W-:-:S08]  /*13e90*/  IMAD.MOV.U32 R2, RZ, RZ, R14 ;  /* 0x000000ffff027224 */ /* 0x000fd000078e000e */
[----:B------:R-:W-:Y:S05]  /*13ea0*/  WARPSYNC.COLLECTIVE R15, `(.L_x_352) ;  /* 0x000000000f087348 */ /* 0x000fea0003c00000 */
[----:B------:R0:W1:Y:S02]  /*13eb0*/  SHFL.IDX P6, R14, R13, R12, R11 ;  /* 0x0000000c0d0e7389 */ /* 0x00006400000c000b */
[----:B01----:R-:W-:Y:S01]  /*13ec0*/  ENDCOLLECTIVE ;  /* 0x000000000000791b */ /* 0x003fe20003800000 */
.L_x_352:
[----:B------:R-:W-:Y:S02]  /*13ed0*/  IMAD.MOV.U32 R13, RZ, RZ, R6 ;  /* 0x000000ffff0d7224 */ /* 0x000fe400078e0006 */
[----:B------:R-:W-:Y:S02]  /*13ee0*/  IMAD.MOV.U32 R12, RZ, RZ, 0x2 ;  /* 0x00000002ff0c7424 */ /* 0x000fe400078e00ff */
[----:B------:R-:W-:Y:S01]  /*13ef0*/  IMAD.MOV.U32 R3, RZ, RZ, R14 ;  /* 0x000000ffff037224 */ /* 0x000fe200078e000e */
[----:B------:R-:W-:-:S04]  /*13f00*/  LOP3.LUT P6, RZ, R17, 0x10, RZ, 0xc0, !PT ;  /* 0x0000001011ff7812 */ /* 0x000fc800078cc0ff */
[----:B------:R-:W-:-:S05]  /*13f10*/  @P4 IADD3 R3, P0, R35, R3, RZ ;  /* 0x0000000323034210 */ /* 0x000fca0007f1e0ff */
[----:B------:R-:W-:-:S05]  /*13f20*/  @P4 IMAD.X R2, RZ, RZ, R2, P0 ;  /* 0x000000ffff024224 */ /* 0x000fca00000e0602 */
[----:B------:R-:W-:-:S04]  /*13f30*/  @P4 LOP3.LUT R3, R3, R2, RZ, 0x3c, !PT ;  /* 0x0000000203034212 */ /* 0x000fc800078e3cff */
[----:B------:R-:W-:-:S04]  /*13f40*/  @P4 LOP3.LUT R2, R3, R2, RZ, 0x3c, !PT ;  /* 0x0000000203024212 */ /* 0x000fc800078e3cff */
[----:B------:R-:W-:-:S05]  /*13f50*/  @P4 LOP3.LUT R3, R3, R2, RZ, 0x3c, !PT ;  /* 0x0000000203034212 */ /* 0x000fca00078e3cff */
[----:B------:R-:W-:Y:S01]  /*13f60*/  @!PT LDS RZ, [RZ] ;  /* 0x00000000fffff984 */ /* 0x000fe20000000800 */
[----:B------:R-:W-:Y:S01]  /*13f70*/  @!PT LDS RZ, [RZ] ;  /* 0x00000000fffff984 */ /* 0x000fe20000000800 */
[----:B------:R-:W-:Y:S01]  /*13f80*/  @!PT LDS RZ, [RZ] ;  /* 0x00000000fffff984 */ /* 0x000fe20000000800 */
[----:B------:R0:W-:Y:S02]  /*13f90*/  @P4 LDGSTS.E.BYPASS.LTC128B.128 [R21+0x1ac00], desc[UR52][R2.64], !P6 ;  /* 0x1ac0000002154fae */ /* 0x0001e4000f101d74 */
[----:B0-----:R-:W-:Y:S05]  /*13fa0*/  WARPSYNC.COLLECTIVE R15, `(.L_x_353) ;  /* 0x000000000f087348 */ /* 0x001fea0003c00000 */
[----:B------:R1:W2:Y:S02]  /*13fb0*/  SHFL.IDX P6, R14, R13, R12, R11 ;  /* 0x0000000c0d0e7389 */ /* 0x0002a400000c000b */
[----:B012---:R-:W-:Y:S01]  /*13fc0*/  ENDCOLLECTIVE ;  /* 0x000000000000791b */ /* 0x007fe20003800000 */
.L_x_353:
[----:B------:R-:W-:Y:S01]  /*13fd0*/  @!PT LDS RZ, [RZ] ;  /* 0x00000000fffff984 */ /* 0x000fe20000000800 */
[----:B------:R-:W-:Y:S01]  /*13fe0*/  @!PT LDS RZ, [RZ] ;  /* 0x00000000fffff984 */ /* 0x000fe20000000800 */
[----:B------:R-:W-:Y:S01]  /*13ff0*/  @!PT LDS RZ, [RZ] ;  /* 0x00000000fffff984 */ /* 0x000fe20000000800 */
[----:B------:R-:W-:Y:S04]  /*14000*/  @P4 LDGSTS.E.BYPASS.LTC128B.128 [R21+0x1d400], desc[UR52][R2.64+0x40], !P5 ;  /* 0x1d40004002154fae */ /* 0x000fe8000e901d74 */
        /* <DEDUP_REMOVED lines=8> */
.L_x_354:
[----:B------:R-:W-:Y:S02]  /*14090*/  IMAD.MOV.U32 R13, RZ, RZ, R6 ;  /* 0x000000ffff0d7224 */ /* 0x000fe400078e0006 */
[----:B------:R-:W-:Y:S02]  /*140a0*/  IMAD.MOV.U32 R12, RZ, RZ, 0x3 ;  /* 0x00000003ff0c7424 */ /* 0x000fe400078e00ff */
[----:B------:R-:W-:-:S07]  /*140b0*/  IMAD.MOV.U32 R3, RZ, RZ, R14 ;  /* 0x000000ffff037224 */ /* 0x000fce00078e000e */
[----:B------:R-:W-:Y:S05]  /*140c0*/  WARPSYNC.COLLECTIVE R15, `(.L_x_355) ;  /* 0x000000000f087348 */ /* 0x000fea0003c00000 */
[----:B------:R0:W1:Y:S02]  /*140d0*/  SHFL.IDX P6, R14, R13, R12, R11 ;  /* 0x0000000c0d0e7389 */ /* 0x00006400000c000b */
[----:B01----:R-:W-:Y:S01]  /*140e0*/  ENDCOLLECTIVE ;  /* 0x000000000000791b */ /* 0x003fe20003800000 */
.L_x_355:
[----:B------:R-:W-:-:S05]  /*140f0*/  @P3 IADD3 R3, P0, R35, R3, RZ ;  /* 0x0000000323033210 */ /* 0x000fca0007f1e0ff */
[----:B------:R-:W-:-:S05]  /*14100*/  @P3 IMAD.X R2, RZ, RZ, R2, P0 ;  /* 0x000000ffff023224 */ /* 0x000fca00000e0602 */
[----:B------:R-:W-:Y:S01]  /*14110*/  @P3 LOP3.LUT R3, R3, R2, RZ, 0x3c, !PT ;  /* 0x0000000203033212 */ /* 0x000fe200078e3cff */
[----:B------:R-:W-:-:S03]  /*14120*/  IMAD.MOV.U32 R13, RZ, RZ, R5 ;  /* 0x000000ffff0d7224 */ /* 0x000fc600078e0005 */
[----:B------:R-:W-:-:S04]  /*14130*/  @P3 LOP3.LUT R2, R3, R2, RZ, 0x3c, !PT ;  /* 0x0000000203023212 */ /* 0x000fc800078e3cff */
[----:B------:R-:W-:Y:S01]  /*14140*/  @P3 LOP3.LUT R3, R3, R2, RZ, 0x3c, !PT ;  /* 0x0000000203033212 */ /* 0x000fe200078e3cff */
[----:B------:R-:W-:-:S07]  /*14150*/  IMAD.MOV.U32 R6, RZ, RZ, R14 ;  /* 0x000000ffff067224 */ /* 0x000fce00078e000e */
[----:B------:R-:W-:Y:S05]  /*14160*/  WARPSYNC.COLLECTIVE R15, `(.L_x_356) ;  /* 0x000000000f087348 */ /* 0x000fea0003c00000 */
[----:B------:R0:W1:Y:S02]  /*14170*/  SHFL.IDX P6, R14, R13, R12, R11 ;  /* 0x0000000c0d0e7389 */ /* 0x00006400000c000b */
[----:B01----:R-:W-:Y:S01]  /*14180*/  ENDCOLLECTIVE ;  /* 0x000000000000791b */ /* 0x003fe20003800000 */
.L_x_356:
[----:B------:R-:W-:Y:S01]  /*14190*/  @!PT LDS RZ, [RZ] ;  /* 0x00000000fffff984 */ /* 0x000fe20000000800 */
[----:B------:R-:W-:Y:S01]  /*141a0*/  @!PT LDS RZ, [RZ] ;  /* 0x00000000fffff984 */ /* 0x000fe20000000800 */
[----:B------:R-:W-:Y:S01]  /*141b0*/  @!PT LDS RZ, [RZ] ;  /* 0x00000000fffff984 */ /* 0x000fe20000000800 */
[----:B------:R-:W-:Y:S04]  /*141c0*/  @P3 LDGSTS.E.BYPASS.LTC128B.128 [R9+0x1b400], desc[UR52][R2.64], !P4 ;  /* 0x1b40000002093fae */ /* 0x000fe8000e101d74 */
[----:B------:R-:W-:Y:S04]  /*141d0*/  @P3 LDGSTS.E.BYPASS.LTC128B.128 [R9+0x1dc00], desc[UR52][R2.64+0x40], !P5 ;  /* 0x1dc0004002093fae */ /* 0x000fe8000e901d74 */
[----:B------:R0:W-:Y:S01]  /*141e0*/  @P3 LDGSTS.E.BYPASS.LTC128B.128 [R9+0x20400], desc[UR52][R2.64+0x80], !P1 ;  /* 0x2040008002093fae */ /* 0x0001e2000c901d74 */
[----:B------:R-:W-:Y:S02]  /*141f0*/  IMAD.MOV.U32 R13, RZ, RZ, R7 ;  /* 0x000000ffff0d7224 */ /* 0x000fe400078e0007 */
[----:B------:R-:W-:-:S02]  /*14200*/  IMAD.MOV.U32 R12, RZ, RZ, RZ ;  /* 0x000000ffff0c7224 */ /* 0x000fc400078e00ff */
[----:B0-----:R-:W-:-:S07]  /*14210*/  IMAD.MOV.U32 R2, RZ, RZ, R14 ;  /* 0x000000ffff027224 */ /* 0x001fce00078e000e */
[----:B------:R-:W-:Y:S05]  /*14220*/  WARPSYNC.COLLECTIVE R15, `(.L_x_357) ;  /* 0x000000000f087348 */ /* 0x000fea0003c00000 */
[----:B------:R0:W1:Y:S02]  /*14230*/  SHFL.IDX P6, R14, R13, R12, R11 ;  /* 0x0000000c0d0e7389 */ /* 0x00006400000c000b */
[----:B01----:R-:W-:Y:S01]  /*14240*/  ENDCOLLECTIVE ;  /* 0x000000000000791b */ /* 0x003fe20003800000 */
.L_x_357:
[----:B------:R-:W-:-:S05]  /*14250*/  @P2 IADD3 R2, P0, R35, R2, RZ ;  /* 0x0000000223022210 */ /* 0x000fca0007f1e0ff */
[----:B------:R-:W-:-:S05]  /*14260*/  @P2 IMAD.X R3, RZ, RZ, R6, P0 ;  /* 0x000000ffff032224 */ /* 0x000fca00000e0606 */
        /* <DEDUP_REMOVED lines=11> */
.L_x_358:
[----:B------:R-:W-:Y:S05]  /*14320*/  BRA `(.L_x_359) ;  /* 0xffffffb000ac7947 */ /* 0x000fea000383ffff */
.L_x_270:
[----:B------:R-:W-:Y:S02]  /*14330*/  IMAD.MOV.U32 R13, RZ, RZ, R4 ;  /* 0x000000ffff0d7224 */ /* 0x000fe400078e0004 */
[----:B------:R-:W-:Y:S02]  /*14340*/  IMAD.MOV.U32 R12, RZ, RZ, RZ ;  /* 0x000000ffff0c7224 */ /* 0x000fe400078e00ff */
[----:B------:R-:W-:Y:S02]  /*14350*/  IMAD.MOV.U32 R11, RZ, RZ, 0x1c1f ;  /* 0x00001c1fff0b7424 */ /* 0x000fe400078e00ff */
[----:B------:R-:W-:Y:S02]  /*14360*/  IMAD.MOV.U32 R15, RZ, RZ, -0x1 ;  /* 0xffffffffff0f7424 */ /* 0x000fe400078e00ff */
[----:B------:R-:W-:Y:S02]  /*14370*/  IMAD R5, R5, UR40, RZ ;  /* 0x0000002805057c24 */ /* 0x000fe4000f8e02ff */
[----:B------:R-:W-:-:S07]  /*14380*/  IMAD.IADD R6, R10, 0x1, R6 ;  /* 0x000000010a067824 */ /* 0x000fce00078e0206 */
[----:B-1---5:R-:W-:Y:S05]  /*14390*/  WARPSYNC.COLLECTIVE R15, `(.L_x_360) ;  /* 0x000000000f087348 */ /* 0x022fea0003c00000 */
[----:B------:R0:W2:Y:S02]  /*143a0*/  SHFL.IDX P6, R14, R13, R12, R11 ;  /* 0x0000000c0d0e7389 */ /* 0x0000a400000c000b */
[----:B012--5:R-:W-:Y:S01]  /*143b0*/  ENDCOLLECTIVE ;  /* 0x000000000000791b */ /* 0x027fe20003800000 */
.L_x_360:
[C---:B------:R-:W-:Y:S01]  /*143c0*/  VIADD R8, R6.reuse, 0x20 ;  /* 0x0000002006087836 */ /* 0x040fe20000000000 */
[----:B------:R-:W-:Y:S01]  /*143d0*/  ISETP.GE.AND P0, PT, R6, R5, PT ;  /* 0x000000050600720c */ /* 0x000fe20003f06270 */
[----:B------:R-:W-:Y:S02]  /*143e0*/  IMAD.MOV.U32 R13, RZ, RZ, R0 ;  /* 0x000000ffff0d7224 */ /* 0x000fe400078e0000 */
[----:B------:R-:W-:-:S10]  /*143f0*/  IMAD.MOV.U32 R2, RZ, RZ, R14 ;  /* 0x000000ffff027224 */ /* 0x000fd400078e000e */
[----:B------:R-:W-:Y:S05]  /*14400*/  WARPSYNC.COLLECTIVE R15, `(.L_x_361) ;  /* 0x000000000f087348 */ /* 0x000fea0003c00000 */
[----:B------:R0:W1:Y:S02]  /*14410*/  SHFL.IDX P6, R14, R13, R12, R11 ;  /* 0x0000000c0d0e7389 */ /* 0x00006400000c000b */
[----:B01----:R-:W-:Y:S01]  /*14420*/  ENDCOLLECTIVE ;  /* 0x000000000000791b */ /* 0x003fe20003800000 */
.L_x_361:
[----:B------:R-:W-:Y:S02]  /*14430*/  IMAD.MOV.U32 R13, RZ, RZ, R4 ;  /* 0x000000ffff0d7224 */ /* 0x000fe400078e0004 */
[----:B------:R-:W-:Y:S02]  /*14440*/  IMAD.MOV.U32 R12, RZ, RZ, 0x1 ;  /* 0x00000001ff0c7424 */ /* 0x000fe400078e00ff */
[----:B------:R-:W-:-:S07]  /*14450*/  IMAD.MOV.U32 R3, RZ, RZ, R14 ;  /* 0x000000ffff037224 */ /* 0x000fce00078e000e */
[----:B------:R-:W-:Y:S05]  /*14460*/  WARPSYNC.COLLECTIVE R15, `(.L_x_362) ;  /* 0x000000000f087348 */ /* 0x000fea0003c00000 */
[----:B------:R0:W1:Y:S02]  /*14470*/  SHFL.IDX P6, R14, R13, R12, R11 ;  /* 0x0000000c0d0e7389 */ /* 0x00006400000c000b */
[----:B01----:R-:W-:Y:S01]  /*14480*/  ENDCOLLECTIVE ;  /* 0x000000000000791b */ /* 0x003fe20003800000 */
.L_x_362:
[----:B------:R-:W-:-:S05]  /*14490*/  @!P0 IADD3 R7, P4, R35, R3, RZ ;  /* 0x0000000323078210 */ /* 0x000fca0007f9e0ff */
[----:B------:R-:W-:Y:S02]  /*144a0*/  @!P0 IMAD.X R3, RZ, RZ, R2, P4 ;  /* 0x000000ffff038224 */ /* 0x000fe400020e0602 */
[----:B------:R-:W-:Y:S02]  /*144b0*/  @!P0 IMAD.MOV.U32 R2, RZ, RZ, R7 ;  /* 0x000000ffff028224 */ /* 0x000fe400078e0007 */
[----:B------:R-:W-:-:S03]  /*144c0*/  IMAD.MOV.U32 R13, RZ, RZ, R0 ;  /* 0x000000ffff0d7224 */ /* 0x000fc600078e0000 */
[----:B------:R-:W-:Y:S01]  /*144d0*/  @!PT LDS RZ, [RZ] ;  /* 0x00000000fffff984 */ /* 0x000fe20000000800 */
[----:B------:R-:W-:Y:S01]  /*144e0*/  @!PT LDS RZ, [RZ] ;  /* 0x00000000fffff984 */ /* 0x000fe20000000800 */
[----:B------:R-:W-:Y:S01]  /*144f0*/  @!PT LDS RZ, [RZ] ;  /* 0x00000000fffff984 */ /* 0x000fe20000000800 */
[----:B------:R-:W-:Y:S04]  /*14500*/  @!P0 LDGSTS.E.BYPASS.LTC128B.128 [R9+0x14400], desc[UR52][R2.64], !P3 ;  /* 0x1440000002098fae */ /* 0x000fe8000d901d74 */
[----:B------:R-:W-:Y:S04]  /*14510*/  @!P0 LDGSTS.E.BYPASS.LTC128B.128 [R9+0x16400], desc[UR52][R2.64+0x40], !P2 ;  /* 0x1640004002098fae */ /* 0x000fe8000d101d74 */
[----:B------:R0:W-:Y:S01]  /*14520*/  @!P0 LDGSTS.E.BYPASS.LTC128B.128 [R9+0x18400], desc[UR52][R2.64+0x80], !P1 ;  /* 0x1840008002098fae */ /* 0x0001e2000c901d74 */
[----:B------:R-:W-:Y:S01]  /*14530*/  ISETP.GE.AND P0, PT, R8, R5, PT ;  /* 0x000000050800720c */ /* 0x000fe20003f06270 */
[----:B0-----:R-:W-:-:S12]  /*14540*/  IMAD.MOV.U32 R2, RZ, RZ, R14 ;  /* 0x000000ffff027224 */ /* 0x001fd800078e000e */
[----:B------:R-:W-:Y:S05]  /*14550*/  WARPSYNC.COLLECTIVE R15, `(.L_x_363) ;  /* 0x000000000f087348 */ /* 0x000fea0003c00000 */
[----:B------:R0:W1:Y:S02]  /*14560*/  SHFL.IDX P6, R14, R13, R12, R11 ;  /* 0x0000000c0d0e7389 */ /* 0x00006400000c000b */
[----:B01----:R-:W-:Y:S01]  /*14570*/  ENDCOLLECTIVE ;  /* 0x000000000000791b */ /* 0x003fe20003800000 */
.L_x_363:
[----:B------:R-:W-:Y:S02]  /*14580*/  IMAD.MOV.U32 R13, RZ, RZ, R4 ;  /* 0x000000ffff0d7224 */ /* 0x000fe400078e0004 */
[----:B------:R-:W-:Y:S01]  /*14590*/  IMAD.MOV.U32 R12, RZ, RZ, 0x2 ;  /* 0x00000002ff0c7424 */ /* 0x000fe200078e00ff */
[----:B------:R-:W-:-:S13]  /*145a0*/  @!P0 IADD3 R7, P4, R35, R14, RZ ;  /* 0x0000000e23078210 */ /* 0x000fda0007f9e0ff */
[----:B------:R-:W-:Y:S05]  /*145b0*/  WARPSYNC.COLLECTIVE R15, `(.L_x_364) ;  /* 0x000000000f087348 */ /* 0x000fea0003c00000 */
[----:B------:R0:W1:Y:S02]  /*145c0*/  SHFL.IDX P6, R14, R13, R12, R11 ;  /* 0x0000000c0d0e7389 */ /* 0x00006400000c000b */
[----:B01----:R-:W-:Y:S01]  /*145d0*/  ENDCOLLECTIVE ;  /* 0x000000000000791b */ /* 0x003fe20003800000 */
.L_x_364:
[----:B------:R-:W-:Y:S02]  /*145e0*/  @!P0 IMAD.X R8, RZ, RZ, R2, P4 ;  /* 0x000000ffff088224 */ /* 0x000fe400020e0602 */
[----:B------:R-:W-:Y:S02]  /*145f0*/  @!P0 IMAD.MOV.U32 R2, RZ, RZ, R7 ;  /* 0x000000ffff028224 */ /* 0x000fe400078e0007 */
[----:B------:R-:W-:Y:S02]  /*14600*/  @!P0 IMAD.MOV.U32 R3, RZ, RZ, R8 ;  /* 0x000000ffff038224 */ /* 0x000fe400078e0008 */
[----:B------:R-:W-:-:S03]  /*14610*/  VIADD R8, R6, 0x40 ;  /* 0x0000004006087836 */ /* 0x000fc60000000000 */
[----:B------:R-:W-:Y:S01]  /*14620*/  @!PT LDS RZ, [RZ] ;  /* 0x00000000fffff984 */ /* 0x000fe20000000800 */
[----:B------:R-:W-:Y:S01]  /*14630*/  @!PT LDS RZ, [RZ] ;  /* 0x00000000fffff984 */ /* 0x000fe20000000800 */
[----:B------:R-:W-:Y:S01]  /*14640*/  @!PT LDS RZ, [RZ] ;  /* 0x00000000fffff984 */ /* 0x000fe20000000800 */
[----:B------:R-:W-:Y:S01]  /*14650*/  @!P0 LDGSTS.E.BYPASS.LTC128B.128 [R9+0x14c00], desc[UR52][R2.64], !P3 ;  /* 0x14c0000002098fae */ /* 0x000fe2000d901d74 */
[----:B------:R-:W-:-:S03]  /*14660*/  IMAD.MOV.U32 R13, RZ, RZ, R0 ;  /* 0x000000ffff0d7224 */ /* 0x000fc600078e0000 */
[----:B------:R-:W-:Y:S04]  /*14670*/  @!P0 LDGSTS.E.BYPASS.LTC128B.128 [R9+0x16c00], desc[UR52][R2.64+0x40], !P2 ;  /* 0x16c0004002098fae */ /* 0x000fe8000d101d74 */
[----:B------:R0:W-:Y:S01]  /*14680*/  @!P0 LDGSTS.E.BYPASS.LTC128B.128 [R9+0x18c00], desc[UR52][R2.64+0x80], !P1 ;  /* 0x18c0008002098fae */ /* 0x0001e2000c901d74 */
[----:B------:R-:W-:Y:S01]  /*14690*/  ISETP.GE.AND P0, PT, R8, R5, PT ;  /* 0x000000050800720c */ /* 0x000fe20003f06270 */
[----:B0-----:R-:W-:-:S12]  /*146a0*/  IMAD.MOV.U32 R2, RZ, RZ, R14 ;  /* 0x000000ffff027224 */ /* 0x001fd800078e000e */
[----:B------:R-:W-:Y:S05]  /*146b0*/  WARPSYNC.COLLECTIVE R15, `(.L_x_365) ;  /* 0x000000000f087348 */ /* 0x000fea0003c00000 */
[----:B------:R0:W1:Y:S02]  /*146c0*/  SHFL.IDX P6, R14, R13, R12, R11 ;  /* 0x0000000c0d0e7389 */ /* 0x00006400000c000b */
[----:B01----:R-:W-:Y:S01]  /*146d0*/  ENDCOLLECTIVE ;  /* 0x000000000000791b */ /* 0x003fe20003800000 */
.L_x_365:
[----:B------:R-:W-:Y:S02]  /*146e0*/  IMAD.MOV.U32 R13, RZ, RZ, R4 ;  /* 0x000000ffff0d7224 */ /* 0x000fe400078e0004 */
[----:B------:R-:W-:Y:S01]  /*146f0*/  IMAD.MOV.U32 R12, RZ, RZ, 0x3 ;  /* 0x00000003ff0c7424 */ /* 0x000fe200078e00ff */
[----:B------:R-:W-:-:S13]  /*14700*/  @!P0 IADD3 R7, P4, R35, R14, RZ ;  /* 0x0000000e23078210 */ /* 0x000fda0007f9e0ff */
[----:B------:R-:W-:Y:S05]  /*14710*/  WARPSYNC.COLLECTIVE R15, `(.L_x_366) ;  /* 0x000000000f087348 */ /* 0x000fea0003c00000 */
[----:B------:R0:W1:Y:S02]  /*14720*/  SHFL.IDX P6, R14, R13, R12, R11 ;  /* 0x0000000c0d0e7389 */ /* 0x00006400000c000b */
[----:B01----:R-:W-:Y:S01]  /*14730*/  ENDCOLLECTIVE ;  /* 0x000000000000791b */ /* 0x003fe20003800000 */
.L_x_366:
[----:B------:R-:W-:Y:S02]  /*14740*/  @!P0 IMAD.X R8, RZ, RZ, R2, P4 ;  /* 0x000000ffff088224 */ /* 0x000fe400020e0602 */
[----:B------:R-:W-:Y:S02]  /*14750*/  @!P0 IMAD.MOV.U32 R2, RZ, RZ, R7 ;  /* 0x000000ffff028224 */ /* 0x000fe400078e0007 */
        /* <DEDUP_REMOVED lines=12> */
.L_x_367:
[----:B------:R-:W-:Y:S05]  /*14820*/  BRA `(.L_x_368) ;  /* 0xffffffb400d07947 */ /* 0x000fea000383ffff */
.L_x_275:
[----:B0-----:R0:W2:Y:S02]  /*14830*/  SYNCS.PHASECHK.TRANS64.TRYWAIT P0, [R16+URZ+0x29820], R3 ;  /* 0x02982003100075a7 */ /* 0x0010a4000800017f */
[----:B--2---:R-:W-:Y:S05]  /*14840*/  @!P0 NANOSLEEP.SYNCS 0x989680 ;  /* 0x009896800000895d */ /* 0x004fea0003900000 */
[----:B------:R-:W2:Y:S02]  /*14850*/  @!P0 SYNCS.PHASECHK.TRANS64 P0, [R16+URZ+0x29820], R3 ;  /* 0x02982003100085a7 */ /* 0x000ea4000800007f */
[----:B--2---:R-:W-:Y:S05]  /*14860*/  @!P0 BRA `(.L_x_275) ;  /* 0xfffffffc00f08947 */ /* 0x004fea000383ffff */
[----:B------:R-:W-:Y:S05]  /*14870*/  BRA `(.L_x_369) ;  /* 0xffffffb800407947 */ /* 0x000fea000383ffff */
.L_x_279:
[----:B0-----:R0:W2:Y:S02]  /*14880*/  SYNCS.PHASECHK.TRANS64.TRYWAIT P0, [R0+URZ+0x29880], R29 ;  /* 0x0298801d000075a7 */ /* 0x0010a4000800017f */
[----:B--2---:R-:W-:Y:S05]  /*14890*/  @!P0 NANOSLEEP.SYNCS 0x989680 ;  /* 0x009896800000895d */ /* 0x004fea0003900000 */
[----:B------:R-:W2:Y:S02]  /*148a0*/  @!P0 SYNCS.PHASECHK.TRANS64 P0, [R0+URZ+0x29880], R29 ;  /* 0x0298801d000085a7 */ /* 0x000ea4000800007f */
[----:B--2---:R-:W-:Y:S05]  /*148b0*/  @!P0 BRA `(.L_x_279) ;  /* 0xfffffffc00f08947 */ /* 0x004fea000383ffff */
[----:B------:R-:W-:Y:S05]  /*148c0*/  BRA `(.L_x_370) ;  /* 0xffffffbc00707947 */ /* 0x000fea000383ffff */
.L_x_280:
        /* <DEDUP_REMOVED lines=8> */
.L_x_372:
[----:B------:R-:W-:Y:S05]  /*14950*/  BSYNC B0 ;  /* 0x0000000000007941 */ /* 0x000fea0003800000 */
.L_x_371:
[----:B------:R-:W-:Y:S01]  /*14960*/  IMAD.MOV.U32 R13, RZ, RZ, R8 ;  /* 0x000000ffff0d7224 */ /* 0x000fe200078e0008 */
[----:B------:R-:W-:Y:S01]  /*14970*/  IADD3 R9, R16, R9, R33 ;  /* 0x0000000910097210 */ /* 0x000fe20007ffe021 */
[----:B------:R-:W-:Y:S02]  /*14980*/  IMAD.MOV.U32 R12, RZ, RZ, RZ ;  /* 0x000000ffff0c7224 */ /* 0x000fe400078e00ff */
[----:B------:R-:W-:Y:S02]  /*14990*/  IMAD.MOV.U32 R11, RZ, RZ, 0x1c1f ;  /* 0x00001c1fff0b7424 */ /* 0x000fe400078e00ff */
[----:B------:R-:W-:Y:S02]  /*149a0*/  IMAD.MOV.U32 R15, RZ, RZ, -0x1 ;  /* 0xffffffffff0f7424 */ /* 0x000fe400078e00ff */
[----:B------:R-:W-:Y:S02]  /*149b0*/  IMAD.MOV.U32 R3, RZ, RZ, R14 ;  /* 0x000000ffff037224 */ /* 0x000fe400078e000e */
[----:B------:R-:W-:-:S07]  /*149c0*/  IMAD.IADD R21, R34, 0x1, R9 ;  /* 0x0000000122157824 */ /* 0x000fce00078e0209 */
[----:B------:R-:W-:Y:S05]  /*149d0*/  WARPSYNC.COLLECTIVE R15, `(.L_x_373) ;  /* 0x000000000f087348 */ /* 0x000fea0003c00000 */
[----:B------:R0:W1:Y:S02]  /*149e0*/  SHFL.IDX P6, R14, R13, R12, R11 ;  /* 0x0000000c0d0e7389 */ /* 0x00006400000c000b */
[----:B01----:R-:W-:Y:S01]  /*149f0*/  ENDCOLLECTIVE ;  /* 0x000000000000791b */ /* 0x003fe20003800000 */
.L_x_373:
[----:B------:R-:W-:Y:S02]  /*14a00*/  IMAD.MOV.U32 R13, RZ, RZ, R22 ;  /* 0x000000ffff0d7224 */ /* 0x000fe400078e0016 */
[----:B------:R-:W-:Y:S02]  /*14a10*/  IMAD.MOV.U32 R12, RZ, RZ, 0x1 ;  /* 0x00000001ff0c7424 */ /* 0x000fe400078e00ff */
[----:B------:R-:W-:-:S07]  /*14a20*/  IMAD.MOV.U32 R2, RZ, RZ, R14 ;  /* 0x000000ffff027224 */ /* 0x000fce00078e000e */
[----:B------:R-:W-:Y:S05]  /*14a30*/  WARPSYNC.COLLECTIVE R15, `(.L_x_374) ;  /* 0x000000000f087348 */ /* 0x000fea0003c00000 */
[----:B------:R0:W1:Y:S02]  /*14a40*/  SHFL.IDX P6, R14, R13, R12, R11 ;  /* 0x0000000c0d0e7389 */ /* 0x00006400000c000b */
[----:B01----:R-:W-:Y:S01]  /*14a50*/  ENDCOLLECTIVE ;  /* 0x000000000000791b */ /* 0x003fe20003800000 */
.L_x_374:
        /* <DEDUP_REMOVED lines=12> */
.L_x_375:
[----:B------:R-:W-:Y:S02]  /*14b20*/  IMAD.MOV.U32 R13, RZ, RZ, R22 ;  /* 0x000000ffff0d7224 */ /* 0x000fe400078e0016 */
[----:B------:R-:W-:Y:S02]  /*14b30*/  IMAD.MOV.U32 R12, RZ, RZ, 0x2 ;  /* 0x00000002ff0c7424 */ /* 0x000fe400078e00ff */
[----:B------:R-:W-:-:S07]  /*14b40*/  IMAD.MOV.U32 R2, RZ, RZ, R14 ;  /* 0x000000ffff027224 */ /* 0x000fce00078e000e */
[----:B------:R-:W-:Y:S05]  /*14b50*/  WARPSYNC.COLLECTIVE R15, `(.L_x_376) ;  /* 0x000000000f087348 */ /* 0x000fea0003c00000 */
[----:B------:R0:W1:Y:S02]  /*14b60*/  SHFL.IDX P6, R14, R13, R12, R11 ;  /* 0x0000000c0d0e7389 */ /* 0x00006400000c000b */
[----:B01----:R-:W-:Y:S01]  /*14b70*/  ENDCOLLECTIVE ;  /* 0x000000000000791b */ /* 0x003fe20003800000 */
.L_x_376:
        /* <DEDUP_REMOVED lines=12> */
.L_x_377:
[----:B------:R-:W-:Y:S02]  /*14c40*/  IMAD.MOV.U32 R13, RZ, RZ, R22 ;  /* 0x000000ffff0d7224 */ /* 0x000fe400078e0016 */
[----:B------:R-:W-:Y:S02]  /*14c50*/  IMAD.MOV.U32 R12, RZ, RZ, 0x3 ;  /* 0x00000003ff0c7424 */ /* 0x000fe400078e00ff */
[----:B------:R-:W-:-:S07]  /*14c60*/  IMAD.MOV.U32 R2, RZ, RZ, R14 ;  /* 0x000000ffff027224 */ /* 0x000fce00078e000e */
[----:B------:R-:W-:Y:S05]  /*14c70*/  WARPSYNC.COLLECTIVE R15, `(.L_x_378) ;  /* 0x000000000f087348 */ /* 0x000fea0003c00000 */
[----:B------:R0:W1:Y:S02]  /*14c80*/  SHFL.IDX P6, R14, R13, R12, R11 ;  /* 0x0000000c0d0e7389 */ /* 0x00006400000c000b */
[----:B01----:R-:W-:Y:S01]  /*14c90*/  ENDCOLLECTIVE ;  /* 0x000000000000791b */ /* 0x003fe20003800000 */
.L_x_378:
        /* <DEDUP_REMOVED lines=12> */
.L_x_379:
[----:B------:R-:W-:Y:S02]  /*14d60*/  IMAD.MOV.U32 R13, RZ, RZ, R23 ;  /* 0x000000ffff0d7224 */ /* 0x000fe400078e0017 */
[----:B------:R-:W-:Y:S02]  /*14d70*/  IMAD.MOV.U32 R12, RZ, RZ, RZ ;  /* 0x000000ffff0c7224 */ /* 0x000fe400078e00ff */
[----:B------:R-:W-:-:S07]  /*14d80*/  IMAD.MOV.U32 R2, RZ, RZ, R14 ;  /* 0x000000ffff027224 */ /* 0x000fce00078e000e */
[----:B------:R-:W-:Y:S05]  /*14d90*/  WARPSYNC.COLLECTIVE R15, `(.L_x_380) ;  /* 0x000000000f087348 */ /* 0x000fea0003c00000 */
[----:B------:R0:W1:Y:S02]  /*14da0*/  SHFL.IDX P6, R14, R13, R12, R11 ;  /* 0x0000000c0d0e7389 */ /* 0x00006400000c000b */
[----:B01----:R-:W-:Y:S01]  /*14db0*/  ENDCOLLECTIVE ;  /* 0x000000000000791b */ /* 0x003fe20003800000 */
.L_x_380:
        /* <DEDUP_REMOVED lines=12> */
.L_x_381:
[----:B------:R-:W-:Y:S01]  /*14e80*/  IMAD.MOV.U32 R2, RZ, RZ, R14 ;  /* 0x000000ffff027224 */ /* 0x000fe200078e000e */
[----:B------:R-:W-:Y:S06]  /*14e90*/  BRA `(.L_x_382) ;  /* 0xffffffbc000c7947 */ /* 0x000fec000383ffff */
.L_x_285:
[----:B---3--:R3:W4:Y:S02]  /*14ea0*/  SYNCS.PHASECHK.TRANS64.TRYWAIT P0, [R0+URZ+0x29840], R29 ;  /* 0x0298401d000075a7 */ /* 0x008724000800017f */
[----:B----4-:R-:W-:Y:S05]  /*14eb0*/  @!P0 NANOSLEEP.SYNCS 0x989680 ;  /* 0x009896800000895d */ /* 0x010fea0003900000 */
[----:B------:R-:W4:Y:S02]  /*14ec0*/  @!P0 SYNCS.PHASECHK.TRANS64 P0, [R0+URZ+0x29840], R29 ;  /* 0x0298401d000085a7 */ /* 0x000f24000800007f */
[----:B----4-:R-:W-:Y:S05]  /*14ed0*/  @!P0 BRA `(.L_x_285) ;  /* 0xfffffffc00f08947 */ /* 0x010fea000383ffff */
[----:B------:R-:W-:Y:S05]  /*14ee0*/  BRA `(.L_x_383) ;  /* 0xffffffbc00607947 */ /* 0x000fea000383ffff */
.L_x_286:
        /* <DEDUP_REMOVED lines=8> */
.L_x_385:
[----:B------:R-:W-:Y:S05]  /*14f70*/  BSYNC B0 ;  /* 0x0000000000007941 */ /* 0x000fea0003800000 */
.L_x_384:
[----:B------:R-:W-:Y:S02]  /*14f80*/  IMAD.MOV.U32 R13, RZ, RZ, R4 ;  /* 0x000000ffff0d7224 */ /* 0x000fe400078e0004 */
        /* <DEDUP_REMOVED lines=8> */
.L_x_386:
[----:B------:R-:W-:Y:S02]  /*15010*/  IMAD.MOV.U32 R13, RZ, RZ, R5 ;  /* 0x000000ffff0d7224 */ /* 0x000fe400078e0005 */
[----:B------:R-:W-:Y:S02]  /*15020*/  IMAD.MOV.U32 R12, RZ, RZ, 0x1 ;  /* 0x00000001ff0c7424 */ /* 0x000fe400078e00ff */
[----:B------:R-:W-:-:S07]  /*15030*/  IMAD.MOV.U32 R2, RZ, RZ, R14 ;  /* 0x000000ffff027224 */ /* 0x000fce00078e000e */
[----:B------:R-:W-:Y:S05]  /*15040*/  WARPSYNC.COLLECTIVE R15, `(.L_x_387) ;  /* 0x000000000f087348 */ /* 0x000fea0003c00000 */
[----:B------:R0:W1:Y:S02]  /*15050*/  SHFL.IDX P6, R14, R13, R12, R11 ;  /* 0x0000000c0d0e7389 */ /* 0x00006400000c000b */
[----:B01----:R-:W-:Y:S01]  /*15060*/  ENDCOLLECTIVE ;  /* 0x000000000000791b */ /* 0x003fe20003800000 */
.L_x_387:
[----:B------:R-:W-:-:S05]  /*15070*/  IADD3 R2, P0, R35, R2, RZ ;  /* 0x0000000223027210 */ /* 0x000fca0007f1e0ff */
[----:B------:R-:W-:-:S05]  /*15080*/  IMAD.X R3, RZ, RZ, R3, P0 ;  /* 0x000000ffff037224 */ /* 0x000fca00000e0603 */
[----:B------:R-:W-:Y:S01]  /*15090*/  @!PT LDS RZ, [RZ] ;  /* 0x00000000fffff984 */ /* 0x000fe20000000800 */
[----:B------:R-:W-:Y:S01]  /*150a0*/  @!PT LDS RZ, [RZ] ;  /* 0x00000000fffff984 */ /* 0x000fe20000000800 */
[----:B------:R-:W-:Y:S01]  /*150b0*/  @!PT LDS RZ, [RZ] ;  /* 0x00000000fffff984 */ /* 0x000fe20000000800 */
[----:B------:R-:W-:Y:S01]  /*150c0*/  LDGSTS.E.BYPASS.LTC128B.128 [R7+0x1a400], desc[UR52][R2.64], !P4 ;  /* 0x1a40000002077fae */ /* 0x000fe2000e101d74 */
[----:B------:R-:W-:-:S03]  /*150d0*/  IMAD.MOV.U32 R13, RZ, RZ, R4 ;  /* 0x000000ffff0d7224 */ /* 0x000fc600078e0004 */
[----:B------:R-:W-:Y:S04]  /*150e0*/  LDGSTS.E.BYPASS.LTC128B.128 [R7+0x1cc00], desc[UR52][R2.64+0x40], !P3 ;  /* 0x1cc0004002077fae */ /* 0x000fe8000d901d74 */
[----:B------:R0:W-:Y:S02]  /*150f0*/  LDGSTS.E.BYPASS.LTC128B.128 [R7+0x1f400], desc[UR52][R2.64+0x80], !P1 ;  /* 0x1f40008002077fae */ /* 0x0001e4000c901d74 */
[----:B0-----:R-:W-:-:S07]  /*15100*/  IMAD.MOV.U32 R3, RZ, RZ, R14 ;  /* 0x000000ffff037224 */ /* 0x001fce00078e000e */
[----:B------:R-:W-:Y:S05]  /*15110*/  WARPSYNC.COLLECTIVE R15, `(.L_x_388) ;  /* 0x000000000f087348 */ /* 0x000fea0003c00000 */
[----:B------:R0:W1:Y:S02]  /*15120*/  SHFL.IDX P6, R14, R13, R12, R11 ;  /* 0x0000000c0d0e7389 */ /* 0x00006400000c000b */
[----:B01----:R-:W-:Y:S01]  /*15130*/  ENDCOLLECTIVE ;  /* 0x000000000000791b */ /* 0x003fe20003800000 */
.L_x_388:
[----:B------:R-:W-:Y:S02]  /*15140*/  IMAD.MOV.U32 R13, RZ, RZ, R5 ;  /* 0x000000ffff0d7224 */ /* 0x000fe400078e0005 */
[----:B------:R-:W-:Y:S02]  /*15150*/  IMAD.MOV.U32 R12, RZ, RZ, 0x2 ;  /* 0x00000002ff0c7424 */ /* 0x000fe400078e00ff */
[----:B------:R-:W-:-:S07]  /*15160*/  IMAD.MOV.U32 R2, RZ, RZ, R14 ;  /* 0x000000ffff027224 */ /* 0x000fce00078e000e */
[----:B------:R-:W-:Y:S05]  /*15170*/  WARPSYNC.COLLECTIVE R15, `(.L_x_389) ;  /* 0x000000000f087348 */ /* 0x000fea0003c00000 */
[----:B------:R0:W1:Y:S02]  /*15180*/  SHFL.IDX P6, R14, R13, R12, R11 ;  /* 0x0000000c0d0e7389 */ /* 0x00006400000c000b */
[----:B01----:R-:W-:Y:S01]  /*15190*/  ENDCOLLECTIVE ;  /* 0x000000000000791b */ /* 0x003fe20003800000 */
.L_x_389:
[----:B------:R-:W-:-:S05]  /*151a0*/  IADD3 R2, P0, R35, R2, RZ ;  /* 0x0000000223027210 */ /* 0x000fca0007f1e0ff */
[----:B------:R-:W-:-:S05]  /*151b0*/  IMAD.X R3, RZ, RZ, R3, P0 ;  /* 0x000000ffff037224 */ /* 0x000fca00000e0603 */
[----:B------:R-:W-:Y:S01]  /*151c0*/  @!PT LDS RZ, [RZ] ;  /* 0x00000000fffff984 */ /* 0x000fe20000000800 */
[----:B------:R-:W-:Y:S01]  /*151d0*/  @!PT LDS RZ, [RZ] ;  /* 0x00000000fffff984 */ /* 0x000fe20000000800 */
[----:B------:R-:W-:Y:S01]  /*151e0*/  @!PT LDS RZ, [RZ] ;  /* 0x00000000fffff984 */ /* 0x000fe20000000800 */
[----:B------:R0:W-:Y:S01]  /*151f0*/  LDGSTS.E.BYPASS.LTC128B.128 [R7+0x1ac00], desc[UR52][R2.64], !P4 ;  /* 0x1ac0000002077fae */ /* 0x0001e2000e101d74 */
[----:B------:R-:W-:-:S03]  /*15200*/  IMAD.MOV.U32 R13, RZ, RZ, R4 ;  /* 0x000000ffff0d7224 */ /* 0x000fc600078e0004 */
[----:B------:R0:W-:Y:S04]  /*15210*/  LDGSTS.E.BYPASS.LTC128B.128 [R7+0x1d400], desc[UR52][R2.64+0x40], !P3 ;  /* 0x1d40004002077fae */ /* 0x0001e8000d901d74 */
[----:B------:R0:W-:Y:S01]  /*15220*/  LDGSTS.E.BYPASS.LTC128B.128 [R7+0x1fc00], desc[UR52][R2.64+0x80], !P1 ;  /* 0x1fc0008002077fae */ /* 0x0001e2000c901d74 */
[----:B------:R-:W-:-:S07]  /*15230*/  IMAD.MOV.U32 R9, RZ, RZ, R14 ;  /* 0x000000ffff097224 */ /* 0x000fce00078e000e */
[----:B0-----:R-:W-:Y:S05]  /*15240*/  WARPSYNC.COLLECTIVE R15, `(.L_x_390) ;  /* 0x000000000f087348 */ /* 0x001fea0003c00000 */
[----:B------:R1:W2:Y:S02]  /*15250*/  SHFL.IDX P6, R14, R13, R12, R11 ;  /* 0x0000000c0d0e7389 */ /* 0x0002a400000c000b */
[----:B012---:R-:W-:Y:S01]  /*15260*/  ENDCOLLECTIVE ;  /* 0x000000000000791b */ /* 0x007fe20003800000 */
.L_x_390:
[----:B------:R-:W-:Y:S02]  /*15270*/  IMAD.MOV.U32 R13, RZ, RZ, R5 ;  /* 0x000000ffff0d7224 */ /* 0x000fe400078e0005 */
[----:B------:R-:W-:Y:S02]  /*15280*/  IMAD.MOV.U32 R12, RZ, RZ, 0x3 ;  /* 0x00000003ff0c7424 */ /* 0x000fe400078e00ff */
[----:B------:R-:W-:-:S07]  /*15290*/  IMAD.MOV.U32 R2, RZ, RZ, R14 ;  /* 0x000000ffff027224 */ /* 0x000fce00078e000e */
[----:B------:R-:W-:Y:S05]  /*152a0*/  WARPSYNC.COLLECTIVE R15, `(.L_x_391) ;  /* 0x000000000f087348 */ /* 0x000fea0003c00000 */
[----:B------:R0:W1:Y:S02]  /*152b0*/  SHFL.IDX P6, R14, R13, R12, R11 ;  /* 0x0000000c0d0e7389 */ /* 0x00006400000c000b */
[----:B01----:R-:W-:Y:S01]  /*152c0*/  ENDCOLLECTIVE ;  /* 0x000000000000791b */ /* 0x003fe20003800000 */
.L_x_391:
        /* <DEDUP_REMOVED lines=13> */
.L_x_392:
[----:B------:R-:W-:Y:S02]  /*153a0*/  IMAD.MOV.U32 R13, RZ, RZ, R8 ;  /* 0x000000ffff0d7224 */ /* 0x000fe400078e0008 */
[----:B------:R-:W-:Y:S02]  /*153b0*/  IMAD.MOV.U32 R12, RZ, RZ, RZ ;  /* 0x000000ffff0c7224 */ /* 0x000fe400078e00ff */
[----:B------:R-:W-:-:S07]  /*153c0*/  IMAD.MOV.U32 R2, RZ, RZ, R14 ;  /* 0x000000ffff027224 */ /* 0x000fce00078e000e */
[----:B------:R-:W-:Y:S05]  /*153d0*/  WARPSYNC.COLLECTIVE R15, `(.L_x_393) ;  /* 0x000000000f087348 */ /* 0x000fea0003c00000 */
[----:B------:R0:W1:Y:S02]  /*153e0*/  SHFL.IDX P6, R14, R13, R12, R11 ;  /* 0x0000000c0d0e7389 */ /* 0x00006400000c000b */
[----:B01----:R-:W-:Y:S01]  /*153f0*/  ENDCOLLECTIVE ;  /* 0x000000000000791b */ /* 0x003fe20003800000 */
.L_x_393:
        /* <DEDUP_REMOVED lines=13> */
.L_x_394:
[----:B------:R-:W-:Y:S01]  /*154d0*/  IMAD.MOV.U32 R2, RZ, RZ, R14 ;  /* 0x000000ffff027224 */ /* 0x000fe200078e000e */
[----:B------:R-:W-:Y:S06]  /*154e0*/  BRA `(.L_x_395) ;  /* 0xffffffb800f07947 */ /* 0x000fec000383ffff */
.L_x_291:
[----:B0-----:R0:W2:Y:S02]  /*154f0*/  SYNCS.PHASECHK.TRANS64.TRYWAIT P1, [R0+URZ+0x29870], R3 ;  /* 0x02987003000075a7 */ /* 0x0010a4000802017f */
[----:B--2---:R-:W-:Y:S05]  /*15500*/  @!P1 NANOSLEEP.SYNCS 0x989680 ;  /* 0x009896800000995d */ /* 0x004fea0003900000 */
[----:B------:R-:W2:Y:S02]  /*15510*/  @!P1 SYNCS.PHASECHK.TRANS64 P1, [R0+URZ+0x29870], R3 ;  /* 0x02987003000095a7 */ /* 0x000ea4000802007f */
[----:B--2---:R-:W-:Y:S05]  /*15520*/  @!P1 BRA `(.L_x_291) ;  /* 0xfffffffc00f09947 */ /* 0x004fea000383ffff */
[----:B------:R-:W-:Y:S05]  /*15530*/  BRA `(.L_x_396) ;  /* 0xffffffbc005c7947 */ /* 0x000fea000383ffff */
.L_x_293:
[----:B0-----:R0:W2:Y:S02]  /*15540*/  SYNCS.PHASECHK.TRANS64.TRYWAIT P1, [R0+URZ+0x29860], R3 ;  /* 0x02986003000075a7 */ /* 0x0010a4000802017f */
[----:B--2---:R-:W-:Y:S05]  /*15550*/  @!P1 NANOSLEEP.SYNCS 0x989680 ;  /* 0x009896800000995d */ /* 0x004fea0003900000 */
[----:B------:R-:W2:Y:S02]  /*15560*/  @!P1 SYNCS.PHASECHK.TRANS64 P1, [R0+URZ+0x29860], R3 ;  /* 0x02986003000095a7 */ /* 0x000ea4000802007f */
[----:B--2---:R-:W-:Y:S05]  /*15570*/  @!P1 BRA `(.L_x_293) ;  /* 0xfffffffc00f09947 */ /* 0x004fea000383ffff */
[----:B------:R-:W-:Y:S05]  /*15580*/  BRA `(.L_x_397) ;  /* 0xffffffbc006c7947 */ /* 0x000fea000383ffff */
.L_x_301:
[----:B0-----:R0:W3:Y:S02]  /*15590*/  SYNCS.PHASECHK.TRANS64.TRYWAIT P1, [R18+URZ+0x29870], R3 ;  /* 0x02987003120075a7 */ /* 0x0010e4000802017f */
[----:B---3--:R-:W-:Y:S05]  /*155a0*/  @!P1 NANOSLEEP.SYNCS 0x989680 ;  /* 0x009896800000995d */ /* 0x008fea0003900000 */
[----:B------:R-:W3:Y:S02]  /*155b0*/  @!P1 SYNCS.PHASECHK.TRANS64 P1, [R18+URZ+0x29870], R3 ;  /* 0x02987003120095a7 */ /* 0x000ee4000802007f */
[----:B---3--:R-:W-:Y:S05]  /*155c0*/  @!P1 BRA `(.L_x_301) ;  /* 0xfffffffc00f09947 */ /* 0x008fea000383ffff */
[----:B------:R-:W-:Y:S05]  /*155d0*/  BRA `(.L_x_398) ;  /* 0xffffffc400347947 */ /* 0x000fea000383ffff */
.L_x_303:
[----:B0-----:R0:W2:Y:S02]  /*155e0*/  SYNCS.PHASECHK.TRANS64.TRYWAIT P1, [R18+URZ+0x29860], R3 ;  /* 0x02986003120075a7 */ /* 0x0010a4000802017f */
[----:B--2---:R-:W-:Y:S05]  /*155f0*/  @!P1 NANOSLEEP.SYNCS 0x989680 ;  /* 0x009896800000995d */ /* 0x004fea0003900000 */
[----:B------:R-:W2:Y:S02]  /*15600*/  @!P1 SYNCS.PHASECHK.TRANS64 P1, [R18+URZ+0x29860], R3 ;  /* 0x02986003120095a7 */ /* 0x000ea4000802007f */
[----:B--2---:R-:W-:Y:S05]  /*15610*/  @!P1 BRA `(.L_x_303) ;  /* 0xfffffffc00f09947 */ /* 0x004fea000383ffff */
[----:B------:R-:W-:Y:S05]  /*15620*/  BRA `(.L_x_399) ;  /* 0xffffffc400407947 */ /* 0x000fea000383ffff */
.L_x_315:
[----:B0-----:R0:W2:Y:S02]  /*15630*/  SYNCS.PHASECHK.TRANS64.TRYWAIT P0, [R4+URZ+0x29820], R0 ;  /* 0x02982000040075a7 */ /* 0x0010a4000800017f */
[----:B--2---:R-:W-:Y:S05]  /*15640*/  @!P0 NANOSLEEP.SYNCS 0x989680 ;  /* 0x009896800000895d */ /* 0x004fea0003900000 */
[----:B------:R-:W2:Y:S02]  /*15650*/  @!P0 SYNCS.PHASECHK.TRANS64 P0, [R4+URZ+0x29820], R0 ;  /* 0x02982000040085a7 */ /* 0x000ea4000800007f */
[----:B--2---:R-:W-:Y:S05]  /*15660*/  @!P0 BRA `(.L_x_315) ;  /* 0xfffffffc00f08947 */ /* 0x004fea000383ffff */
[----:B------:R-:W-:Y:S05]  /*15670*/  BRA `(.L_x_400) ;  /* 0xffffffd800007947 */ /* 0x000fea000383ffff */
.L_x_316:
[----:B------:R-:W2:Y:S01]  /*15680*/  S2R R2, SR_TID.X ;  /* 0x0000000000027919 */ /* 0x000ea20000002100 */
[----:B------:R-:W-:Y:S01]  /*15690*/  BSSY B0, `(.L_x_401) ;  /* 0x000000a000007945 */ /* 0x000fe20003800000 */
[----:B------:R-:W-:Y:S02]  /*156a0*/  IMAD.MOV.U32 R12, RZ, RZ, RZ ;  /* 0x000000ffff0c7224 */ /* 0x000fe400078e00ff */
[----:B------:R-:W-:Y:S02]  /*156b0*/  IMAD.MOV.U32 R11, RZ, RZ, 0x1f ;  /* 0x0000001fff0b7424 */ /* 0x000fe400078e00ff */
[----:B------:R-:W-:Y:S01]  /*156c0*/  IMAD.MOV.U32 R15, RZ, RZ, -0x1 ;  /* 0xffffffffff0f7424 */ /* 0x000fe200078e00ff */
[----:B--2---:R-:W-:-:S04]  /*156d0*/  SHF.R.U32.HI R2, RZ, 0x5, R2 ;  /* 0x00000005ff027819 */ /* 0x004fc80000011602 */
[----:B------:R-:W-:-:S05]  /*156e0*/  LOP3.LUT R2, R2, 0x3, RZ, 0xc0, !PT ;  /* 0x0000000302027812 */ /* 0x000fca00078ec0ff */
[----:B------:R-:W-:-:S07]  /*156f0*/  IMAD.MOV.U32 R13, RZ, RZ, R2 ;  /* 0x000000ffff0d7224 */ /* 0x000fce00078e0002 */
[----:B01----:R-:W-:Y:S05]  /*15700*/  WARPSYNC.COLLECTIVE R15, `(.L_x_402) ;  /* 0x000000000f087348 */ /* 0x003fea0003c00000 */
[----:B------:R2:W3:Y:S02]  /*15710*/  SHFL.IDX P6, R14, R13, R12, R11 ;  /* 0x0000000c0d0e7389 */ /* 0x0004e400000c000b */
[----:B0123--:R-:W-:Y:S01]  /*15720*/  ENDCOLLECTIVE ;  /* 0x000000000000791b */ /* 0x00ffe20003800000 */
.L_x_402:
[----:B------:R-:W-:Y:S05]  /*15730*/  BSYNC B0 ;  /* 0x0000000000007941 */ /* 0x000fea0003800000 */
.L_x_401:
[----:B------:R-:W-:Y:S05]  /*15740*/  BRA `(.L_x_403) ;  /* 0xffffffd400e87947 */ /* 0x000fea000383ffff */
.L_x_319:
[----:B------:R-:W-:Y:S01]  /*15750*/  BSSY B1, `(.L_x_404) ;  /* 0x0000006000017945 */ /* 0x000fe20003800000 */
[----:B------:R-:W-:-:S07]  /*15760*/  IMAD.MOV.U32 R15, RZ, RZ, -0x1 ;  /* 0xffffffffff0f7424 */ /* 0x000fce00078e00ff */
[----:B01----:R-:W-:Y:S05]  /*15770*/  WARPSYNC.COLLECTIVE R15, `(.L_x_405) ;  /* 0x000000000f0c7348 */ /* 0x003fea0003c00000 */
[----:B------:R-:W-:Y:S02]  /*15780*/  ELECT P6, UR62, PT ;  /* 0x00000000003e782f */ /* 0x000fe400038c0000 */
[----:B------:R-:W-:Y:S01]  /*15790*/  MOV R14, UR62 ;  /* 0x0000003e000e7c02 */ /* 0x000fe20008000f00 */
[----:B01----:R-:W-:Y:S10]  /*157a0*/  ENDCOLLECTIVE ;  /* 0x000000000000791b */ /* 0x003ff40003800000 */
.L_x_405:
[----:B------:R-:W-:Y:S05]  /*157b0*/  BSYNC B1 ;  /* 0x0000000000017941 */ /* 0x000fea0003800000 */
.L_x_404:
[----:B------:R-:W-:Y:S05]  /*157c0*/  BRA `(.L_x_406) ;  /* 0xffffffd400e07947 */ /* 0x000fea000383ffff */
.L_x_321:
[----:B0-----:R0:W2:Y:S02]  /*157d0*/  SYNCS.PHASECHK.TRANS64.TRYWAIT P1, [R5+URZ+0x29840], R0 ;  /* 0x02984000050075a7 */ /* 0x0010a4000802017f */
[----:B--2---:R-:W-:Y:S05]  /*157e0*/  @!P1 NANOSLEEP.SYNCS 0x989680 ;  /* 0x009896800000995d */ /* 0x004fea0003900000 */
[----:B------:R-:W2:Y:S02]  /*157f0*/  @!P1 SYNCS.PHASECHK.TRANS64 P1, [R5+URZ+0x29840], R0 ;  /* 0x02984000050095a7 */ /* 0x000ea4000802007f */
[----:B--2---:R-:W-:Y:S05]  /*15800*/  @!P1 BRA `(.L_x_321) ;  /* 0xfffffffc00f09947 */ /* 0x004fea000383ffff */
[----:B------:R-:W-:Y:S05]  /*15810*/  BRA `(.L_x_407) ;  /* 0xffffffd800007947 */ /* 0x000fea000383ffff */
.L_x_323:
[----:B--2---:R2:W3:Y:S02]  /*15820*/  SYNCS.PHASECHK.TRANS64.TRYWAIT P1, [R19+URZ+0x29840], R2 ;  /* 0x02984002130075a7 */ /* 0x0044e4000802017f */
[----:B---3--:R-:W-:Y:S05]  /*15830*/  @!P1 NANOSLEEP.SYNCS 0x989680 ;  /* 0x009896800000995d */ /* 0x008fea0003900000 */
[----:B------:R-:W3:Y:S02]  /*15840*/  @!P1 SYNCS.PHASECHK.TRANS64 P1, [R19+URZ+0x29840], R2 ;  /* 0x02984002130095a7 */ /* 0x000ee4000802007f */
[----:B---3--:R-:W-:Y:S05]  /*15850*/  @!P1 BRA `(.L_x_323) ;  /* 0xfffffffc00f09947 */ /* 0x008fea000383ffff */
[----:B------:R-:W-:Y:S05]  /*15860*/  BRA `(.L_x_408) ;  /* 0xffffffd8000c7947 */ /* 0x000fea000383ffff */
.L_x_325:
[----:B---3--:R3:W4:Y:S02]  /*15870*/  SYNCS.PHASECHK.TRANS64.TRYWAIT P1, [R5+URZ+0x29860], R0 ;  /* 0x02986000050075a7 */ /* 0x008724000802017f */
[----:B----4-:R-:W-:Y:S05]  /*15880*/  @!P1 NANOSLEEP.SYNCS 0x989680 ;  /* 0x009896800000995d */ /* 0x010fea0003900000 */
[----:B------:R-:W4:Y:S02]  /*15890*/  @!P1 SYNCS.PHASECHK.TRANS64 P1, [R5+URZ+0x29860], R0 ;  /* 0x02986000050095a7 */ /* 0x000f24000802007f */
[----:B----4-:R-:W-:Y:S05]  /*158a0*/  @!P1 BRA `(.L_x_325) ;  /* 0xfffffffc00f09947 */ /* 0x010fea000383ffff */
[----:B------:R-:W-:Y:S05]  /*158b0*/  BRA `(.L_x_409) ;  /* 0xffffffd800087947 */ /* 0x000fea000383ffff */
.L_x_327:
[----:B----4-:R4:W0:Y:S02]  /*158c0*/  SYNCS.PHASECHK.TRANS64.TRYWAIT P1, [R19+URZ+0x29860], R2 ;  /* 0x02986002130075a7 */ /* 0x010824000802017f */
[----:B0-----:R-:W-:Y:S05]  /*158d0*/  @!P1 NANOSLEEP.SYNCS 0x989680 ;  /* 0x009896800000995d */ /* 0x001fea0003900000 */
[----:B------:R-:W0:Y:S02]  /*158e0*/  @!P1 SYNCS.PHASECHK.TRANS64 P1, [R19+URZ+0x29860], R2 ;  /* 0x02986002130095a7 */ /* 0x000e24000802007f */
[----:B0-----:R-:W-:Y:S05]  /*158f0*/  @!P1 BRA `(.L_x_327) ;  /* 0xfffffffc00f09947 */ /* 0x001fea000383ffff */
[----:B------:R-:W-:Y:S05]  /*15900*/  BRA `(.L_x_410) ;  /* 0xffffffd800047947 */ /* 0x000fea000383ffff */
.L_x_329:
[----:B------:R0:W0:Y:S02]  /*15910*/  SYNCS.PHASECHK.TRANS64.TRYWAIT P1, [R5+URZ+0x29880], R0 ;  /* 0x02988000050075a7 */ /* 0x000024000802017f */
[----:B0-----:R-:W-:Y:S05]  /*15920*/  @!P1 NANOSLEEP.SYNCS 0x989680 ;  /* 0x009896800000995d */ /* 0x001fea0003900000 */
[----:B------:R-:W0:Y:S02]  /*15930*/  @!P1 SYNCS.PHASECHK.TRANS64 P1, [R5+URZ+0x29880], R0 ;  /* 0x02988000050095a7 */ /* 0x000e24000802007f */
[----:B0-----:R-:W-:Y:S05]  /*15940*/  @!P1 BRA `(.L_x_329) ;  /* 0xfffffffc00f09947 */ /* 0x001fea000383ffff */
[----:B------:R-:W-:Y:S05]  /*15950*/  BRA `(.L_x_411) ;  /* 0xffffffd800007947 */ /* 0x000fea000383ffff */
.L_x_412:
        /* <DEDUP_REMOVED lines=10> */
.L_x_3315:


//--------------------- .text._ZN7cutlass13device_kernelIN5flash11enable_sm90INS1_16FlashAttnFwdSm90INS1_25CollectiveMainloopFwdSm90ILi2EN4cute5tupleIJNS5_1CILi1EEES8_S8_EEENS6_IJNS7_ILi128EEENS7_ILi160EEENS7_ILi192EEEEEELi128ENS_12float_e4m3_tEfNS_4arch4Sm90ELb0ELb0ELb0ELb1ELb1ELb1ELb0ELb1ELb1ELb1ELb1ELb0EEENS1_21CollectiveEpilogueFwdINS6_IJSA_SA_SB_EEES9_NS_10bfloat16_tESG_Li256ELb1ELb1ELb1ELb1EEENS1_36VarlenDynamicPersistentTileSchedulerILi128ELi160ELi256ELi128ELb1ELb1ELb1ELb0ELb1ELb1EEEEEEEEEvNT_6ParamsE --------------------------
	.section	.text._ZN7cutlass13device_kernelIN5flash11enable_sm90INS1_16FlashAttnFwdSm90INS1_25CollectiveMainloopFwdSm90ILi2EN4cute5tupleIJNS5_1CILi1EEES8_S8_EEENS6_IJNS7_ILi128EEENS7_ILi160EEENS7_ILi192EEEEEELi128ENS_12float_e4m3_tEfNS_4arch4Sm90ELb0ELb0ELb0ELb1ELb1ELb1ELb0ELb1ELb1ELb1ELb1ELb0EEENS1_21CollectiveEpilogueFwdINS6_IJSA_SA_SB_EEES9_NS_10bfloat16_tESG_Li256ELb1ELb1ELb1ELb1EEENS1_36VarlenDynamicPersistentTileSchedulerILi128ELi160ELi256ELi128ELb1ELb1ELb1ELb0ELb1ELb1EEEEEEEEEvNT_6ParamsE,"ax",@progbits
	.align	128
.text._ZN7cutlass13device_kernelIN5flash11enable_sm90INS1_16FlashAttnFwdSm90INS1_25CollectiveMainloopFwdSm90ILi2EN4cute5tupleIJNS5_1CILi1EEES8_S8_EEENS6_IJNS7_ILi128EEENS7_ILi160EEENS7_ILi192EEEEEELi128ENS_12float_e4m3_tEfNS_4arch4Sm90ELb0ELb0ELb0ELb1ELb1ELb1ELb0ELb1ELb1ELb1ELb1ELb0EEENS1_21CollectiveEpilogueFwdINS6_IJSA_SA_SB_EEES9_NS_10bfloat16_tESG_Li256ELb1ELb1ELb1ELb1EEENS1_36VarlenDynamicPersistentTileSchedulerILi128ELi160ELi256ELi128ELb1ELb1ELb1ELb0ELb1ELb1EEEEEEEEEvNT_6ParamsE:
        .type           _ZN7cutlass13device_kernelIN5flash11enable_sm90INS1_16FlashAttnFwdSm90INS1_25CollectiveMainloopFwdSm90ILi2EN4cute5tupleIJNS5_1CILi1EEES8_S8_EEENS6_IJNS7_ILi128EEENS7_ILi160EEENS7_ILi192EEEEEELi128ENS_12float_e4m3_tEfNS_4arch4Sm90ELb0ELb0ELb0ELb1ELb1ELb1ELb0ELb1ELb1ELb1ELb1ELb0EEENS1_21CollectiveEpilogueFwdINS6_IJSA_SA_SB_EEES9_NS_10bfloat16_tESG_Li256ELb1ELb1ELb1ELb1EEENS1_36VarlenDynamicPersistentTileSchedulerILi128ELi160ELi256ELi128ELb1ELb1ELb1ELb0ELb1ELb1EEEEEEEEEvNT_6ParamsE,@function
        .size           _ZN7cutlass13device_kernelIN5flash11enable_sm90INS1_16FlashAttnFwdSm90INS1_25CollectiveMainloopFwdSm90ILi2EN4cute5tupleIJNS5_1CILi1EEES8_S8_EEENS6_IJNS7_ILi128EEENS7_ILi160EEENS7_ILi192EEEEEELi128ENS_12float_e4m3_tEfNS_4arch4Sm90ELb0ELb0ELb0ELb1ELb1ELb1ELb0ELb1ELb1ELb1ELb1ELb0EEENS1_21CollectiveEpilogueFwdINS6_IJSA_SA_SB_EEES9_NS_10bfloat16_tESG_Li256ELb1ELb1ELb1ELb1EEENS1_36VarlenDynamicPersistentTileSchedulerILi128ELi160ELi256ELi128ELb1ELb1ELb1ELb0ELb1ELb1EEEEEEEEEvNT_6ParamsE,(.L_x_3316 - _ZN7cutlass13device_kernelIN5flash11enable_sm90INS1_16FlashAttnFwdSm90INS1_25CollectiveMainloopFwdSm90ILi2EN4cute5tupleIJNS5_1CILi1EEES8_S8_EEENS6_IJNS7_ILi128EEENS7_ILi160EEENS7_ILi192EEEEEELi128ENS_12float_e4m3_tEfNS_4arch4Sm90ELb0ELb0ELb0ELb1ELb1ELb1ELb0ELb1ELb1ELb1ELb1ELb0EEENS1_21CollectiveEpilogueFwdINS6_IJSA_SA_SB_EEES9_NS_10bfloat16_tESG_Li256ELb1ELb1ELb1ELb1EEENS1_36VarlenDynamicPersistentTileSchedulerILi128ELi160ELi256ELi128ELb1ELb1ELb1ELb0ELb1ELb1EEEEEEEEEvNT_6ParamsE)
        .other          _ZN7cutlass13device_kernelIN5flash11enable_sm90INS1_16FlashAttnFwdSm90INS1_25CollectiveMainloopFwdSm90ILi2EN4cute5tupleIJNS5_1CILi1EEES8_S8_EEENS6_IJNS7_ILi128EEENS7_ILi160EEENS7_ILi192EEEEEELi128ENS_12float_e4m3_tEfNS_4arch4Sm90ELb0ELb0ELb0ELb1ELb1ELb1ELb0ELb1ELb1ELb1ELb1ELb0EEENS1_21CollectiveEpilogueFwdINS6_IJSA_SA_SB_EEES9_NS_10bfloat16_tESG_Li256ELb1ELb1ELb1ELb1EEENS1_36VarlenDynamicPersistentTileSchedulerILi128ELi160ELi256ELi128ELb1ELb1ELb1ELb0ELb1ELb1EEEEEEEEEvNT_6ParamsE,@"STO_CUDA_ENTRY STV_DEFAULT"
_ZN7cutlass13device_kernelIN5flash11enable_sm90INS1_16FlashAttnFwdSm90INS1_25CollectiveMainloopFwdSm90ILi2EN4cute5tupleIJNS5_1CILi1EEES8_S8_EEENS6_IJNS7_ILi128EEENS7_ILi160EEENS7_ILi192EEEEEELi128ENS_12float_e4m3_tEfNS_4arch4Sm90ELb0ELb0ELb0ELb1ELb1ELb1ELb0ELb1ELb1ELb1ELb1ELb0EEENS1_21CollectiveEpilogueFwdINS6_IJSA_SA_SB_EEES9_NS_10bfloat16_tESG_Li256ELb1ELb1ELb1ELb1EEENS1_36VarlenDynamicPersistentTileSchedulerILi128ELi160ELi256ELi128ELb1ELb1ELb1ELb0ELb1ELb1EEEEEEEEEvNT_6ParamsE:
[----:B------:R-:W0:Y:S02]  /*0000*/  LDC R1, c[0x0][0x28] ;  /* 0x00000a00ff017b82 */ /* 0x000e240000000800 */
[----:B0-----:R-:W-:Y:S01]  /*0010*/  VIADD R1, R1, 0xffffffa8 ;  /* 0xffffffa801017836 */ /* 0x001fe20000000000 */
[----:B------:R-:W0:Y:S01]  /*0020*/  S2R R3, SR_TID.X ;  /* 0x0000000000037919 */ /* 0x000e220000002100 */
[----:B------:R-:W-:Y:S01]  /*0030*/  ELECT P0, URZ, PT ;  /* 0x00000000003f782f */ /* 0x000fe20003800000 */
[----:B------:R-:W-:Y:S01]  /*0040*/  BSSY B0, `(.L_x_413) ;  /* 0x000000e000007945 */ /* 0x000fe20003800000 */
[--C-:B0-----:R-:W-:Y:S02]  /*0050*/  SHF.R.U32.HI R0, RZ, 0x5, R3.reuse ;  /* 0x00000005ff007819 */ /* 0x101fe40000011603 */
[----:B------:R-:W-:-:S03]  /*0060*/  SHF.R.U32.HI R3, RZ, 0x7, R3 ;  /* 0x00000007ff037819 */ /* 0x000fc60000011603 */
[----:B------:R-:W0:Y:S02]  /*0070*/  SHFL.IDX PT, R2, R0, RZ, 0x1f ;  /* 0x00001fff00027589 */ /* 0x000e2400000e0000 */
[----:B0-----:R-:W-:-:S13]  /*0080*/  ISETP.EQ.AND P0, PT, R2, RZ, P0 ;  /* 0x000000ff0200720c */ /* 0x001fda0000702270 */
[----:B------:R-:W-:Y:S05]  /*0090*/  @!P0 BRA `(.L_x_414) ;  /* 0x0000000000208947 */ /* 0x000fea0003800000 */
[----:B------:R-:W-:Y:S02]  /*00a0*/  ULDC.64 UR4, c[0x0][0x198] ;  /* 0x0000660000047ab9 */ /* 0x000fe40000000a00 */
[----:B------:R-:W-:Y:S02]  /*00b0*/  UIADD3 UR6, UP0, UR4, 0x570, URZ ;  /* 0x0000057004067890 */ /* 0x000fe4000ff1e03f */
[----:B------:R-:W-:Y:S02]  /*00c0*/  UIADD3 UR4, UP1, UR4, 0x670, URZ ;  /* 0x0000067004047890 */ /* 0x000fe4000ff3e03f */
[----:B------:R-:W-:Y:S02]  /*00d0*/  UIADD3.X UR7, URZ, UR5, URZ, UP0, !UPT ;  /* 0x000000053f077290 */ /* 0x000fe400087fe43f */
[----:B------:R-:W-:-:S07]  /*00e0*/  UIADD3.X UR5, URZ, UR5, URZ, UP1, !UPT ;  /* 0x000000053f057290 */ /* 0x000fce0008ffe43f */
[----:B------:R0:W-:Y:S02]  /*00f0*/  UTMACCTL.PF [UR6] ;  /* 0x00000000060079b9 */ /* 0x0001e40008040000 */
[----:B------:R0:W-:Y:S02]  /*0100*/  UTMACCTL.PF [UR4] ;  /* 0x00000000040079b9 */ /* 0x0001e40008040000 */
[----:B0-----:R-:W-:Y:S01]  /*0110*/  NOP ;  /* 0x0000000000007918 */ /* 0x001fe20000000000 */
.L_x_414:
[----:B------:R-:W-:Y:S05]  /*0120*/  BSYNC B0 ;  /* 0x0000000000007941 */ /* 0x000fea0003800000 */
.L_x_413:
[----:B------:R-:W-:Y:S01]  /*0130*/  VOTEU.ANY UP0, P0 ;  /* 0x00000000003f7886 */ /* 0x000fe20000000100 */
[----:B------:R-:W0:Y:S01]  /*0140*/  SHFL.IDX PT, R3, R3, RZ, 0x1f ;  /* 0x00001fff03037589 */ /* 0x000e2200000e0000 */
[----:B------:R-:W-:Y:S01]  /*0150*/  UMOV UR4, 0x80 ;  /* 0x0000008000047882 */ /* 0x000fe20000000000 */
[----:B------:R-:W-:Y:S01]  /*0160*/  UMOV UR7, 0x100 ;  /* 0x0000010000077882 */ /* 0x000fe20000000000 */
[----:B------:R-:W-:Y:S01]  /*0170*/  VOTEU.ANY UP1, P0 ;  /* 0x00000000003f7886 */ /* 0x000fe20000020100 */
[----:B------:R-:W1:Y:S01]  /*0180*/  @UP0 S2UR UR8, SR_CgaCtaId ;  /* 0x00000000000809c3 */ /* 0x000e620000008800 */
[----:B------:R-:W2:Y:S01]  /*0190*/  SHFL.IDX PT, R2, R0, RZ, 0x1f ;  /* 0x00001fff00027589 */ /* 0x000ea200000e0000 */
[----:B------:R-:W-:Y:S01]  /*01a0*/  @UP0 UMOV UR6, 0x400 ;  /* 0x0000040000060882 */ /* 0x000fe20000000000 */
[----:B------:R-:W-:-:S04]  /*01b0*/  @UP0 UIADD3 UR4, -UR4, 0x100000, URZ ;  /* 0x0010000004040890 */ /* 0x000fc8000fffe13f */
[----:B------:R-:W-:Y:S02]  /*01c0*/  @UP0 USHF.L.U32 UR5, UR4, 0xb, URZ ;  /* 0x0000000b04050899 */ /* 0x000fe4000800063f */
[----:B------:R-:W-:Y:S01]  /*01d0*/  @UP0 USHF.L.U32 UR4, UR4, 0x1, URZ ;  /* 0x0000000104040899 */ /* 0x000fe2000800063f */
[----:B------:R-:W-:Y:S01]  /*01e0*/  VOTEU.ANY UP2, P0 ;  /* 0x00000000003f7886 */ /* 0x000fe20000040100 */
[----:B0-----:R-:W-:Y:S01]  /*01f0*/  R2UR UR9, R3 ;  /* 0x00000000030972ca */ /* 0x001fe200000e0000 */
[----:B-1----:R-:W-:Y:S01]  /*0200*/  @UP0 ULEA UR8, UR8, UR6, 0x18 ;  /* 0x0000000608080291 */ /* 0x002fe2000f8ec03f */
[----:B--2---:R-:W-:Y:S01]  /*0210*/  ISETP.NE.AND P1, PT, R2, RZ, PT ;  /* 0x000000ff0200720c */ /* 0x004fe20003f25270 */
[----:B------:R-:W-:-:S04]  /*0220*/  @UP0 UIADD3 UR6, -UR7, 0x100000, URZ ;  /* 0x0010000007060890 */ /* 0x000fc8000fffe13f */
[----:B------:R-:W-:Y:S02]  /*0230*/  @UP0 USHF.L.U32 UR7, UR6, 0xb, URZ ;  /* 0x0000000b06070899 */ /* 0x000fe4000800063f */
[----:B------:R-:W-:-:S04]  /*0240*/  @UP0 USHF.L.U32 UR6, UR6, 0x1, URZ ;  /* 0x0000000106060899 */ /* 0x000fc8000800063f */
[----:B------:R-:W-:Y:S01]  /*0250*/  UISETP.NE.AND UP0, UPT, UR9, URZ, UPT ;  /* 0x0000003f0900728c */ /* 0x000fe2000bf05270 */
[----:B------:R-:W0:Y:S02]  /*0260*/  FENCE.VIEW.ASYNC.S ;  /* 0x00000000000073c6 */ /* 0x000e240000000000 */
[----:B0-----:R0:W1:Y:S05]  /*0270*/  @UP1 SYNCS.EXCH.64 URZ, [UR8+0x29800], UR4 ;  /* 0x02980004083f15b2 */ /* 0x00106a0008000100 */
[----:B------:R0:W2:Y:S01]  /*0280*/  @UP2 SYNCS.EXCH.64 URZ, [UR8+0x29820], UR6 ;  /* 0x02982006083f25b2 */ /* 0x0000a20008000100 */
        /* <DEDUP_REMOVED lines=14> */
[----:B0-----:R3:W4:Y:S08]  /*0370*/  SYNCS.EXCH.64 URZ, [UR8+0x29830], UR4 ;  /* 0x02983004083f75b2 */ /* 0x0017300008000100 */
[----:B------:R3:W0:Y:S01]  /*0380*/  SYNCS.EXCH.64 URZ, [UR8+0x29840], UR6 ;  /* 0x02984006083f75b2 */ /* 0x0006220008000100 */
[----:B------:R3:W0:Y:S01]  /*0390*/  SYNCS.EXCH.64 URZ, [UR8+0x29838], UR4 ;  /* 0x02983804083f75b2 */ /* 0x0006220008000100 */
[----:B------:R3:W0:Y:S02]  /*03a0*/  SYNCS.EXCH.64 URZ, [UR8+0x29848], UR6 ;  /* 0x02984806083f75b2 */ /* 0x0006240008000100 */
[----:B---3--:R-:W-:Y:S01]  /*03b0*/  NOP ;  /* 0x0000000000007918 */ /* 0x008fe20000000000 */
.L_x_415:
[----:B------:R-:W3:Y:S01]  /*03c0*/  SHFL.IDX PT, R2, R0, RZ, 0x1f ;  /* 0x00001fff00027589 */ /* 0x000ee200000e0000 */
[----:B------:R-:W-:Y:S01]  /*03d0*/  NOP ;  /* 0x0000000000007918 */ /* 0x000fe20000000000 */
[----:B---3--:R-:W-:-:S13]  /*03e0*/  ISETP.NE.AND P0, PT, R2, RZ, PT ;  /* 0x000000ff0200720c */ /* 0x008fda0003f05270 */
        /* <DEDUP_REMOVED lines=17> */
[----:B------:R3:W0:Y:S02]  /*0500*/  SYNCS.EXCH.64 URZ, [UR8+0x29868], UR6 ;  /* 0x02986806083f75b2 */ /* 0x0006240008000100 */
[----:B---3--:R-:W-:Y:S01]  /*0510*/  NOP ;  /* 0x0000000000007918 */ /* 0x008fe20000000000 */
.L_x_416:
[----:B------:R-:W3:Y:S01]  /*0520*/  SHFL.IDX PT, R2, R0, RZ, 0x1f ;  /* 0x00001fff00027589 */ /* 0x000ee200000e0000 */
[----:B------:R-:W-:Y:S01]  /*0530*/  NOP ;  /* 0x0000000000007918 */ /* 0x000fe20000000000 */
[----:B---3--:R-:W-:-:S13]  /*0540*/  ISETP.NE.AND P0, PT, R2, RZ, PT ;  /* 0x000000ff0200720c */ /* 0x008fda0003f05270 */
        /* <DEDUP_REMOVED lines=13> */
[----:B------:R3:W0:Y:S02]  /*0620*/  SYNCS.EXCH.64 URZ, [UR6+0x29888], UR4 ;  /* 0x02988804063f75b2 */ /* 0x0006240008000100 */
[----:B---3--:R-:W-:Y:S01]  /*0630*/  NOP ;  /* 0x0000000000007918 */ /* 0x008fe20000000000 */
.L_x_417:
        /* <DEDUP_REMOVED lines=22> */
.L_x_418:
[----:B------:R-:W3:Y:S01]  /*07a0*/  SHFL.IDX PT, R3, R0, RZ, 0x1f ;  /* 0x00001fff00037589 */ /* 0x000ee200000e0000 */
[----:B------:R-:W-:Y:S01]  /*07b0*/  NOP ;  /* 0x0000000000007918 */ /* 0x000fe20000000000 */
[----:B------:R-:W0:Y:S01]  /*07c0*/  S2R R2, SR_CgaCtaId ;  /* 0x0000000000027919 */ /* 0x000e220000008800 */
[----:B---3--:R-:W-:-:S13]  /*07d0*/  ISETP.NE.AND P0, PT, R3, RZ, PT ;  /* 0x000000ff0300720c */ /* 0x008fda0003f05270 */
[----:B0-----:R-:W-:Y:S05]  /*07e0*/  @P0 BRA `(.L_x_419) ;  /* 0x0000000000480947 */ /* 0x001fea0003800000 */
        /* <DEDUP_REMOVED lines=13> */
[----:B0-----:R0:W3:Y:S08]  /*08c0*/  SYNCS.EXCH.64 URZ, [UR8+0x298b0], UR4 ;  /* 0x0298b004083f75b2 */ /* 0x0010f00008000100 */
[----:B------:R0:W0:Y:S01]  /*08d0*/  SYNCS.EXCH.64 URZ, [UR8+0x298c0], UR6 ;  /* 0x0298c006083f75b2 */ /* 0x0000220008000100 */
[----:B------:R0:W0:Y:S01]  /*08e0*/  SYNCS.EXCH.64 URZ, [UR8+0x298b8], UR4 ;  /* 0x0298b804083f75b2 */ /* 0x0000220008000100 */
[----:B------:R0:W0:Y:S01]  /*08f0*/  SYNCS.EXCH.64 URZ, [UR8+0x298c8], UR6 ;  /* 0x0298c806083f75b2 */ /* 0x0000220008000100 */
[----:B------:R-:W-:Y:S01]  /*0900*/  NOP ;  /* 0x0000000000007918 */ /* 0x000fe20000000000 */
.L_x_419:
[----:B------:R-:W-:Y:S01]  /*0910*/  PLOP3.LUT P0, PT, PT, PT, UP0, 0x80, 0x0 ;  /* 0x000000000000781c */ /* 0x000fe20003f0f008 */
[----:B------:R-:W-:Y:S01]  /*0920*/  UMOV UR36, 0x1 ;  /* 0x0000000100247882 */ /* 0x000fe20000000000 */
[----:B------:R-:W-:Y:S01]  /*0930*/  NOP ;  /* 0x0000000000007918 */ /* 0x000fe20000000000 */
[----:B------:R-:W-:Y:S01]  /*0940*/  USEL UR36, UR36, 0x2, !UP0 ;  /* 0x0000000224247887 */ /* 0x000fe2000c000000 */
[----:B------:R-:W-:Y:S01]  /*0950*/  BSSY B8, `(.L_x_420) ;  /* 0x0002ac6000087945 */ /* 0x000fe20003800000 */
[----:B------:R-:W-:Y:S01]  /*0960*/  ULDC.64 UR50, c[0x0][0x208] ;  /* 0x0000820000327ab9 */ /* 0x000fe20000000a00 */
[----:B01234-:R-:W-:Y:S07]  /*0970*/  BAR.SYNC.DEFER_BLOCKING 0x0 ;  /* 0x0000000000007b1d */ /* 0x01ffee0000010000 */
[----:B------:R-:W-:Y:S05]  /*0980*/  @!P0 BRA `(.L_x_421) ;  /* 0x0000022800648947 */ /* 0x000fea0003800000 */
.L_x_422:
[----:B------:R-:W-:-:S08]  /*0990*/  NOP ;  /* 0x0000000000007918 */ /* 0x000fd00000000000 */
[----:B------:R-:W0:Y:S02]  /*09a0*/  USETMAXREG.TRY_ALLOC.CTAPOOL UP0, 0xe8 ;  /* 0x000000e8000079c8 */ /* 0x000e240008000600 */
[----:B0-----:R-:W-:-:S13]  /*09b0*/  PLOP3.LUT P0, PT, PT, PT, UP0, 0x80, 0x0 ;  /* 0x000000000000781c */ /* 0x001fda0003f0f008 */
[----:B------:R-:W-:Y:S05]  /*09c0*/  @!P0 BRA `(.L_x_422) ;  /* 0xfffffffc00f08947 */ /* 0x000fea000383ffff */
[----:B------:R-:W2:Y:S01]  /*09d0*/  LDL.LU R0, [R1] ;  /* 0x0000000001007983 */ /* 0x000ea20000300800 */
[----:B------:R-:W0:Y:S01]  /*09e0*/  S2R R2, SR_TID.X ;  /* 0x0000000000027919 */ /* 0x000e220000002100 */
[----:B------:R-:W1:Y:S01]  /*09f0*/  S2UR UR38, SR_CgaCtaId ;  /* 0x00000000002679c3 */ /* 0x000e620000008800 */
[----:B------:R-:W-:Y:S01]  /*0a00*/  UMOV UR4, 0x400 ;  /* 0x0000040000047882 */ /* 0x000fe20000000000 */
[----:B0-----:R-:W-:-:S06]  /*0a10*/  SHF.R.U32.HI R2, RZ, 0x7, R2 ;  /* 0x00000007ff027819 */ /* 0x001fcc0000011602 */
[----:B------:R-:W-:Y:S06]  /*0a20*/  BAR.ARV 0x8, 0x180 ;  /* 0x0206000000007b1d */ /* 0x000fec0000002000 */
[----:B------:R-:W-:-:S13]  /*0a30*/  ISETP.NE.AND P0, PT, R2, 0x1, PT ;  /* 0x000000010200780c */ /* 0x000fda0003f05270 */
[----:B------:R-:W-:Y:S08]  /*0a40*/  @!P0 BAR.ARV 0x9, 0x100 ;  /* 0x0244000000008b1d */ /* 0x000ff00000002000 */
[----:B------:R-:W-:Y:S01]  /*0a50*/  BAR.SYNC.DEFER_BLOCKING 0x5, 0x180 ;  /* 0x0146000000007b1d */ /* 0x000fe20000010000 */
[----:B-1----:R-:W-:-:S06]  /*0a60*/  ULEA UR4, UR38, UR4, 0x18 ;  /* 0x0000000426047291 */ /* 0x002fcc000f8ec03f */
[----:B------:R-:W-:Y:S01]  /*0a70*/  IMAD.U32 R18, RZ, RZ, UR4 ;  /* 0x00000004ff127e24 */ /* 0x000fe2000f8e00ff */
[----:B------:R-:W-:-:S04]  /*0a80*/  ULDC UR4, c[0x0][0xc3c] ;  /* 0x00030f0000047ab9 */ /* 0x000fc80000000800 */
[----:B------:R-:W0:Y:S01]  /*0a90*/  LDS.128 R136, [R18+0x298d0] ;  /* 0x0298d00012887984 */ /* 0x000e220000000c00 */
[----:B------:R-:W-:Y:S06]  /*0aa0*/  BAR.ARV 0x4, 0x180 ;  /* 0x0106000000007b1d */ /* 0x000fec0000002000 */
[----:B--2---:R-:W-:-:S04]  /*0ab0*/  LOP3.LUT R0, R0, 0xffffffef, RZ, 0xc0, !PT ;  /* 0xffffffef00007812 */ /* 0x004fc800078ec0ff */
[----:B------:R-:W-:-:S05]  /*0ac0*/  @P0 LOP3.LUT R0, R0, 0x10, RZ, 0xfc, !PT ;  /* 0x0000001000000812 */ /* 0x000fca00078efcff */
[----:B------:R1:W-:Y:S01]  /*0ad0*/  STL [R1], R0 ;  /* 0x0000000001007387 */ /* 0x0003e20000100800 */
[----:B0-----:R-:W-:-:S13]  /*0ae0*/  ISETP.GE.AND P0, PT, R139, UR4, PT ;  /* 0x000000048b007c0c */ /* 0x001fda000bf06270 */
[----:B-1----:R-:W-:Y:S05]  /*0af0*/  @P0 BRA `(.L_x_423) ;  /* 0x000002a800ac0947 */ /* 0x002fea0003800000 */
[----:B------:R-:W0:Y:S01]  /*0b00*/  S2R R0, SR_TID.X ;  /* 0x0000000000007919 */ /* 0x000e220000002100 */
[----:B------:R-:W-:Y:S01]  /*0b10*/  R2UR UR39, R18 ;  /* 0x00000000122772ca */ /* 0x000fe200000e0000 */
[----:B------:R-:W-:Y:S01]  /*0b20*/  IMAD.MOV.U32 R196, RZ, RZ, RZ ;  /* 0x000000ffffc47224 */ /* 0x000fe200078e00ff */
[----:B------:R-:W-:Y:S01]  /*0b30*/  MOV R208, RZ ;  /* 0x000000ff00d07202 */ /* 0x000fe20000000f00 */
[----:B------:R-:W-:Y:S01]  /*0b40*/  IMAD.MOV.U32 R202, RZ, RZ, RZ ;  /* 0x000000ffffca7224 */ /* 0x000fe200078e00ff */
[----:B------:R-:W-:Y:S01]  /*0b50*/  ULOP3.LUT UR48, UR36, 0x1, URZ, 0xfc, !UPT ;  /* 0x0000000124307892 */ /* 0x000fe2000f8efc3f */
[----:B------:R-:W-:-:S08]  /*0b60*/  UMOV UR37, URZ ;  /* 0x0000003f00257c82 */ /* 0x000fd00008000000 */
[----:B------:R-:W-:Y:S01]  /*0b70*/  UIADD3 UR39, UR39, 0x14400, URZ ;  /* 0x0001440027277890 */ /* 0x000fe2000fffe03f */
[----:B0-----:R-:W-:-:S05]  /*0b80*/  VIADD R21, R0, 0xffffff80 ;  /* 0xffffff8000157836 */ /* 0x001fca0000000000 */
[----:B------:R-:W-:Y:S02]  /*0b90*/  SHF.R.S32.HI R0, RZ, 0x1f, R21 ;  /* 0x0000001fff007819 */ /* 0x000fe40000011415 */
[-C--:B------:R-:W-:Y:S02]  /*0ba0*/  LEA.HI R4, R21, R21.reuse, RZ, 0x1 ;  /* 0x0000001515047211 */ /* 0x080fe400078f08ff */
[CC--:B------:R-:W-:Y:S02]  /*0bb0*/  LEA.HI R2, R0.reuse, R21.reuse, RZ, 0x5 ;  /* 0x0000001500027211 */ /* 0x0c0fe400078f28ff */
[CC--:B------:R-:W-:Y:S02]  /*0bc0*/  LEA.HI R7, R0.reuse, R21.reuse, RZ, 0x4 ;  /* 0x0000001500077211 */ /* 0x0c0fe400078f20ff */
[----:B------:R-:W-:Y:S01]  /*0bd0*/  LEA.HI R3, R0, R21, RZ, 0x2 ;  /* 0x0000001500037211 */ /* 0x000fe200078f10ff */
[----:B------:R-:W-:Y:S01]  /*0be0*/  IMAD.SHL.U32 R5, R2, 0x20, RZ ;  /* 0x0000002002057824 */ /* 0x000fe200078e00ff */
[----:B------:R-:W-:-:S02]  /*0bf0*/  LOP3.LUT R2, R7, 0x3fffff0, RZ, 0xc0, !PT ;  /* 0x03fffff007027812 */ /* 0x000fc400078ec0ff */
[----:B------:R-:W-:Y:S02]  /*0c00*/  SHF.R.S32.HI R216, RZ, 0x4, R7 ;  /* 0x00000004ffd87819 */ /* 0x000fe40000011407 */
[----:B------:R-:W-:Y:S02]  /*0c10*/  LOP3.LUT R9, R5, 0xfffffc00, RZ, 0xc0, !PT ;  /* 0xfffffc0005097812 */ /* 0x000fe400078ec0ff */
[----:B------:R-:W-:Y:S02]  /*0c20*/  IADD3 R8, R21, -R2, RZ ;  /* 0x8000000215087210 */ /* 0x000fe40007ffe0ff */
[--C-:B------:R-:W-:Y:S02]  /*0c30*/  SHF.R.S32.HI R5, RZ, 0x2, R3.reuse ;  /* 0x00000002ff057819 */ /* 0x100fe40000011403 */
[----:B------:R-:W-:Y:S01]  /*0c40*/  SHF.R.S32.HI R6, RZ, 0x1f, R3 ;  /* 0x0000001fff067819 */ /* 0x000fe20000011403 */
[----:B------:R-:W-:Y:S01]  /*0c50*/  IMAD R8, R8, 0x40, R9 ;  /* 0x0000004008087824 */ /* 0x000fe200078e0209 */
[----:B------:R-:W-:-:S02]  /*0c60*/  LEA.HI R7, R7, R216, RZ, 0x1 ;  /* 0x000000d807077211 */ /* 0x000fc400078f08ff */
[----:B------:R-:W-:Y:S02]  /*0c70*/  LOP3.LUT R2, R4, 0xfffffffe, RZ, 0xc0, !PT ;  /* 0xfffffffe04027812 */ /* 0x000fe400078ec0ff */
[----:B------:R-:W-:Y:S02]  /*0c80*/  LOP3.LUT R3, R3, 0xfffffffc, RZ, 0xc0, !PT ;  /* 0xfffffffc03037812 */ /* 0x000fe400078ec0ff */
[----:B------:R-:W-:Y:S01]  /*0c90*/  LOP3.LUT R7, R7, 0x1ffffffe, RZ, 0xc0, !PT ;  /* 0x1ffffffe07077812 */ /* 0x000fe200078ec0ff */
[C---:B------:R-:W-:Y:S01]  /*0ca0*/  IMAD.IADD R13, R21.reuse, 0x1, -R2 ;  /* 0x00000001150d7824 */ /* 0x040fe200078e0a02 */
[----:B------:R-:W-:Y:S01]  /*0cb0*/  LEA.HI R6, R6, R5, RZ, 0x2 ;  /* 0x0000000506067211 */ /* 0x000fe200078f10ff */
[----:B------:R-:W-:Y:S01]  /*0cc0*/  IMAD.IADD R3, R21, 0x1, -R3 ;  /* 0x0000000115037824 */ /* 0x000fe200078e0a03 */
[----:B------:R-:W-:Y:S01]  /*0cd0*/  SHF.R.S32.HI R195, RZ, 0x1, R4 ;  /* 0x00000001ffc37819 */ /* 0x000fe20000011404 */
[----:B------:R-:W-:Y:S01]  /*0ce0*/  IMAD.IADD R7, R216, 0x1, -R7 ;  /* 0x00000001d8077824 */ /* 0x000fe200078e0a07 */
[----:B------:R-:W-:Y:S01]  /*0cf0*/  LOP3.LUT R6, R6, 0xfffffffc, RZ, 0xc0, !PT ;  /* 0xfffffffc06067812 */ /* 0x000fe200078ec0ff */
[----:B------:R-:W-:Y:S01]  /*0d00*/  IMAD.SHL.U32 R22, R13, 0x8, RZ ;  /* 0x000000080d167824 */ /* 0x000fe200078e00ff */
[----:B------:R-:W-:Y:S01]  /*0d10*/  LEA.HI R2, R3, R3, RZ, 0x1 ;  /* 0x0000000303027211 */ /* 0x000fe200078f08ff */
[----:B------:R-:W-:Y:S01]  /*0d20*/  VIADD R15, R195, 0x80 ;  /* 0x00000080c30f7836 */ /* 0x000fe20000000000 */
[----:B------:R-:W-:Y:S01]  /*0d30*/  LEA R8, R7, R8, 0x3 ;  /* 0x0000000807087211 */ /* 0x000fe200078e18ff */
[----:B------:R-:W-:Y:S01]  /*0d40*/  IMAD.IADD R6, R5, 0x1, -R6 ;  /* 0x0000000105067824 */ /* 0x000fe200078e0a06 */
[C---:B------:R-:W-:Y:S01]  /*0d50*/  IADD3 R199, R22.reuse, 0x20, RZ ;  /* 0x0000002016c77810 */ /* 0x040fe20007ffe0ff */
[----:B------:R-:W-:Y:S01]  /*0d60*/  VIADD R198, R22, 0x40 ;  /* 0x0000004016c67836 */ /* 0x000fe20000000000 */
[----:B------:R-:W-:Y:S01]  /*0d70*/  LOP3.LUT R2, R2, 0x1ffffffe, RZ, 0xc0, !PT ;  /* 0x1ffffffe02027812 */ /* 0x000fe200078ec0ff */
[----:B------:R0:W-:Y:S01]  /*0d80*/  STL [R1+0x54], R8 ;  /* 0x0000540801007387 */ /* 0x0001e20000100800 */
[----:B------:R-:W-:Y:S01]  /*0d90*/  SHF.L.U32 R16, R13, 0x4, RZ ;  /* 0x000000040d107819 */ /* 0x000fe200000006ff */
[----:B------:R-:W-:Y:S01]  /*0da0*/  IMAD.IADD R5, R22, 0x1, R199 ;  /* 0x0000000116057824 */ /* 0x000fe200078e02c7 */
[----:B------:R-:W-:Y:S01]  /*0db0*/  LEA.HI R13, R15, R15, RZ, 0x1 ;  /* 0x0000000f0f0d7211 */ /* 0x000fe200078f08ff */
[----:B------:R-:W-:Y:S01]  /*0dc0*/  IMAD.IADD R11, R3, 0x1, -R2 ;  /* 0x00000001030b7824 */ /* 0x000fe200078e0a02 */
[----:B------:R-:W-:Y:S01]  /*0dd0*/  LEA.HI R2, R0, R21, RZ, 0x7 ;  /* 0x0000001500027211 */ /* 0x000fe200078f38ff */
[----:B------:R-:W-:Y:S01]  /*0de0*/  IMAD.IADD R7, R22, 0x1, R198 ;  /* 0x0000000116077824 */ /* 0x000fe200078e02c6 */
[----:B------:R-:W-:Y:S01]  /*0df0*/  SHF.R.S32.HI R10, RZ, 0x1f, R5 ;  /* 0x0000001fff0a7819 */ /* 0x000fe20000011405 */
[----:B------:R-:W-:Y:S01]  /*0e00*/  IMAD.SHL.U32 R205, R6, 0x80, RZ ;  /* 0x0000008006cd7824 */ /* 0x000fe200078e00ff */
[----:B------:R-:W-:Y:S01]  /*0e10*/  LOP3.LUT R3, R2, 0xffffff80, RZ, 0xc0, !PT ;  /* 0xffffff8002037812 */ /* 0x000fe200078ec0ff */
[C---:B------:R-:W-:Y:S01]  /*0e20*/  VIADD R168, R16.reuse, 0x60 ;  /* 0x0000006010a87836 */ /* 0x040fe20000000000 */
[----:B0-----:R-:W-:Y:S01]  /*0e30*/  SHF.R.S32.HI R8, RZ, 0x1f, R4 ;  /* 0x0000001fff087819 */ /* 0x001fe20000011404 */
[----:B------:R-:W-:Y:S01]  /*0e40*/  VIADD R192, R16, 0x80 ;  /* 0x0000008010c07836 */ /* 0x000fe20000000000 */
[----:B------:R-:W-:Y:S01]  /*0e50*/  LEA.HI R170, R10, R5, RZ, 0x4 ;  /* 0x000000050aaa7211 */ /* 0x000fe200078f20ff */
[----:B------:R-:W-:Y:S01]  /*0e60*/  IMAD.IADD R20, R21, 0x1, -R3 ;  /* 0x0000000115147824 */ /* 0x000fe200078e0a03 */
[----:B------:R-:W-:Y:S01]  /*0e70*/  LEA.HI R8, R8, R195, RZ, 0x3 ;  /* 0x000000c308087211 */ /* 0x000fe200078f18ff */
[----:B------:R-:W-:Y:S01]  /*0e80*/  VIADD R197, R22, 0x10 ;  /* 0x0000001016c57836 */ /* 0x000fe20000000000 */
[----:B------:R-:W-:Y:S01]  /*0e90*/  LEA.HI R14, R10, R5, RZ, 0x6 ;  /* 0x000000050a0e7211 */ /* 0x000fe200078f30ff */
[----:B------:R-:W-:Y:S01]  /*0ea0*/  VIADD R200, R22, 0x30 ;  /* 0x0000003016c87836 */ /* 0x000fe20000000000 */
[----:B------:R-:W-:Y:S01]  /*0eb0*/  LOP3.LUT R8, R8, 0xfffffff8, RZ, 0xc0, !PT ;  /* 0xfffffff808087812 */ /* 0x000fe200078ec0ff */
[----:B------:R-:W-:Y:S01]  /*0ec0*/  VIADD R201, R22, 0x50 ;  /* 0x0000005016c97836 */ /* 0x000fe20000000000 */
[----:B------:R-:W-:Y:S01]  /*0ed0*/  SHF.R.S32.HI R10, RZ, 0x1f, R7 ;  /* 0x0000001fff0a7819 */ /* 0x000fe20000011407 */
[----:B------:R-:W-:Y:S01]  /*0ee0*/  IMAD.SHL.U32 R14, R14, 0x80, RZ ;  /* 0x000000800e0e7824 */ /* 0x000fe200078e00ff */
[----:B------:R-:W-:Y:S01]  /*0ef0*/  SHF.R.S32.HI R3, RZ, 0x1f, R15 ;  /* 0x0000001fff037819 */ /* 0x000fe2000001140f */
[----:B------:R-:W-:Y:S01]  /*0f00*/  IMAD.IADD R8, R195, 0x1, -R8 ;  /* 0x00000001c3087824 */ /* 0x000fe200078e0a08 */
[----:B------:R-:W-:-:S02]  /*0f10*/  LEA.HI R12, R10, R7, RZ, 0x4 ;  /* 0x000000070a0c7211 */ /* 0x000fc400078f20ff */
[----:B------:R-:W-:Y:S02]  /*0f20*/  LEA.HI R17, R10, R7, RZ, 0x6 ;  /* 0x000000070a117211 */ /* 0x000fe400078f30ff */
[----:B------:R-:W-:Y:S01]  /*0f30*/  LEA.HI R7, R3, R15, RZ, 0x3 ;  /* 0x0000000f03077211 */ /* 0x000fe200078f18ff */
[----:B------:R0:W-:Y:S01]  /*0f40*/  STL [R1+0x4c], R8 ;  /* 0x00004c0801007387 */ /* 0x0001e20000100800 */
[----:B------:R-:W-:Y:S01]  /*0f50*/  SHF.R.S32.HI R5, RZ, 0x1f, R20 ;  /* 0x0000001fff057819 */ /* 0x000fe20000011414 */
[----:B------:R-:W-:Y:S01]  /*0f60*/  IMAD.SHL.U32 R3, R8, 0x80, RZ ;  /* 0x0000008008037824 */ /* 0x000fe200078e00ff */
[----:B------:R-:W-:Y:S01]  /*0f70*/  LEA.HI R4, R4, R195, RZ, 0x1 ;  /* 0x000000c304047211 */ /* 0x000fe200078f08ff */
[----:B------:R-:W-:Y:S01]  /*0f80*/  IMAD.SHL.U32 R9, R7, 0x40, RZ ;  /* 0x0000004007097824 */ /* 0x000fe200078e00ff */
[----:B------:R-:W-:Y:S01]  /*0f90*/  LEA.HI R7, R5, R20, RZ, 0x2 ;  /* 0x0000001405077211 */ /* 0x000fe200078f10ff */
[----:B------:R-:W-:Y:S01]  /*0fa0*/  IMAD.SHL.U32 R17, R17, 0x80, RZ ;  /* 0x0000008011117824 */ /* 0x000fe200078e00ff */
[----:B------:R-:W-:-:S02]  /*0fb0*/  LOP3.LUT R3, R3, 0x380, RZ, 0xc0, !PT ;  /* 0x0000038003037812 */ /* 0x000fc400078ec0ff */
[--C-:B------:R-:W-:Y:S02]  /*0fc0*/  SHF.R.S32.HI R10, RZ, 0x1f, R7.reuse ;  /* 0x0000001fff0a7819 */ /* 0x100fe40000011407 */
[----:B0-----:R-:W-:Y:S02]  /*0fd0*/  LOP3.LUT R8, R13, 0x3fffffe, RZ, 0xc0, !PT ;  /* 0x03fffffe0d087812 */ /* 0x001fe400078ec0ff */
[----:B------:R-:W-:Y:S02]  /*0fe0*/  LOP3.LUT R4, R4, 0x3fffffe, RZ, 0xc0, !PT ;  /* 0x03fffffe04047812 */ /* 0x000fe400078ec0ff */
[----:B------:R-:W-:Y:S01]  /*0ff0*/  SHF.R.S32.HI R19, RZ, 0x7, R2 ;  /* 0x00000007ff137819 */ /* 0x000fe20000011402 */
[----:B------:R-:W-:Y:S01]  /*1000*/  IMAD.IADD R210, R15, 0x1, -R8 ;  /* 0x000000010fd27824 */ /* 0x000fe200078e0a08 */
[----:B------:R-:W-:Y:S01]  /*1010*/  LOP3.LUT R15, R9, 0xfffffe00, RZ, 0xc0, !PT ;  /* 0xfffffe00090f7812 */ /* 0x000fe200078ec0ff */
[----:B------:R-:W-:Y:S01]  /*1020*/  IMAD.IADD R4, R195, 0x1, -R4 ;  /* 0x00000001c3047824 */ /* 0x000fe200078e0a04 */
[----:B------:R-:W-:-:S02]  /*1030*/  SHF.R.S32.HI R9, RZ, 0x2, R7 ;  /* 0x00000002ff097819 */ /* 0x000fc40000011407 */
[----:B------:R-:W-:Y:S01]  /*1040*/  SHF.R.U32.HI R8, RZ, 0x3, R3 ;  /* 0x00000003ff087819 */ /* 0x000fe20000011603 */
[----:B------:R-:W-:Y:S01]  /*1050*/  IMAD R4, R216, 0x8, R4 ;  /* 0x00000008d8047824 */ /* 0x000fe200078e0204 */
[----:B------:R-:W-:Y:S02]  /*1060*/  LEA.HI R10, R10, R9, RZ, 0x3 ;  /* 0x000000090a0a7211 */ /* 0x000fe400078f18ff */
[----:B------:R-:W-:Y:S01]  /*1070*/  LOP3.LUT R3, R3, 0x10, R16, 0xf8, !PT ;  /* 0x0000001003037812 */ /* 0x000fe200078ef810 */
[----:B------:R-:W-:Y:S01]  /*1080*/  IMAD.SHL.U32 R207, R4, 0x40, RZ ;  /* 0x0000004004cf7824 */ /* 0x000fe200078e00ff */
[----:B------:R-:W-:Y:S02]  /*1090*/  LOP3.LUT R10, R10, 0xfffffff8, RZ, 0xc0, !PT ;  /* 0xfffffff80a0a7812 */ /* 0x000fe400078ec0ff */
[----:B------:R-:W-:Y:S02]  /*10a0*/  LEA.HI R2, R2, R19, RZ, 0x1 ;  /* 0x0000001302027211 */ /* 0x000fe400078f08ff */
[----:B------:R-:W-:-:S02]  /*10b0*/  LEA.HI R5, R5, R20, RZ, 0x5 ;  /* 0x0000001405057211 */ /* 0x000fc400078f28ff */
[----:B------:R-:W-:Y:S02]  /*10c0*/  LOP3.LUT R3, R3, R8, RZ, 0x3c, !PT ;  /* 0x0000000803037212 */ /* 0x000fe400078e3cff */
[----:B------:R-:W-:Y:S02]  /*10d0*/  LOP3.LUT R205, R205, 0x180, RZ, 0xc0, !PT ;  /* 0x00000180cdcd7812 */ /* 0x000fe400078ec0ff */
[----:B------:R-:W-:Y:S01]  /*10e0*/  IADD3 R10, R9, -R10, RZ ;  /* 0x8000000a090a7210 */ /* 0x000fe20007ffe0ff */
[----:B------:R-:W-:Y:S01]  /*10f0*/  IMAD R216, R216, 0x400, R3 ;  /* 0x00000400d8d87824 */ /* 0x000fe200078e0203 */
[----:B------:R-:W-:Y:S02]  /*1100*/  LOP3.LUT R2, R2, 0x3fffffe, RZ, 0xc0, !PT ;  /* 0x03fffffe02027812 */ /* 0x000fe400078ec0ff */
[----:B------:R-:W-:Y:S02]  /*1110*/  SHF.R.S32.HI R5, RZ, 0x5, R5 ;  /* 0x00000005ff057819 */ /* 0x000fe40000011405 */
[----:B------:R-:W-:-:S02]  /*1120*/  LOP3.LUT R3, R205, 0x30, R170, 0xf8, !PT ;  /* 0x00000030cd037812 */ /* 0x000fc400078ef8aa */
[----:B------:R-:W-:Y:S01]  /*1130*/  SHF.R.U32.HI R206, RZ, 0x3, R205 ;  /* 0x00000003ffce7819 */ /* 0x000fe200000116cd */
[----:B------:R-:W-:Y:S01]  /*1140*/  IMAD R5, R5, 0x10, R10 ;  /* 0x0000001005057824 */ /* 0x000fe200078e020a */
[----:B------:R-:W-:Y:S01]  /*1150*/  IADD3 R2, R19, -R2, RZ ;  /* 0x8000000213027210 */ /* 0x000fe20007ffe0ff */
[----:B------:R-:W-:Y:S01]  /*1160*/  IMAD.MOV.U32 R19, RZ, RZ, RZ ;  /* 0x000000ffff137224 */ /* 0x000fe200078e00ff */
[----:B------:R-:W-:Y:S02]  /*1170*/  LOP3.LUT R9, R205, 0x30, R12, 0xf8, !PT ;  /* 0x00000030cd097812 */ /* 0x000fe400078ef80c */
[----:B------:R-:W-:Y:S01]  /*1180*/  LOP3.LUT R14, R14, 0xffffe000, RZ, 0xc0, !PT ;  /* 0xffffe0000e0e7812 */ /* 0x000fe200078ec0ff */
[----:B------:R-:W-:Y:S01]  /*1190*/  IMAD R8, R2, 0x40, R5 ;  /* 0x0000004002087824 */ /* 0x000fe200078e0205 */
[----:B------:R-:W-:Y:S01]  /*11a0*/  LOP3.LUT R3, R3, R206, RZ, 0x3c, !PT ;  /* 0x000000ce03037212 */ /* 0x000fe200078e3cff */
[----:B------:R-:W-:Y:S01]  /*11b0*/  IMAD.MOV.U32 R2, RZ, RZ, 0x20 ;  /* 0x00000020ff027424 */ /* 0x000fe200078e00ff */
[----:B------:R-:W-:-:S02]  /*11c0*/  LOP3.LUT P0, RZ, R6, 0x2, RZ, 0xc0, !PT ;  /* 0x0000000206ff7812 */ /* 0x000fc4000780c0ff */
[----:B------:R-:W-:Y:S01]  /*11d0*/  LEA.HI R0, R0, R21, RZ, 0x3 ;  /* 0x0000001500007211 */ /* 0x000fe200078f18ff */
[----:B------:R-:W-:Y:S01]  /*11e0*/  STL [R1+0x48], R8 ;  /* 0x0000480801007387 */ /* 0x000fe20000100800 */
[----:B------:R-:W-:Y:S02]  /*11f0*/  LOP3.LUT R6, R9, R206, RZ, 0x3c, !PT ;  /* 0x000000ce09067212 */ /* 0x000fe400078e3cff */
[----:B------:R-:W-:Y:S02]  /*1200*/  LOP3.LUT R7, R7, 0x7ffffffc, RZ, 0xc0, !PT ;  /* 0x7ffffffc07077812 */ /* 0x000fe400078ec0ff */
[----:B------:R-:W-:Y:S02]  /*1210*/  IADD3 R9, R3, R207, R14 ;  /* 0x000000cf03097210 */ /* 0x000fe40007ffe00e */
[----:B------:R-:W-:Y:S02]  /*1220*/  LOP3.LUT R3, R205, 0x10, R16, 0xf8, !PT ;  /* 0x00000010cd037812 */ /* 0x000fe400078ef810 */
[----:B------:R-:W-:-:S02]  /*1230*/  LOP3.LUT R217, R0, 0xfffffff8, RZ, 0xc0, !PT ;  /* 0xfffffff800d97812 */ /* 0x000fc400078ec0ff */
[----:B------:R-:W-:Y:S02]  /*1240*/  SHF.R.S32.HI R0, RZ, 0x3, R0 ;  /* 0x00000003ff007819 */ /* 0x000fe40000011400 */
[----:B------:R-:W-:Y:S01]  /*1250*/  IADD3 R7, R20, -R7, RZ ;  /* 0x8000000714077210 */ /* 0x000fe20007ffe0ff */
[----:B------:R-:W-:Y:S01]  /*1260*/  IMAD.IADD R217, R21, 0x1, -R217 ;  /* 0x0000000115d97824 */ /* 0x000fe200078e0ad9 */
[----:B------:R-:W-:Y:S02]  /*1270*/  LOP3.LUT R5, R205, 0x30, R16, 0xf8, !PT ;  /* 0x00000030cd057812 */ /* 0x000fe400078ef810 */
[----:B------:R-:W-:Y:S01]  /*1280*/  SEL R0, R2, 0xffffffe0, !P0 ;  /* 0xffffffe002007807 */ /* 0x000fe20004000000 */
[----:B------:R-:W-:Y:S01]  /*1290*/  IMAD.SHL.U32 R218, R7, 0x2, RZ ;  /* 0x0000000207da7824 */ /* 0x000fe200078e00ff */
[-C--:B------:R-:W-:Y:S02]  /*12a0*/  LOP3.LUT R2, R3, R206.reuse, RZ, 0x3c, !PT ;  /* 0x000000ce03027212 */ /* 0x080fe400078e3cff */
[----:B------:R-:W-:Y:S01]  /*12b0*/  LOP3.LUT R5, R5, R206, RZ, 0x3c, !PT ;  /* 0x000000ce05057212 */ /* 0x000fe200078e3cff */
[----:B------:R-:W-:Y:S01]  /*12c0*/  VIADD R10, R218, 0x50 ;  /* 0x00000050da0a7836 */ /* 0x000fe20000000000 */
[----:B------:R-:W-:Y:S01]  /*12d0*/  LOP3.LUT R4, R17, 0xffffe000, RZ, 0xc0, !PT ;  /* 0xffffe00011047812 */ /* 0x000fe200078ec0ff */
[----:B------:R-:W-:Y:S01]  /*12e0*/  IMAD.IADD R213, R207, 0x1, R2 ;  /* 0x00000001cfd57824 */ /* 0x000fe200078e0202 */
[----:B------:R-:W-:Y:S01]  /*12f0*/  IADD3 R2, R18, R207, R5 ;  /* 0x000000cf12027210 */ /* 0x000fe20007ffe005 */
[----:B------:R-:W-:Y:S01]  /*1300*/  VIADD R229, R218, 0x68 ;  /* 0x00000068dae57836 */ /* 0x000fe20000000000 */
[----:B------:R-:W-:Y:S01]  /*1310*/  LEA R210, R210, R15, 0x6 ;  /* 0x0000000fd2d27211 */ /* 0x000fe200078e30ff */
[----:B------:R-:W-:Y:S01]  /*1320*/  VIADD R20, R218, 0x40 ;  /* 0x00000040da147836 */ /* 0x000fe20000000000 */
[----:B------:R-:W-:Y:S01]  /*1330*/  IADD3 R15, R6, R207, R4 ;  /* 0x000000cf060f7210 */ /* 0x000fe20007ffe004 */
[----:B------:R0:W-:Y:S01]  /*1340*/  STL [R1+0x44], R2 ;  /* 0x0000440201007387 */ /* 0x0001e20000100800 */
[C---:B------:R-:W-:Y:S01]  /*1350*/  VIADD R6, R218.reuse, 0x58 ;  /* 0x00000058da067836 */ /* 0x040fe20000000000 */
[C---:B------:R-:W-:Y:S01]  /*1360*/  IADD3 R228, R218.reuse, 0x70, RZ ;  /* 0x00000070dae47810 */ /* 0x040fe20007ffe0ff */
[C---:B------:R-:W-:Y:S01]  /*1370*/  VIADD R4, R218.reuse, 0x60 ;  /* 0x00000060da047836 */ /* 0x040fe20000000000 */
[----:B------:R-:W-:Y:S01]  /*1380*/  SHF.R.S32.HI R3, RZ, 0x1f, R20 ;  /* 0x0000001fff037819 */ /* 0x000fe20000011414 */
[C---:B------:R-:W-:Y:S01]  /*1390*/  VIADD R227, R218.reuse, 0x78 ;  /* 0x00000078dae37836 */ /* 0x040fe20000000000 */
[----:B------:R-:W-:Y:S01]  /*13a0*/  SHF.R.S32.HI R3, RZ, 0x1f, R6 ;  /* 0x0000001fff037819 */ /* 0x000fe20000011406 */
[----:B------:R-:W-:Y:S01]  /*13b0*/  VIADD R225, R218, 0x8 ;  /* 0x00000008dae17836 */ /* 0x000fe20000000000 */
[----:B------:R-:W-:Y:S01]  /*13c0*/  SHF.R.S32.HI R3, RZ, 0x1f, R228 ;  /* 0x0000001fff037819 */ /* 0x000fe200000114e4 */
[----:B------:R-:W-:Y:S01]  /*13d0*/  IMAD.IADD R3, R18, 0x1, R15 ;  /* 0x0000000112037824 */ /* 0x000fe200078e020f */
[----:B0-----:R-:W-:Y:S01]  /*13e0*/  SHF.R.S32.HI R2, RZ, 0x1f, R10 ;  /* 0x0000001fff027819 */ /* 0x001fe2000001140a */
[----:B------:R-:W-:Y:S01]  /*13f0*/  VIADD R224, R218, 0x38 ;  /* 0x00000038dae07836 */ /* 0x000fe20000000000 */
[----:B------:R-:W-:Y:S01]  /*1400*/  SHF.R.S32.HI R2, RZ, 0x1f, R229 ;  /* 0x0000001fff027819 */ /* 0x000fe200000114e5 */
[----:B------:R-:W-:Y:S01]  /*1410*/  IMAD.IADD R2, R18, 0x1, R9 ;  /* 0x0000000112027824 */ /* 0x000fe200078e0209 */
[----:B------:R-:W-:-:S02]  /*1420*/  IADD3 R215, R0, R213, RZ ;  /* 0x000000d500d77210 */ /* 0x000fc40007ffe0ff */
[----:B------:R-:W-:Y:S02]  /*1430*/  SHF.R.S32.HI R13, RZ, 0x1, R13 ;  /* 0x00000001ff0d7819 */ /* 0x000fe4000001140d */
[----:B------:R0:W-:Y:S01]  /*1440*/  STL [R1+0x40], R2 ;  /* 0x0000400201007387 */ /* 0x0001e20000100800 */
[----:B------:R-:W-:Y:S02]  /*1450*/  IADD3 R193, R16, 0xa0, RZ ;  /* 0x000000a010c17810 */ /* 0x000fe40007ffe0ff */
[----:B------:R-:W-:Y:S01]  /*1460*/  IMAD.SHL.U32 R13, R13, 0x80, RZ ;  /* 0x000000800d0d7824 */ /* 0x000fe200078e00ff */
[----:B------:R1:W-:Y:S01]  /*1470*/  STL [R1+0x3c], R3 ;  /* 0x00003c0301007387 */ /* 0x0003e20000100800 */
[----:B------:R-:W-:Y:S02]  /*1480*/  IADD3 R14, R218, 0x48, RZ ;  /* 0x00000048da0e7810 */ /* 0x000fe40007ffe0ff */
[----:B------:R-:W-:Y:S02]  /*1490*/  SHF.R.S32.HI R4, RZ, 0x1f, R4 ;  /* 0x0000001fff047819 */ /* 0x000fe40000011404 */
[----:B------:R-:W-:-:S02]  /*14a0*/  SHF.R.S32.HI R17, RZ, 0x1f, R16 ;  /* 0x0000001fff117819 */ /* 0x000fc40000011410 */
[----:B0-----:R-:W-:Y:S01]  /*14b0*/  IADD3 R2, R0, UR39, R213 ;  /* 0x0000002700027c10 */ /* 0x001fe2000fffe0d5 */
[----:B------:R-:W-:Y:S01]  /*14c0*/  IMAD R0, R11, 0x8, R8 ;  /* 0x000000080b007824 */ /* 0x000fe200078e0208 */
[----:B------:R-:W-:Y:S02]  /*14d0*/  SHF.R.S32.HI R194, RZ, 0x1f, R168 ;  /* 0x0000001fffc27819 */ /* 0x000fe400000114a8 */
[----:B------:R-:W-:Y:S01]  /*14e0*/  SHF.R.S32.HI R204, RZ, 0x1f, R192 ;  /* 0x0000001fffcc7819 */ /* 0x000fe200000114c0 */
[----:B------:R1:W-:Y:S01]  /*14f0*/  STL [R1+0x14], R2 ;  /* 0x0000140201007387 */ /* 0x0003e20000100800 */
[----:B------:R-:W-:Y:S02]  /*1500*/  SHF.R.S32.HI R203, RZ, 0x1f, R193 ;  /* 0x0000001fffcb7819 */ /* 0x000fe400000114c1 */
[----:B------:R-:W-:Y:S01]  /*1510*/  LOP3.LUT R209, R13, 0x180, RZ, 0xc0, !PT ;  /* 0x000001800dd17812 */ /* 0x000fe200078ec0ff */
[----:B------:R1:W-:Y:S01]  /*1520*/  STL [R1+0x50], R0 ;  /* 0x0000500001007387 */ /* 0x0003e20000100800 */
[----:B------:R-:W-:-:S02]  /*1530*/  SHF.R.S32.HI R170, RZ, 0x4, R170 ;  /* 0x00000004ffaa7819 */ /* 0x000fc400000114aa */
[----:B------:R-:W-:Y:S02]  /*1540*/  SHF.R.S32.HI R171, RZ, 0x4, R12 ;  /* 0x00000004ffab7819 */ /* 0x000fe4000001140c */
[----:B------:R-:W-:Y:S02]  /*1550*/  SHF.R.S32.HI R5, RZ, 0x1f, R14 ;  /* 0x0000001fff057819 */ /* 0x000fe4000001140e */
[----:B------:R-:W-:-:S07]  /*1560*/  SHF.R.S32.HI R4, RZ, 0x1f, R227 ;  /* 0x0000001fff047819 */ /* 0x000fce00000114e3 */
.L_x_635:
[----:B01--4-:R-:W0:Y:S02]  /*1570*/  LDC.64 R2, c[0x0][0xc88] ;  /* 0x00032200ff027b82 */ /* 0x013e240000000a00 */
[----:B0-----:R-:W-:-:S05]  /*1580*/  IMAD.WIDE R2, R139, 0x4, R2 ;  /* 0x000000048b027825 */ /* 0x001fca00078e0202 */
[----:B------:R-:W2:Y:S01]  /*1590*/  LDG.E R214, desc[UR50][R2.64] ;  /* 0x0000003202d67981 */ /* 0x000ea2000c1e1900 */
[----:B------:R-:W-:Y:S05]  /*15a0*/  YIELD ;  /* 0x0000000000007946 */ /* 0x000fea0003800000 */
[----:B------:R-:W-:Y:S01]  /*15b0*/  ULDC.64 UR4, c[0x0][0xa28] ;  /* 0x00028a0000047ab9 */ /* 0x000fe20000000a00 */
[----:B------:R-:W-:Y:S01]  /*15c0*/  ULDC.64 UR8, c[0x0][0xa18] ;  /* 0x0002860000087ab9 */ /* 0x000fe20000000a00 */
[----:B------:R-:W-:Y:S01]  /*15d0*/  ISETP.NE.U32.AND P1, PT, RZ, UR4, PT ;  /* 0x00000004ff007c0c */ /* 0x000fe2000bf25070 */
[----:B------:R-:W-:Y:S01]  /*15e0*/  ULDC.64 UR6, c[0x0][0xa08] ;  /* 0x0002820000067ab9 */ /* 0x000fe20000000a00 */
[----:B------:R-:W-:Y:S01]  /*15f0*/  IMAD.MOV.U32 R10, RZ, RZ, RZ ;  /* 0x000000ffff0a7224 */ /* 0x000fe200078e00ff */
[----:B------:R-:W-:Y:S01]  /*1600*/  ISETP.NE.U32.AND P0, PT, RZ, UR6, PT ;  /* 0x00000006ff007c0c */ /* 0x000fe2000bf05070 */
[----:B------:R-:W-:Y:S01]  /*1610*/  IMAD.MOV.U32 R26, RZ, RZ, RZ ;  /* 0x000000ffff1a7224 */ /* 0x000fe200078e00ff */
[----:B------:R-:W-:-:S02]  /*1620*/  ISETP.NE.AND.EX P1, PT, RZ, UR5, PT, P1 ;  /* 0x00000005ff007c0c */ /* 0x000fc4000bf25310 */
[----:B------:R-:W-:Y:S02]  /*1630*/  ISETP.NE.AND.EX P0, PT, RZ, UR7, PT, P0 ;  /* 0x00000007ff007c0c */ /* 0x000fe4000bf05300 */
[----:B--2---:R-:W-:Y:S01]  /*1640*/  SHF.R.S32.HI R222, RZ, 0x1f, R214 ;  /* 0x0000001fffde7819 */ /* 0x004fe200000114d6 */
[----:B------:R-:W-:-:S08]  /*1650*/  IMAD.SHL.U32 R220, R214, 0x4, RZ ;  /* 0x00000004d6dc7824 */ /* 0x000fd000078e00ff */
[C---:B------:R-:W-:Y:S02]  /*1660*/  @P1 LEA R4, P2, R214.reuse, UR4, 0x2 ;  /* 0x00000004d6041c11 */ /* 0x040fe4000f8410ff */
[C-C-:B------:R-:W-:Y:S02]  /*1670*/  SHF.L.U64.HI R221, R214.reuse, 0x2, R222.reuse ;  /* 0x00000002d6dd7819 */ /* 0x140fe400000102de */
[----:B------:R-:W-:Y:S02]  /*1680*/  @P1 LEA.HI.X R5, R214, UR5, R222, 0x2, P2 ;  /* 0x00000005d6051c11 */ /* 0x000fe400090f14de */
[----:B------:R-:W-:Y:S01]  /*1690*/  ISETP.NE.U32.AND P2, PT, RZ, UR8, PT ;  /* 0x00000008ff007c0c */ /* 0x000fe2000bf45070 */
[----:B------:R-:W-:Y:S01]  /*16a0*/  ULDC UR4, c[0x0][0x288] ;  /* 0x0000a20000047ab9 */ /* 0x000fe20000000800 */
[----:B------:R-:W-:Y:S01]  /*16b0*/  IADD3 R8, P3, R220, UR6, RZ ;  /* 0x00000006dc087c10 */ /* 0x000fe2000ff7e0ff */
[----:B------:R0:W5:Y:S01]  /*16c0*/  @P1 LDG.E R10, desc[UR50][R4.64] ;  /* 0x00000032040a1981 */ /* 0x000162000c1e1900 */
[----:B------:R-:W-:-:S02]  /*16d0*/  ISETP.NE.AND.EX P2, PT, RZ, UR9, PT, P2 ;  /* 0x00000009ff007c0c */ /* 0x000fc4000bf45320 */
[----:B------:R-:W-:Y:S01]  /*16e0*/  MOV R152, UR4 ;  /* 0x0000000400987c02 */ /* 0x000fe20008000f00 */
[----:B------:R-:W-:Y:S01]  /*16f0*/  ULDC.64 UR4, c[0x0][0x418] ;  /* 0x0001060000047ab9 */ /* 0x000fe20000000a00 */
[----:B------:R-:W-:-:S05]  /*1700*/  IADD3.X R9, R221, UR7, RZ, P3, !PT ;  /* 0x00000007dd097c10 */ /* 0x000fca0009ffe4ff */
[----:B------:R0:W5:Y:S04]  /*1710*/  @P0 LDG.E R26, desc[UR50][R8.64] ;  /* 0x00000032081a0981 */ /* 0x000168000c1e1900 */
[----:B------:R-:W-:-:S04]  /*1720*/  @P2 IADD3 R6, P1, R220, UR8, RZ ;  /* 0x00000008dc062c10 */ /* 0x000fc8000ff3e0ff */
[----:B------:R-:W-:-:S05]  /*1730*/  @P2 IADD3.X R7, R221, UR9, RZ, P1, !PT ;  /* 0x00000009dd072c10 */ /* 0x000fca0008ffe4ff */
[----:B------:R0:W5:Y:S01]  /*1740*/  @P2 LDG.E R152, desc[UR50][R6.64] ;  /* 0x0000003206982981 */ /* 0x000162000c1e1900 */
[----:B------:R-:W-:-:S03]  /*1750*/  UISETP.NE.U32.AND UP0, UPT, UR4, URZ, UPT ;  /* 0x0000003f0400728c */ /* 0x000fc6000bf05070 */
[----:B------:R-:W-:Y:S01]  /*1760*/  ULDC UR4, c[0x0][0x424] ;  /* 0x0001090000047ab9 */ /* 0x000fe20000000800 */
[----:B------:R-:W-:-:S03]  /*1770*/  UISETP.NE.AND.EX UP0, UPT, UR5, URZ, UPT, UP0 ;  /* 0x0000003f0500728c */ /* 0x000fc6000bf05300 */
[----:B------:R-:W-:Y:S01]  /*1780*/  ULDC UR5, c[0x0][0x2f0] ;  /* 0x0000bc0000057ab9 */ /* 0x000fe20000000800 */
[----:B------:R-:W-:-:S04]  /*1790*/  USEL UR4, UR4, 0x1, UP0 ;  /* 0x0000000104047887 */ /* 0x000fc80008000000 */
[----:B------:R-:W-:-:S03]  /*17a0*/  UIMAD UR4, UR4, UR5, URZ ;  /* 0x00000005040472a4 */ /* 0x000fc6000f8e023f */
[----:B------:R-:W-:Y:S02]  /*17b0*/  ULDC UR5, c[0x0][0x348] ;  /* 0x0000d20000057ab9 */ /* 0x000fe40000000800 */
[----:B------:R-:W-:Y:S02]  /*17c0*/  IMAD.U32 R2, RZ, RZ, UR5 ;  /* 0x00000005ff027e24 */ /* 0x000fe4000f8e00ff */
[----:B------:R-:W-:Y:S01]  /*17d0*/  IMAD.U32 R25, RZ, RZ, UR4 ;  /* 0x00000004ff197e24 */ /* 0x000fe2000f8e00ff */
[----:B0--3--:R-:W-:Y:S06]  /*17e0*/  @P2 BRA `(.L_x_424) ;  /* 0x0000000000242947 */ /* 0x009fec0003800000 */
[----:B------:R-:W-:Y:S02]  /*17f0*/  ULDC.64 UR4, c[0x0][0xa00] ;  /* 0x0002800000047ab9 */ /* 0x000fe40000000a00 */
[----:B------:R-:W-:-:S04]  /*1800*/  ISETP.NE.U32.AND P1, PT, RZ, UR4, PT ;  /* 0x00000004ff007c0c */ /* 0x000fc8000bf25070 */
[----:B------:R-:W-:-:S13]  /*1810*/  ISETP.NE.AND.EX P1, PT, RZ, UR5, PT, P1 ;  /* 0x00000005ff007c0c */ /* 0x000fda000bf25310 */
[----:B------:R-:W-:Y:S05]  /*1820*/  @!P1 BRA `(.L_x_424) ;  /* 0x0000000000149947 */ /* 0x000fea0003800000 */
[----:B------:R-:W0:Y:S02]  /*1830*/  LDC.64 R4, c[0x0][0xa00] ;  /* 0x00028000ff047b82 */ /* 0x000e240000000a00 */
[----:B0-----:R-:W-:-:S05]  /*1840*/  IMAD.WIDE R4, R214, 0x4, R4 ;  /* 0x00000004d6047825 */ /* 0x001fca00078e0204 */
[----:B-----5:R-:W2:Y:S04]  /*1850*/  LDG.E R152, desc[UR50][R4.64] ;  /* 0x0000003204987981 */ /* 0x020ea8000c1e1900 */
[----:B------:R-:W2:Y:S02]  /*1860*/  LDG.E R3, desc[UR50][R4.64+0x4] ;  /* 0x0000043204037981 */ /* 0x000ea4000c1e1900 */
[----:B--2---:R-:W-:-:S07]  /*1870*/  IMAD.IADD R152, R3, 0x1, -R152 ;  /* 0x0000000103987824 */ /* 0x004fce00078e0a98 */
.L_x_424:
[----:B------:R-:W-:Y:S01]  /*1880*/  ULDC.64 UR4, c[0x0][0xa20] ;  /* 0x0002880000047ab9 */ /* 0x000fe20000000a00 */
[C---:B------:R-:W-:Y:S01]  /*1890*/  LOP3.LUT R3, R138.reuse, 0xff000000, RZ, 0xc0, !PT ;  /* 0xff0000008a037812 */ /* 0x040fe200078ec0ff */
[----:B------:R-:W-:Y:S01]  /*18a0*/  IMAD.MOV.U32 R223, RZ, RZ, R137 ;  /* 0x000000ffffdf7224 */ /* 0x000fe200078e0089 */
[----:B------:R-:W-:Y:S02]  /*18b0*/  ISETP.NE.U32.AND P1, PT, RZ, UR4, PT ;  /* 0x00000004ff007c0c */ /* 0x000fe4000bf25070 */
[C---:B------:R-:W-:Y:S02]  /*18c0*/  LOP3.LUT R0, R138.reuse, 0xff0000, RZ, 0xc0, !PT ;  /* 0x00ff00008a007812 */ /* 0x040fe400078ec0ff */
[----:B------:R-:W-:Y:S02]  /*18d0*/  ISETP.NE.AND.EX P1, PT, RZ, UR5, PT, P1 ;  /* 0x00000005ff007c0c */ /* 0x000fe4000bf25310 */
[----:B------:R-:W-:Y:S02]  /*18e0*/  SHF.R.U32.HI R3, RZ, 0x8, R3 ;  /* 0x00000008ff037819 */ /* 0x000fe40000011603 */
[----:B------:R-:W-:-:S02]  /*18f0*/  LOP3.LUT R169, R138, 0xffff, RZ, 0xc0, !PT ;  /* 0x0000ffff8aa97812 */ /* 0x000fc400078ec0ff */
[----:B------:R-:W-:-:S07]  /*1900*/  LEA.HI R219, R0, R3, RZ, 0x10 ;  /* 0x0000000300db7211 */ /* 0x000fce00078f80ff */
[----:B------:R-:W-:Y:S05]  /*1910*/  @!P1 BRA `(.L_x_425) ;  /* 0x0000000000109947 */ /* 0x000fea0003800000 */
[----:B------:R-:W-:-:S04]  /*1920*/  IADD3 R4, P0, R220, UR4, RZ ;  /* 0x00000004dc047c10 */ /* 0x000fc8000ff1e0ff */
[----:B------:R-:W-:-:S05]  /*1930*/  IADD3.X R5, R221, UR5, RZ, P0, !PT ;  /* 0x00000005dd057c10 */ /* 0x000fca00087fe4ff */
[----:B------:R0:W5:Y:S01]  /*1940*/  LDG.E R25, desc[UR50][R4.64] ;  /* 0x0000003204197981 */ /* 0x000162000c1e1900 */
[----:B------:R-:W-:Y:S05]  /*1950*/  BRA `(.L_x_426) ;  /* 0x0000000000107947 */ /* 0x000fea0003800000 */
.L_x_425:
[----:B------:R-:W-:Y:S05]  /*1960*/  @!P0 BRA `(.L_x_426) ;  /* 0x00000000000c8947 */ /* 0x000fea0003800000 */
[----:B------:R-:W2:Y:S04]  /*1970*/  LDG.E R0, desc[UR50][R8.64] ;  /* 0x0000003208007981 */ /* 0x000ea8000c1e1900 */
[----:B------:R-:W2:Y:S02]  /*1980*/  LDG.E R25, desc[UR50][R8.64+0x4] ;  /* 0x0000043208197981 */ /* 0x000ea4000c1e1900 */
[----:B--2---:R-:W-:-:S07]  /*1990*/  IADD3 R25, -R0, R25, RZ ;  /* 0x0000001900197210 */ /* 0x004fce0007ffe1ff */
.L_x_426:
[----:B------:R-:W-:Y:S01]  /*19a0*/  ULDC.64 UR4, c[0x0][0xa10] ;  /* 0x0002840000047ab9 */ /* 0x000fe20000000a00 */
[----:B------:R-:W2:Y:S01]  /*19b0*/  LDL.LU R27, [R1] ;  /* 0x00000000011b7983 */ /* 0x000ea20000300800 */
[----:B------:R-:W-:-:S04]  /*19c0*/  ISETP.NE.U32.AND P0, PT, RZ, UR4, PT ;  /* 0x00000004ff007c0c */ /* 0x000fc8000bf05070 */
[----:B------:R-:W-:Y:S01]  /*19d0*/  ISETP.NE.AND.EX P0, PT, RZ, UR5, PT, P0 ;  /* 0x00000005ff007c0c */ /* 0x000fe2000bf05300 */
[----:B------:R-:W-:-:S12]  /*19e0*/  ULDC.64 UR4, c[0x0][0xa30] ;  /* 0x00028c0000047ab9 */ /* 0x000fd80000000a00 */
[----:B0-----:R-:W0:Y:S02]  /*19f0*/  @P0 LDC.64 R4, c[0x0][0xa10] ;  /* 0x00028400ff040b82 */ /* 0x001e240000000a00 */
[----:B0-----:R-:W-:-:S05]  /*1a00*/  @P0 IMAD.WIDE R4, R214, 0x4, R4 ;  /* 0x00000004d6040825 */ /* 0x001fca00078e0204 */
[----:B------:R-:W3:Y:S04]  /*1a10*/  @P0 LDG.E R0, desc[UR50][R4.64] ;  /* 0x0000003204000981 */ /* 0x000ee8000c1e1900 */
[----:B------:R-:W3:Y:S01]  /*1a20*/  @P0 LDG.E R3, desc[UR50][R4.64+0x4] ;  /* 0x0000043204030981 */ /* 0x000ee2000c1e1900 */
[----:B------:R-:W-:Y:S01]  /*1a30*/  ISETP.NE.U32.AND P1, PT, RZ, UR4, PT ;  /* 0x00000004ff007c0c */ /* 0x000fe2000bf25070 */
[----:B-----5:R-:W-:-:S03]  /*1a40*/  IMAD.MOV.U32 R138, RZ, RZ, R25 ;  /* 0x000000ffff8a7224 */ /* 0x020fc600078e0019 */
[----:B------:R-:W-:-:S13]  /*1a50*/  ISETP.NE.AND.EX P1, PT, RZ, UR5, PT, P1 ;  /* 0x00000005ff007c0c */ /* 0x000fda000bf25310 */
[----:B------:R-:W-:-:S04]  /*1a60*/  @P1 IADD3 R6, P2, R220, UR4, RZ ;  /* 0x00000004dc061c10 */ /* 0x000fc8000ff5e0ff */
[----:B------:R-:W-:-:S05]  /*1a70*/  @P1 IADD3.X R7, R221, UR5, RZ, P2, !PT ;  /* 0x00000005dd071c10 */ /* 0x000fca00097fe4ff */
[----:B------:R0:W5:Y:S01]  /*1a80*/  @P1 LDG.E R138, desc[UR50][R6.64] ;  /* 0x00000032068a1981 */ /* 0x000162000c1e1900 */
[----:B------:R-:W-:Y:S01]  /*1a90*/  IMAD.IADD R9, R25, 0x1, -R10 ;  /* 0x0000000119097824 */ /* 0x000fe200078e0a0a */
[----:B------:R-:W-:Y:S01]  /*1aa0*/  BSSY B0, `(.L_x_427) ;  /* 0x000002c000007945 */ /* 0x000fe20003800000 */
[----:B------:R-:W-:Y:S02]  /*1ab0*/  LOP3.LUT R226, R219, 0xff, RZ, 0xc0, !PT ;  /* 0x000000ffdbe27812 */ /* 0x000fe400078ec0ff */
[----:B------:R-:W-:Y:S02]  /*1ac0*/  SHF.R.U32.HI R219, RZ, 0x10, R219 ;  /* 0x00000010ffdb7819 */ /* 0x000fe400000116db */
[----:B--2---:R-:W-:Y:S01]  /*1ad0*/  LOP3.LUT R27, R27, 0xfffffffb, RZ, 0xc0, !PT ;  /* 0xfffffffb1b1b7812 */ /* 0x004fe200078ec0ff */
[----:B---3--:R-:W-:-:S04]  /*1ae0*/  @P0 IMAD.IADD R2, R3, 0x1, -R0 ;  /* 0x0000000103020824 */ /* 0x008fc800078e0a00 */
[----:B------:R-:W-:-:S05]  /*1af0*/  IMAD.IADD R159, R9, 0x1, R2 ;  /* 0x00000001099f7824 */ /* 0x000fca00078e0202 */
[C---:B------:R-:W-:Y:S02]  /*1b00*/  ISETP.GE.AND P3, PT, R159.reuse, 0x1, PT ;  /* 0x000000019f00780c */ /* 0x040fe40003f66270 */
[----:B------:R-:W-:-:S05]  /*1b10*/  IADD3 R0, R159, 0x9f, RZ ;  /* 0x0000009f9f007810 */ /* 0x000fca0007ffe0ff */
[----:B------:R-:W-:-:S05]  /*1b20*/  IMAD.HI R0, R0, 0x66666667, RZ ;  /* 0x6666666700007827 */ /* 0x000fca00078e02ff */
[----:B------:R-:W-:Y:S02]  /*1b30*/  SHF.R.U32.HI R147, RZ, 0x1f, R0 ;  /* 0x0000001fff937819 */ /* 0x000fe40000011600 */
[----:B------:R-:W-:Y:S02]  /*1b40*/  @P3 LOP3.LUT R27, R27, 0x4, RZ, 0xfc, !PT ;  /* 0x000000041b1b3812 */ /* 0x000fe400078efcff */
[----:B------:R-:W-:Y:S01]  /*1b50*/  LEA.HI.SX32 R147, R0, R147, 0x1a ;  /* 0x0000009300937211 */ /* 0x000fe200078fd2ff */
[----:B------:R-:W-:Y:S02]  /*1b60*/  IMAD.MOV.U32 R0, RZ, RZ, RZ ;  /* 0x000000ffff007224 */ /* 0x000fe400078e00ff */
[----:B------:R0:W-:Y:S01]  /*1b70*/  STL [R1], R27 ;  /* 0x0000001b01007387 */ /* 0x0001e20000100800 */
[----:B------:R-:W-:Y:S05]  /*1b80*/  @!P3 BRA `(.L_x_428) ;  /* 0x000000000074b947 */ /* 0x000fea0003800000 */
[----:B------:R-:W-:Y:S01]  /*1b90*/  ISETP.NE.AND P0, PT, R219, RZ, PT ;  /* 0x000000ffdb00720c */ /* 0x000fe20003f05270 */
[----:B------:R-:W-:-:S03]  /*1ba0*/  ULDC UR4, c[0x0][0x9f0] ;  /* 0x00027c0000047ab9 */ /* 0x000fc60000000800 */
[----:B------:R-:W-:-:S04]  /*1bb0*/  SEL R10, R219, UR4, P0 ;  /* 0x00000004db0a7c07 */ /* 0x000fc80008000000 */
[-C--:B0-----:R-:W-:Y:S02]  /*1bc0*/  IABS R6, R10.reuse ;  /* 0x0000000a00067213 */ /* 0x081fe40000000000 */
[----:B------:R-:W-:Y:S02]  /*1bd0*/  IADD3 R0, R147, -0x1, R10 ;  /* 0xffffffff93007810 */ /* 0x000fe40007ffe00a */
[----:B------:R-:W0:Y:S01]  /*1be0*/  I2F.RP R3, R6 ;  /* 0x0000000600037306 */ /* 0x000e220000209400 */
[----:B------:R-:W-:Y:S02]  /*1bf0*/  IABS R11, R10 ;  /* 0x0000000a000b7213 */ /* 0x000fe40000000000 */
[----:B------:R-:W-:Y:S02]  /*1c00*/  IABS R8, R0 ;  /* 0x0000000000087213 */ /* 0x000fe40000000000 */
[----:B------:R-:W-:-:S04]  /*1c10*/  LOP3.LUT R0, R0, R10, RZ, 0x3c, !PT ;  /* 0x0000000a00007212 */ /* 0x000fc800078e3cff */
[----:B------:R-:W-:Y:S01]  /*1c20*/  ISETP.GE.AND P2, PT, R0, RZ, PT ;  /* 0x000000ff0000720c */ /* 0x000fe20003f46270 */
[----:B0-----:R-:W0:Y:S02]  /*1c30*/  MUFU.RCP R3, R3 ;  /* 0x0000000300037308 */ /* 0x001e240000001000 */
[----:B0-----:R-:W-:Y:S02]  /*1c40*/  VIADD R4, R3, 0xffffffe ;  /* 0x0ffffffe03047836 */ /* 0x001fe40000000000 */
[----:B------:R-:W-:-:S04]  /*1c50*/  IMAD.MOV R3, RZ, RZ, -R11 ;  /* 0x000000ffff037224 */ /* 0x000fc800078e0a0b */
[----:B------:R0:W1:Y:S02]  /*1c60*/  F2I.FTZ.U32.TRUNC.NTZ R5, R4 ;  /* 0x0000000400057305 */ /* 0x000064000021f000 */
[----:B0-----:R-:W-:Y:S01]  /*1c70*/  MOV R4, RZ ;  /* 0x000000ff00047202 */ /* 0x001fe20000000f00 */
[----:B-1----:R-:W-:-:S04]  /*1c80*/  IMAD.MOV R7, RZ, RZ, -R5 ;  /* 0x000000ffff077224 */ /* 0x002fc800078e0a05 */
[----:B------:R-:W-:-:S04]  /*1c90*/  IMAD R7, R7, R6, RZ ;  /* 0x0000000607077224 */ /* 0x000fc800078e02ff */
[----:B------:R-:W-:-:S06]  /*1ca0*/  IMAD.HI.U32 R5, R5, R7, R4 ;  /* 0x0000000705057227 */ /* 0x000fcc00078e0004 */
        /* <DEDUP_REMOVED lines=8> */
[----:B------:R-:W-:-:S05]  /*1d30*/  IMAD.MOV.U32 R0, RZ, RZ, R5 ;  /* 0x000000ffff007224 */ /* 0x000fca00078e0005 */
[----:B------:R-:W-:Y:S02]  /*1d40*/  @!P2 IADD3 R0, -R0, RZ, RZ ;  /* 0x000000ff0000a210 */ /* 0x000fe40007ffe1ff */
[----:B------:R-:W-:-:S07]  /*1d50*/  @!P1 LOP3.LUT R0, RZ, R10, RZ, 0x33, !PT ;  /* 0x0000000aff009212 */ /* 0x000fce00078e33ff */
.L_x_428:
[----:B------:R-:W-:Y:S05]  /*1d60*/  BSYNC B0 ;  /* 0x0000000000007941 */ /* 0x000fea0003800000 */
.L_x_427:
[----:B------:R-:W-:-:S05]  /*1d70*/  IMAD R3, R226, R0, RZ ;  /* 0x00000000e2037224 */ /* 0x000fca00078e02ff */
[C---:B------:R-:W-:Y:S01]  /*1d80*/  VIADDMNMX R0, R3.reuse, R0, R147, PT ;  /* 0x0000000003007246 */ /* 0x040fe20003800193 */
[----:B------:R-:W-:-:S04]  /*1d90*/  IMAD R3, R3, 0xa0, -R9 ;  /* 0x000000a003037824 */ /* 0x000fc800078e0a09 */
[----:B------:R-:W-:Y:S01]  /*1da0*/  IMAD R5, R0, 0xa0, -R9 ;  /* 0x000000a000057824 */ /* 0x000fe200078e0a09 */
[----:B------:R-:W-:-:S04]  /*1db0*/  VIMNMX R3, RZ, R3, !PT ;  /* 0x00000003ff037248 */ /* 0x000fc80007fe0100 */
[----:B------:R-:W-:Y:S01]  /*1dc0*/  VIMNMX R0, R5, R2, PT ;  /* 0x0000000205007248 */ /* 0x000fe20003fe0100 */
[----:B------:R-:W-:-:S03]  /*1dd0*/  IMAD.WIDE.U32 R4, R3, -0x33333333, RZ ;  /* 0xcccccccd03047825 */ /* 0x000fc600078e00ff */
[----:B------:R-:W-:Y:S02]  /*1de0*/  ISETP.GT.AND P0, PT, R0, R3, PT ;  /* 0x000000030000720c */ /* 0x000fe40003f04270 */
[----:B------:R-:W-:-:S05]  /*1df0*/  SHF.R.U32.HI R119, RZ, 0x7, R5 ;  /* 0x00000007ff777819 */ /* 0x000fca0000011605 */
[----:B------:R-:W-:-:S06]  /*1e00*/  IMAD.MOV.U32 R24, RZ, RZ, R119 ;  /* 0x000000ffff187224 */ /* 0x000fcc00078e0077 */
[----:B------:R-:W-:-:S04]  /*1e10*/  @P0 VIADD R0, R0, 0x9f ;  /* 0x0000009f00000836 */ /* 0x000fc80000000000 */
[----:B------:R-:W-:-:S05]  /*1e20*/  @P0 IMAD.HI R0, R0, 0x66666667, RZ ;  /* 0x6666666700000827 */ /* 0x000fca00078e02ff */
[----:B------:R-:W-:-:S04]  /*1e30*/  @P0 SHF.R.U32.HI R3, RZ, 0x1f, R0 ;  /* 0x0000001fff030819 */ /* 0x000fc80000011600 */
[----:B------:R-:W-:Y:S02]  /*1e40*/  @P0 LEA.HI.SX32 R24, R0, R3, 0x1a ;  /* 0x0000000300180211 */ /* 0x000fe400078fd2ff */
[----:B------:R-:W-:Y:S02]  /*1e50*/  PLOP3.LUT P0, PT, PT, PT, PT, 0x80, 0x0 ;  /* 0x000000000000781c */ /* 0x000fe40003f0f070 */
[----:B------:R-:W-:-:S13]  /*1e60*/  ISETP.GT.AND P1, PT, R24, R119, PT ;  /* 0x000000771800720c */ /* 0x000fda0003f24270 */
[----:B------:R-:W-:Y:S05]  /*1e70*/  @!P1 BRA `(.L_x_429) ;  /* 0x000000e400649947 */ /* 0x000fea0003800000 */
[----:B------:R-:W-:Y:S01]  /*1e80*/  VIADD R0, R18, 0x1a400 ;  /* 0x0001a40012007836 */ /* 0x000fe20000000000 */
[----:B------:R-:W-:Y:S04]  /*1e90*/  BSSY B6, `(.L_x_430) ;  /* 0x0000013000067945 */ /* 0x000fe80003800000 */
[----:B------:R-:W-:-:S13]  /*1ea0*/  LOP3.LUT P0, RZ, R0, 0x1bf, RZ, 0xc0, !PT ;  /* 0x000001bf00ff7812 */ /* 0x000fda000780c0ff */
[----:B------:R-:W-:Y:S05]  /*1eb0*/  @!P0 BRA `(.L_x_431) ;  /* 0x0000000000408947 */ /* 0x000fea0003800000 */
[----:B------:R-:W-:Y:S01]  /*1ec0*/  MOV R0, 0x0 ;  /* 0x0000000000007802 */ /* 0x000fe20000000f00 */
[----:B------:R-:W-:Y:S01]  /*1ed0*/  ULDC.64 UR4, c[0x4][0xc8] ;  /* 0x0100320000047ab9 */ /* 0x000fe20000000a00 */
[----:B------:R-:W-:Y:S01]  /*1ee0*/  ULDC.64 UR6, c[0x4][0x30] ;  /* 0x01000c0000067ab9 */ /* 0x000fe20000000a00 */
[----:B------:R-:W-:Y:S01]  /*1ef0*/  IMAD.U32 R4, RZ, RZ, UR4 ;  /* 0x00000004ff047e24 */ /* 0x000fe2000f8e00ff */
[----:B------:R1:W2:Y:S01]  /*1f00*/  LDC.64 R14, c[0x4][R0] ;  /* 0x01000000000e7b82 */ /* 0x0002a20000000a00 */
[----:B------:R-:W-:Y:S01]  /*1f10*/  MOV R5, UR5 ;  /* 0x0000000500057c02 */ /* 0x000fe20008000f00 */
[----:B------:R-:W-:Y:S01]  /*1f20*/  ULDC.64 UR4, c[0x4][0xd0] ;  /* 0x0100340000047ab9 */ /* 0x000fe20000000a00 */
[----:B------:R-:W-:Y:S01]  /*1f30*/  IMAD.U32 R10, RZ, RZ, UR6 ;  /* 0x00000006ff0a7e24 */ /* 0x000fe2000f8e00ff */
[----:B------:R-:W-:Y:S01]  /*1f40*/  MOV R8, 0x70 ;  /* 0x0000007000087802 */ /* 0x000fe20000000f00 */
[----:B0-----:R-:W-:Y:S02]  /*1f50*/  IMAD.U32 R6, RZ, RZ, UR4 ;  /* 0x00000004ff067e24 */ /* 0x001fe4000f8e00ff */
[----:B------:R-:W-:-:S02]  /*1f60*/  IMAD.U32 R7, RZ, RZ, UR5 ;  /* 0x00000005ff077e24 */ /* 0x000fc4000f8e00ff */
[----:B------:R-:W-:Y:S02]  /*1f70*/  IMAD.U32 R11, RZ, RZ, UR7 ;  /* 0x00000007ff0b7e24 */ /* 0x000fe4000f8e00ff */
[----:B------:R-:W-:Y:S02]  /*1f80*/  IMAD.MOV.U32 R12, RZ, RZ, 0x1 ;  /* 0x00000001ff0c7424 */ /* 0x000fe400078e00ff */
[----:B-1----:R-:W-:-:S07]  /*1f90*/  IMAD.MOV.U32 R13, RZ, RZ, RZ ;  /* 0x000000ffff0d7224 */ /* 0x002fce00078e00ff */
[----:B------:R-:W-:-:S07]  /*1fa0*/  LEPC R20, `(.L_x_431) ;  /* 0x000000001014794e */ /* 0x000fce0000000000 */
[----:B--2--5:R-:W-:Y:S05]  /*1fb0*/  CALL.ABS.NOINC R14 ;  /* 0x000000000e007343 */ /* 0x024fea0003c00000 */
.L_x_431:
[----:B------:R-:W-:Y:S05]  /*1fc0*/  BSYNC B6 ;  /* 0x0000000000067941 */ /* 0x000fea0003800000 */
.L_x_430:
        /* <DEDUP_REMOVED lines=11> */
[----:B0-----:R-:W-:Y:S01]  /*2080*/  IMAD.U32 R6, RZ, RZ, UR6 ;  /* 0x00000006ff067e24 */ /* 0x001fe2000f8e00ff */
[----:B------:R-:W-:Y:S01]  /*2090*/  MOV R8, 0x70 ;  /* 0x0000007000087802 */ /* 0x000fe20000000f00 */
[----:B------:R-:W-:Y:S02]  /*20a0*/  IMAD.U32 R7, RZ, RZ, UR7 ;  /* 0x00000007ff077e24 */ /* 0x000fe4000f8e00ff */
[----:B------:R-:W-:-:S02]  /*20b0*/  IMAD.U32 R10, RZ, RZ, UR4 ;  /* 0x00000004ff0a7e24 */ /* 0x000fc4000f8e00ff */
[----:B------:R-:W-:Y:S02]  /*20c0*/  IMAD.U32 R11, RZ, RZ, UR5 ;  /* 0x00000005ff0b7e24 */ /* 0x000fe4000f8e00ff */
[----:B------:R-:W-:Y:S02]  /*20d0*/  IMAD.MOV.U32 R12, RZ, RZ, 0x1 ;  /* 0x00000001ff0c7424 */ /* 0x000fe400078e00ff */
[----:B-1----:R-:W-:-:S07]  /*20e0*/  IMAD.MOV.U32 R13, RZ, RZ, RZ ;  /* 0x000000ffff0d7224 */ /* 0x002fce00078e00ff */
[----:B------:R-:W-:-:S07]  /*20f0*/  LEPC R20, `(.L_x_433) ;  /* 0x000000001014794e */ /* 0x000fce0000000000 */
[----:B--2--5:R-:W-:Y:S05]  /*2100*/  CALL.ABS.NOINC R14 ;  /* 0x000000000e007343 */ /* 0x024fea0003c00000 */
.L_x_433:
[----:B------:R-:W-:Y:S05]  /*2110*/  BSYNC B6 ;  /* 0x0000000000067941 */ /* 0x000fea0003800000 */
.L_x_432:
[----:B------:R-:W-:Y:S01]  /*2120*/  IMAD.IADD R125, R26, 0x1, R25 ;  /* 0x000000011a7d7824 */ /* 0x000fe200078e0219 */
[----:B------:R-:W-:Y:S01]  /*2130*/  ULDC.64 UR4, c[0x0][0x9f8] ;  /* 0x00027e0000047ab9 */ /* 0x000fe20000000a00 */
[----:B------:R-:W2:Y:S01]  /*2140*/  LDL R25, [R1+0x4c] ;  /* 0x00004c0001197983 */ /* 0x000ea20000100800 */
[----:B------:R-:W-:Y:S01]  /*2150*/  ISETP.NE.U32.AND P0, PT, RZ, UR4, PT ;  /* 0x00000004ff007c0c */ /* 0x000fe2000bf05070 */
[----:B------:R-:W-:Y:S01]  /*2160*/  IMAD.MOV.U32 R0, RZ, RZ, R214 ;  /* 0x000000ffff007224 */ /* 0x000fe200078e00d6 */
[----:B------:R-:W1:Y:S02]  /*2170*/  S2R R20, SR_TID.X ;  /* 0x0000000000147919 */ /* 0x000e640000002100 */
[----:B------:R-:W-:Y:S01]  /*2180*/  ISETP.NE.AND.EX P0, PT, RZ, UR5, PT, P0 ;  /* 0x00000005ff007c0c */ /* 0x000fe2000bf05300 */
[C---:B------:R-:W-:Y:S01]  /*2190*/  VIADD R3, R16.reuse, 0x20 ;  /* 0x0000002010037836 */ /* 0x040fe20000000000 */
[----:B------:R-:W-:Y:S01]  /*21a0*/  IADD3 R4, R16, 0x40, RZ ;  /* 0x0000004010047810 */ /* 0x000fe20007ffe0ff */
[----:B------:R-:W3:Y:S08]  /*21b0*/  LDC R21, c[0x0][0x3f4] ;  /* 0x0000fd00ff157b82 */ /* 0x000ef00000000800 */
[----:B------:R-:W4:Y:S02]  /*21c0*/  LDC.64 R94, c[0x0][0x408] ;  /* 0x00010200ff5e7b82 */ /* 0x000f240000000a00 */
[----:B0-----:R-:W-:Y:S01]  /*21d0*/  @P0 IADD3 R6, P1, R220, UR4, RZ ;  /* 0x00000004dc060c10 */ /* 0x001fe2000ff3e0ff */
[----:B------:R-:W-:-:S03]  /*21e0*/  ULDC UR4, c[0x0][0x320] ;  /* 0x0000c80000047ab9 */ /* 0x000fc60000000800 */
[----:B------:R-:W-:Y:S02]  /*21f0*/  @P0 IADD3.X R7, R221, UR5, RZ, P1, !PT ;  /* 0x00000005dd070c10 */ /* 0x000fe40008ffe4ff */
[----:B------:R-:W0:Y:S03]  /*2200*/  LDC.64 R100, c[0x0][0x3f8] ;  /* 0x0000fe00ff647b82 */ /* 0x000e260000000a00 */
[----:B------:R0:W2:Y:S01]  /*2210*/  @P0 LDG.E R0, desc[UR50][R6.64] ;  /* 0x0000003206000981 */ /* 0x0000a2000c1e1900 */
[----:B------:R-:W-:Y:S02]  /*2220*/  ISETP.GE.AND P3, PT, R16, UR4, PT ;  /* 0x0000000410007c0c */ /* 0x000fe4000bf66270 */
[----:B------:R-:W-:Y:S02]  /*2230*/  ISETP.GE.AND P2, PT, R3, UR4, PT ;  /* 0x0000000403007c0c */ /* 0x000fe4000bf46270 */
[----:B------:R-:W-:-:S02]  /*2240*/  ISETP.GE.AND P0, PT, R4, UR4, PT ;  /* 0x0000000404007c0c */ /* 0x000fc4000bf06270 */
[----:B------:R-:W-:Y:S02]  /*2250*/  ISETP.GE.AND P1, PT, R168, UR4, PT ;  /* 0x00000004a8007c0c */ /* 0x000fe4000bf26270 */
[----:B-1----:R-:W-:Y:S02]  /*2260*/  SHF.R.U32.HI R20, RZ, 0x7, R20 ;  /* 0x00000007ff147819 */ /* 0x002fe40000011614 */
[----:B------:R-:W-:Y:S02]  /*2270*/  SHF.R.S32.HI R13, RZ, 0x1f, R195 ;  /* 0x0000001fff0d7819 */ /* 0x000fe400000114c3 */
[----:B------:R-:W-:Y:S01]  /*2280*/  ISETP.NE.AND P6, PT, R20, 0x1, PT ;  /* 0x000000011400780c */ /* 0x000fe20003fc5270 */
[----:B----4-:R-:W-:Y:S01]  /*2290*/  IMAD.WIDE.U32 R96, R195, R94, R16 ;  /* 0x0000005ec3607225 */ /* 0x010fe200078e0010 */
[----:B---3--:R-:W-:Y:S02]  /*22a0*/  ISETP.GE.AND P5, PT, R4, R21, PT ;  /* 0x000000150400720c */ /* 0x008fe40003fa6270 */
[----:B------:R-:W-:-:S02]  /*22b0*/  SHF.R.S32.HI R23, RZ, 0x1f, R22 ;  /* 0x0000001fff177819 */ /* 0x000fc40000011416 */
[----:B------:R-:W-:Y:S01]  /*22c0*/  LOP3.LUT R27, R27, 0xfffffffe, RZ, 0xc0, !PT ;  /* 0xfffffffe1b1b7812 */ /* 0x000fe200078ec0ff */
[----:B0-----:R-:W-:-:S04]  /*22d0*/  IMAD.WIDE.U32 R102, R195, R100, R16 ;  /* 0x00000064c3667225 */ /* 0x001fc800078e0010 */
[C-C-:B------:R-:W-:Y:S02]  /*22e0*/  IMAD.WIDE.U32 R98, R195.reuse, R94, R22.reuse ;  /* 0x0000005ec3627225 */ /* 0x140fe400078e0016 */
[----:B------:R-:W-:Y:S05]  /*22f0*/  @!P6 WARPSYNC.ALL ;  /* 0x000000000000e948 */ /* 0x000fea0003800000 */
[----:B------:R-:W-:Y:S01]  /*2300*/  ULDC UR4, c[0x0][0x2f4] ;  /* 0x0000bd0000047ab9 */ /* 0x000fe20000000800 */
[----:B------:R-:W-:Y:S01]  /*2310*/  IMAD.WIDE.U32 R104, R195, R100, R22 ;  /* 0x00000064c3687225 */ /* 0x000fe200078e0016 */
[----:B------:R-:W-:Y:S02]  /*2320*/  ISETP.GE.AND P4, PT, R16, UR4, PT ;  /* 0x0000000410007c0c */ /* 0x000fe4000bf86270 */
[----:B------:R-:W-:-:S02]  /*2330*/  @P5 LOP3.LUT R27, R27, 0x1, RZ, 0xfc, !PT ;  /* 0x000000011b1b5812 */ /* 0x000fc400078efcff */
[----:B------:R-:W-:Y:S02]  /*2340*/  SEL R5, RZ, 0x1, P4 ;  /* 0x00000001ff057807 */ /* 0x000fe40002000000 */
[----:B------:R-:W-:-:S04]  /*2350*/  ISETP.GE.AND P4, PT, R3, UR4, PT ;  /* 0x0000000403007c0c */ /* 0x000fc8000bf86270 */
[----:B------:R-:W-:-:S05]  /*2360*/  SEL R6, RZ, 0xffffffff, P4 ;  /* 0xffffffffff067807 */ /* 0x000fca0002000000 */
[----:B------:R-:W-:-:S05]  /*2370*/  IMAD.SHL.U32 R6, R6, 0x2, RZ ;  /* 0x0000000206067824 */ /* 0x000fca00078e00ff */
[----:B------:R-:W-:Y:S02]  /*2380*/  LOP3.LUT R7, R6, 0x2, R5, 0xe2, !PT ;  /* 0x0000000206077812 */ /* 0x000fe400078ee205 */
[----:B------:R-:W-:Y:S02]  /*2390*/  SEL R6, RZ, 0xffffffff, P2 ;  /* 0xffffffffff067807 */ /* 0x000fe40001000000 */
[----:B------:R-:W-:Y:S02]  /*23a0*/  SEL R5, RZ, 0x1, P3 ;  /* 0x00000001ff057807 */ /* 0x000fe40001800000 */
[----:B------:R-:W-:Y:S01]  /*23b0*/  ISETP.GE.AND P2, PT, R4, UR4, PT ;  /* 0x0000000404007c0c */ /* 0x000fe2000bf46270 */
[----:B------:R-:W-:Y:S01]  /*23c0*/  IMAD.SHL.U32 R10, R6, 0x2, RZ ;  /* 0x00000002060a7824 */ /* 0x000fe200078e00ff */
[----:B------:R-:W-:Y:S02]  /*23d0*/  ISETP.GE.AND P3, PT, R168, UR4, PT ;  /* 0x00000004a8007c0c */ /* 0x000fe4000bf66270 */
[----:B------:R-:W-:-:S02]  /*23e0*/  SEL R6, RZ, 0x4, P2 ;  /* 0x00000004ff067807 */ /* 0x000fc40001000000 */
[----:B------:R-:W-:Y:S02]  /*23f0*/  SEL R8, RZ, 0x8, P3 ;  /* 0x00000008ff087807 */ /* 0x000fe40001800000 */
[----:B------:R-:W-:Y:S01]  /*2400*/  LOP3.LUT R5, R10, 0x2, R5, 0xe2, !PT ;  /* 0x000000020a057812 */ /* 0x000fe200078ee205 */
[----:B------:R-:W-:Y:S01]  /*2410*/  IMAD R10, R13, R100, RZ ;  /* 0x000000640d0a7224 */ /* 0x000fe200078e02ff */
[----:B------:R-:W-:Y:S02]  /*2420*/  LOP3.LUT R8, R8, R7, R6, 0xfe, !PT ;  /* 0x0000000708087212 */ /* 0x000fe400078efe06 */
[----:B------:R-:W-:Y:S01]  /*2430*/  SEL R6, RZ, 0x4, P0 ;  /* 0x00000004ff067807 */ /* 0x000fe20000000000 */
[----:B------:R-:W-:Y:S01]  /*2440*/  IMAD R15, R195, R101, R10 ;  /* 0x00000065c30f7224 */ /* 0x000fe200078e020a */
[----:B------:R-:W-:Y:S02]  /*2450*/  SEL R7, RZ, 0x8, P1 ;  /* 0x00000008ff077807 */ /* 0x000fe40000800000 */
[----:B------:R-:W-:Y:S01]  /*2460*/  ISETP.GE.AND P2, PT, R192, UR4, PT ;  /* 0x00000004c0007c0c */ /* 0x000fe2000bf46270 */
[----:B------:R-:W-:Y:S01]  /*2470*/  IMAD.IADD R105, R105, 0x1, R15 ;  /* 0x0000000169697824 */ /* 0x000fe200078e020f */
[----:B------:R-:W-:Y:S01]  /*2480*/  LOP3.LUT R9, R7, R5, R6, 0xfe, !PT ;  /* 0x0000000507097212 */ /* 0x000fe200078efe06 */
[----:B------:R-:W-:Y:S01]  /*2490*/  IMAD R6, R13, R94, RZ ;  /* 0x0000005e0d067224 */ /* 0x000fe200078e02ff */
[----:B------:R-:W-:-:S02]  /*24a0*/  ISETP.GE.AND P0, PT, R16, R21, PT ;  /* 0x000000151000720c */ /* 0x000fc40003f06270 */
[----:B------:R-:W-:Y:S01]  /*24b0*/  ISETP.GE.AND P3, PT, R3, R21, PT ;  /* 0x000000150300720c */ /* 0x000fe20003f66270 */
[----:B------:R-:W-:Y:S01]  /*24c0*/  IMAD R7, R195, R95, R6 ;  /* 0x0000005fc3077224 */ /* 0x000fe200078e0206 */
[----:B------:R-:W-:Y:S02]  /*24d0*/  SEL R11, RZ, 0x10, P2 ;  /* 0x00000010ff0b7807 */ /* 0x000fe40001000000 */
[----:B------:R-:W-:Y:S01]  /*24e0*/  SEL R5, R21, RZ, P0 ;  /* 0x000000ff15057207 */ /* 0x000fe20000000000 */
[----:B------:R-:W-:Y:S01]  /*24f0*/  IMAD.IADD R99, R99, 0x1, R7 ;  /* 0x0000000163637824 */ /* 0x000fe200078e0207 */
[----:B------:R-:W-:Y:S01]  /*2500*/  SEL R6, R21, RZ, P3 ;  /* 0x000000ff15067207 */ /* 0x000fe20001800000 */
[----:B------:R-:W-:Y:S01]  /*2510*/  IMAD.IADD R97, R7, 0x1, R97 ;  /* 0x0000000107617824 */ /* 0x000fe200078e0261 */
[----:B------:R-:W-:Y:S01]  /*2520*/  LOP3.LUT R28, R8, R11, RZ, 0xfc, !PT ;  /* 0x0000000b081c7212 */ /* 0x000fe200078efcff */
[----:B------:R-:W-:Y:S01]  /*2530*/  IMAD.IADD R5, R16, 0x1, R5 ;  /* 0x0000000110057824 */ /* 0x000fe200078e0205 */
[----:B------:R-:W-:Y:S01]  /*2540*/  IADD3 R103, R15, R103, RZ ;  /* 0x000000670f677210 */ /* 0x000fe20007ffe0ff */
[----:B------:R-:W-:-:S03]  /*2550*/  IMAD.IADD R7, R3, 0x1, R6 ;  /* 0x0000000103077824 */ /* 0x000fc600078e0206 */
[----:B------:R-:W-:Y:S02]  /*2560*/  SHF.R.S32.HI R6, RZ, 0x1f, R5 ;  /* 0x0000001fff067819 */ /* 0x000fe40000011405 */
[----:B------:R-:W-:Y:S02]  /*2570*/  SHF.R.S32.HI R8, RZ, 0x1f, R7 ;  /* 0x0000001fff087819 */ /* 0x000fe40000011407 */
[CC--:B------:R-:W-:Y:S02]  /*2580*/  LEA.HI R12, R6.reuse, R5.reuse, RZ, 0x4 ;  /* 0x00000005060c7211 */ /* 0x0c0fe400078f20ff */
[----:B------:R-:W-:Y:S02]  /*2590*/  LEA.HI R6, R6, R5, RZ, 0x6 ;  /* 0x0000000506067211 */ /* 0x000fe400078f30ff */
[----:B------:R-:W-:Y:S02]  /*25a0*/  SEL R11, R21, RZ, P5 ;  /* 0x000000ff150b7207 */ /* 0x000fe40002800000 */
[----:B------:R-:W-:-:S02]  /*25b0*/  LEA.HI R26, R8, R7, RZ, 0x4 ;  /* 0x00000007081a7211 */ /* 0x000fc400078f20ff */
[----:B------:R-:W-:Y:S02]  /*25c0*/  LEA.HI R7, R8, R7, RZ, 0x6 ;  /* 0x0000000708077211 */ /* 0x000fe400078f30ff */
[----:B------:R-:W-:Y:S02]  /*25d0*/  SHF.R.S32.HI R6, RZ, 0x6, R6 ;  /* 0x00000006ff067819 */ /* 0x000fe40000011406 */
[----:B------:R-:W-:Y:S02]  /*25e0*/  IADD3 R13, R4, R11, RZ ;  /* 0x0000000b040d7210 */ /* 0x000fe40007ffe0ff */
[----:B------:R-:W-:Y:S02]  /*25f0*/  SHF.R.S32.HI R8, RZ, 0x6, R7 ;  /* 0x00000006ff087819 */ /* 0x000fe40000011407 */
[----:B------:R-:W-:Y:S01]  /*2600*/  LOP3.LUT R11, R205, 0x30, R26, 0xf8, !PT ;  /* 0x00000030cd0b7812 */ /* 0x000fe200078ef81a */
[C---:B------:R-:W-:Y:S01]  /*2610*/  IMAD R136, R6.reuse, 0x2800, R207 ;  /* 0x0000280006887824 */ /* 0x040fe200078e02cf */
[----:B------:R-:W-:Y:S01]  /*2620*/  SHF.R.U32.HI R5, RZ, 0x3, R209 ;  /* 0x00000003ff057819 */ /* 0x000fe200000116d1 */
[----:B------:R-:W-:Y:S01]  /*2630*/  IMAD R134, R6, 0x2800, R210 ;  /* 0x0000280006867824 */ /* 0x000fe200078e02d2 */
[----:B------:R-:W-:Y:S01]  /*2640*/  LOP3.LUT R10, R209, 0x30, R12, 0xf8, !PT ;  /* 0x00000030d10a7812 */ /* 0x000fe200078ef80c */
[----:B------:R-:W-:Y:S01]  /*2650*/  IMAD R135, R8, 0x2800, R207 ;  /* 0x0000280008877824 */ /* 0x000fe200078e02cf */
[----:B------:R-:W-:-:S02]  /*2660*/  LOP3.LUT R6, R11, R206, RZ, 0x3c, !PT ;  /* 0x000000ce0b067212 */ /* 0x000fc400078e3cff */
[----:B------:R-:W-:Y:S02]  /*2670*/  SHF.R.S32.HI R14, RZ, 0x1f, R13 ;  /* 0x0000001fff0e7819 */ /* 0x000fe4000001140d */
[----:B------:R-:W-:Y:S01]  /*2680*/  LOP3.LUT R11, R10, R5, RZ, 0x3c, !PT ;  /* 0x000000050a0b7212 */ /* 0x000fe200078e3cff */
[----:B------:R-:W-:Y:S01]  /*2690*/  IMAD.IADD R135, R135, 0x1, R6 ;  /* 0x0000000187877824 */ /* 0x000fe200078e0206 */
[CC--:B------:R-:W-:Y:S01]  /*26a0*/  LEA.HI R30, R14.reuse, R13.reuse, RZ, 0x4 ;  /* 0x0000000d0e1e7211 */ /* 0x0c0fe200078f20ff */
[----:B------:R0:W-:Y:S01]  /*26b0*/  STL [R1], R27 ;  /* 0x0000001b01007387 */ /* 0x0001e20000100800 */
[----:B------:R-:W-:Y:S02]  /*26c0*/  LOP3.LUT R6, R209, 0x30, R26, 0xf8, !PT ;  /* 0x00000030d1067812 */ /* 0x000fe400078ef81a */
[----:B------:R-:W-:Y:S02]  /*26d0*/  LEA.HI R13, R14, R13, RZ, 0x6 ;  /* 0x0000000d0e0d7211 */ /* 0x000fe400078f30ff */
[----:B-----5:R-:W-:Y:S01]  /*26e0*/  SHF.R.S32.HI R15, RZ, 0x1f, R138 ;  /* 0x0000001fff0f7819 */ /* 0x020fe2000001148a */
[----:B------:R-:W-:Y:S01]  /*26f0*/  IMAD.IADD R134, R134, 0x1, R11 ;  /* 0x0000000186867824 */ /* 0x000fe200078e020b */
[----:B------:R-:W-:Y:S01]  /*2700*/  LOP3.LUT R7, R205, 0x30, R12, 0xf8, !PT ;  /* 0x00000030cd077812 */ /* 0x000fe200078ef80c */
[----:B------:R-:W-:Y:S01]  /*2710*/  IMAD R132, R8, 0x2800, R210 ;  /* 0x0000280008847824 */ /* 0x000fe200078e02d2 */
[----:B------:R-:W-:Y:S01]  /*2720*/  LOP3.LUT R11, R6, R5, RZ, 0x3c, !PT ;  /* 0x00000005060b7212 */ /* 0x000fe200078e3cff */
[----:B------:R-:W-:Y:S01]  /*2730*/  IMAD R8, R15, R100, RZ ;  /* 0x000000640f087224 */ /* 0x000fe200078e02ff */
[----:B------:R-:W-:Y:S01]  /*2740*/  SHF.R.S32.HI R13, RZ, 0x6, R13 ;  /* 0x00000006ff0d7819 */ /* 0x000fe2000001140d */
[----:B------:R-:W-:Y:S01]  /*2750*/  IMAD.MOV.U32 R123, RZ, RZ, 0x20 ;  /* 0x00000020ff7b7424 */ /* 0x000fe200078e00ff */
[----:B------:R-:W-:-:S02]  /*2760*/  LOP3.LUT R10, R209, 0x30, R30, 0xf8, !PT ;  /* 0x00000030d10a7812 */ /* 0x000fc400078ef81e */
[----:B------:R-:W-:Y:S01]  /*2770*/  LOP3.LUT R7, R7, R206, RZ, 0x3c, !PT ;  /* 0x000000ce07077212 */ /* 0x000fe200078e3cff */
[----:B------:R-:W-:Y:S01]  /*2780*/  IMAD.IADD R132, R132, 0x1, R11 ;  /* 0x0000000184847824 */ /* 0x000fe200078e020b */
[----:B------:R-:W-:Y:S01]  /*2790*/  LOP3.LUT R10, R10, R5, RZ, 0x3c, !PT ;  /* 0x000000050a0a7212 */ /* 0x000fe200078e3cff */
[----:B------:R-:W-:Y:S02]  /*27a0*/  IMAD R131, R13, 0x2800, R210 ;  /* 0x000028000d837824 */ /* 0x000fe400078e02d2 */
[C---:B------:R-:W-:Y:S02]  /*27b0*/  IMAD R11, R138.reuse, R101, R8 ;  /* 0x000000658a0b7224 */ /* 0x040fe400078e0208 */
[----:B------:R-:W-:-:S04]  /*27c0*/  IMAD.WIDE.U32 R102, R138, R100, R102 ;  /* 0x000000648a667225 */ /* 0x000fc800078e0066 */
[----:B------:R-:W-:Y:S01]  /*27d0*/  IMAD.IADD R136, R136, 0x1, R7 ;  /* 0x0000000188887824 */ /* 0x000fe200078e0207 */
[----:B------:R-:W-:Y:S01]  /*27e0*/  LOP3.LUT R7, R205, 0x30, R30, 0xf8, !PT ;  /* 0x00000030cd077812 */ /* 0x000fe200078ef81e */
[----:B------:R-:W-:Y:S01]  /*27f0*/  IMAD.WIDE.U32 R104, R138, R100, R104 ;  /* 0x000000648a687225 */ /* 0x000fe200078e0068 */
[----:B------:R-:W-:-:S03]  /*2800*/  SHF.L.U64.HI R106, R100, 0x7, R101 ;  /* 0x00000007646a7819 */ /* 0x000fc60000010265 */
[----:B------:R-:W-:Y:S01]  /*2810*/  IMAD.IADD R131, R131, 0x1, R10 ;  /* 0x0000000183837824 */ /* 0x000fe200078e020a */
[----:B------:R-:W-:Y:S01]  /*2820*/  IADD3 R10, R11, R103, RZ ;  /* 0x000000670b0a7210 */ /* 0x000fe20007ffe0ff */
[----:B------:R-:W-:Y:S01]  /*2830*/  IMAD.MOV.U32 R122, RZ, RZ, 0x40 ;  /* 0x00000040ff7a7424 */ /* 0x000fe200078e00ff */
[----:B------:R-:W-:Y:S01]  /*2840*/  LOP3.LUT R6, R7, R206, RZ, 0x3c, !PT ;  /* 0x000000ce07067212 */ /* 0x000fe200078e3cff */
[----:B------:R-:W-:Y:S02]  /*2850*/  IMAD R15, R15, R94, RZ ;  /* 0x0000005e0f0f7224 */ /* 0x000fe400078e02ff */
[----:B------:R-:W-:Y:S02]  /*2860*/  IMAD.IADD R93, R105, 0x1, R11 ;  /* 0x00000001695d7824 */ /* 0x000fe400078e020b */
[----:B------:R-:W-:Y:S02]  /*2870*/  IMAD R133, R13, 0x2800, R207 ;  /* 0x000028000d857824 */ /* 0x000fe400078e02cf */
[----:B------:R-:W-:-:S02]  /*2880*/  IMAD R7, R101, 0xa0, RZ ;  /* 0x000000a065077824 */ /* 0x000fc400078e02ff */
[----:B------:R-:W-:Y:S01]  /*2890*/  IMAD.SHL.U32 R107, R100, 0x80, RZ ;  /* 0x00000080646b7824 */ /* 0x000fe200078e00ff */
[----:B------:R-:W-:Y:S01]  /*28a0*/  SHF.L.U64.HI R108, R94, 0x7, R95 ;  /* 0x000000075e6c7819 */ /* 0x000fe2000001025f */
[----:B------:R-:W-:Y:S01]  /*28b0*/  IMAD.WIDE.U32 R100, R100, 0xa0, RZ ;  /* 0x000000a064647825 */ /* 0x000fe200078e00ff */
[----:B------:R-:W-:Y:S02]  /*28c0*/  SHF.R.S32.HI R115, RZ, 0x4, R26 ;  /* 0x00000004ff737819 */ /* 0x000fe4000001141a */
[----:B------:R-:W-:Y:S01]  /*28d0*/  LOP3.LUT R26, R26, 0xfffffff0, RZ, 0xc0, !PT ;  /* 0xfffffff01a1a7812 */ /* 0x000fe200078ec0ff */
[----:B------:R-:W-:Y:S02]  /*28e0*/  IMAD R127, R95, 0xa0, RZ ;  /* 0x000000a05f7f7824 */ /* 0x000fe400078e02ff */
[----:B------:R-:W-:Y:S02]  /*28f0*/  IMAD R15, R138, R95, R15 ;  /* 0x0000005f8a0f7224 */ /* 0x000fe400078e020f */
[----:B------:R-:W-:-:S02]  /*2900*/  IMAD.SHL.U32 R109, R94, 0x80, RZ ;  /* 0x000000805e6d7824 */ /* 0x000fc400078e00ff */
[----:B------:R-:W-:Y:S01]  /*2910*/  IMAD.WIDE.U32 R98, R138, R94, R98 ;  /* 0x0000005e8a627225 */ /* 0x000fe200078e0062 */
[----:B------:R-:W-:-:S03]  /*2920*/  IADD3 R133, R133, R6, RZ ;  /* 0x0000000685857210 */ /* 0x000fc60007ffe0ff */
[----:B------:R-:W-:Y:S01]  /*2930*/  IMAD.WIDE.U32 R96, R138, R94, R96 ;  /* 0x0000005e8a607225 */ /* 0x000fe200078e0060 */
[----:B------:R-:W-:-:S03]  /*2940*/  SHF.L.U32 R118, R21, 0x1, RZ ;  /* 0x0000000115767819 */ /* 0x000fc600000006ff */
[----:B------:R-:W-:Y:S01]  /*2950*/  IMAD.WIDE.U32 R94, R94, 0xa0, RZ ;  /* 0x000000a05e5e7825 */ /* 0x000fe200078e00ff */
[C---:B------:R-:W-:Y:S02]  /*2960*/  LOP3.LUT R6, R9.reuse, 0x1, RZ, 0xc0, !PT ;  /* 0x0000000109067812 */ /* 0x040fe400078ec0ff */
[----:B------:R-:W-:Y:S01]  /*2970*/  LOP3.LUT R8, R9, 0x4, RZ, 0xc0, !PT ;  /* 0x0000000409087812 */ /* 0x000fe200078ec0ff */
[----:B------:R-:W-:Y:S01]  /*2980*/  IMAD.IADD R126, R101, 0x1, R7 ;  /* 0x00000001657e7824 */ /* 0x000fe200078e0207 */
[----:B------:R-:W-:Y:S01]  /*2990*/  LOP3.LUT R7, R9, 0x2, RZ, 0xc0, !PT ;  /* 0x0000000209077812 */ /* 0x000fe200078ec0ff */
[----:B------:R-:W-:Y:S01]  /*29a0*/  VIADD R158, R20, 0x8 ;  /* 0x00000008149e7836 */ /* 0x000fe20000000000 */
[----:B------:R-:W-:Y:S01]  /*29b0*/  SHF.R.S32.HI R114, RZ, 0x4, R30 ;  /* 0x00000004ff727819 */ /* 0x000fe2000001141e */
[----:B------:R-:W-:Y:S01]  /*29c0*/  IMAD.IADD R127, R95, 0x1, R127 ;  /* 0x000000015f7f7824 */ /* 0x000fe200078e027f */
[----:B------:R-:W-:Y:S01]  /*29d0*/  LOP3.LUT R9, R9, 0x8, RZ, 0xc0, !PT ;  /* 0x0000000809097812 */ /* 0x000fe200078ec0ff */
[----:B------:R-:W-:Y:S01]  /*29e0*/  IMAD.IADD R20, R99, 0x1, R15 ;  /* 0x0000000163147824 */ /* 0x000fe200078e020f */
[----:B------:R-:W-:Y:S01]  /*29f0*/  SHF.R.S32.HI R116, RZ, 0x4, R12 ;  /* 0x00000004ff747819 */ /* 0x000fe2000001140c */
[----:B------:R-:W-:Y:S01]  /*2a00*/  IMAD.IADD R21, R15, 0x1, R97 ;  /* 0x000000010f157824 */ /* 0x000fe200078e0261 */
[----:B------:R-:W-:Y:S01]  /*2a10*/  SHF.R.S32.HI R111, RZ, 0x1f, R26 ;  /* 0x0000001fff6f7819 */ /* 0x000fe2000001141a */
[----:B------:R-:W-:Y:S01]  /*2a20*/  @!P6 BAR.SYNC.DEFER_BLOCKING 0x9, 0x100 ;  /* 0x024400000000eb1d */ /* 0x000fe20000010000 */
[----:B--2---:R-:W-:-:S05]  /*2a30*/  R2P PR, R25, 0x6 ;  /* 0x0000000619007804 */ /* 0x004fca0000000000 */
[----:B------:R-:W0:Y:S01]  /*2a40*/  S2R R25, SR_TID.X ;  /* 0x0000000000197919 */ /* 0x000e220000002100 */
[----:B------:R-:W-:Y:S02]  /*2a50*/  SEL R123, R123, 0xffffffe0, !P1 ;  /* 0xffffffe07b7b7807 */ /* 0x000fe40004800000 */
[----:B------:R-:W-:-:S04]  /*2a60*/  ISETP.GE.AND P1, PT, R193, UR4, PT ;  /* 0x00000004c1007c0c */ /* 0x000fc8000bf26270 */
[----:B------:R-:W-:Y:S02]  /*2a70*/  SEL R11, RZ, 0x20, P1 ;  /* 0x00000020ff0b7807 */ /* 0x000fe40000800000 */
[----:B------:R-:W-:Y:S02]  /*2a80*/  SEL R122, R122, 0xffffffc0, !P2 ;  /* 0xffffffc07a7a7807 */ /* 0x000fe40005000000 */
[----:B------:R-:W-:Y:S02]  /*2a90*/  LOP3.LUT R11, R28, R11, RZ, 0xfc, !PT ;  /* 0x0000000b1c0b7212 */ /* 0x000fe400078efcff */
[----:B0-----:R-:W-:-:S04]  /*2aa0*/  IADD3 R27, R25, -0x80, RZ ;  /* 0xffffff80191b7810 */ /* 0x001fc80007ffe0ff */
[----:B------:R-:W-:-:S04]  /*2ab0*/  LEA.HI R25, R27, R27, RZ, 0x1 ;  /* 0x0000001b1b197211 */ /* 0x000fc800078f08ff */
[----:B------:R-:W-:-:S05]  /*2ac0*/  LOP3.LUT R25, R25, 0xfffffffe, RZ, 0xc0, !PT ;  /* 0xfffffffe19197812 */ /* 0x000fca00078ec0ff */
[----:B------:R-:W-:Y:S01]  /*2ad0*/  IMAD.IADD R25, R27, 0x1, -R25 ;  /* 0x000000011b197824 */ /* 0x000fe200078e0a19 */
[----:B------:R-:W-:-:S03]  /*2ae0*/  LOP3.LUT R27, R30, 0xfffffff0, RZ, 0xc0, !PT ;  /* 0xfffffff01e1b7812 */ /* 0x000fc600078ec0ff */
[----:B------:R-:W-:Y:S01]  /*2af0*/  IMAD R113, R25, 0x80, R195 ;  /* 0x0000008019717824 */ /* 0x000fe200078e02c3 */
[----:B------:R-:W-:Y:S01]  /*2b00*/  LOP3.LUT R25, R12, 0xfffffff0, RZ, 0xc0, !PT ;  /* 0xfffffff00c197812 */ /* 0x000fe200078ec0ff */
[----:B------:R-:W-:Y:S01]  /*2b10*/  IMAD.IADD R130, R123, 0x1, R122 ;  /* 0x000000017b827824 */ /* 0x000fe200078e027a */
[----:B------:R-:W-:Y:S02]  /*2b20*/  SHF.R.S32.HI R124, RZ, 0x1f, R0 ;  /* 0x0000001fff7c7819 */ /* 0x000fe40000011400 */
[----:B------:R-:W-:Y:S02]  /*2b30*/  SHF.R.S32.HI R112, RZ, 0x1f, R25 ;  /* 0x0000001fff707819 */ /* 0x000fe40000011419 */
[----:B------:R-:W-:Y:S02]  /*2b40*/  SHF.R.S32.HI R110, RZ, 0x1f, R27 ;  /* 0x0000001fff6e7819 */ /* 0x000fe4000001141b */
[----:B------:R-:W-:Y:S02]  /*2b50*/  LOP3.LUT R28, R28, 0x1, RZ, 0xc0, !PT ;  /* 0x000000011c1c7812 */ /* 0x000fe400078ec0ff */
[----:B------:R-:W-:-:S02]  /*2b60*/  LOP3.LUT R29, R11, 0x2, RZ, 0xc0, !PT ;  /* 0x000000020b1d7812 */ /* 0x000fc400078ec0ff */
[C---:B------:R-:W-:Y:S02]  /*2b70*/  LOP3.LUT R30, R11.reuse, 0x4, RZ, 0xc0, !PT ;  /* 0x000000040b1e7812 */ /* 0x040fe400078ec0ff */
[C---:B------:R-:W-:Y:S02]  /*2b80*/  LOP3.LUT R31, R11.reuse, 0x8, RZ, 0xc0, !PT ;  /* 0x000000080b1f7812 */ /* 0x040fe400078ec0ff */
[C---:B------:R-:W-:Y:S02]  /*2b90*/  LOP3.LUT R32, R11.reuse, 0x10, RZ, 0xc0, !PT ;  /* 0x000000100b207812 */ /* 0x040fe400078ec0ff */
[----:B------:R-:W-:-:S07]  /*2ba0*/  LOP3.LUT R33, R11, 0x20, RZ, 0xc0, !PT ;  /* 0x000000200b217812 */ /* 0x000fce00078ec0ff */
.L_x_539:
[----:B--2---:R-:W2:Y:S01]  /*2bb0*/  LDL.LU R38, [R1] ;  /* 0x0000000001267983 */ /* 0x004ea20000300800 */
[----:B------:R-:W0:Y:S01]  /*2bc0*/  LDC R36, c[0x0][0x430] ;  /* 0x00010c00ff247b82 */ /* 0x000e220000000800 */
[----:B------:R-:W-:-:S04]  /*2bd0*/  VIADD R24, R24, 0xffffffff ;  /* 0xffffffff18187836 */ /* 0x000fc80000000000 */
[----:B------:R-:W-:-:S03]  /*2be0*/  IMAD R11, R24, 0xa0, R113 ;  /* 0x000000a0180b7824 */ /* 0x000fc600078e0271 */
[----:B------:R-:W1:Y:S01]  /*2bf0*/  LDC R117, c[0x0][0x3f4] ;  /* 0x0000fd00ff757b82 */ /* 0x000e620000000800 */
[----:B------:R-:W-:Y:S01]  /*2c00*/  IMAD.IADD R39, R125, 0x1, R11 ;  /* 0x000000017d277824 */ /* 0x000fe200078e020b */
[----:B------:R-:W-:-:S04]  /*2c10*/  ISETP.GE.AND P1, PT, R11, R2, PT ;  /* 0x000000020b00720c */ /* 0x000fc80003f26270 */
[----:B------:R-:W-:Y:S02]  /*2c20*/  ISETP.GT.OR P1, PT, R113, 0x9f, P1 ;  /* 0x0000009f7100780c */ /* 0x000fe40000f24670 */
[----:B------:R-:W-:Y:S02]  /*2c30*/  MOV R11, R39 ;  /* 0x00000027000b7202 */ /* 0x000fe40000000f00 */
[----:B0-----:R-:W-:-:S09]  /*2c40*/  ISETP.NE.AND P2, PT, R36, 0x1, PT ;  /* 0x000000012400780c */ /* 0x001fd20003f45270 */
[----:B------:R-:W0:Y:S08]  /*2c50*/  @!P1 LDC.64 R14, c[0x0][0x428] ;  /* 0x00010a00ff0e9b82 */ /* 0x000e300000000a00 */
[----:B---3--:R-:W3:Y:S08]  /*2c60*/  @!P1 LDC.64 R12, c[0x0][0x418] ;  /* 0x00010600ff0c9b82 */ /* 0x008ef00000000a00 */
[----:B----4-:R-:W4:Y:S08]  /*2c70*/  @P2 LDC R34, c[0x0][0x434] ;  /* 0x00010d00ff222b82 */ /* 0x010f300000000800 */
[----:B------:R-:W1:Y:S01]  /*2c80*/  @P2 LDC R35, c[0x0][0x438] ;  /* 0x00010e00ff232b82 */ /* 0x000e620000000800 */
[----:B----4-:R-:W-:-:S05]  /*2c90*/  @P2 IMAD.HI.U32 R34, R39, R34, RZ ;  /* 0x0000002227222227 */ /* 0x010fca00078e00ff */
[----:B-1----:R-:W-:Y:S01]  /*2ca0*/  @P2 SHF.R.U32.HI R11, RZ, R35, R34 ;  /* 0x00000023ff0b2219 */ /* 0x002fe20000011622 */
[----:B0-----:R-:W-:-:S03]  /*2cb0*/  @!P1 IMAD R34, R124, R14, RZ ;  /* 0x0000000e7c229224 */ /* 0x001fc600078e02ff */
[--C-:B------:R-:W-:Y:S01]  /*2cc0*/  @!P1 SHF.R.S32.HI R35, RZ, 0x1f, R11.reuse ;  /* 0x0000001fff239819 */ /* 0x100fe2000001140b */
[----:B------:R-:W-:Y:S02]  /*2cd0*/  @!P1 IMAD R37, R0, R15, R34 ;  /* 0x0000000f00259224 */ /* 0x000fe400078e0222 */
[----:B------:R-:W-:-:S04]  /*2ce0*/  @!P1 IMAD.MOV.U32 R34, RZ, RZ, R11 ;  /* 0x000000ffff229224 */ /* 0x000fc800078e000b */
[----:B------:R-:W-:-:S04]  /*2cf0*/  @!P1 IMAD.WIDE.U32 R14, R0, R14, R34 ;  /* 0x0000000e000e9225 */ /* 0x000fc800078e0022 */
[----:B------:R-:W-:Y:S01]  /*2d00*/  @!P1 IMAD.IADD R15, R15, 0x1, R37 ;  /* 0x000000010f0f9824 */ /* 0x000fe200078e0225 */
[----:B---3--:R-:W-:Y:S01]  /*2d10*/  @!P1 LEA R12, P2, R14, R12, 0x2 ;  /* 0x0000000c0e0c9211 */ /* 0x008fe200078410ff */
[----:B------:R-:W-:-:S03]  /*2d20*/  IMAD.MOV.U32 R34, RZ, RZ, RZ ;  /* 0x000000ffff227224 */ /* 0x000fc600078e00ff */
[----:B------:R-:W-:Y:S02]  /*2d30*/  @!P1 LEA.HI.X R13, R14, R13, R15, 0x2, P2 ;  /* 0x0000000d0e0d9211 */ /* 0x000fe400010f140f */
[----:B------:R-:W-:-:S03]  /*2d40*/  ISETP.GT.AND P2, PT, R24, R119, PT ;  /* 0x000000771800720c */ /* 0x000fc60003f44270 */
[----:B------:R0:W5:Y:S01]  /*2d50*/  @!P1 LDG.E R34, desc[UR50][R12.64] ;  /* 0x000000320c229981 */ /* 0x000162000c1e1900 */
[----:B------:R-:W-:Y:S01]  /*2d60*/  ISETP.GE.AND P1, PT, R117, 0x1, PT ;  /* 0x000000017500780c */ /* 0x000fe20003f26270 */
[----:B------:R-:W-:Y:S01]  /*2d70*/  IMAD.MOV R35, RZ, RZ, -R11 ;  /* 0x000000ffff237224 */ /* 0x000fe200078e0a0b */
[----:B------:R-:W-:Y:S05]  /*2d80*/  YIELD ;  /* 0x0000000000007946 */ /* 0x000fea0003800000 */
[C---:B------:R-:W-:Y:S01]  /*2d90*/  IMAD R37, R19.reuse, 0x7800, R213 ;  /* 0x0000780013257824 */ /* 0x040fe200078e02d5 */
[----:B------:R-:W-:Y:S01]  /*2da0*/  BSSY B0, `(.L_x_434) ;  /* 0x0000cec000007945 */ /* 0x000fe20003800000 */
[----:B------:R-:W-:-:S02]  /*2db0*/  IMAD R11, R19, 0x7800, R215 ;  /* 0x00007800130b7824 */ /* 0x000fc400078e02d7 */
[----:B------:R-:W-:Y:S01]  /*2dc0*/  IMAD R35, R36, R35, R39 ;  /* 0x0000002324237224 */ /* 0x000fe200078e0227 */
[C---:B------:R-:W-:Y:S01]  /*2dd0*/  IADD3 R37, R18.reuse, R37, RZ ;  /* 0x0000002512257210 */ /* 0x040fe20007ffe0ff */
[----:B------:R-:W-:Y:S01]  /*2de0*/  IMAD.IADD R36, R18, 0x1, R11 ;  /* 0x0000000112247824 */ /* 0x000fe200078e020b */
[----:B--2---:R-:W-:-:S04]  /*2df0*/  LOP3.LUT R38, R38, 0xfffffffd, RZ, 0xc0, !PT ;  /* 0xfffffffd26267812 */ /* 0x004fc800078ec0ff */
[----:B------:R-:W-:-:S05]  /*2e00*/  @P2 LOP3.LUT R38, R38, 0x2, RZ, 0xfc, !PT ;  /* 0x0000000226262812 */ /* 0x000fca00078efcff */
[----:B------:R0:W-:Y:S01]  /*2e10*/  STL [R1], R38 ;  /* 0x0000002601007387 */ /* 0x0001e20000100800 */
[----:B------:R-:W-:Y:S05]  /*2e20*/  @!P1 BRA `(.L_x_435) ;  /* 0x000000c400d09947 */ /* 0x000fea0003800000 */
[----:B------:R-:W-:Y:S01]  /*2e30*/  SHF.R.S32.HI R88, RZ, 0x1f, R35 ;  /* 0x0000001fff587819 */ /* 0x000fe20000011423 */
[----:B------:R-:W-:Y:S01]  /*2e40*/  ULDC.64 UR4, c[0x0][0x300] ;  /* 0x0000c00000047ab9 */ /* 0x000fe20000000a00 */
[----:B-----5:R-:W-:Y:S01]  /*2e50*/  SHF.R.S32.HI R89, RZ, 0x1f, R34 ;  /* 0x0000001fff597819 */ /* 0x020fe20000011422 */
[----:B0-----:R-:W-:-:S04]  /*2e60*/  IMAD.WIDE.U32 R12, R35, UR4, RZ ;  /* 0x00000004230c7c25 */ /* 0x001fc8000f8e00ff */
[----:B------:R-:W-:Y:S02]  /*2e70*/  IMAD R14, R88, UR4, RZ ;  /* 0x00000004580e7c24 */ /* 0x000fe4000f8e02ff */
[----:B------:R-:W-:Y:S02]  /*2e80*/  IMAD R90, R24, -0xa0, R2 ;  /* 0xffffff60185a7824 */ /* 0x000fe400078e0202 */
[----:B------:R-:W-:Y:S01]  /*2e90*/  IMAD R11, R35, UR5, R14 ;  /* 0x00000005230b7c24 */ /* 0x000fe2000f8e020e */
[----:B------:R-:W-:Y:S01]  /*2ea0*/  ULDC.64 UR4, c[0x0][0x310] ;  /* 0x0000c40000047ab9 */ /* 0x000fe20000000a00 */
[----:B------:R-:W-:Y:S01]  /*2eb0*/  IMAD R14, R126, R24, RZ ;  /* 0x000000187e0e7224 */ /* 0x000fe200078e02ff */
[----:B------:R-:W-:Y:S01]  /*2ec0*/  VIMNMX R90, R90, 0xa0, PT ;  /* 0x000000a05a5a7848 */ /* 0x000fe20003fe0100 */
[----:B------:R-:W-:Y:S02]  /*2ed0*/  IMAD R15, R89, UR4, RZ ;  /* 0x00000004590f7c24 */ /* 0x000fe4000f8e02ff */
[----:B------:R-:W-:Y:S01]  /*2ee0*/  IMAD.IADD R13, R13, 0x1, R11 ;  /* 0x000000010d0d7824 */ /* 0x000fe200078e020b */
[----:B------:R-:W-:Y:S01]  /*2ef0*/  SHF.R.S32.HI R11, RZ, 0x1f, R24 ;  /* 0x0000001fff0b7819 */ /* 0x000fe20000011418 */
[----:B------:R-:W-:-:S02]  /*2f00*/  IMAD R15, R34, UR5, R15 ;  /* 0x00000005220f7c24 */ /* 0x000fc4000f8e020f */
[----:B------:R-:W-:Y:S01]  /*2f10*/  IMAD.WIDE.U32 R12, R34, UR4, R12 ;  /* 0x00000004220c7c25 */ /* 0x000fe2000f8e000c */
[----:B------:R-:W-:-:S03]  /*2f20*/  ULDC.64 UR4, c[0x0][0x308] ;  /* 0x0000c20000047ab9 */ /* 0x000fc60000000a00 */
[----:B------:R-:W-:Y:S02]  /*2f30*/  IMAD.IADD R13, R13, 0x1, R15 ;  /* 0x000000010d0d7824 */ /* 0x000fe400078e020f */
[----:B------:R-:W-:Y:S02]  /*2f40*/  IMAD R39, R11, R100, R14 ;  /* 0x000000640b277224 */ /* 0x000fe400078e020e */
[----:B------:R-:W-:-:S04]  /*2f50*/  IMAD.WIDE.U32 R12, R169, UR4, R12 ;  /* 0x00000004a90c7c25 */ /* 0x000fc8000f8e000c */
[----:B------:R-:W-:Y:S01]  /*2f60*/  IMAD R120, R169, UR5, R13 ;  /* 0x00000005a9787c24 */ /* 0x000fe2000f8e020d */
[----:B------:R-:W-:Y:S01]  /*2f70*/  ULDC.64 UR4, c[0x0][0x2e8] ;  /* 0x0000ba0000047ab9 */ /* 0x000fe20000000a00 */
[-C--:B------:R-:W-:Y:S01]  /*2f80*/  IMAD R13, R127, R24.reuse, RZ ;  /* 0x000000187f0d7224 */ /* 0x080fe200078e02ff */
[----:B------:R-:W-:Y:S01]  /*2f90*/  IADD3 R121, P1, R12, UR4, RZ ;  /* 0x000000040c797c10 */ /* 0x000fe2000ff3e0ff */
[----:B------:R-:W-:Y:S01]  /*2fa0*/  ULDC.U8 UR4, c[0x0][0x410] ;  /* 0x0001040000047ab9 */ /* 0x000fe20000000000 */
[----:B------:R-:W-:Y:S02]  /*2fb0*/  IMAD.WIDE.U32 R14, R100, R24, RZ ;  /* 0x00000018640e7225 */ /* 0x000fe400078e00ff */
[----:B------:R-:W-:Y:S02]  /*2fc0*/  IADD3.X R120, R120, UR5, RZ, P1, !PT ;  /* 0x0000000578787c10 */ /* 0x000fe40008ffe4ff */
[----:B------:R-:W-:Y:S01]  /*2fd0*/  ISETP.NE.AND P1, PT, RZ, UR4, PT ;  /* 0x00000004ff007c0c */ /* 0x000fe2000bf25270 */
[----:B------:R-:W-:-:S02]  /*2fe0*/  IMAD R91, R11, R94, R13 ;  /* 0x0000005e0b5b7224 */ /* 0x000fc400078e020d */
[----:B------:R-:W-:-:S04]  /*2ff0*/  IMAD.WIDE.U32 R12, R94, R24, RZ ;  /* 0x000000185e0c7225 */ /* 0x000fc800078e00ff */
[----:B------:R-:W-:Y:S01]  /*3000*/  IMAD.IADD R11, R15, 0x1, R39 ;  /* 0x000000010f0b7824 */ /* 0x000fe200078e0227 */
[----:B------:R-:W-:-:S05]  /*3010*/  IADD3 R91, R13, R91, RZ ;  /* 0x0000005b0d5b7210 */ /* 0x000fca0007ffe0ff */
[----:B------:R-:W-:Y:S05]  /*3020*/  @!P1 BRA `(.L_x_436) ;  /* 0x00000060003c9947 */ /* 0x000fea0003800000 */
[----:B------:R-:W-:Y:S01]  /*3030*/  ISETP.GE.AND P2, PT, R195, R90, PT ;  /* 0x0000005ac300720c */ /* 0x000fe20003f46270 */
[----:B------:R-:W-:Y:S01]  /*3040*/  BSSY B1, `(.L_x_437) ;  /* 0x000003e000017945 */ /* 0x000fe20003800000 */
        /* <DEDUP_REMOVED lines=23> */
[----:B------:R-:W-:Y:S01]  /*31c0*/  CS2R R84, SRZ ;  /* 0x0000000000547805 */ /* 0x000fe2000001ff00 */
[----:B------:R-:W-:Y:S06]  /*31d0*/  @P2 BRA `(.L_x_438) ;  /* 0x0000000000902947 */ /* 0x000fec0003800000 */
[----:B------:R-:W-:Y:S01]  /*31e0*/  ULDC.64 UR4, c[0x0][0x3e8] ;  /* 0x0000fa0000047ab9 */ /* 0x000fe20000000a00 */
[----:B------:R-:W-:Y:S02]  /*31f0*/  CS2R R82, SRZ ;  /* 0x0000000000527805 */ /* 0x000fe4000001ff00 */
[----:B------:R-:W-:Y:S02]  /*3200*/  IADD3 R86, P1, P4, R104, UR4, R14 ;  /* 0x0000000468567c10 */ /* 0x000fe4000fc3e00e */
[----:B------:R-:W-:Y:S02]  /*3210*/  CS2R R84, SRZ ;  /* 0x0000000000547805 */ /* 0x000fe4000001ff00 */
[----:B------:R-:W-:Y:S01]  /*3220*/  IADD3.X R87, R93, UR5, R11, P1, P4 ;  /* 0x000000055d577c10 */ /* 0x000fe20008fe840b */
[----:B------:R-:W-:Y:S02]  /*3230*/  ULDC.64 UR4, c[0x0][0x400] ;  /* 0x0001000000047ab9 */ /* 0x000fe40000000a00 */
[----:B------:R-:W-:-:S04]  /*3240*/  IADD3 R128, P1, P4, R98, UR4, R12 ;  /* 0x0000000462807c10 */ /* 0x000fc8000fc3e00c */
[----:B------:R-:W-:Y:S02]  /*3250*/  IADD3.X R129, R20, UR5, R91, P1, P4 ;  /* 0x0000000514817c10 */ /* 0x000fe40008fe845b */
[----:B------:R-:W-:Y:S02]  /*3260*/  ISETP.GE.AND P1, PT, R22, R117, PT ;  /* 0x000000751600720c */ /* 0x000fe40003f26270 */
[----:B------:R-:W-:Y:S02]  /*3270*/  CS2R R78, SRZ ;  /* 0x00000000004e7805 */ /* 0x000fe4000001ff00 */
[----:B------:R-:W-:-:S09]  /*3280*/  CS2R R80, SRZ ;  /* 0x0000000000507805 */ /* 0x000fd2000001ff00 */
[----:B------:R0:W5:Y:S04]  /*3290*/  @!P1 LDG.E.64 R82, desc[UR50][R86.64] ;  /* 0x0000003256529981 */ /* 0x000168000c1e1b00 */
[----:B------:R0:W5:Y:S01]  /*32a0*/  @!P1 LDG.E.64 R84, desc[UR50][R128.64] ;  /* 0x0000003280549981 */ /* 0x000162000c1e1b00 */
        /* <DEDUP_REMOVED lines=20> */
[----:B------:R-:W-:-:S13]  /*33f0*/  ISETP.GE.AND P1, PT, R201, R117, PT ;  /* 0x00000075c900720c */ /* 0x000fda0003f26270 */
[----:B------:R0:W5:Y:S04]  /*3400*/  @!P1 LDG.E.64 R62, desc[UR50][R86.64+0x50] ;  /* 0x00005032563e9981 */ /* 0x000168000c1e1b00 */
[----:B------:R0:W5:Y:S02]  /*3410*/  @!P1 LDG.E.64 R64, desc[UR50][R128.64+0x50] ;  /* 0x0000503280409981 */ /* 0x000164000c1e1b00 */
.L_x_438:
[----:B------:R-:W-:Y:S05]  /*3420*/  BSYNC B1 ;  /* 0x0000000000017941 */ /* 0x000fea0003800000 */
.L_x_437:
[----:B0-----:R-:W-:Y:S01]  /*3430*/  VIADD R86, R195, 0x80 ;  /* 0x00000080c3567836 */ /* 0x001fe20000000000 */
[----:B------:R-:W-:Y:S01]  /*3440*/  BSSY B1, `(.L_x_439) ;  /* 0x000002d000017945 */ /* 0x000fe20003800000 */
[----:B-----5:R-:W-:Y:S02]  /*3450*/  IMAD.MOV.U32 R145, RZ, RZ, R62 ;  /* 0x000000ffff917224 */ /* 0x020fe400078e003e */
[----:B------:R-:W-:Y:S01]  /*3460*/  IMAD.MOV.U32 R149, RZ, RZ, R66 ;  /* 0x000000ffff957224 */ /* 0x000fe200078e0042 */
[----:B------:R-:W-:-:S13]  /*3470*/  ISETP.GE.AND P4, PT, R86, R90, PT ;  /* 0x0000005a5600720c */ /* 0x000fda0003f86270 */
[----:B------:R-:W-:Y:S05]  /*3480*/  @P4 BRA `(.L_x_440) ;  /* 0x0000000000a04947 */ /* 0x000fea0003800000 */
[----:B------:R-:W-:Y:S01]  /*3490*/  IADD3 R13, P1, P5, R104, R14, R107 ;  /* 0x0000000e680d7210 */ /* 0x000fe20007d3e06b */
[----:B------:R-:W-:Y:S01]  /*34a0*/  ULDC.64 UR4, c[0x0][0x3e8] ;  /* 0x0000fa0000047ab9 */ /* 0x000fe20000000a00 */
[----:B------:R-:W-:Y:S02]  /*34b0*/  CS2R R58, SRZ ;  /* 0x00000000003a7805 */ /* 0x000fe4000001ff00 */
[----:B------:R-:W-:Y:S02]  /*34c0*/  CS2R R60, SRZ ;  /* 0x00000000003c7805 */ /* 0x000fe4000001ff00 */
[----:B------:R-:W-:Y:S02]  /*34d0*/  IADD3.X R11, R93, R11, R106, P1, P5 ;  /* 0x0000000b5d0b7210 */ /* 0x000fe40000fea46a */
[----:B------:R-:W-:-:S04]  /*34e0*/  IADD3 R14, P1, P5, R98, R12, R109 ;  /* 0x0000000c620e7210 */ /* 0x000fc80007d3e06d */
[----:B------:R-:W-:Y:S02]  /*34f0*/  IADD3.X R91, R20, R91, R108, P1, P5 ;  /* 0x0000005b145b7210 */ /* 0x000fe40000fea46c */
[----:B------:R-:W-:-:S04]  /*3500*/  IADD3 R12, P1, R13, UR4, RZ ;  /* 0x000000040d0c7c10 */ /* 0x000fc8000ff3e0ff */
[----:B------:R-:W-:Y:S01]  /*3510*/  IADD3.X R13, R11, UR5, RZ, P1, !PT ;  /* 0x000000050b0d7c10 */ /* 0x000fe20008ffe4ff */
[----:B------:R-:W-:Y:S02]  /*3520*/  ULDC.64 UR4, c[0x0][0x400] ;  /* 0x0001000000047ab9 */ /* 0x000fe40000000a00 */
[----:B------:R-:W-:-:S04]  /*3530*/  IADD3 R14, P1, R14, UR4, RZ ;  /* 0x000000040e0e7c10 */ /* 0x000fc8000ff3e0ff */
[----:B------:R-:W-:Y:S02]  /*3540*/  IADD3.X R15, R91, UR5, RZ, P1, !PT ;  /* 0x000000055b0f7c10 */ /* 0x000fe40008ffe4ff */
        /* <DEDUP_REMOVED lines=28> */
.L_x_440:
[----:B------:R-:W-:Y:S05]  /*3710*/  BSYNC B1 ;  /* 0x0000000000017941 */ /* 0x000fea0003800000 */
.L_x_439:
[----:B------:R-:W-:Y:S01]  /*3720*/  UISETP.NE.AND UP0, UPT, UR48, 0x3, UPT ;  /* 0x000000033000788c */ /* 0x000fe2000bf05270 */
[----:B------:R-:W-:Y:S01]  /*3730*/  IMAD.MOV.U32 R154, RZ, RZ, R70 ;  /* 0x000000ffff9a7224 */ /* 0x000fe200078e0046 */
[----:B------:R-:W-:Y:S01]  /*3740*/  MOV R156, R74 ;  /* 0x0000004a009c7202 */ /* 0x000fe20000000f00 */
[----:B------:R-:W-:Y:S01]  /*3750*/  IMAD.MOV.U32 R161, RZ, RZ, R78 ;  /* 0x000000ffffa17224 */ /* 0x000fe200078e004e */
[----:B------:R-:W-:Y:S01]  /*3760*/  MOV R155, R72 ;  /* 0x00000048009b7202 */ /* 0x000fe20000000f00 */
[----:B------:R-:W-:Y:S01]  /*3770*/  IMAD.MOV.U32 R162, RZ, RZ, R82 ;  /* 0x000000ffffa27224 */ /* 0x000fe200078e0052 */
[----:B------:R-:W-:Y:S01]  /*3780*/  PLOP3.LUT P1, PT, PT, PT, UP0, 0x80, 0x0 ;  /* 0x000000000000781c */ /* 0x000fe20003f2f008 */
[----:B------:R-:W-:Y:S01]  /*3790*/  IMAD.MOV.U32 R150, RZ, RZ, R64 ;  /* 0x000000ffff967224 */ /* 0x000fe200078e0040 */
[----:B-----5:R-:W-:Y:S01]  /*37a0*/  MOV R128, R42 ;  /* 0x0000002a00807202 */ /* 0x020fe20000000f00 */
[----:B------:R-:W-:Y:S01]  /*37b0*/  IMAD.MOV.U32 R153, RZ, RZ, R68 ;  /* 0x000000ffff997224 */ /* 0x000fe200078e0044 */
[----:B------:R-:W-:Y:S01]  /*37c0*/  MOV R87, R40 ;  /* 0x0000002800577202 */ /* 0x000fe20000000f00 */
[----:B------:R-:W-:Y:S01]  /*37d0*/  IMAD.MOV.U32 R157, RZ, RZ, R76 ;  /* 0x000000ffff9d7224 */ /* 0x000fe200078e004c */
[----:B------:R-:W-:Y:S01]  /*37e0*/  MOV R148, R60 ;  /* 0x0000003c00947202 */ /* 0x000fe20000000f00 */
[----:B------:R-:W-:-:S02]  /*37f0*/  IMAD.MOV.U32 R160, RZ, RZ, R80 ;  /* 0x000000ffffa07224 */ /* 0x000fc400078e0050 */
[----:B------:R-:W-:Y:S02]  /*3800*/  IMAD.MOV.U32 R163, RZ, RZ, R84 ;  /* 0x000000ffffa37224 */ /* 0x000fe400078e0054 */
[----:B------:R-:W-:Y:S02]  /*3810*/  IMAD.MOV.U32 R86, RZ, RZ, R38 ;  /* 0x000000ffff567224 */ /* 0x000fe400078e0026 */
[----:B------:R-:W-:Y:S02]  /*3820*/  IMAD.MOV.U32 R139, RZ, RZ, R46 ;  /* 0x000000ffff8b7224 */ /* 0x000fe400078e002e */
[----:B------:R-:W-:Y:S02]  /*3830*/  IMAD.MOV.U32 R141, RZ, RZ, R50 ;  /* 0x000000ffff8d7224 */ /* 0x000fe400078e0032 */
[----:B------:R-:W-:Y:S02]  /*3840*/  IMAD.MOV.U32 R143, RZ, RZ, R54 ;  /* 0x000000ffff8f7224 */ /* 0x000fe400078e0036 */
[----:B------:R-:W-:-:S02]  /*3850*/  IMAD.MOV.U32 R146, RZ, RZ, R58 ;  /* 0x000000ffff927224 */ /* 0x000fc400078e003a */
[----:B------:R-:W-:Y:S02]  /*3860*/  IMAD.MOV.U32 R129, RZ, RZ, R44 ;  /* 0x000000ffff817224 */ /* 0x000fe400078e002c */
[----:B------:R-:W-:Y:S02]  /*3870*/  IMAD.MOV.U32 R140, RZ, RZ, R48 ;  /* 0x000000ffff8c7224 */ /* 0x000fe400078e0030 */
[----:B------:R-:W-:Y:S02]  /*3880*/  IMAD.MOV.U32 R142, RZ, RZ, R52 ;  /* 0x000000ffff8e7224 */ /* 0x000fe400078e0034 */
[----:B------:R-:W-:Y:S01]  /*3890*/  IMAD.MOV.U32 R144, RZ, RZ, R56 ;  /* 0x000000ffff907224 */ /* 0x000fe200078e0038 */
[----:B------:R-:W-:Y:S06]  /*38a0*/  @!P1 BRA `(.L_x_441) ;  /* 0x0000000000049947 */ /* 0x000fec0003800000 */
[----:B------:R-:W-:Y:S01]  /*38b0*/  BPT.TRAP 0x1 ;  /* 0x000000040000795c */ /* 0x000fe20000300000 */
.L_x_441:
[----:B------:R-:W-:Y:S01]  /*38c0*/  IMAD R91, R19, 0x8, R18 ;  /* 0x00000008135b7824 */ /* 0x000fe200078e0212 */
[----:B------:R-:W-:Y:S01]  /*38d0*/  SHF.L.U32 R92, R196, 0x1f, RZ ;  /* 0x0000001fc45c7819 */ /* 0x000fe200000006ff */
[----:B------:R-:W-:Y:S03]  /*38e0*/  BSSY B1, `(.L_x_442) ;  /* 0x0000003000017945 */ /* 0x000fe60003800000 */
[----:B------:R-:W1:Y:S02]  /*38f0*/  SYNCS.PHASECHK.TRANS64.TRYWAIT P5, [R91+URZ+0x29890], R92 ;  /* 0x0298905c5b0075a7 */ /* 0x000e6400080a017f */
[----:B-1----:R-:W-:Y:S05]  /*3900*/  @!P5 BRA `(.L_x_443) ;  /* 0x0000027c0030d947 */ /* 0x002fea0003800000 */
.L_x_776:
[----:B------:R-:W-:Y:S05]  /*3910*/  BSYNC B1 ;  /* 0x0000000000017941 */ /* 0x000fea0003800000 */
.L_x_442:
[----:B------:R-:W-:-:S03]  /*3920*/  UMOV UR4, 0xffffffff ;  /* 0xffffffff00047882 */ /* 0x000fc60000000000 */
[----:B------:R-:W-:Y:S05]  /*3930*/  BRA.DIV UR4, `(.L_x_444) ;  /* 0x0000027e04387947 */ /* 0x000fea000b800000 */
[----:B------:R2:W3:Y:S04]  /*3940*/  SHFL.IDX PT, R151, R120, RZ, 0x1e1f ;  /* 0x001e1fff78977589 */ /* 0x0004e800000e0000 */
[----:B------:R2:W4:Y:S02]  /*3950*/  SHFL.IDX PT, R11, R121, RZ, 0x1e1f ;  /* 0x001e1fff790b7589 */ /* 0x00052400000e0000 */
.L_x_780:
[----:B------:R-:W-:Y:S04]  /*3960*/  BSSY B1, `(.L_x_445) ;  /* 0x00002bf000017945 */ /* 0x000fe80003800000 */
[----:B------:R-:W-:Y:S05]  /*3970*/  @P2 BRA `(.L_x_446) ;  /* 0x0000002800f42947 */ /* 0x000fea0003800000 */
[----:B------:R-:W-:Y:S01]  /*3980*/  ISETP.NE.AND P2, PT, R28, RZ, PT ;  /* 0x000000ff1c00720c */ /* 0x000fe20003f45270 */
[----:B------:R-:W-:-:S12]  /*3990*/  BSSY B2, `(.L_x_447) ;  /* 0x0000074000027945 */ /* 0x000fd80003800000 */
[----:B------:R-:W-:Y:S05]  /*39a0*/  @!P2 BRA `(.L_x_448) ;  /* 0x0000000400c8a947 */ /* 0x000fea0003800000 */
[----:B0-----:R0:W0:Y:S01]  /*39b0*/  LDS.128 R12, [R37+0x1a400] ;  /* 0x01a40000250c7984 */ /* 0x0010220000000c00 */
[----:B------:R-:W-:Y:S01]  /*39c0*/  ISETP.GE.AND P2, PT, R22, R117, PT ;  /* 0x000000751600720c */ /* 0x000fe20003f46270 */
[----:B------:R-:W-:-:S12]  /*39d0*/  BSSY B3, `(.L_x_449) ;  /* 0x000006c000037945 */ /* 0x000fd80003800000 */
[----:B------:R-:W-:Y:S05]  /*39e0*/  @P2 BRA `(.L_x_450) ;  /* 0x0000000400a82947 */ /* 0x000fea0003800000 */
[--C-:B------:R-:W-:Y:S02]  /*39f0*/  SHF.R.U32.HI R82, RZ, 0x8, R83.reuse ;  /* 0x00000008ff527819 */ /* 0x100fe40000011653 */
[----:B------:R-:W-:Y:S02]  /*3a00*/  SHF.R.U32.HI R84, RZ, 0x10, R83 ;  /* 0x00000010ff547819 */ /* 0x000fe40000011653 */
[----:B------:R-:W-:Y:S01]  /*3a10*/  LOP3.LUT R83, R83, 0xff0000ff, RZ, 0xc0, !PT ;  /* 0xff0000ff53537812 */ /* 0x000fe200078ec0ff */
[----:B------:R-:W-:Y:S01]  /*3a20*/  IMAD.SHL.U32 R164, R82, 0x100, RZ ;  /* 0x0000010052a47824 */ /* 0x000fe200078e00ff */
[----:B------:R-:W-:Y:S01]  /*3a30*/  SHF.R.U32.HI R165, RZ, 0x8, R85 ;  /* 0x00000008ffa57819 */ /* 0x000fe20000011655 */
[----:B------:R-:W-:Y:S01]  /*3a40*/  IMAD.U32 R84, R84, 0x10000, RZ ;  /* 0x0001000054547824 */ /* 0x000fe200078e00ff */
[----:B------:R-:W-:Y:S02]  /*3a50*/  LOP3.LUT R166, R85, 0xff0000ff, RZ, 0xc0, !PT ;  /* 0xff0000ff55a67812 */ /* 0x000fe400078ec0ff */
[----:B------:R-:W-:Y:S01]  /*3a60*/  LOP3.LUT R83, R83, 0xff00, R164, 0xf8, !PT ;  /* 0x0000ff0053537812 */ /* 0x000fe200078ef8a4 */
[----:B------:R-:W-:Y:S01]  /*3a70*/  IMAD.SHL.U32 R165, R165, 0x100, RZ ;  /* 0x00000100a5a57824 */ /* 0x000fe200078e00ff */
[----:B0-----:R-:W-:-:S02]  /*3a80*/  F2FP.F16.E4M3.UNPACK_B R164, R13 ;  /* 0x0000000dffa4723e */ /* 0x001fc400020006ff */
[----:B------:R-:W-:Y:S02]  /*3a90*/  LOP3.LUT R83, R83, 0xff0000, R84, 0xf8, !PT ;  /* 0x00ff000053537812 */ /* 0x000fe400078ef854 */
[-C--:B------:R-:W-:Y:S02]  /*3aa0*/  F2FP.F16.E4M3.UNPACK_B R84, R163.reuse.H1 ;  /* 0x000000a3ff54723e */ /* 0x080fe400030006ff */
[----:B------:R-:W-:Y:S01]  /*3ab0*/  SHF.R.U32.HI R82, RZ, 0x10, R85 ;  /* 0x00000010ff527819 */ /* 0x000fe20000011655 */
[----:B------:R-:W-:Y:S01]  /*3ac0*/  HADD2.F32 R85, -RZ, R164.H1_H1 ;  /* 0x300000a4ff557230 */ /* 0x000fe20000004100 */
[----:B------:R-:W-:Y:S01]  /*3ad0*/  LOP3.LUT R166, R166, 0xff00, R165, 0xf8, !PT ;  /* 0x0000ff00a6a67812 */ /* 0x000fe200078ef8a5 */
[----:B------:R-:W-:Y:S01]  /*3ae0*/  HADD2.F32 R172, -RZ, R84.H0_H0 ;  /* 0x20000054ffac7230 */ /* 0x000fe20000004100 */
[----:B------:R-:W-:Y:S01]  /*3af0*/  F2FP.F16.E4M3.UNPACK_B R165, R162.H1 ;  /* 0x000000a2ffa5723e */ /* 0x000fe200030006ff */
[----:B------:R-:W-:Y:S01]  /*3b00*/  HADD2.F32 R164, -RZ, R164.H0_H0 ;  /* 0x200000a4ffa47230 */ /* 0x000fe20000004100 */
[----:B------:R-:W-:-:S02]  /*3b10*/  F2FP.F16.E4M3.UNPACK_B R163, R163 ;  /* 0x000000a3ffa3723e */ /* 0x000fc400020006ff */
[CC--:B------:R-:W-:Y:S01]  /*3b20*/  FMUL.FTZ R173, R85.reuse, R172.reuse ;  /* 0x000000ac55ad7220 */ /* 0x0c0fe20000410000 */
[--C-:B------:R-:W-:Y:S02]  /*3b30*/  HADD2.F32 R167, -RZ, R165.reuse.H0_H0 ;  /* 0x200000a5ffa77230 */ /* 0x100fe40000004100 */
[C---:B------:R-:W-:Y:S01]  /*3b40*/  FMUL.FTZ R172, R164.reuse, R172 ;  /* 0x000000aca4ac7220 */ /* 0x040fe20000410000 */
[----:B------:R-:W-:Y:S01]  /*3b50*/  HADD2.F32 R165, -RZ, R165.H1_H1 ;  /* 0x300000a5ffa57230 */ /* 0x000fe20000004100 */
[----:B------:R-:W-:Y:S02]  /*3b60*/  F2FP.F16.E4M3.UNPACK_B R162, R162 ;  /* 0x000000a2ffa2723e */ /* 0x000fe400020006ff */
[----:B------:R-:W-:Y:S01]  /*3b70*/  FFMA.FTZ R85, R85, R167, R172 ;  /* 0x000000a755557223 */ /* 0x000fe200000100ac */
[----:B------:R-:W-:Y:S01]  /*3b80*/  F2FP.F16.E4M3.UNPACK_B R172, R13.H1 ;  /* 0x0000000dffac723e */ /* 0x000fe200030006ff */
[----:B------:R-:W-:Y:S01]  /*3b90*/  FFMA.FTZ R164, R164, R167, -R173 ;  /* 0x000000a7a4a47223 */ /* 0x000fe200000108ad */
[----:B------:R-:W-:-:S03]  /*3ba0*/  HADD2.F32 R167, -RZ, R84.H1_H1 ;  /* 0x30000054ffa77230 */ /* 0x000fc60000004100 */
[--C-:B------:R-:W-:Y:S02]  /*3bb0*/  HADD2.F32 R13, -RZ, R172.reuse.H1_H1 ;  /* 0x300000acff0d7230 */ /* 0x100fe40000004100 */
[----:B------:R-:W-:-:S03]  /*3bc0*/  HADD2.F32 R84, -RZ, R172.H0_H0 ;  /* 0x200000acff547230 */ /* 0x000fc60000004100 */
[CC--:B------:R-:W-:Y:S02]  /*3bd0*/  FMUL.FTZ R172, R13.reuse, R167.reuse ;  /* 0x000000a70dac7220 */ /* 0x0c0fe40000410000 */
[C---:B------:R-:W-:Y:S02]  /*3be0*/  FMUL.FTZ R167, R84.reuse, R167 ;  /* 0x000000a754a77220 */ /* 0x040fe40000410000 */
[-C--:B------:R-:W-:Y:S02]  /*3bf0*/  FFMA.FTZ R84, R84, R165.reuse, -R172 ;  /* 0x000000a554547223 */ /* 0x080fe400000108ac */
[----:B------:R-:W-:Y:S01]  /*3c00*/  FFMA.FTZ R165, R13, R165, R167 ;  /* 0x000000a50da57223 */ /* 0x000fe200000100a7 */
[----:B------:R-:W-:Y:S01]  /*3c10*/  SHF.L.U32 R13, R82, 0x10, RZ ;  /* 0x00000010520d7819 */ /* 0x000fe200000006ff */
[----:B------:R-:W-:Y:S01]  /*3c20*/  IMAD.MOV.U32 R82, RZ, RZ, R15 ;  /* 0x000000ffff527224 */ /* 0x000fe200078e000f */
[----:B------:R-:W-:Y:S02]  /*3c30*/  F2FP.F16.E4M3.UNPACK_B R15, R83.H1 ;  /* 0x00000053ff0f723e */ /* 0x000fe400030006ff */
[----:B------:R-:W-:-:S02]  /*3c40*/  LOP3.LUT R13, R166, 0xff0000, R13, 0xf8, !PT ;  /* 0x00ff0000a60d7812 */ /* 0x000fc400078ef80d */
[-C--:B------:R-:W-:Y:S01]  /*3c50*/  F2FP.F16.E4M3.UNPACK_B R173, R82.reuse ;  /* 0x00000052ffad723e */ /* 0x080fe200020006ff */
[--C-:B------:R-:W-:Y:S01]  /*3c60*/  HADD2.F32 R172, -RZ, R15.reuse.H0_H0 ;  /* 0x2000000fffac7230 */ /* 0x100fe20000004100 */
[-C--:B------:R-:W-:Y:S01]  /*3c70*/  F2FP.F16.E4M3.UNPACK_B R166, R13.reuse.H1 ;  /* 0x0000000dffa6723e */ /* 0x080fe200030006ff */
[----:B------:R-:W-:Y:S01]  /*3c80*/  HADD2.F32 R15, -RZ, R15.H1_H1 ;  /* 0x3000000fff0f7230 */ /* 0x000fe20000004100 */
[----:B------:R-:W-:Y:S01]  /*3c90*/  F2FP.F16.E4M3.UNPACK_B R82, R82.H1 ;  /* 0x00000052ff52723e */ /* 0x000fe200030006ff */
[--C-:B------:R-:W-:Y:S01]  /*3ca0*/  HADD2.F32 R167, -RZ, R173.reuse.H1_H1 ;  /* 0x300000adffa77230 */ /* 0x100fe20000004100 */
[----:B------:R-:W-:Y:S01]  /*3cb0*/  F2FP.SATFINITE.E4M3.F32.PACK_AB_MERGE_C R84, R165, R84, RZ ;  /* 0x00000054a554723e */ /* 0x000fe200048070ff */
[--C-:B------:R-:W-:Y:S01]  /*3cc0*/  HADD2.F32 R174, -RZ, R166.reuse.H0_H0 ;  /* 0x200000a6ffae7230 */ /* 0x100fe20000004100 */
[----:B------:R-:W-:Y:S01]  /*3cd0*/  F2FP.F16.E4M3.UNPACK_B R13, R13 ;  /* 0x0000000dff0d723e */ /* 0x000fe200020006ff */
[----:B------:R-:W-:Y:S01]  /*3ce0*/  HADD2.F32 R173, -RZ, R173.H0_H0 ;  /* 0x200000adffad7230 */ /* 0x000fe20000004100 */
[----:B------:R-:W-:Y:S01]  /*3cf0*/  F2FP.SATFINITE.E4M3.F32.PACK_AB_MERGE_C R85, R85, R164, R84 ;  /* 0x000000a45555723e */ /* 0x000fe20004807054 */
[----:B------:R-:W-:-:S02]  /*3d00*/  HADD2.F32 R166, -RZ, R166.H1_H1 ;  /* 0x300000a6ffa67230 */ /* 0x000fc40000004100 */
[----:B------:R-:W-:Y:S01]  /*3d10*/  FMUL.FTZ R175, R167, R174 ;  /* 0x000000aea7af7220 */ /* 0x000fe20000410000 */
[----:B------:R-:W-:Y:S02]  /*3d20*/  F2FP.F16.E4M3.UNPACK_B R84, R14 ;  /* 0x0000000eff54723e */ /* 0x000fe400020006ff */
[----:B------:R-:W-:Y:S01]  /*3d30*/  F2FP.F16.E4M3.UNPACK_B R83, R83 ;  /* 0x00000053ff53723e */ /* 0x000fe200020006ff */
[C---:B------:R-:W-:Y:S01]  /*3d40*/  FFMA.FTZ R175, R173.reuse, R172, -R175 ;  /* 0x000000acadaf7223 */ /* 0x040fe200000108af */
[----:B------:R-:W-:Y:S01]  /*3d50*/  FMUL.FTZ R173, R173, R174 ;  /* 0x000000aeadad7220 */ /* 0x000fe20000410000 */
[----:B------:R-:W-:Y:S02]  /*3d60*/  F2FP.F16.E4M3.UNPACK_B R14, R14.H1 ;  /* 0x0000000eff0e723e */ /* 0x000fe400030006ff */
[----:B------:R-:W-:Y:S02]  /*3d70*/  HADD2.F32 R164, -RZ, R83.H0_H0 ;  /* 0x20000053ffa47230 */ /* 0x000fe40000004100 */
[----:B------:R-:W-:Y:S01]  /*3d80*/  FFMA.FTZ R173, R167, R172, R173 ;  /* 0x000000aca7ad7223 */ /* 0x000fe200000100ad */
[----:B------:R-:W-:-:S02]  /*3d90*/  HADD2.F32 R167, -RZ, R82.H1_H1 ;  /* 0x30000052ffa77230 */ /* 0x000fc40000004100 */
[----:B------:R-:W-:Y:S02]  /*3da0*/  HADD2.F32 R82, -RZ, R82.H0_H0 ;  /* 0x20000052ff527230 */ /* 0x000fe40000004100 */
[----:B------:R-:W-:Y:S02]  /*3db0*/  HADD2.F32 R83, -RZ, R83.H1_H1 ;  /* 0x30000053ff537230 */ /* 0x000fe40000004100 */
[----:B------:R-:W-:-:S04]  /*3dc0*/  FMUL.FTZ R172, R167, R166 ;  /* 0x000000a6a7ac7220 */ /* 0x000fc80000410000 */
[CC--:B------:R-:W-:Y:S01]  /*3dd0*/  FFMA.FTZ R172, R82.reuse, R15.reuse, -R172 ;  /* 0x0000000f52ac7223 */ /* 0x0c0fe200000108ac */
[----:B------:R-:W-:Y:S01]  /*3de0*/  FMUL.FTZ R82, R82, R166 ;  /* 0x000000a652527220 */ /* 0x000fe20000410000 */
[--C-:B------:R-:W-:Y:S02]  /*3df0*/  HADD2.F32 R166, -RZ, R13.reuse.H0_H0 ;  /* 0x2000000dffa67230 */ /* 0x100fe40000004100 */
[----:B------:R-:W-:Y:S02]  /*3e00*/  HADD2.F32 R13, -RZ, R13.H1_H1 ;  /* 0x3000000dff0d7230 */ /* 0x000fe40000004100 */
[----:B------:R-:W-:Y:S01]  /*3e10*/  FFMA.FTZ R82, R167, R15, R82 ;  /* 0x0000000fa7527223 */ /* 0x000fe20000010052 */
[--C-:B------:R-:W-:Y:S02]  /*3e20*/  HADD2.F32 R15, -RZ, R84.reuse.H1_H1 ;  /* 0x30000054ff0f7230 */ /* 0x100fe40000004100 */
[----:B------:R-:W-:Y:S02]  /*3e30*/  HADD2.F32 R84, -RZ, R84.H0_H0 ;  /* 0x20000054ff547230 */ /* 0x000fe40000004100 */
[----:B------:R-:W-:-:S02]  /*3e40*/  HADD2.F32 R167, -RZ, R163.H1_H1 ;  /* 0x300000a3ffa77230 */ /* 0x000fc40000004100 */
[CC--:B------:R-:W-:Y:S01]  /*3e50*/  FMUL.FTZ R165, R15.reuse, R166.reuse ;  /* 0x000000a60fa57220 */ /* 0x0c0fe20000410000 */
[----:B------:R-:W-:Y:S02]  /*3e60*/  HADD2.F32 R163, -RZ, R163.H0_H0 ;  /* 0x200000a3ffa37230 */ /* 0x000fe40000004100 */
[----:B------:R-:W-:Y:S01]  /*3e70*/  FMUL.FTZ R166, R84, R166 ;  /* 0x000000a654a67220 */ /* 0x000fe20000410000 */
[----:B------:R-:W-:Y:S01]  /*3e80*/  F2FP.SATFINITE.E4M3.F32.PACK_AB_MERGE_C R82, R82, R172, RZ ;  /* 0x000000ac5252723e */ /* 0x000fe200048070ff */
[-C--:B------:R-:W-:Y:S02]  /*3e90*/  FFMA.FTZ R165, R84, R164.reuse, -R165 ;  /* 0x000000a454a57223 */ /* 0x080fe400000108a5 */
[----:B------:R-:W-:Y:S01]  /*3ea0*/  FFMA.FTZ R166, R15, R164, R166 ;  /* 0x000000a40fa67223 */ /* 0x000fe200000100a6 */
[--C-:B------:R-:W-:Y:S02]  /*3eb0*/  HADD2.F32 R15, -RZ, R14.reuse.H1_H1 ;  /* 0x3000000eff0f7230 */ /* 0x100fe40000004100 */
[----:B------:R-:W-:-:S03]  /*3ec0*/  HADD2.F32 R14, -RZ, R14.H0_H0 ;  /* 0x2000000eff0e7230 */ /* 0x000fc60000004100 */
[CC--:B------:R-:W-:Y:S02]  /*3ed0*/  FMUL.FTZ R84, R15.reuse, R13.reuse ;  /* 0x0000000d0f547220 */ /* 0x0c0fe40000410000 */
[C---:B------:R-:W-:Y:S02]  /*3ee0*/  FMUL.FTZ R164, R14.reuse, R13 ;  /* 0x0000000d0ea47220 */ /* 0x040fe40000410000 */
[-C--:B------:R-:W-:Y:S01]  /*3ef0*/  FFMA.FTZ R13, R14, R83.reuse, -R84 ;  /* 0x000000530e0d7223 */ /* 0x080fe20000010854 */
[----:B------:R-:W-:Y:S01]  /*3f00*/  F2FP.F16.E4M3.UNPACK_B R84, R12.H1 ;  /* 0x0000000cff54723e */ /* 0x000fe200030006ff */
[----:B------:R-:W-:Y:S01]  /*3f10*/  FFMA.FTZ R14, R15, R83, R164 ;  /* 0x000000530f0e7223 */ /* 0x000fe200000100a4 */
[--C-:B------:R-:W-:Y:S02]  /*3f20*/  HADD2.F32 R83, -RZ, R162.reuse.H1_H1 ;  /* 0x300000a2ff537230 */ /* 0x100fe40000004100 */
[----:B------:R-:W-:Y:S02]  /*3f30*/  HADD2.F32 R162, -RZ, R162.H0_H0 ;  /* 0x200000a2ffa27230 */ /* 0x000fe40000004100 */
[--C-:B------:R-:W-:Y:S01]  /*3f40*/  HADD2.F32 R15, -RZ, R84.reuse.H1_H1 ;  /* 0x30000054ff0f7230 */ /* 0x100fe20000004100 */
[----:B------:R-:W-:Y:S01]  /*3f50*/  F2FP.SATFINITE.E4M3.F32.PACK_AB_MERGE_C R13, R14, R13, RZ ;  /* 0x0000000d0e0d723e */ /* 0x000fe200048070ff */
[----:B------:R-:W-:-:S03]  /*3f60*/  HADD2.F32 R84, -RZ, R84.H0_H0 ;  /* 0x20000054ff547230 */ /* 0x000fc60000004100 */
[C---:B------:R-:W-:Y:S01]  /*3f70*/  FMUL.FTZ R164, R15.reuse, R167 ;  /* 0x000000a70fa47220 */ /* 0x040fe20000410000 */
[----:B------:R-:W-:Y:S01]  /*3f80*/  F2FP.SATFINITE.E4M3.F32.PACK_AB_MERGE_C R165, R166, R165, R13 ;  /* 0x000000a5a6a5723e */ /* 0x000fe2000480700d */
[C---:B------:R-:W-:Y:S01]  /*3f90*/  FMUL.FTZ R167, R84.reuse, R167 ;  /* 0x000000a754a77220 */ /* 0x040fe20000410000 */
[----:B------:R-:W-:Y:S02]  /*3fa0*/  IMAD.MOV.U32 R13, RZ, RZ, R85 ;  /* 0x000000ffff0d7224 */ /* 0x000fe400078e0055 */
[-C--:B------:R-:W-:Y:S01]  /*3fb0*/  FFMA.FTZ R164, R84, R83.reuse, -R164 ;  /* 0x0000005354a47223 */ /* 0x080fe200000108a4 */
[----:B------:R-:W-:Y:S01]  /*3fc0*/  FFMA.FTZ R167, R15, R83, R167 ;  /* 0x000000530fa77223 */ /* 0x000fe200000100a7 */
[----:B------:R-:W-:Y:S01]  /*3fd0*/  F2FP.F16.E4M3.UNPACK_B R15, R12 ;  /* 0x0000000cff0f723e */ /* 0x000fe200020006ff */
[----:B------:R-:W-:-:S03]  /*3fe0*/  IMAD.MOV.U32 R14, RZ, RZ, R165 ;  /* 0x000000ffff0e7224 */ /* 0x000fc600078e00a5 */
[----:B------:R-:W-:Y:S01]  /*3ff0*/  F2FP.SATFINITE.E4M3.F32.PACK_AB_MERGE_C R164, R167, R164, RZ ;  /* 0x000000a4a7a4723e */ /* 0x000fe200048070ff */
[--C-:B------:R-:W-:Y:S02]  /*4000*/  HADD2.F32 R12, -RZ, R15.reuse.H1_H1 ;  /* 0x3000000fff0c7230 */ /* 0x100fe40000004100 */
[----:B------:R-:W-:-:S03]  /*4010*/  HADD2.F32 R15, -RZ, R15.H0_H0 ;  /* 0x2000000fff0f7230 */ /* 0x000fc60000004100 */
[CC--:B------:R-:W-:Y:S02]  /*4020*/  FMUL.FTZ R83, R12.reuse, R163.reuse ;  /* 0x000000a30c537220 */ /* 0x0c0fe40000410000 */
[C---:B------:R-:W-:Y:S02]  /*4030*/  FMUL.FTZ R163, R15.reuse, R163 ;  /* 0x000000a30fa37220 */ /* 0x040fe40000410000 */
[-C--:B------:R-:W-:Y:S01]  /*4040*/  FFMA.FTZ R83, R15, R162.reuse, -R83 ;  /* 0x000000a20f537223 */ /* 0x080fe20000010853 */
[----:B------:R-:W-:Y:S01]  /*4050*/  F2FP.SATFINITE.E4M3.F32.PACK_AB_MERGE_C R15, R173, R175, R82 ;  /* 0x000000afad0f723e */ /* 0x000fe20004807052 */
[----:B------:R-:W-:-:S05]  /*4060*/  FFMA.FTZ R163, R12, R162, R163 ;  /* 0x000000a20ca37223 */ /* 0x000fca00000100a3 */
[----:B------:R-:W-:-:S05]  /*4070*/  F2FP.SATFINITE.E4M3.F32.PACK_AB_MERGE_C R83, R163, R83, R164 ;  /* 0x00000053a353723e */ /* 0x000fca00048070a4 */
[----:B------:R-:W-:-:S07]  /*4080*/  IMAD.MOV.U32 R12, RZ, RZ, R83 ;  /* 0x000000ffff0c7224 */ /* 0x000fce00078e0053 */
.L_x_450:
[----:B------:R-:W-:Y:S05]  /*4090*/  BSYNC B3 ;  /* 0x0000000000037941 */ /* 0x000fea0003800000 */
.L_x_449:
[----:B----4-:R-:W-:-:S04]  /*40a0*/  IADD3 R82, P2, R16, R11, RZ ;  /* 0x0000000b10527210 */ /* 0x010fc80007f5e0ff */
[----:B---3--:R-:W-:-:S05]  /*40b0*/  IADD3.X R83, R151, R17, RZ, P2, !PT ;  /* 0x0000001197537210 */ /* 0x008fca00017fe4ff */
[----:B0-----:R0:W-:Y:S04]  /*40c0*/  ST.E.128 desc[UR50][R82.64], R12 ;  /* 0x0000000c52007985 */ /* 0x0011e8000c101d32 */
.L_x_448:
[----:B------:R-:W-:Y:S05]  /*40d0*/  BSYNC B2 ;  /* 0x0000000000027941 */ /* 0x000fea0003800000 */
.L_x_447:
        /* <DEDUP_REMOVED lines=8> */
[----:B------:R-:W-:Y:S02]  /*4160*/  LOP3.LUT R80, R79, 0xff0000ff, RZ, 0xc0, !PT ;  /* 0xff0000ff4f507812 */ /* 0x000fe400078ec0ff */
[----:B------:R-:W-:Y:S01]  /*4170*/  SHF.R.U32.HI R79, RZ, 0x10, R79 ;  /* 0x00000010ff4f7819 */ /* 0x000fe2000001164f */
[----:B------:R-:W-:Y:S01]  /*4180*/  IMAD.SHL.U32 R82, R82, 0x100, RZ ;  /* 0x0000010052527824 */ /* 0x000fe200078e00ff */
[----:B------:R-:W-:Y:S02]  /*4190*/  SHF.R.U32.HI R83, RZ, 0x8, R81 ;  /* 0x00000008ff537819 */ /* 0x000fe40000011651 */
[----:B------:R-:W-:Y:S01]  /*41a0*/  LOP3.LUT R84, R81, 0xff0000ff, RZ, 0xc0, !PT ;  /* 0xff0000ff51547812 */ /* 0x000fe200078ec0ff */
[----:B------:R-:W-:Y:S01]  /*41b0*/  IMAD.U32 R79, R79, 0x10000, RZ ;  /* 0x000100004f4f7824 */ /* 0x000fe200078e00ff */
        /* <DEDUP_REMOVED lines=27> */
[----:B------:R-:W-:Y:S01]  /*4370*/  IMAD.U32 R13, R78, 0x10000, RZ ;  /* 0x000100004e0d7824 */ /* 0x000fe200078e00ff */
[----:B------:R-:W-:Y:S02]  /*4380*/  MOV R78, R15 ;  /* 0x0000000f004e7202 */ /* 0x000fe40000000f00 */
[----:B------:R-:W-:-:S02]  /*4390*/  F2FP.F16.E4M3.UNPACK_B R15, R79.H1 ;  /* 0x0000004fff0f723e */ /* 0x000fc400030006ff */
[----:B------:R-:W-:Y:S02]  /*43a0*/  LOP3.LUT R13, R84, 0xff0000, R13, 0xf8, !PT ;  /* 0x00ff0000540d7812 */ /* 0x000fe400078ef80d */
        /* <DEDUP_REMOVED lines=56> */
[----:B------:R-:W-:-:S04]  /*4730*/  F2FP.F16.E4M3.UNPACK_B R15, R12 ;  /* 0x0000000cff0f723e */ /* 0x000fc800020006ff */
[----:B------:R-:W-:Y:S01]  /*4740*/  F2FP.SATFINITE.E4M3.F32.PACK_AB_MERGE_C R82, R85, R82, RZ ;  /* 0x000000525552723e */ /* 0x000fe200048070ff */
[--C-:B------:R-:W-:Y:S02]  /*4750*/  HADD2.F32 R12, -RZ, R15.reuse.H1_H1 ;  /* 0x3000000fff0c7230 */ /* 0x100fe40000004100 */
[----:B------:R-:W-:-:S03]  /*4760*/  HADD2.F32 R15, -RZ, R15.H0_H0 ;  /* 0x2000000fff0f7230 */ /* 0x000fc60000004100 */
[CC--:B------:R-:W-:Y:S02]  /*4770*/  FMUL.FTZ R79, R12.reuse, R160.reuse ;  /* 0x000000a00c4f7220 */ /* 0x0c0fe40000410000 */
[C---:B------:R-:W-:Y:S02]  /*4780*/  FMUL.FTZ R160, R15.reuse, R160 ;  /* 0x000000a00fa07220 */ /* 0x040fe40000410000 */
[----:B------:R-:W-:Y:S01]  /*4790*/  FFMA.FTZ R79, R15, R161, -R79 ;  /* 0x000000a10f4f7223 */ /* 0x000fe2000001084f */
[----:B------:R-:W-:Y:S01]  /*47a0*/  F2FP.SATFINITE.E4M3.F32.PACK_AB_MERGE_C R15, R163, R165, R78 ;  /* 0x000000a5a30f723e */ /* 0x000fe2000480704e */
[----:B------:R-:W-:-:S05]  /*47b0*/  FFMA.FTZ R160, R12, R161, R160 ;  /* 0x000000a10ca07223 */ /* 0x000fca00000100a0 */
[----:B------:R-:W-:-:S07]  /*47c0*/  F2FP.SATFINITE.E4M3.F32.PACK_AB_MERGE_C R12, R160, R79, R82 ;  /* 0x0000004fa00c723e */ /* 0x000fce0004807052 */
.L_x_454:
[----:B------:R-:W-:Y:S05]  /*47d0*/  BSYNC B3 ;  /* 0x0000000000037941 */ /* 0x000fea0003800000 */
.L_x_453:
[----:B------:R-:W-:-:S05]  /*47e0*/  IMAD.SHL.U32 R80, R170, 0x10, RZ ;  /* 0x00000010aa507824 */ /* 0x000fca00078e00ff */
[----:B----4-:R-:W-:-:S04]  /*47f0*/  IADD3 R78, P2, R11, R80, RZ ;  /* 0x000000500b4e7210 */ /* 0x010fc80007f5e0ff */
[----:B---3--:R-:W-:-:S05]  /*4800*/  LEA.HI.X.SX32 R79, R80, R151, 0x1, P2 ;  /* 0x00000097504f7211 */ /* 0x008fca00010f0eff */
[----:B0-----:R0:W-:Y:S04]  /*4810*/  ST.E.128 desc[UR50][R78.64], R12 ;  /* 0x0000000c4e007985 */ /* 0x0011e8000c101d32 */
.L_x_452:
[----:B------:R-:W-:Y:S05]  /*4820*/  BSYNC B2 ;  /* 0x0000000000027941 */ /* 0x000fea0003800000 */
.L_x_451:
[----:B------:R-:W-:Y:S01]  /*4830*/  ISETP.NE.AND P2, PT, R30, RZ, PT ;  /* 0x000000ff1e00720c */ /* 0x000fe20003f45270 */
[----:B------:R-:W-:-:S12]  /*4840*/  BSSY B2, `(.L_x_455) ;  /* 0x0000072000027945 */ /* 0x000fd80003800000 */
[----:B------:R-:W-:Y:S05]  /*4850*/  @!P2 BRA `(.L_x_456) ;  /* 0x0000000400c0a947 */ /* 0x000fea0003800000 */
[----:B0-----:R0:W0:Y:S01]  /*4860*/  LDS.128 R12, [R37+0x1cc00] ;  /* 0x01cc0000250c7984 */ /* 0x0010220000000c00 */
[----:B------:R-:W-:Y:S01]  /*4870*/  ISETP.GE.AND P2, PT, R199, R117, PT ;  /* 0x00000075c700720c */ /* 0x000fe20003f46270 */
[----:B------:R-:W-:-:S12]  /*4880*/  BSSY B3, `(.L_x_457) ;  /* 0x0000069000037945 */ /* 0x000fd80003800000 */
[----:B------:R-:W-:Y:S05]  /*4890*/  @P2 BRA `(.L_x_458) ;  /* 0x00000004009c2947 */ /* 0x000fea0003800000 */
[----:B------:R-:W-:Y:S02]  /*48a0*/  SHF.R.U32.HI R80, RZ, 0x8, R77 ;  /* 0x00000008ff507819 */ /* 0x000fe4000001164d */
[--C-:B------:R-:W-:Y:S02]  /*48b0*/  SHF.R.U32.HI R76, RZ, 0x10, R75.reuse ;  /* 0x00000010ff4c7819 */ /* 0x100fe4000001164b */
[----:B------:R-:W-:Y:S02]  /*48c0*/  SHF.R.U32.HI R78, RZ, 0x8, R75 ;  /* 0x00000008ff4e7819 */ /* 0x000fe4000001164b */
[----:B------:R-:W-:Y:S02]  /*48d0*/  LOP3.LUT R79, R75, 0xff0000ff, RZ, 0xc0, !PT ;  /* 0xff0000ff4b4f7812 */ /* 0x000fe400078ec0ff */
[----:B------:R-:W-:Y:S01]  /*48e0*/  SHF.R.U32.HI R75, RZ, 0x10, R77 ;  /* 0x00000010ff4b7819 */ /* 0x000fe2000001164d */
[----:B------:R-:W-:Y:S01]  /*48f0*/  IMAD.SHL.U32 R78, R78, 0x100, RZ ;  /* 0x000001004e4e7824 */ /* 0x000fe200078e00ff */
[----:B------:R-:W-:Y:S01]  /*4900*/  LOP3.LUT R74, R77, 0xff0000ff, RZ, 0xc0, !PT ;  /* 0xff0000ff4d4a7812 */ /* 0x000fe200078ec0ff */
[----:B------:R-:W-:Y:S01]  /*4910*/  IMAD.SHL.U32 R77, R80, 0x100, RZ ;  /* 0x00000100504d7824 */ /* 0x000fe200078e00ff */
[----:B0-----:R-:W-:-:S02]  /*4920*/  F2FP.F16.E4M3.UNPACK_B R83, R13 ;  /* 0x0000000dff53723e */ /* 0x001fc400020006ff */
[----:B------:R-:W-:Y:S02]  /*4930*/  LOP3.LUT R78, R79, 0xff00, R78, 0xf8, !PT ;  /* 0x0000ff004f4e7812 */ /* 0x000fe400078ef84e */
[----:B------:R-:W-:Y:S01]  /*4940*/  LOP3.LUT R77, R74, 0xff00, R77, 0xf8, !PT ;  /* 0x0000ff004a4d7812 */ /* 0x000fe200078ef84d */
[--C-:B------:R-:W-:Y:S01]  /*4950*/  HADD2.F32 R79, -RZ, R83.reuse.H1_H1 ;  /* 0x30000053ff4f7230 */ /* 0x100fe20000004100 */
[-C--:B------:R-:W-:Y:S01]  /*4960*/  F2FP.F16.E4M3.UNPACK_B R74, R157.reuse.H1 ;  /* 0x0000009dff4a723e */ /* 0x080fe200030006ff */
[----:B------:R-:W-:Y:S01]  /*4970*/  HADD2.F32 R83, -RZ, R83.H0_H0 ;  /* 0x20000053ff537230 */ /* 0x000fe20000004100 */
[-C--:B------:R-:W-:Y:S02]  /*4980*/  F2FP.F16.E4M3.UNPACK_B R81, R156.reuse.H1 ;  /* 0x0000009cff51723e */ /* 0x080fe400030006ff */
[----:B------:R-:W-:Y:S01]  /*4990*/  F2FP.F16.E4M3.UNPACK_B R157, R157 ;  /* 0x0000009dff9d723e */ /* 0x000fe200020006ff */
[----:B------:R-:W-:Y:S01]  /*49a0*/  HADD2.F32 R84, -RZ, R74.H0_H0 ;  /* 0x2000004aff547230 */ /* 0x000fe20000004100 */
[----:B------:R-:W-:Y:S01]  /*49b0*/  F2FP.F16.E4M3.UNPACK_B R156, R156 ;  /* 0x0000009cff9c723e */ /* 0x000fe200020006ff */
[----:B------:R-:W-:-:S02]  /*49c0*/  HADD2.F32 R82, -RZ, R81.H0_H0 ;  /* 0x20000051ff527230 */ /* 0x000fc40000004100 */
[----:B------:R-:W-:Y:S02]  /*49d0*/  HADD2.F32 R74, -RZ, R74.H1_H1 ;  /* 0x3000004aff4a7230 */ /* 0x000fe40000004100 */
[-C--:B------:R-:W-:Y:S01]  /*49e0*/  FMUL.FTZ R80, R79, R84.reuse ;  /* 0x000000544f507220 */ /* 0x080fe20000410000 */
[----:B------:R-:W-:-:S03]  /*49f0*/  FMUL.FTZ R84, R83, R84 ;  /* 0x0000005453547220 */ /* 0x000fc60000410000 */
[-C--:B------:R-:W-:Y:S01]  /*4a00*/  FFMA.FTZ R80, R83, R82.reuse, -R80 ;  /* 0x0000005253507223 */ /* 0x080fe20000010850 */
[----:B------:R-:W-:Y:S01]  /*4a10*/  F2FP.F16.E4M3.UNPACK_B R83, R13.H1 ;  /* 0x0000000dff53723e */ /* 0x000fe200030006ff */
[----:B------:R-:W-:Y:S01]  /*4a20*/  FFMA.FTZ R79, R79, R82, R84 ;  /* 0x000000524f4f7223 */ /* 0x000fe20000010054 */
[----:B------:R-:W-:Y:S01]  /*4a30*/  HADD2.F32 R82, -RZ, R81.H1_H1 ;  /* 0x30000051ff527230 */ /* 0x000fe20000004100 */
[----:B------:R-:W-:Y:S01]  /*4a40*/  SHF.L.U32 R81, R76, 0x10, RZ ;  /* 0x000000104c517819 */ /* 0x000fe200000006ff */
[----:B------:R-:W-:Y:S02]  /*4a50*/  IMAD.U32 R76, R75, 0x10000, RZ ;  /* 0x000100004b4c7824 */ /* 0x000fe400078e00ff */
[--C-:B------:R-:W-:Y:S01]  /*4a60*/  HADD2.F32 R13, -RZ, R83.reuse.H1_H1 ;  /* 0x30000053ff0d7230 */ /* 0x100fe20000004100 */
[----:B------:R-:W-:Y:S01]  /*4a70*/  LOP3.LUT R75, R78, 0xff0000, R81, 0xf8, !PT ;  /* 0x00ff00004e4b7812 */ /* 0x000fe200078ef851 */
[----:B------:R-:W-:Y:S01]  /*4a80*/  HADD2.F32 R83, -RZ, R83.H0_H0 ;  /* 0x20000053ff537230 */ /* 0x000fe20000004100 */
[----:B------:R-:W-:-:S02]  /*4a90*/  LOP3.LUT R76, R77, 0xff0000, R76, 0xf8, !PT ;  /* 0x00ff00004d4c7812 */ /* 0x000fc400078ef84c */
[-C--:B------:R-:W-:Y:S01]  /*4aa0*/  FMUL.FTZ R84, R13, R74.reuse ;  /* 0x0000004a0d547220 */ /* 0x080fe20000410000 */
[----:B------:R-:W-:Y:S01]  /*4ab0*/  F2FP.F16.E4M3.UNPACK_B R78, R75.H1 ;  /* 0x0000004bff4e723e */ /* 0x000fe200030006ff */
[C---:B------:R-:W-:Y:S01]  /*4ac0*/  FMUL.FTZ R160, R83.reuse, R74 ;  /* 0x0000004a53a07220 */ /* 0x040fe20000410000 */
[----:B------:R-:W-:Y:S01]  /*4ad0*/  F2FP.F16.E4M3.UNPACK_B R77, R76.H1 ;  /* 0x0000004cff4d723e */ /* 0x000fe200030006ff */
[-C--:B------:R-:W-:Y:S01]  /*4ae0*/  FFMA.FTZ R74, R83, R82.reuse, -R84 ;  /* 0x00000052534a7223 */ /* 0x080fe20000010854 */
[-C--:B------:R-:W-:Y:S01]  /*4af0*/  F2FP.F16.E4M3.UNPACK_B R83, R15.reuse ;  /* 0x0000000fff53723e */ /* 0x080fe200020006ff */
[----:B------:R-:W-:Y:S01]  /*4b00*/  FFMA.FTZ R13, R13, R82, R160 ;  /* 0x000000520d0d7223 */ /* 0x000fe200000100a0 */
[----:B------:R-:W-:Y:S01]  /*4b10*/  HADD2.F32 R82, -RZ, R78.H0_H0 ;  /* 0x2000004eff527230 */ /* 0x000fe20000004100 */
[----:B------:R-:W-:Y:S01]  /*4b20*/  F2FP.F16.E4M3.UNPACK_B R15, R15.H1 ;  /* 0x0000000fff0f723e */ /* 0x000fe200030006ff */
[----:B------:R-:W-:Y:S01]  /*4b30*/  HADD2.F32 R84, -RZ, R77.H0_H0 ;  /* 0x2000004dff547230 */ /* 0x000fe20000004100 */
[----:B------:R-:W-:Y:S01]  /*4b40*/  F2FP.F16.E4M3.UNPACK_B R76, R76 ;  /* 0x0000004cff4c723e */ /* 0x000fe200020006ff */
[--C-:B------:R-:W-:Y:S01]  /*4b50*/  HADD2.F32 R81, -RZ, R83.reuse.H1_H1 ;  /* 0x30000053ff517230 */ /* 0x100fe20000004100 */
[----:B------:R-:W-:Y:S01]  /*4b60*/  F2FP.SATFINITE.E4M3.F32.PACK_AB_MERGE_C R13, R13, R74, RZ ;  /* 0x0000004a0d0d723e */ /* 0x000fe200048070ff */
[----:B------:R-:W-:Y:S01]  /*4b70*/  HADD2.F32 R83, -RZ, R83.H0_H0 ;  /* 0x20000053ff537230 */ /* 0x000fe20000004100 */
[----:B------:R-:W-:Y:S01]  /*4b80*/  F2FP.F16.E4M3.UNPACK_B R75, R75 ;  /* 0x0000004bff4b723e */ /* 0x000fe200020006ff */
[----:B------:R-:W-:-:S02]  /*4b90*/  HADD2.F32 R77, -RZ, R77.H1_H1 ;  /* 0x3000004dff4d7230 */ /* 0x000fc40000004100 */
[----:B------:R-:W-:Y:S01]  /*4ba0*/  FMUL.FTZ R85, R81, R84 ;  /* 0x0000005451557220 */ /* 0x000fe20000410000 */
[----:B------:R-:W-:Y:S01]  /*4bb0*/  IMAD.MOV.U32 R74, RZ, RZ, R14 ;  /* 0x000000ffff4a7224 */ /* 0x000fe200078e000e */
[----:B------:R-:W-:Y:S01]  /*4bc0*/  F2FP.SATFINITE.E4M3.F32.PACK_AB_MERGE_C R13, R79, R80, R13 ;  /* 0x000000504f0d723e */ /* 0x000fe2000480700d */
[----:B------:R-:W-:Y:S02]  /*4bd0*/  HADD2.F32 R78, -RZ, R78.H1_H1 ;  /* 0x3000004eff4e7230 */ /* 0x000fe40000004100 */
[C---:B------:R-:W-:Y:S01]  /*4be0*/  FFMA.FTZ R85, R83.reuse, R82, -R85 ;  /* 0x0000005253557223 */ /* 0x040fe20000010855 */
[----:B------:R-:W-:Y:S01]  /*4bf0*/  FMUL.FTZ R83, R83, R84 ;  /* 0x0000005453537220 */ /* 0x000fe20000410000 */
[-C--:B------:R-:W-:Y:S01]  /*4c00*/  F2FP.F16.E4M3.UNPACK_B R14, R74.reuse ;  /* 0x0000004aff0e723e */ /* 0x080fe200020006ff */
[----:B------:R-:W-:Y:S01]  /*4c10*/  HADD2.F32 R80, -RZ, R76.H0_H0 ;  /* 0x2000004cff507230 */ /* 0x000fe20000004100 */
[----:B------:R-:W-:Y:S01]  /*4c20*/  F2FP.F16.E4M3.UNPACK_B R74, R74.H1 ;  /* 0x0000004aff4a723e */ /* 0x000fe200030006ff */
[----:B------:R-:W-:Y:S01]  /*4c30*/  FFMA.FTZ R83, R81, R82, R83 ;  /* 0x0000005251537223 */ /* 0x000fe20000010053 */
[----:B------:R-:W-:-:S02]  /*4c40*/  HADD2.F32 R81, -RZ, R15.H1_H1 ;  /* 0x3000000fff517230 */ /* 0x000fc40000004100 */
[----:B------:R-:W-:-:S03]  /*4c50*/  HADD2.F32 R15, -RZ, R15.H0_H0 ;  /* 0x2000000fff0f7230 */ /* 0x000fc60000004100 */
[-C--:B------:R-:W-:Y:S02]  /*4c60*/  FMUL.FTZ R82, R81, R77.reuse ;  /* 0x0000004d51527220 */ /* 0x080fe40000410000 */
[C---:B------:R-:W-:Y:S01]  /*4c70*/  FMUL.FTZ R84, R15.reuse, R77 ;  /* 0x0000004d0f547220 */ /* 0x040fe20000410000 */
[--C-:B------:R-:W-:Y:S02]  /*4c80*/  HADD2.F32 R77, -RZ, R14.reuse.H0_H0 ;  /* 0x2000000eff4d7230 */ /* 0x100fe40000004100 */
[-C--:B------:R-:W-:Y:S01]  /*4c90*/  FFMA.FTZ R82, R15, R78.reuse, -R82 ;  /* 0x0000004e0f527223 */ /* 0x080fe20000010852 */
[----:B------:R-:W-:Y:S02]  /*4ca0*/  HADD2.F32 R15, -RZ, R14.H1_H1 ;  /* 0x3000000eff0f7230 */ /* 0x000fe40000004100 */
[----:B------:R-:W-:Y:S01]  /*4cb0*/  FFMA.FTZ R81, R81, R78, R84 ;  /* 0x0000004e51517223 */ /* 0x000fe20000010054 */
[--C-:B------:R-:W-:Y:S02]  /*4cc0*/  HADD2.F32 R78, -RZ, R75.reuse.H0_H0 ;  /* 0x2000004bff4e7230 */ /* 0x100fe40000004100 */
[----:B------:R-:W-:-:S02]  /*4cd0*/  HADD2.F32 R75, -RZ, R75.H1_H1 ;  /* 0x3000004bff4b7230 */ /* 0x000fc40000004100 */
[-C--:B------:R-:W-:Y:S01]  /*4ce0*/  FMUL.FTZ R14, R15, R80.reuse ;  /* 0x000000500f0e7220 */ /* 0x080fe20000410000 */
[----:B------:R-:W-:Y:S01]  /*4cf0*/  FMUL.FTZ R80, R77, R80 ;  /* 0x000000504d507220 */ /* 0x000fe20000410000 */
[----:B------:R-:W-:Y:S02]  /*4d00*/  F2FP.SATFINITE.E4M3.F32.PACK_AB_MERGE_C R82, R81, R82, RZ ;  /* 0x000000525152723e */ /* 0x000fe400048070ff */
[-C--:B------:R-:W-:Y:S01]  /*4d10*/  FFMA.FTZ R14, R77, R78.reuse, -R14 ;  /* 0x0000004e4d0e7223 */ /* 0x080fe2000001080e */
[----:B------:R-:W-:Y:S02]  /*4d20*/  HADD2.F32 R77, -RZ, R76.H1_H1 ;  /* 0x3000004cff4d7230 */ /* 0x000fe40000004100 */
[----:B------:R-:W-:Y:S01]  /*4d30*/  FFMA.FTZ R15, R15, R78, R80 ;  /* 0x0000004e0f0f7223 */ /* 0x000fe20000010050 */
[--C-:B------:R-:W-:Y:S02]  /*4d40*/  HADD2.F32 R76, -RZ, R74.reuse.H1_H1 ;  /* 0x3000004aff4c7230 */ /* 0x100fe40000004100 */
[----:B------:R-:W-:-:S02]  /*4d50*/  HADD2.F32 R74, -RZ, R74.H0_H0 ;  /* 0x2000004aff4a7230 */ /* 0x000fc40000004100 */
[--C-:B------:R-:W-:Y:S02]  /*4d60*/  HADD2.F32 R80, -RZ, R157.reuse.H1_H1 ;  /* 0x3000009dff507230 */ /* 0x100fe40000004100 */
[-C--:B------:R-:W-:Y:S01]  /*4d70*/  FMUL.FTZ R79, R76, R77.reuse ;  /* 0x0000004d4c4f7220 */ /* 0x080fe20000410000 */
[----:B------:R-:W-:Y:S02]  /*4d80*/  HADD2.F32 R78, -RZ, R156.H1_H1 ;  /* 0x3000009cff4e7230 */ /* 0x000fe40000004100 */
[C---:B------:R-:W-:Y:S01]  /*4d90*/  FMUL.FTZ R77, R74.reuse, R77 ;  /* 0x0000004d4a4d7220 */ /* 0x040fe20000410000 */
[----:B------:R-:W-:Y:S02]  /*4da0*/  HADD2.F32 R157, -RZ, R157.H0_H0 ;  /* 0x2000009dff9d7230 */ /* 0x000fe40000004100 */
[-C--:B------:R-:W-:Y:S01]  /*4db0*/  FFMA.FTZ R74, R74, R75.reuse, -R79 ;  /* 0x0000004b4a4a7223 */ /* 0x080fe2000001084f */
[----:B------:R-:W-:Y:S01]  /*4dc0*/  FFMA.FTZ R75, R76, R75, R77 ;  /* 0x0000004b4c4b7223 */ /* 0x000fe2000001004d */
[----:B------:R-:W-:-:S04]  /*4dd0*/  F2FP.F16.E4M3.UNPACK_B R76, R12.H1 ;  /* 0x0000000cff4c723e */ /* 0x000fc800030006ff */
[----:B------:R-:W-:Y:S01]  /*4de0*/  F2FP.SATFINITE.E4M3.F32.PACK_AB_MERGE_C R74, R75, R74, RZ ;  /* 0x0000004a4b4a723e */ /* 0x000fe200048070ff */
[--C-:B------:R-:W-:Y:S02]  /*4df0*/  HADD2.F32 R77, -RZ, R76.reuse.H1_H1 ;  /* 0x3000004cff4d7230 */ /* 0x100fe40000004100 */
[----:B------:R-:W-:Y:S01]  /*4e00*/  HADD2.F32 R79, -RZ, R76.H0_H0 ;  /* 0x2000004cff4f7230 */ /* 0x000fe20000004100 */
[----:B------:R-:W-:Y:S02]  /*4e10*/  F2FP.SATFINITE.E4M3.F32.PACK_AB_MERGE_C R14, R15, R14, R74 ;  /* 0x0000000e0f0e723e */ /* 0x000fe4000480704a */
[-C--:B------:R-:W-:Y:S01]  /*4e20*/  FMUL.FTZ R76, R77, R80.reuse ;  /* 0x000000504d4c7220 */ /* 0x080fe20000410000 */
[----:B------:R-:W-:Y:S01]  /*4e30*/  F2FP.SATFINITE.E4M3.F32.PACK_AB_MERGE_C R15, R83, R85, R82 ;  /* 0x00000055530f723e */ /* 0x000fe20004807052 */
[C---:B------:R-:W-:Y:S02]  /*4e40*/  FMUL.FTZ R80, R79.reuse, R80 ;  /* 0x000000504f507220 */ /* 0x040fe40000410000 */
[----:B------:R-:W-:Y:S01]  /*4e50*/  FFMA.FTZ R76, R79, R78, -R76 ;  /* 0x0000004e4f4c7223 */ /* 0x000fe2000001084c */
[----:B------:R-:W-:-:S02]  /*4e60*/  HADD2.F32 R79, -RZ, R156.H0_H0 ;  /* 0x2000009cff4f7230 */ /* 0x000fc40000004100 */
[----:B------:R-:W-:Y:S01]  /*4e70*/  FFMA.FTZ R77, R77, R78, R80 ;  /* 0x0000004e4d4d7223 */ /* 0x000fe20000010050 */
[----:B------:R-:W-:-:S04]  /*4e80*/  F2FP.F16.E4M3.UNPACK_B R78, R12 ;  /* 0x0000000cff4e723e */ /* 0x000fc800020006ff */
[----:B------:R-:W-:Y:S01]  /*4e90*/  F2FP.SATFINITE.E4M3.F32.PACK_AB_MERGE_C R76, R77, R76, RZ ;  /* 0x0000004c4d4c723e */ /* 0x000fe200048070ff */
[--C-:B------:R-:W-:Y:S02]  /*4ea0*/  HADD2.F32 R12, -RZ, R78.reuse.H1_H1 ;  /* 0x3000004eff0c7230 */ /* 0x100fe40000004100 */
[----:B------:R-:W-:-:S03]  /*4eb0*/  HADD2.F32 R78, -RZ, R78.H0_H0 ;  /* 0x2000004eff4e7230 */ /* 0x000fc60000004100 */
[-C--:B------:R-:W-:Y:S02]  /*4ec0*/  FMUL.FTZ R161, R12, R157.reuse ;  /* 0x0000009d0ca17220 */ /* 0x080fe40000410000 */
[C---:B------:R-:W-:Y:S02]  /*4ed0*/  FMUL.FTZ R157, R78.reuse, R157 ;  /* 0x0000009d4e9d7220 */ /* 0x040fe40000410000 */
[-C--:B------:R-:W-:Y:S02]  /*4ee0*/  FFMA.FTZ R78, R78, R79.reuse, -R161 ;  /* 0x0000004f4e4e7223 */ /* 0x080fe400000108a1 */
[----:B------:R-:W-:-:S05]  /*4ef0*/  FFMA.FTZ R157, R12, R79, R157 ;  /* 0x0000004f0c9d7223 */ /* 0x000fca000001009d */
[----:B------:R-:W-:-:S07]  /*4f00*/  F2FP.SATFINITE.E4M3.F32.PACK_AB_MERGE_C R12, R157, R78, R76 ;  /* 0x0000004e9d0c723e */ /* 0x000fce000480704c */
.L_x_458:
[----:B------:R-:W-:Y:S05]  /*4f10*/  BSYNC B3 ;  /* 0x0000000000037941 */ /* 0x000fea0003800000 */
.L_x_457:
[----:B------:R-:W-:-:S05]  /*4f20*/  IMAD.SHL.U32 R76, R171, 0x10, RZ ;  /* 0x00000010ab4c7824 */ /* 0x000fca00078e00ff */
[----:B----4-:R-:W-:-:S04]  /*4f30*/  IADD3 R74, P2, R11, R76, RZ ;  /* 0x0000004c0b4a7210 */ /* 0x010fc80007f5e0ff */
[----:B---3--:R-:W-:-:S05]  /*4f40*/  LEA.HI.X.SX32 R75, R76, R151, 0x1, P2 ;  /* 0x000000974c4b7211 */ /* 0x008fca00010f0eff */
[----:B0-----:R0:W-:Y:S04]  /*4f50*/  ST.E.128 desc[UR50][R74.64], R12 ;  /* 0x0000000c4a007985 */ /* 0x0011e8000c101d32 */
.L_x_456:
[----:B------:R-:W-:Y:S05]  /*4f60*/  BSYNC B2 ;  /* 0x0000000000027941 */ /* 0x000fea0003800000 */
.L_x_455:
[----:B------:R-:W-:Y:S01]  /*4f70*/  ISETP.NE.AND P2, PT, R31, RZ, PT ;  /* 0x000000ff1f00720c */ /* 0x000fe20003f45270 */
[----:B------:R-:W-:-:S12]  /*4f80*/  BSSY B2, `(.L_x_459) ;  /* 0x0000074000027945 */ /* 0x000fd80003800000 */
[----:B------:R-:W-:Y:S05]  /*4f90*/  @!P2 BRA `(.L_x_460) ;  /* 0x0000000400c8a947 */ /* 0x000fea0003800000 */
[----:B0-----:R0:W0:Y:S01]  /*4fa0*/  LDS.128 R12, [R36+0x1cc00] ;  /* 0x01cc0000240c7984 */ /* 0x0010220000000c00 */
[----:B----4-:R-:W-:Y:S01]  /*4fb0*/  IADD3 R74, P2, R168, R11, RZ ;  /* 0x0000000ba84a7210 */ /* 0x010fe20007f5e0ff */
[----:B------:R-:W-:Y:S04]  /*4fc0*/  BSSY B3, `(.L_x_461) ;  /* 0x000006e000037945 */ /* 0x000fe80003800000 */
[----:B---3--:R-:W-:Y:S01]  /*4fd0*/  IMAD.X R75, R151, 0x1, R194, P2 ;  /* 0x00000001974b7824 */ /* 0x008fe200010e06c2 */
[----:B------:R-:W-:-:S13]  /*4fe0*/  ISETP.GE.AND P2, PT, R200, R117, PT ;  /* 0x00000075c800720c */ /* 0x000fda0003f46270 */
[----:B------:R-:W-:Y:S05]  /*4ff0*/  @P2 BRA `(.L_x_462) ;  /* 0x0000000400a82947 */ /* 0x000fea0003800000 */
[----:B0-----:R-:W-:Y:S02]  /*5000*/  MOV R72, R13 ;  /* 0x0000000d00487202 */ /* 0x001fe40000000f00 */
[----:B------:R-:W-:Y:S02]  /*5010*/  F2FP.F16.E4M3.UNPACK_B R76, R155.H1 ;  /* 0x0000009bff4c723e */ /* 0x000fe400030006ff */
[----:B------:R-:W-:Y:S02]  /*5020*/  F2FP.F16.E4M3.UNPACK_B R70, R72 ;  /* 0x00000048ff46723e */ /* 0x000fe400020006ff */
[----:B------:R-:W-:Y:S01]  /*5030*/  F2FP.F16.E4M3.UNPACK_B R13, R154.H1 ;  /* 0x0000009aff0d723e */ /* 0x000fe200030006ff */
[----:B------:R-:W-:Y:S02]  /*5040*/  HADD2.F32 R79, -RZ, R76.H0_H0 ;  /* 0x2000004cff4f7230 */ /* 0x000fe40000004100 */
[--C-:B------:R-:W-:Y:S02]  /*5050*/  HADD2.F32 R77, -RZ, R70.reuse.H1_H1 ;  /* 0x30000046ff4d7230 */ /* 0x100fe40000004100 */
[----:B------:R-:W-:-:S02]  /*5060*/  HADD2.F32 R70, -RZ, R70.H0_H0 ;  /* 0x20000046ff467230 */ /* 0x000fc40000004100 */
[--C-:B------:R-:W-:Y:S02]  /*5070*/  HADD2.F32 R78, -RZ, R13.reuse.H0_H0 ;  /* 0x2000000dff4e7230 */ /* 0x100fe40000004100 */
[CC--:B------:R-:W-:Y:S01]  /*5080*/  FMUL.FTZ R81, R77.reuse, R79.reuse ;  /* 0x0000004f4d517220 */ /* 0x0c0fe20000410000 */
[----:B------:R-:W-:Y:S02]  /*5090*/  HADD2.F32 R76, -RZ, R76.H1_H1 ;  /* 0x3000004cff4c7230 */ /* 0x000fe40000004100 */
[C---:B------:R-:W-:Y:S01]  /*50a0*/  FMUL.FTZ R80, R70.reuse, R79 ;  /* 0x0000004f46507220 */ /* 0x040fe20000410000 */
[----:B------:R-:W-:Y:S02]  /*50b0*/  HADD2.F32 R13, -RZ, R13.H1_H1 ;  /* 0x3000000dff0d7230 */ /* 0x000fe40000004100 */
[-C--:B------:R-:W-:Y:S01]  /*50c0*/  FFMA.FTZ R70, R70, R78.reuse, -R81 ;  /* 0x0000004e46467223 */ /* 0x080fe20000010851 */
[----:B------:R-:W-:Y:S01]  /*50d0*/  FFMA.FTZ R77, R77, R78, R80 ;  /* 0x0000004e4d4d7223 */ /* 0x000fe20000010050 */
[----:B------:R-:W-:Y:S01]  /*50e0*/  F2FP.F16.E4M3.UNPACK_B R78, R72.H1 ;  /* 0x00000048ff4e723e */ /* 0x000fe200030006ff */
[----:B------:R-:W-:Y:S01]  /*50f0*/  IMAD.MOV.U32 R72, RZ, RZ, R12 ;  /* 0x000000ffff487224 */ /* 0x000fe200078e000c */
[----:B------:R-:W-:-:S03]  /*5100*/  F2FP.F16.E4M3.UNPACK_B R80, R155 ;  /* 0x0000009bff50723e */ /* 0x000fc600020006ff */
[--C-:B------:R-:W-:Y:S02]  /*5110*/  HADD2.F32 R79, -RZ, R78.reuse.H1_H1 ;  /* 0x3000004eff4f7230 */ /* 0x100fe40000004100 */
[----:B------:R-:W-:Y:S02]  /*5120*/  HADD2.F32 R78, -RZ, R78.H0_H0 ;  /* 0x2000004eff4e7230 */ /* 0x000fe40000004100 */
[----:B------:R-:W-:Y:S02]  /*5130*/  HADD2.F32 R82, -RZ, R80.H1_H1 ;  /* 0x30000050ff527230 */ /* 0x000fe40000004100 */
[-C--:B------:R-:W-:Y:S01]  /*5140*/  FMUL.FTZ R81, R79, R76.reuse ;  /* 0x0000004c4f517220 */ /* 0x080fe20000410000 */
[----:B------:R-:W-:-:S03]  /*5150*/  FMUL.FTZ R12, R78, R76 ;  /* 0x0000004c4e0c7220 */ /* 0x000fc60000410000 */
[-C--:B------:R-:W-:Y:S01]  /*5160*/  FFMA.FTZ R76, R78, R13.reuse, -R81 ;  /* 0x0000000d4e4c7223 */ /* 0x080fe20000010851 */
[----:B------:R-:W-:Y:S01]  /*5170*/  F2FP.F16.E4M3.UNPACK_B R78, R154 ;  /* 0x0000009aff4e723e */ /* 0x000fe200020006ff */
[----:B------:R-:W-:Y:S01]  /*5180*/  FFMA.FTZ R79, R79, R13, R12 ;  /* 0x0000000d4f4f7223 */ /* 0x000fe2000001000c */
[-C--:B------:R-:W-:Y:S02]  /*5190*/  F2FP.F16.E4M3.UNPACK_B R12, R72.reuse.H1 ;  /* 0x00000048ff0c723e */ /* 0x080fe400030006ff */
[----:B------:R-:W-:Y:S01]  /*51a0*/  F2FP.F16.E4M3.UNPACK_B R72, R72 ;  /* 0x00000048ff48723e */ /* 0x000fe200020006ff */
[----:B------:R-:W-:Y:S02]  /*51b0*/  HADD2.F32 R81, -RZ, R78.H1_H1 ;  /* 0x3000004eff517230 */ /* 0x000fe40000004100 */
[--C-:B------:R-:W-:Y:S02]  /*51c0*/  HADD2.F32 R13, -RZ, R12.reuse.H1_H1 ;  /* 0x3000000cff0d7230 */ /* 0x100fe40000004100 */
[----:B------:R-:W-:-:S03]  /*51d0*/  HADD2.F32 R12, -RZ, R12.H0_H0 ;  /* 0x2000000cff0c7230 */ /* 0x000fc60000004100 */
[CC--:B------:R-:W-:Y:S02]  /*51e0*/  FMUL.FTZ R83, R13.reuse, R82.reuse ;  /* 0x000000520d537220 */ /* 0x0c0fe40000410000 */
[C---:B------:R-:W-:Y:S02]  /*51f0*/  FMUL.FTZ R82, R12.reuse, R82 ;  /* 0x000000520c527220 */ /* 0x040fe40000410000 */
[-C--:B------:R-:W-:Y:S02]  /*5200*/  FFMA.FTZ R12, R12, R81.reuse, -R83 ;  /* 0x000000510c0c7223 */ /* 0x080fe40000010853 */
[----:B------:R-:W-:Y:S01]  /*5210*/  FFMA.FTZ R13, R13, R81, R82 ;  /* 0x000000510d0d7223 */ /* 0x000fe20000010052 */
[----:B------:R-:W-:Y:S01]  /*5220*/  F2FP.SATFINITE.E4M3.F32.PACK_AB_MERGE_C R82, R79, R76, RZ ;  /* 0x0000004c4f52723e */ /* 0x000fe200048070ff */
[----:B------:R-:W-:Y:S01]  /*5230*/  HADD2.F32 R79, -RZ, R80.H0_H0 ;  /* 0x20000050ff4f7230 */ /* 0x000fe20000004100 */
[----:B------:R-:W-:Y:S01]  /*5240*/  SHF.R.U32.HI R80, RZ, 0x10, R73 ;  /* 0x00000010ff507819 */ /* 0x000fe20000011649 */
[--C-:B------:R-:W-:Y:S01]  /*5250*/  HADD2.F32 R76, -RZ, R72.reuse.H1_H1 ;  /* 0x30000048ff4c7230 */ /* 0x100fe20000004100 */
[----:B------:R-:W-:Y:S01]  /*5260*/  F2FP.SATFINITE.E4M3.F32.PACK_AB_MERGE_C R70, R77, R70, R82 ;  /* 0x000000464d46723e */ /* 0x000fe20004807052 */
[----:B------:R-:W-:Y:S01]  /*5270*/  HADD2.F32 R72, -RZ, R72.H0_H0 ;  /* 0x20000048ff487230 */ /* 0x000fe20000004100 */
[----:B------:R-:W-:Y:S01]  /*5280*/  SHF.R.U32.HI R82, RZ, 0x8, R71 ;  /* 0x00000008ff527819 */ /* 0x000fe20000011647 */
[----:B------:R-:W-:Y:S01]  /*5290*/  HADD2.F32 R81, -RZ, R78.H0_H0 ;  /* 0x2000004eff517230 */ /* 0x000fe20000004100 */
[----:B------:R-:W-:Y:S01]  /*52a0*/  SHF.R.U32.HI R78, RZ, 0x8, R73 ;  /* 0x00000008ff4e7819 */ /* 0x000fe20000011649 */
[-C--:B------:R-:W-:Y:S01]  /*52b0*/  FMUL.FTZ R83, R76, R79.reuse ;  /* 0x0000004f4c537220 */ /* 0x080fe20000410000 */
[----:B------:R-:W-:Y:S01]  /*52c0*/  FMUL.FTZ R85, R72, R79 ;  /* 0x0000004f48557220 */ /* 0x000fe20000410000 */
[----:B------:R-:W-:-:S02]  /*52d0*/  LOP3.LUT R77, R73, 0xff0000ff, RZ, 0xc0, !PT ;  /* 0xff0000ff494d7812 */ /* 0x000fc400078ec0ff */
[-C--:B------:R-:W-:Y:S01]  /*52e0*/  FFMA.FTZ R79, R72, R81.reuse, -R83 ;  /* 0x00000051484f7223 */ /* 0x080fe20000010853 */
[----:B------:R-:W-:Y:S02]  /*52f0*/  IMAD.SHL.U32 R78, R78, 0x100, RZ ;  /* 0x000001004e4e7824 */ /* 0x000fe400078e00ff */
[----:B------:R-:W-:Y:S01]  /*5300*/  FFMA.FTZ R72, R76, R81, R85 ;  /* 0x000000514c487223 */ /* 0x000fe20000010055 */
[----:B------:R-:W-:Y:S02]  /*5310*/  LOP3.LUT R76, R71, 0xff0000ff, RZ, 0xc0, !PT ;  /* 0xff0000ff474c7812 */ /* 0x000fe400078ec0ff */
[----:B------:R-:W-:Y:S01]  /*5320*/  SHF.R.U32.HI R81, RZ, 0x10, R71 ;  /* 0x00000010ff517819 */ /* 0x000fe20000011647 */
[----:B------:R-:W-:Y:S01]  /*5330*/  IMAD.SHL.U32 R71, R82, 0x100, RZ ;  /* 0x0000010052477824 */ /* 0x000fe200078e00ff */
[----:B------:R-:W-:Y:S02]  /*5340*/  LOP3.LUT R73, R77, 0xff00, R78, 0xf8, !PT ;  /* 0x0000ff004d497812 */ /* 0x000fe400078ef84e */
[----:B------:R-:W-:Y:S01]  /*5350*/  SHF.L.U32 R78, R80, 0x10, RZ ;  /* 0x00000010504e7819 */ /* 0x000fe200000006ff */
[----:B------:R-:W-:Y:S01]  /*5360*/  IMAD.MOV.U32 R80, RZ, RZ, R15 ;  /* 0x000000ffff507224 */ /* 0x000fe200078e000f */
[----:B------:R-:W-:Y:S01]  /*5370*/  LOP3.LUT R71, R76, 0xff00, R71, 0xf8, !PT ;  /* 0x0000ff004c477812 */ /* 0x000fe200078ef847 */
[----:B------:R-:W-:Y:S01]  /*5380*/  IMAD.U32 R76, R81, 0x10000, RZ ;  /* 0x00010000514c7824 */ /* 0x000fe200078e00ff */
[----:B------:R-:W-:-:S02]  /*5390*/  LOP3.LUT R73, R73, 0xff0000, R78, 0xf8, !PT ;  /* 0x00ff000049497812 */ /* 0x000fc400078ef84e */
[-C--:B------:R-:W-:Y:S02]  /*53a0*/  F2FP.F16.E4M3.UNPACK_B R15, R80.reuse ;  /* 0x00000050ff0f723e */ /* 0x080fe400020006ff */
[----:B------:R-:W-:Y:S02]  /*53b0*/  LOP3.LUT R71, R71, 0xff0000, R76, 0xf8, !PT ;  /* 0x00ff000047477812 */ /* 0x000fe400078ef84c */
[----:B------:R-:W-:Y:S01]  /*53c0*/  F2FP.F16.E4M3.UNPACK_B R78, R73.H1 ;  /* 0x00000049ff4e723e */ /* 0x000fe200030006ff */
[--C-:B------:R-:W-:Y:S01]  /*53d0*/  HADD2.F32 R81, -RZ, R15.reuse.H1_H1 ;  /* 0x3000000fff517230 */ /* 0x100fe20000004100 */
[-C--:B------:R-:W-:Y:S01]  /*53e0*/  F2FP.F16.E4M3.UNPACK_B R77, R71.reuse.H1 ;  /* 0x00000047ff4d723e */ /* 0x080fe200030006ff */
[----:B------:R-:W-:Y:S01]  /*53f0*/  HADD2.F32 R15, -RZ, R15.H0_H0 ;  /* 0x2000000fff0f7230 */ /* 0x000fe20000004100 */
[----:B------:R-:W-:Y:S01]  /*5400*/  F2FP.F16.E4M3.UNPACK_B R80, R80.H1 ;  /* 0x00000050ff50723e */ /* 0x000fe200030006ff */
[--C-:B------:R-:W-:Y:S01]  /*5410*/  HADD2.F32 R76, -RZ, R78.reuse.H0_H0 ;  /* 0x2000004eff4c7230 */ /* 0x100fe20000004100 */
[----:B------:R-:W-:Y:S01]  /*5420*/  F2FP.F16.E4M3.UNPACK_B R71, R71 ;  /* 0x00000047ff47723e */ /* 0x000fe200020006ff */
[----:B------:R-:W-:Y:S01]  /*5430*/  HADD2.F32 R82, -RZ, R77.H0_H0 ;  /* 0x2000004dff527230 */ /* 0x000fe20000004100 */
[----:B------:R-:W-:Y:S01]  /*5440*/  F2FP.SATFINITE.E4M3.F32.PACK_AB_MERGE_C R12, R13, R12, RZ ;  /* 0x0000000c0d0c723e */ /* 0x000fe200048070ff */
[----:B------:R-:W-:-:S02]  /*5450*/  HADD2.F32 R83, -RZ, R78.H1_H1 ;  /* 0x3000004eff537230 */ /* 0x000fc40000004100 */
[-C--:B------:R-:W-:Y:S01]  /*5460*/  FMUL.FTZ R84, R81, R76.reuse ;  /* 0x0000004c51547220 */ /* 0x080fe20000410000 */
[C---:B------:R-:W-:Y:S01]  /*5470*/  FMUL.FTZ R154, R15.reuse, R76 ;  /* 0x0000004c0f9a7220 */ /* 0x040fe20000410000 */
[--C-:B------:R-:W-:Y:S01]  /*5480*/  HADD2.F32 R78, -RZ, R80.reuse.H1_H1 ;  /* 0x30000050ff4e7230 */ /* 0x100fe20000004100 */
[----:B------:R-:W-:Y:S01]  /*5490*/  F2FP.SATFINITE.E4M3.F32.PACK_AB_MERGE_C R12, R72, R79, R12 ;  /* 0x0000004f480c723e */ /* 0x000fe2000480700c */
[----:B------:R-:W-:Y:S02]  /*54a0*/  HADD2.F32 R80, -RZ, R80.H0_H0 ;  /* 0x20000050ff507230 */ /* 0x000fe40000004100 */
[-C--:B------:R-:W-:Y:S01]  /*54b0*/  FFMA.FTZ R76, R15, R82.reuse, -R84 ;  /* 0x000000520f4c7223 */ /* 0x080fe20000010854 */
[----:B------:R-:W-:Y:S01]  /*54c0*/  FFMA.FTZ R15, R81, R82, R154 ;  /* 0x00000052510f7223 */ /* 0x000fe2000001009a */
[----:B------:R-:W-:Y:S02]  /*54d0*/  HADD2.F32 R81, -RZ, R77.H1_H1 ;  /* 0x3000004dff517230 */ /* 0x000fe40000004100 */
[-C--:B------:R-:W-:Y:S01]  /*54e0*/  FMUL.FTZ R77, R78, R83.reuse ;  /* 0x000000534e4d7220 */ /* 0x080fe20000410000 */
[----:B------:R-:W-:Y:S01]  /*54f0*/  FMUL.FTZ R83, R80, R83 ;  /* 0x0000005350537220 */ /* 0x000fe20000410000 */
[----:B------:R-:W-:-:S02]  /*5500*/  HADD2.F32 R82, -RZ, R71.H1_H1 ;  /* 0x30000047ff527230 */ /* 0x000fc40000004100 */
[-C--:B------:R-:W-:Y:S01]  /*5510*/  FFMA.FTZ R77, R80, R81.reuse, -R77 ;  /* 0x00000051504d7223 */ /* 0x080fe2000001084d */
[----:B------:R-:W-:Y:S01]  /*5520*/  FFMA.FTZ R78, R78, R81, R83 ;  /* 0x000000514e4e7223 */ /* 0x000fe20000010053 */
[----:B------:R-:W-:Y:S01]  /*5530*/  F2FP.F16.E4M3.UNPACK_B R81, R73 ;  /* 0x00000049ff51723e */ /* 0x000fe200020006ff */
[----:B------:R-:W-:Y:S01]  /*5540*/  HADD2.F32 R71, -RZ, R71.H0_H0 ;  /* 0x20000047ff477230 */ /* 0x000fe20000004100 */
[-C--:B------:R-:W-:Y:S01]  /*5550*/  F2FP.F16.E4M3.UNPACK_B R73, R14.reuse.H1 ;  /* 0x0000000eff49723e */ /* 0x080fe200030006ff */
[----:B------:R-:W-:Y:S01]  /*5560*/  IMAD.MOV.U32 R13, RZ, RZ, R70 ;  /* 0x000000ffff0d7224 */ /* 0x000fe200078e0046 */
[----:B------:R-:W-:Y:S01]  /*5570*/  F2FP.F16.E4M3.UNPACK_B R14, R14 ;  /* 0x0000000eff0e723e */ /* 0x000fe200020006ff */
[----:B------:R-:W-:Y:S01]  /*5580*/  HADD2.F32 R83, -RZ, R81.H1_H1 ;  /* 0x30000051ff537230 */ /* 0x000fe20000004100 */
[----:B------:R-:W-:Y:S01]  /*5590*/  F2FP.SATFINITE.E4M3.F32.PACK_AB_MERGE_C R77, R78, R77, RZ ;  /* 0x0000004d4e4d723e */ /* 0x000fe200048070ff */
[--C-:B------:R-:W-:Y:S02]  /*55a0*/  HADD2.F32 R80, -RZ, R73.reuse.H1_H1 ;  /* 0x30000049ff507230 */ /* 0x100fe40000004100 */
[----:B------:R-:W-:Y:S01]  /*55b0*/  HADD2.F32 R73, -RZ, R73.H0_H0 ;  /* 0x20000049ff497230 */ /* 0x000fe20000004100 */
[----:B------:R-:W-:-:S02]  /*55c0*/  F2FP.SATFINITE.E4M3.F32.PACK_AB_MERGE_C R15, R15, R76, R77 ;  /* 0x0000004c0f0f723e */ /* 0x000fc4000480704d */
[CC--:B------:R-:W-:Y:S02]  /*55d0*/  FMUL.FTZ R84, R80.reuse, R83.reuse ;  /* 0x0000005350547220 */ /* 0x0c0fe40000410000 */
[C---:B------:R-:W-:Y:S02]  /*55e0*/  FMUL.FTZ R83, R73.reuse, R83 ;  /* 0x0000005349537220 */ /* 0x040fe40000410000 */
[-C--:B------:R-:W-:Y:S02]  /*55f0*/  FFMA.FTZ R73, R73, R82.reuse, -R84 ;  /* 0x0000005249497223 */ /* 0x080fe40000010854 */
[----:B------:R-:W-:Y:S01]  /*5600*/  FFMA.FTZ R80, R80, R82, R83 ;  /* 0x0000005250507223 */ /* 0x000fe20000010053 */
[----:B------:R-:W-:Y:S02]  /*5610*/  HADD2.F32 R82, -RZ, R81.H0_H0 ;  /* 0x20000051ff527230 */ /* 0x000fe40000004100 */
[--C-:B------:R-:W-:Y:S02]  /*5620*/  HADD2.F32 R81, -RZ, R14.reuse.H1_H1 ;  /* 0x3000000eff517230 */ /* 0x100fe40000004100 */
[----:B------:R-:W-:Y:S01]  /*5630*/  HADD2.F32 R14, -RZ, R14.H0_H0 ;  /* 0x2000000eff0e7230 */ /* 0x000fe20000004100 */
[----:B------:R-:W-:-:S02]  /*5640*/  F2FP.SATFINITE.E4M3.F32.PACK_AB_MERGE_C R73, R80, R73, RZ ;  /* 0x000000495049723e */ /* 0x000fc400048070ff */
[CC--:B------:R-:W-:Y:S02]  /*5650*/  FMUL.FTZ R83, R81.reuse, R82.reuse ;  /* 0x0000005251537220 */ /* 0x0c0fe40000410000 */
[C---:B------:R-:W-:Y:S02]  /*5660*/  FMUL.FTZ R82, R14.reuse, R82 ;  /* 0x000000520e527220 */ /* 0x040fe40000410000 */
[-C--:B------:R-:W-:Y:S02]  /*5670*/  FFMA.FTZ R83, R14, R71.reuse, -R83 ;  /* 0x000000470e537223 */ /* 0x080fe40000010853 */
[----:B------:R-:W-:-:S05]  /*5680*/  FFMA.FTZ R82, R81, R71, R82 ;  /* 0x0000004751527223 */ /* 0x000fca0000010052 */
[----:B------:R-:W-:-:S07]  /*5690*/  F2FP.SATFINITE.E4M3.F32.PACK_AB_MERGE_C R14, R82, R83, R73 ;  /* 0x00000053520e723e */ /* 0x000fce0004807049 */
.L_x_462:
[----:B------:R-:W-:Y:S05]  /*56a0*/  BSYNC B3 ;  /* 0x0000000000037941 */ /* 0x000fea0003800000 */
.L_x_461:
[----:B0-----:R0:W-:Y:S02]  /*56b0*/  ST.E.128 desc[UR50][R74.64], R12 ;  /* 0x0000000c4a007985 */ /* 0x0011e4000c101d32 */
.L_x_460:
[----:B------:R-:W-:Y:S05]  /*56c0*/  BSYNC B2 ;  /* 0x0000000000027941 */ /* 0x000fea0003800000 */
.L_x_459:
        /* <DEDUP_REMOVED lines=9> */
[----:B0-----:R-:W-:Y:S01]  /*5760*/  IMAD.MOV.U32 R68, RZ, RZ, R13 ;  /* 0x000000ffff447224 */ /* 0x001fe200078e000d */
[----:B------:R-:W-:Y:S02]  /*5770*/  F2FP.F16.E4M3.UNPACK_B R73, R153.H1 ;  /* 0x00000099ff49723e */ /* 0x000fe400030006ff */
[----:B------:R-:W-:Y:S02]  /*5780*/  F2FP.F16.E4M3.UNPACK_B R74, R149.H1 ;  /* 0x00000095ff4a723e */ /* 0x000fe400030006ff */
[-C--:B------:R-:W-:Y:S01]  /*5790*/  F2FP.F16.E4M3.UNPACK_B R13, R68.reuse ;  /* 0x00000044ff0d723e */ /* 0x080fe200020006ff */
[----:B------:R-:W-:Y:S01]  /*57a0*/  HADD2.F32 R75, -RZ, R73.H0_H0 ;  /* 0x20000049ff4b7230 */ /* 0x000fe20000004100 */
[----:B------:R-:W-:Y:S01]  /*57b0*/  F2FP.F16.E4M3.UNPACK_B R68, R68.H1 ;  /* 0x00000044ff44723e */ /* 0x000fe200030006ff */
[--C-:B------:R-:W-:Y:S01]  /*57c0*/  HADD2.F32 R72, -RZ, R74.reuse.H0_H0 ;  /* 0x2000004aff487230 */ /* 0x100fe20000004100 */
[----:B------:R-:W-:Y:S01]  /*57d0*/  F2FP.F16.E4M3.UNPACK_B R77, R153 ;  /* 0x00000099ff4d723e */ /* 0x000fe200020006ff */
[--C-:B------:R-:W-:Y:S01]  /*57e0*/  HADD2.F32 R66, -RZ, R13.reuse.H1_H1 ;  /* 0x3000000dff427230 */ /* 0x100fe20000004100 */
[--C-:B------:R-:W-:Y:S01]  /*57f0*/  SHF.R.U32.HI R80, RZ, 0x8, R67.reuse ;  /* 0x00000008ff507819 */ /* 0x100fe20000011643 */
[----:B------:R-:W-:Y:S01]  /*5800*/  HADD2.F32 R13, -RZ, R13.H0_H0 ;  /* 0x2000000dff0d7230 */ /* 0x000fe20000004100 */
[----:B------:R-:W-:Y:S01]  /*5810*/  SHF.R.U32.HI R81, RZ, 0x10, R67 ;  /* 0x00000010ff517819 */ /* 0x000fe20000011643 */
[----:B------:R-:W-:-:S02]  /*5820*/  HADD2.F32 R74, -RZ, R74.H1_H1 ;  /* 0x3000004aff4a7230 */ /* 0x000fc40000004100 */
[-C--:B------:R-:W-:Y:S01]  /*5830*/  FMUL.FTZ R76, R66, R75.reuse ;  /* 0x0000004b424c7220 */ /* 0x080fe20000410000 */
[----:B------:R-:W-:Y:S02]  /*5840*/  HADD2.F32 R78, -RZ, R77.H1_H1 ;  /* 0x3000004dff4e7230 */ /* 0x000fe40000004100 */
[C---:B------:R-:W-:Y:S01]  /*5850*/  FMUL.FTZ R75, R13.reuse, R75 ;  /* 0x0000004b0d4b7220 */ /* 0x040fe20000410000 */
[----:B------:R-:W-:-:S03]  /*5860*/  FFMA.FTZ R13, R13, R72, -R76 ;  /* 0x000000480d0d7223 */ /* 0x000fc6000001084c */
[----:B------:R-:W-:Y:S01]  /*5870*/  FFMA.FTZ R66, R66, R72, R75 ;  /* 0x0000004842427223 */ /* 0x000fe2000001004b */
[----:B------:R-:W-:Y:S01]  /*5880*/  MOV R72, R12 ;  /* 0x0000000c00487202 */ /* 0x000fe20000000f00 */
[----:B------:R-:W-:Y:S02]  /*5890*/  HADD2.F32 R12, -RZ, R73.H1_H1 ;  /* 0x30000049ff0c7230 */ /* 0x000fe40000004100 */
[--C-:B------:R-:W-:Y:S02]  /*58a0*/  HADD2.F32 R73, -RZ, R68.reuse.H1_H1 ;  /* 0x30000044ff497230 */ /* 0x100fe40000004100 */
[----:B------:R-:W-:-:S03]  /*58b0*/  HADD2.F32 R68, -RZ, R68.H0_H0 ;  /* 0x20000044ff447230 */ /* 0x000fc60000004100 */
[CC--:B------:R-:W-:Y:S02]  /*58c0*/  FMUL.FTZ R75, R73.reuse, R12.reuse ;  /* 0x0000000c494b7220 */ /* 0x0c0fe40000410000 */
[C---:B------:R-:W-:Y:S02]  /*58d0*/  FMUL.FTZ R76, R68.reuse, R12 ;  /* 0x0000000c444c7220 */ /* 0x040fe40000410000 */
[----:B------:R-:W-:Y:S01]  /*58e0*/  FFMA.FTZ R12, R68, R74, -R75 ;  /* 0x0000004a440c7223 */ /* 0x000fe2000001084b */
[----:B------:R-:W-:Y:S01]  /*58f0*/  F2FP.F16.E4M3.UNPACK_B R68, R72.H1 ;  /* 0x00000048ff44723e */ /* 0x000fe200030006ff */
[----:B------:R-:W-:Y:S01]  /*5900*/  FFMA.FTZ R73, R73, R74, R76 ;  /* 0x0000004a49497223 */ /* 0x000fe2000001004c */
[----:B------:R-:W-:Y:S02]  /*5910*/  F2FP.F16.E4M3.UNPACK_B R74, R149 ;  /* 0x00000095ff4a723e */ /* 0x000fe400020006ff */
[----:B------:R-:W-:Y:S01]  /*5920*/  F2FP.F16.E4M3.UNPACK_B R72, R72 ;  /* 0x00000048ff48723e */ /* 0x000fe200020006ff */
[--C-:B------:R-:W-:Y:S01]  /*5930*/  HADD2.F32 R75, -RZ, R68.reuse.H1_H1 ;  /* 0x30000044ff4b7230 */ /* 0x100fe20000004100 */
[----:B------:R-:W-:Y:S01]  /*5940*/  F2FP.SATFINITE.E4M3.F32.PACK_AB_MERGE_C R12, R73, R12, RZ ;  /* 0x0000000c490c723e */ /* 0x000fe200048070ff */
[----:B------:R-:W-:-:S02]  /*5950*/  HADD2.F32 R68, -RZ, R68.H0_H0 ;  /* 0x20000044ff447230 */ /* 0x000fc40000004100 */
[--C-:B------:R-:W-:Y:S02]  /*5960*/  HADD2.F32 R76, -RZ, R74.reuse.H1_H1 ;  /* 0x3000004aff4c7230 */ /* 0x100fe40000004100 */
[CC--:B------:R-:W-:Y:S01]  /*5970*/  FMUL.FTZ R79, R75.reuse, R78.reuse ;  /* 0x0000004e4b4f7220 */ /* 0x0c0fe20000410000 */
[----:B------:R-:W-:Y:S02]  /*5980*/  HADD2.F32 R74, -RZ, R74.H0_H0 ;  /* 0x2000004aff4a7230 */ /* 0x000fe40000004100 */
[----:B------:R-:W-:Y:S01]  /*5990*/  FMUL.FTZ R78, R68, R78 ;  /* 0x0000004e444e7220 */ /* 0x000fe20000410000 */
[----:B------:R-:W-:Y:S01]  /*59a0*/  F2FP.SATFINITE.E4M3.F32.PACK_AB_MERGE_C R13, R66, R13, R12 ;  /* 0x0000000d420d723e */ /* 0x000fe2000480700c */
[-C--:B------:R-:W-:Y:S02]  /*59b0*/  FFMA.FTZ R68, R68, R76.reuse, -R79 ;  /* 0x0000004c44447223 */ /* 0x080fe4000001084f */
[----:B------:R-:W-:Y:S01]  /*59c0*/  FFMA.FTZ R75, R75, R76, R78 ;  /* 0x0000004c4b4b7223 */ /* 0x000fe2000001004e */
[----:B------:R-:W-:Y:S01]  /*59d0*/  HADD2.F32 R76, -RZ, R77.H0_H0 ;  /* 0x2000004dff4c7230 */ /* 0x000fe20000004100 */
[----:B------:R-:W-:Y:S01]  /*59e0*/  SHF.R.U32.HI R78, RZ, 0x8, R69 ;  /* 0x00000008ff4e7819 */ /* 0x000fe20000011645 */
[----:B------:R-:W-:-:S02]  /*59f0*/  HADD2.F32 R77, -RZ, R72.H1_H1 ;  /* 0x30000048ff4d7230 */ /* 0x000fc40000004100 */
[----:B------:R-:W-:Y:S01]  /*5a00*/  HADD2.F32 R72, -RZ, R72.H0_H0 ;  /* 0x20000048ff487230 */ /* 0x000fe20000004100 */
[----:B------:R-:W-:Y:S02]  /*5a10*/  F2FP.SATFINITE.E4M3.F32.PACK_AB_MERGE_C R68, R75, R68, RZ ;  /* 0x000000444b44723e */ /* 0x000fe400048070ff */
[CC--:B------:R-:W-:Y:S02]  /*5a20*/  FMUL.FTZ R79, R77.reuse, R76.reuse ;  /* 0x0000004c4d4f7220 */ /* 0x0c0fe40000410000 */
[C---:B------:R-:W-:Y:S02]  /*5a30*/  FMUL.FTZ R76, R72.reuse, R76 ;  /* 0x0000004c484c7220 */ /* 0x040fe40000410000 */
[-C--:B------:R-:W-:Y:S01]  /*5a40*/  FFMA.FTZ R72, R72, R74.reuse, -R79 ;  /* 0x0000004a48487223 */ /* 0x080fe2000001084f */
[----:B------:R-:W-:Y:S01]  /*5a50*/  SHF.R.U32.HI R79, RZ, 0x10, R69 ;  /* 0x00000010ff4f7819 */ /* 0x000fe20000011645 */
[----:B------:R-:W-:Y:S01]  /*5a60*/  FFMA.FTZ R77, R77, R74, R76 ;  /* 0x0000004a4d4d7223 */ /* 0x000fe2000001004c */
[----:B------:R-:W-:Y:S01]  /*5a70*/  LOP3.LUT R76, R69, 0xff0000ff, RZ, 0xc0, !PT ;  /* 0xff0000ff454c7812 */ /* 0x000fe200078ec0ff */
[----:B------:R-:W-:Y:S01]  /*5a80*/  IMAD.SHL.U32 R69, R78, 0x100, RZ ;  /* 0x000001004e457824 */ /* 0x000fe200078e00ff */
[----:B------:R-:W-:Y:S01]  /*5a90*/  LOP3.LUT R74, R67, 0xff0000ff, RZ, 0xc0, !PT ;  /* 0xff0000ff434a7812 */ /* 0x000fe200078ec0ff */
[----:B------:R-:W-:Y:S01]  /*5aa0*/  IMAD.SHL.U32 R67, R80, 0x100, RZ ;  /* 0x0000010050437824 */ /* 0x000fe200078e00ff */
[----:B------:R-:W-:-:S02]  /*5ab0*/  F2FP.SATFINITE.E4M3.F32.PACK_AB_MERGE_C R12, R77, R72, R68 ;  /* 0x000000484d0c723e */ /* 0x000fc40004807044 */
[----:B------:R-:W-:Y:S01]  /*5ac0*/  LOP3.LUT R69, R76, 0xff00, R69, 0xf8, !PT ;  /* 0x0000ff004c457812 */ /* 0x000fe200078ef845 */
[----:B------:R-:W-:Y:S01]  /*5ad0*/  IMAD.U32 R76, R79, 0x10000, RZ ;  /* 0x000100004f4c7824 */ /* 0x000fe200078e00ff */
[----:B------:R-:W-:Y:S01]  /*5ae0*/  LOP3.LUT R74, R74, 0xff00, R67, 0xf8, !PT ;  /* 0x0000ff004a4a7812 */ /* 0x000fe200078ef843 */
[----:B------:R-:W-:-:S03]  /*5af0*/  IMAD.U32 R67, R81, 0x10000, RZ ;  /* 0x0001000051437824 */ /* 0x000fc600078e00ff */
[----:B------:R-:W-:Y:S02]  /*5b00*/  LOP3.LUT R76, R69, 0xff0000, R76, 0xf8, !PT ;  /* 0x00ff0000454c7812 */ /* 0x000fe400078ef84c */
[----:B------:R-:W-:Y:S02]  /*5b10*/  MOV R69, R15 ;  /* 0x0000000f00457202 */ /* 0x000fe40000000f00 */
[----:B------:R-:W-:Y:S02]  /*5b20*/  F2FP.F16.E4M3.UNPACK_B R80, R76.H1 ;  /* 0x0000004cff50723e */ /* 0x000fe400030006ff */
[----:B------:R-:W-:Y:S02]  /*5b30*/  F2FP.F16.E4M3.UNPACK_B R15, R69 ;  /* 0x00000045ff0f723e */ /* 0x000fe400020006ff */
[----:B------:R-:W-:Y:S01]  /*5b40*/  LOP3.LUT R67, R74, 0xff0000, R67, 0xf8, !PT ;  /* 0x00ff00004a437812 */ /* 0x000fe200078ef843 */
[----:B------:R-:W-:Y:S02]  /*5b50*/  HADD2.F32 R81, -RZ, R80.H0_H0 ;  /* 0x20000050ff517230 */ /* 0x000fe40000004100 */
[--C-:B------:R-:W-:Y:S01]  /*5b60*/  HADD2.F32 R74, -RZ, R15.reuse.H1_H1 ;  /* 0x3000000fff4a7230 */ /* 0x100fe20000004100 */
[----:B------:R-:W-:Y:S01]  /*5b70*/  F2FP.F16.E4M3.UNPACK_B R78, R67.H1 ;  /* 0x00000043ff4e723e */ /* 0x000fe200030006ff */
[----:B------:R-:W-:-:S03]  /*5b80*/  HADD2.F32 R15, -RZ, R15.H0_H0 ;  /* 0x2000000fff0f7230 */ /* 0x000fc60000004100 */
[CC--:B------:R-:W-:Y:S01]  /*5b90*/  FMUL.FTZ R82, R74.reuse, R81.reuse ;  /* 0x000000514a527220 */ /* 0x0c0fe20000410000 */
[--C-:B------:R-:W-:Y:S02]  /*5ba0*/  HADD2.F32 R79, -RZ, R78.reuse.H0_H0 ;  /* 0x2000004eff4f7230 */ /* 0x100fe40000004100 */
[C---:B------:R-:W-:Y:S01]  /*5bb0*/  FMUL.FTZ R81, R15.reuse, R81 ;  /* 0x000000510f517220 */ /* 0x040fe20000410000 */
[----:B------:R-:W-:Y:S02]  /*5bc0*/  HADD2.F32 R78, -RZ, R78.H1_H1 ;  /* 0x3000004eff4e7230 */ /* 0x000fe40000004100 */
[-C--:B------:R-:W-:Y:S01]  /*5bd0*/  FFMA.FTZ R15, R15, R79.reuse, -R82 ;  /* 0x0000004f0f0f7223 */ /* 0x080fe20000010852 */
[----:B------:R-:W-:Y:S01]  /*5be0*/  FFMA.FTZ R74, R74, R79, R81 ;  /* 0x0000004f4a4a7223 */ /* 0x000fe20000010051 */
[----:B------:R-:W-:Y:S01]  /*5bf0*/  F2FP.F16.E4M3.UNPACK_B R79, R69.H1 ;  /* 0x00000045ff4f723e */ /* 0x000fe200030006ff */
[----:B------:R-:W-:Y:S02]  /*5c00*/  IMAD.MOV.U32 R69, RZ, RZ, R14 ;  /* 0x000000ffff457224 */ /* 0x000fe400078e000e */
[----:B------:R-:W-:-:S02]  /*5c10*/  HADD2.F32 R14, -RZ, R80.H1_H1 ;  /* 0x30000050ff0e7230 */ /* 0x000fc40000004100 */
[--C-:B------:R-:W-:Y:S02]  /*5c20*/  HADD2.F32 R80, -RZ, R79.reuse.H1_H1 ;  /* 0x3000004fff507230 */ /* 0x100fe40000004100 */
[----:B------:R-:W-:-:S03]  /*5c30*/  HADD2.F32 R79, -RZ, R79.H0_H0 ;  /* 0x2000004fff4f7230 */ /* 0x000fc60000004100 */
[CC--:B------:R-:W-:Y:S02]  /*5c40*/  FMUL.FTZ R82, R80.reuse, R14.reuse ;  /* 0x0000000e50527220 */ /* 0x0c0fe40000410000 */
[C---:B------:R-:W-:Y:S02]  /*5c50*/  FMUL.FTZ R81, R79.reuse, R14 ;  /* 0x0000000e4f517220 */ /* 0x040fe40000410000 */
[----:B------:R-:W-:Y:S01]  /*5c60*/  FFMA.FTZ R14, R79, R78, -R82 ;  /* 0x0000004e4f0e7223 */ /* 0x000fe20000010852 */
[----:B------:R-:W-:Y:S01]  /*5c70*/  F2FP.F16.E4M3.UNPACK_B R82, R76 ;  /* 0x0000004cff52723e */ /* 0x000fe200020006ff */
[----:B------:R-:W-:Y:S01]  /*5c80*/  FFMA.FTZ R79, R80, R78, R81 ;  /* 0x0000004e504f7223 */ /* 0x000fe20000010051 */
[----:B------:R-:W-:Y:S02]  /*5c90*/  F2FP.F16.E4M3.UNPACK_B R76, R69.H1 ;  /* 0x00000045ff4c723e */ /* 0x000fe400030006ff */
[----:B------:R-:W-:Y:S01]  /*5ca0*/  F2FP.F16.E4M3.UNPACK_B R80, R67 ;  /* 0x00000043ff50723e */ /* 0x000fe200020006ff */
[----:B------:R-:W-:Y:S01]  /*5cb0*/  HADD2.F32 R67, -RZ, R82.H1_H1 ;  /* 0x30000052ff437230 */ /* 0x000fe20000004100 */
[----:B------:R-:W-:Y:S01]  /*5cc0*/  F2FP.F16.E4M3.UNPACK_B R69, R69 ;  /* 0x00000045ff45723e */ /* 0x000fe200020006ff */
[--C-:B------:R-:W-:Y:S01]  /*5cd0*/  HADD2.F32 R78, -RZ, R76.reuse.H1_H1 ;  /* 0x3000004cff4e7230 */ /* 0x100fe20000004100 */
[----:B------:R-:W-:Y:S01]  /*5ce0*/  F2FP.SATFINITE.E4M3.F32.PACK_AB_MERGE_C R79, R79, R14, RZ ;  /* 0x0000000e4f4f723e */ /* 0x000fe200048070ff */
[----:B------:R-:W-:-:S02]  /*5cf0*/  HADD2.F32 R76, -RZ, R76.H0_H0 ;  /* 0x2000004cff4c7230 */ /* 0x000fc40000004100 */
[----:B------:R-:W-:Y:S02]  /*5d00*/  HADD2.F32 R81, -RZ, R80.H1_H1 ;  /* 0x30000050ff517230 */ /* 0x000fe40000004100 */
[-C--:B------:R-:W-:Y:S01]  /*5d10*/  FMUL.FTZ R83, R78, R67.reuse ;  /* 0x000000434e537220 */ /* 0x080fe20000410000 */
[----:B------:R-:W-:Y:S02]  /*5d20*/  HADD2.F32 R82, -RZ, R82.H0_H0 ;  /* 0x20000052ff527230 */ /* 0x000fe40000004100 */
[C---:B------:R-:W-:Y:S01]  /*5d30*/  FMUL.FTZ R85, R76.reuse, R67 ;  /* 0x000000434c557220 */ /* 0x040fe20000410000 */
[----:B------:R-:W-:Y:S02]  /*5d40*/  HADD2.F32 R80, -RZ, R80.H0_H0 ;  /* 0x20000050ff507230 */ /* 0x000fe40000004100 */
[-C--:B------:R-:W-:Y:S01]  /*5d50*/  FFMA.FTZ R67, R76, R81.reuse, -R83 ;  /* 0x000000514c437223 */ /* 0x080fe20000010853 */
[--C-:B------:R-:W-:Y:S02]  /*5d60*/  HADD2.F32 R76, -RZ, R69.reuse.H1_H1 ;  /* 0x30000045ff4c7230 */ /* 0x100fe40000004100 */
[----:B------:R-:W-:Y:S01]  /*5d70*/  FFMA.FTZ R84, R78, R81, R85 ;  /* 0x000000514e547223 */ /* 0x000fe20000010055 */
[----:B------:R-:W-:Y:S01]  /*5d80*/  HADD2.F32 R69, -RZ, R69.H0_H0 ;  /* 0x20000045ff457230 */ /* 0x000fe20000004100 */
[----:B------:R-:W-:Y:S01]  /*5d90*/  F2FP.SATFINITE.E4M3.F32.PACK_AB_MERGE_C R15, R74, R15, R79 ;  /* 0x0000000f4a0f723e */ /* 0x000fe2000480704f */
[----:B------:R-:W-:-:S02]  /*5da0*/  FMUL.FTZ R78, R76, R82 ;  /* 0x000000524c4e7220 */ /* 0x000fc40000410000 */
[----:B------:R-:W-:Y:S01]  /*5db0*/  F2FP.SATFINITE.E4M3.F32.PACK_AB_MERGE_C R67, R84, R67, RZ ;  /* 0x000000435443723e */ /* 0x000fe200048070ff */
[C---:B------:R-:W-:Y:S01]  /*5dc0*/  FMUL.FTZ R81, R69.reuse, R82 ;  /* 0x0000005245517220 */ /* 0x040fe20000410000 */
[----:B------:R-:W-:-:S03]  /*5dd0*/  FFMA.FTZ R78, R69, R80, -R78 ;  /* 0x00000050454e7223 */ /* 0x000fc6000001084e */
[----:B------:R-:W-:-:S05]  /*5de0*/  FFMA.FTZ R81, R76, R80, R81 ;  /* 0x000000504c517223 */ /* 0x000fca0000010051 */
[----:B------:R-:W-:-:S07]  /*5df0*/  F2FP.SATFINITE.E4M3.F32.PACK_AB_MERGE_C R14, R81, R78, R67 ;  /* 0x0000004e510e723e */ /* 0x000fce0004807043 */
.L_x_466:
[----:B------:R-:W-:Y:S05]  /*5e00*/  BSYNC B3 ;  /* 0x0000000000037941 */ /* 0x000fea0003800000 */
.L_x_465:
[----:B0-----:R0:W-:Y:S02]  /*5e10*/  ST.E.128 desc[UR50][R70.64], R12 ;  /* 0x0000000c46007985 */ /* 0x0011e4000c101d32 */
.L_x_464:
[----:B------:R-:W-:Y:S05]  /*5e20*/  BSYNC B2 ;  /* 0x0000000000027941 */ /* 0x000fea0003800000 */
.L_x_463:
[----:B------:R-:W-:-:S13]  /*5e30*/  ISETP.NE.AND P2, PT, R33, RZ, PT ;  /* 0x000000ff2100720c */ /* 0x000fda0003f45270 */
[----:B------:R-:W-:Y:S05]  /*5e40*/  @!P2 BRA `(.L_x_446) ;  /* 0x0000000400c0a947 */ /* 0x000fea0003800000 */
[----:B0-----:R0:W0:Y:S01]  /*5e50*/  LDS.128 R12, [R36+0x1f400] ;  /* 0x01f40000240c7984 */ /* 0x0010220000000c00 */
[----:B----4-:R-:W-:Y:S01]  /*5e60*/  IADD3 R66, P2, R193, R11, RZ ;  /* 0x0000000bc1427210 */ /* 0x010fe20007f5e0ff */
[----:B------:R-:W-:Y:S04]  /*5e70*/  BSSY B2, `(.L_x_467) ;  /* 0x000006c000027945 */ /* 0x000fe80003800000 */
[----:B---3--:R-:W-:Y:S01]  /*5e80*/  IMAD.X R67, R151, 0x1, R203, P2 ;  /* 0x0000000197437824 */ /* 0x008fe200010e06cb */
[----:B------:R-:W-:-:S13]  /*5e90*/  ISETP.GE.AND P2, PT, R201, R117, PT ;  /* 0x00000075c900720c */ /* 0x000fda0003f46270 */
[----:B------:R-:W-:Y:S05]  /*5ea0*/  @P2 BRA `(.L_x_468) ;  /* 0x0000000400a02947 */ /* 0x000fea0003800000 */
[----:B------:R-:W-:Y:S02]  /*5eb0*/  SHF.R.U32.HI R11, RZ, 0x8, R63 ;  /* 0x00000008ff0b7819 */ /* 0x000fe4000001163f */
[--C-:B------:R-:W-:Y:S02]  /*5ec0*/  SHF.R.U32.HI R69, RZ, 0x8, R65.reuse ;  /* 0x00000008ff457819 */ /* 0x100fe40000011641 */
[----:B------:R-:W-:Y:S02]  /*5ed0*/  LOP3.LUT R64, R65, 0xff0000ff, RZ, 0xc0, !PT ;  /* 0xff0000ff41407812 */ /* 0x000fe400078ec0ff */
[----:B------:R-:W-:Y:S01]  /*5ee0*/  SHF.R.U32.HI R68, RZ, 0x10, R65 ;  /* 0x00000010ff447819 */ /* 0x000fe20000011641 */
[----:B------:R-:W-:Y:S01]  /*5ef0*/  IMAD.SHL.U32 R65, R11, 0x100, RZ ;  /* 0x000001000b417824 */ /* 0x000fe200078e00ff */
[----:B------:R-:W-:Y:S01]  /*5f00*/  LOP3.LUT R62, R63, 0xff0000ff, RZ, 0xc0, !PT ;  /* 0xff0000ff3f3e7812 */ /* 0x000fe200078ec0ff */
[----:B------:R-:W-:Y:S01]  /*5f10*/  IMAD.SHL.U32 R69, R69, 0x100, RZ ;  /* 0x0000010045457824 */ /* 0x000fe200078e00ff */
[----:B------:R-:W-:Y:S01]  /*5f20*/  SHF.R.U32.HI R70, RZ, 0x10, R63 ;  /* 0x00000010ff467819 */ /* 0x000fe2000001163f */
[----:B0-----:R-:W-:Y:S01]  /*5f30*/  IMAD.MOV.U32 R63, RZ, RZ, R12 ;  /* 0x000000ffff3f7224 */ /* 0x001fe200078e000c */
[----:B------:R-:W-:-:S02]  /*5f40*/  MOV R11, R13 ;  /* 0x0000000d000b7202 */ /* 0x000fc40000000f00 */
[----:B------:R-:W-:Y:S01]  /*5f50*/  LOP3.LUT R13, R62, 0xff00, R65, 0xf8, !PT ;  /* 0x0000ff003e0d7812 */ /* 0x000fe200078ef841 */
[----:B------:R-:W-:Y:S01]  /*5f60*/  IMAD.U32 R62, R70, 0x10000, RZ ;  /* 0x00010000463e7824 */ /* 0x000fe200078e00ff */
[----:B------:R-:W-:Y:S01]  /*5f70*/  LOP3.LUT R64, R64, 0xff00, R69, 0xf8, !PT ;  /* 0x0000ff0040407812 */ /* 0x000fe200078ef845 */
[----:B------:R-:W-:Y:S01]  /*5f80*/  IMAD.U32 R69, R68, 0x10000, RZ ;  /* 0x0001000044457824 */ /* 0x000fe200078e00ff */
[----:B------:R-:W-:Y:S02]  /*5f90*/  F2FP.F16.E4M3.UNPACK_B R65, R150.H1 ;  /* 0x00000096ff41723e */ /* 0x000fe400030006ff */
[----:B------:R-:W-:Y:S02]  /*5fa0*/  F2FP.F16.E4M3.UNPACK_B R12, R11 ;  /* 0x0000000bff0c723e */ /* 0x000fe400020006ff */
[----:B------:R-:W-:Y:S01]  /*5fb0*/  LOP3.LUT R13, R13, 0xff0000, R62, 0xf8, !PT ;  /* 0x00ff00000d0d7812 */ /* 0x000fe200078ef83e */
[--C-:B------:R-:W-:Y:S01]  /*5fc0*/  HADD2.F32 R73, -RZ, R65.reuse.H0_H0 ;  /* 0x20000041ff497230 */ /* 0x100fe20000004100 */
[----:B------:R-:W-:Y:S01]  /*5fd0*/  LOP3.LUT R62, R64, 0xff0000, R69, 0xf8, !PT ;  /* 0x00ff0000403e7812 */ /* 0x000fe200078ef845 */
[--C-:B------:R-:W-:Y:S01]  /*5fe0*/  HADD2.F32 R64, -RZ, R12.reuse.H1_H1 ;  /* 0x3000000cff407230 */ /* 0x100fe20000004100 */
[----:B------:R-:W-:Y:S01]  /*5ff0*/  F2FP.F16.E4M3.UNPACK_B R69, R145.H1 ;  /* 0x00000091ff45723e */ /* 0x000fe200030006ff */
[----:B------:R-:W-:Y:S01]  /*6000*/  HADD2.F32 R12, -RZ, R12.H0_H0 ;  /* 0x2000000cff0c7230 */ /* 0x000fe20000004100 */
[----:B------:R-:W-:Y:S01]  /*6010*/  F2FP.F16.E4M3.UNPACK_B R11, R11.H1 ;  /* 0x0000000bff0b723e */ /* 0x000fe200030006ff */
[----:B------:R-:W-:-:S02]  /*6020*/  HADD2.F32 R70, -RZ, R65.H1_H1 ;  /* 0x30000041ff467230 */ /* 0x000fc40000004100 */
[-C--:B------:R-:W-:Y:S01]  /*6030*/  FMUL.FTZ R75, R64, R73.reuse ;  /* 0x00000049404b7220 */ /* 0x080fe20000410000 */
[----:B------:R-:W-:Y:S02]  /*6040*/  HADD2.F32 R71, -RZ, R69.H0_H0 ;  /* 0x20000045ff477230 */ /* 0x000fe40000004100 */
[C---:B------:R-:W-:Y:S01]  /*6050*/  FMUL.FTZ R73, R12.reuse, R73 ;  /* 0x000000490c497220 */ /* 0x040fe20000410000 */
[--C-:B------:R-:W-:Y:S01]  /*6060*/  HADD2.F32 R68, -RZ, R11.reuse.H1_H1 ;  /* 0x3000000bff447230 */ /* 0x100fe20000004100 */
[----:B------:R-:W-:Y:S01]  /*6070*/  F2FP.F16.E4M3.UNPACK_B R150, R150 ;  /* 0x00000096ff96723e */ /* 0x000fe200020006ff */
[----:B------:R-:W-:Y:S02]  /*6080*/  HADD2.F32 R65, -RZ, R11.H0_H0 ;  /* 0x2000000bff417230 */ /* 0x000fe40000004100 */
[-C--:B------:R-:W-:Y:S01]  /*6090*/  FFMA.FTZ R11, R12, R71.reuse, -R75 ;  /* 0x000000470c0b7223 */ /* 0x080fe2000001084b */
[----:B------:R-:W-:Y:S02]  /*60a0*/  HADD2.F32 R69, -RZ, R69.H1_H1 ;  /* 0x30000045ff457230 */ /* 0x000fe40000004100 */
[----:B------:R-:W-:Y:S01]  /*60b0*/  FFMA.FTZ R12, R64, R71, R73 ;  /* 0x00000047400c7223 */ /* 0x000fe20000010049 */
[CC--:B------:R-:W-:Y:S01]  /*60c0*/  FMUL.FTZ R72, R68.reuse, R70.reuse ;  /* 0x0000004644487220 */ /* 0x0c0fe20000410000 */
[C---:B------:R-:W-:Y:S01]  /*60d0*/  FMUL.FTZ R75, R65.reuse, R70 ;  /* 0x00000046414b7220 */ /* 0x040fe20000410000 */
[-C--:B------:R-:W-:Y:S01]  /*60e0*/  F2FP.F16.E4M3.UNPACK_B R64, R63.reuse.H1 ;  /* 0x0000003fff40723e */ /* 0x080fe200030006ff */
[----:B------:R-:W-:Y:S01]  /*60f0*/  HADD2.F32 R70, -RZ, R150.H1_H1 ;  /* 0x30000096ff467230 */ /* 0x000fe20000004100 */
[----:B------:R-:W-:Y:S01]  /*6100*/  F2FP.F16.E4M3.UNPACK_B R63, R63 ;  /* 0x0000003fff3f723e */ /* 0x000fe200020006ff */
[-C--:B------:R-:W-:Y:S01]  /*6110*/  FFMA.FTZ R72, R65, R69.reuse, -R72 ;  /* 0x0000004541487223 */ /* 0x080fe20000010848 */
[----:B------:R-:W-:Y:S01]  /*6120*/  FFMA.FTZ R75, R68, R69, R75 ;  /* 0x00000045444b7223 */ /* 0x000fe2000001004b */
[----:B------:R-:W-:Y:S01]  /*6130*/  F2FP.F16.E4M3.UNPACK_B R145, R145 ;  /* 0x00000091ff91723e */ /* 0x000fe200020006ff */
[--C-:B------:R-:W-:Y:S01]  /*6140*/  HADD2.F32 R69, -RZ, R64.reuse.H1_H1 ;  /* 0x30000040ff457230 */ /* 0x100fe20000004100 */
[----:B------:R-:W-:Y:S01]  /*6150*/  F2FP.F16.E4M3.UNPACK_B R76, R62.H1 ;  /* 0x0000003eff4c723e */ /* 0x000fe200030006ff */
[----:B------:R-:W-:-:S02]  /*6160*/  HADD2.F32 R68, -RZ, R64.H0_H0 ;  /* 0x20000040ff447230 */ /* 0x000fc40000004100 */
[--C-:B------:R-:W-:Y:S02]  /*6170*/  HADD2.F32 R64, -RZ, R63.reuse.H0_H0 ;  /* 0x2000003fff407230 */ /* 0x100fe40000004100 */
[-C--:B------:R-:W-:Y:S01]  /*6180*/  FMUL.FTZ R73, R69, R70.reuse ;  /* 0x0000004645497220 */ /* 0x080fe20000410000 */
[----:B------:R-:W-:Y:S02]  /*6190*/  HADD2.F32 R65, -RZ, R63.H1_H1 ;  /* 0x3000003fff417230 */ /* 0x000fe40000004100 */
[----:B------:R-:W-:Y:S01]  /*61a0*/  FMUL.FTZ R70, R68, R70 ;  /* 0x0000004644467220 */ /* 0x000fe20000410000 */
[----:B------:R-:W-:Y:S02]  /*61b0*/  HADD2.F32 R150, -RZ, R150.H0_H0 ;  /* 0x20000096ff967230 */ /* 0x000fe40000004100 */
[--C-:B------:R-:W-:Y:S02]  /*61c0*/  HADD2.F32 R63, -RZ, R145.reuse.H1_H1 ;  /* 0x30000091ff3f7230 */ /* 0x100fe40000004100 */
[----:B------:R-:W-:-:S02]  /*61d0*/  HADD2.F32 R145, -RZ, R145.H0_H0 ;  /* 0x20000091ff917230 */ /* 0x000fc40000004100 */
[-C--:B------:R-:W-:Y:S01]  /*61e0*/  FMUL.FTZ R71, R65, R150.reuse ;  /* 0x0000009641477220 */ /* 0x080fe20000410000 */
[----:B------:R-:W-:Y:S01]  /*61f0*/  FMUL.FTZ R150, R64, R150 ;  /* 0x0000009640967220 */ /* 0x000fe20000410000 */
[-C--:B------:R-:W-:Y:S01]  /*6200*/  FFMA.FTZ R68, R68, R63.reuse, -R73 ;  /* 0x0000003f44447223 */ /* 0x080fe20000010849 */
[----:B------:R-:W-:Y:S01]  /*6210*/  FFMA.FTZ R73, R69, R63, R70 ;  /* 0x0000003f45497223 */ /* 0x000fe20000010046 */
[----:B------:R-:W-:Y:S01]  /*6220*/  F2FP.F16.E4M3.UNPACK_B R69, R15.H1 ;  /* 0x0000000fff45723e */ /* 0x000fe200030006ff */
[-C--:B------:R-:W-:Y:S01]  /*6230*/  FFMA.FTZ R63, R64, R145.reuse, -R71 ;  /* 0x00000091403f7223 */ /* 0x080fe20000010847 */
[----:B------:R-:W-:Y:S01]  /*6240*/  FFMA.FTZ R64, R65, R145, R150 ;  /* 0x0000009141407223 */ /* 0x000fe20000010096 */
[----:B------:R-:W-:Y:S01]  /*6250*/  F2FP.SATFINITE.E4M3.F32.PACK_AB_MERGE_C R65, R75, R72, RZ ;  /* 0x000000484b41723e */ /* 0x000fe200048070ff */
[--C-:B------:R-:W-:Y:S01]  /*6260*/  HADD2.F32 R78, -RZ, R76.reuse.H1_H1 ;  /* 0x3000004cff4e7230 */ /* 0x100fe20000004100 */
[----:B------:R-:W-:Y:S01]  /*6270*/  F2FP.F16.E4M3.UNPACK_B R72, R14.H1 ;  /* 0x0000000eff48723e */ /* 0x000fe200030006ff */
[--C-:B------:R-:W-:Y:S01]  /*6280*/  HADD2.F32 R74, -RZ, R69.reuse.H0_H0 ;  /* 0x20000045ff4a7230 */ /* 0x100fe20000004100 */
[----:B------:R-:W-:Y:S01]  /*6290*/  F2FP.F16.E4M3.UNPACK_B R71, R62 ;  /* 0x0000003eff47723e */ /* 0x000fe200020006ff */
[----:B------:R-:W-:Y:S01]  /*62a0*/  HADD2.F32 R75, -RZ, R69.H1_H1 ;  /* 0x30000045ff4b7230 */ /* 0x000fe20000004100 */
[-C--:B------:R-:W-:Y:S01]  /*62b0*/  F2FP.F16.E4M3.UNPACK_B R69, R13.reuse.H1 ;  /* 0x0000000dff45723e */ /* 0x080fe200030006ff */
[----:B------:R-:W-:Y:S01]  /*62c0*/  HADD2.F32 R76, -RZ, R76.H0_H0 ;  /* 0x2000004cff4c7230 */ /* 0x000fe20000004100 */
[----:B------:R-:W-:Y:S01]  /*62d0*/  F2FP.SATFINITE.E4M3.F32.PACK_AB_MERGE_C R68, R73, R68, RZ ;  /* 0x000000444944723e */ /* 0x000fe200048070ff */
[----:B------:R-:W-:Y:S01]  /*62e0*/  HADD2.F32 R73, -RZ, R72.H1_H1 ;  /* 0x30000048ff497230 */ /* 0x000fe20000004100 */
[----:B------:R-:W-:Y:S01]  /*62f0*/  F2FP.F16.E4M3.UNPACK_B R70, R13 ;  /* 0x0000000dff46723e */ /* 0x000fe200020006ff */
[----:B------:R-:W-:-:S02]  /*6300*/  HADD2.F32 R62, -RZ, R69.H1_H1 ;  /* 0x30000045ff3e7230 */ /* 0x000fc40000004100 */
[-C--:B------:R-:W-:Y:S01]  /*6310*/  FMUL.FTZ R13, R75, R78.reuse ;  /* 0x0000004e4b0d7220 */ /* 0x080fe20000410000 */
[--C-:B------:R-:W-:Y:S02]  /*6320*/  HADD2.F32 R77, -RZ, R71.reuse.H1_H1 ;  /* 0x30000047ff4d7230 */ /* 0x100fe40000004100 */
[C---:B------:R-:W-:Y:S01]  /*6330*/  FMUL.FTZ R80, R74.reuse, R78 ;  /* 0x0000004e4a507220 */ /* 0x040fe20000410000 */
[----:B------:R-:W-:Y:S02]  /*6340*/  HADD2.F32 R72, -RZ, R72.H0_H0 ;  /* 0x20000048ff487230 */ /* 0x000fe40000004100 */
[----:B------:R-:W-:Y:S01]  /*6350*/  FFMA.FTZ R13, R74, R62, -R13 ;  /* 0x0000003e4a0d7223 */ /* 0x000fe2000001080d */
[----:B------:R-:W-:Y:S02]  /*6360*/  HADD2.F32 R74, -RZ, R70.H1_H1 ;  /* 0x30000046ff4a7230 */ /* 0x000fe40000004100 */
[----:B------:R-:W-:Y:S01]  /*6370*/  FMUL.FTZ R79, R73, R77 ;  /* 0x0000004d494f7220 */ /* 0x000fe20000410000 */
[----:B------:R-:W-:Y:S01]  /*6380*/  F2FP.F16.E4M3.UNPACK_B R15, R15 ;  /* 0x0000000fff0f723e */ /* 0x000fe200020006ff */
[C---:B------:R-:W-:Y:S01]  /*6390*/  FMUL.FTZ R78, R72.reuse, R77 ;  /* 0x0000004d484e7220 */ /* 0x040fe20000410000 */
[----:B------:R-:W-:Y:S01]  /*63a0*/  F2FP.F16.E4M3.UNPACK_B R14, R14 ;  /* 0x0000000eff0e723e */ /* 0x000fe200020006ff */
[----:B------:R-:W-:Y:S01]  /*63b0*/  FFMA.FTZ R79, R72, R74, -R79 ;  /* 0x0000004a484f7223 */ /* 0x000fe2000001084f */
[----:B------:R-:W-:-:S02]  /*63c0*/  HADD2.F32 R71, -RZ, R71.H0_H0 ;  /* 0x20000047ff477230 */ /* 0x000fc40000004100 */
[----:B------:R-:W-:Y:S01]  /*63d0*/  FFMA.FTZ R78, R73, R74, R78 ;  /* 0x0000004a494e7223 */ /* 0x000fe2000001004e */
[--C-:B------:R-:W-:Y:S02]  /*63e0*/  HADD2.F32 R72, -RZ, R15.reuse.H0_H0 ;  /* 0x2000000fff487230 */ /* 0x100fe40000004100 */
[----:B------:R-:W-:Y:S01]  /*63f0*/  FFMA.FTZ R62, R75, R62, R80 ;  /* 0x0000003e4b3e7223 */ /* 0x000fe20000010050 */
[----:B------:R-:W-:Y:S02]  /*6400*/  HADD2.F32 R73, -RZ, R15.H1_H1 ;  /* 0x3000000fff497230 */ /* 0x000fe40000004100 */
[--C-:B------:R-:W-:Y:S01]  /*6410*/  HADD2.F32 R15, -RZ, R14.reuse.H0_H0 ;  /* 0x2000000eff0f7230 */ /* 0x100fe20000004100 */
[----:B------:R-:W-:Y:S01]  /*6420*/  F2FP.SATFINITE.E4M3.F32.PACK_AB_MERGE_C R78, R78, R79, RZ ;  /* 0x0000004f4e4e723e */ /* 0x000fe200048070ff */
[----:B------:R-:W-:Y:S02]  /*6430*/  HADD2.F32 R14, -RZ, R14.H1_H1 ;  /* 0x3000000eff0e7230 */ /* 0x000fe40000004100 */
[----:B------:R-:W-:Y:S01]  /*6440*/  FMUL.FTZ R75, R73, R76 ;  /* 0x0000004c494b7220 */ /* 0x000fe20000410000 */
[----:B------:R-:W-:-:S02]  /*6450*/  HADD2.F32 R69, -RZ, R69.H0_H0 ;  /* 0x20000045ff457230 */ /* 0x000fc40000004100 */
[----:B------:R-:W-:Y:S01]  /*6460*/  FMUL.FTZ R76, R72, R76 ;  /* 0x0000004c484c7220 */ /* 0x000fe20000410000 */
[----:B------:R-:W-:Y:S02]  /*6470*/  HADD2.F32 R70, -RZ, R70.H0_H0 ;  /* 0x20000046ff467230 */ /* 0x000fe40000004100 */
[-C--:B------:R-:W-:Y:S01]  /*6480*/  FMUL.FTZ R74, R14, R71.reuse ;  /* 0x000000470e4a7220 */ /* 0x080fe20000410000 */
[----:B------:R-:W-:Y:S01]  /*6490*/  FMUL.FTZ R71, R15, R71 ;  /* 0x000000470f477220 */ /* 0x000fe20000410000 */
[-C--:B------:R-:W-:Y:S01]  /*64a0*/  FFMA.FTZ R75, R72, R69.reuse, -R75 ;  /* 0x00000045484b7223 */ /* 0x080fe2000001084b */
[----:B------:R-:W-:Y:S01]  /*64b0*/  FFMA.FTZ R76, R73, R69, R76 ;  /* 0x00000045494c7223 */ /* 0x000fe2000001004c */
[-C--:B------:R-:W-:Y:S01]  /*64c0*/  FFMA.FTZ R74, R15, R70.reuse, -R74 ;  /* 0x000000460f4a7223 */ /* 0x080fe2000001084a */
[----:B------:R-:W-:Y:S01]  /*64d0*/  FFMA.FTZ R71, R14, R70, R71 ;  /* 0x000000460e477223 */ /* 0x000fe20000010047 */
[----:B------:R-:W-:Y:S02]  /*64e0*/  F2FP.SATFINITE.E4M3.F32.PACK_AB_MERGE_C R62, R62, R13, RZ ;  /* 0x0000000d3e3e723e */ /* 0x000fe400048070ff */
[----:B------:R-:W-:-:S02]  /*64f0*/  F2FP.SATFINITE.E4M3.F32.PACK_AB_MERGE_C R13, R12, R11, R65 ;  /* 0x0000000b0c0d723e */ /* 0x000fc40004807041 */
[----:B------:R-:W-:Y:S02]  /*6500*/  F2FP.SATFINITE.E4M3.F32.PACK_AB_MERGE_C R12, R64, R63, R68 ;  /* 0x0000003f400c723e */ /* 0x000fe40004807044 */
[----:B------:R-:W-:Y:S02]  /*6510*/  F2FP.SATFINITE.E4M3.F32.PACK_AB_MERGE_C R14, R71, R74, R78 ;  /* 0x0000004a470e723e */ /* 0x000fe4000480704e */
[----:B------:R-:W-:-:S07]  /*6520*/  F2FP.SATFINITE.E4M3.F32.PACK_AB_MERGE_C R15, R76, R75, R62 ;  /* 0x0000004b4c0f723e */ /* 0x000fce000480703e */
.L_x_468:
[----:B------:R-:W-:Y:S05]  /*6530*/  BSYNC B2 ;  /* 0x0000000000027941 */ /* 0x000fea0003800000 */
.L_x_467:
[----:B0-----:R0:W-:Y:S02]  /*6540*/  ST.E.128 desc[UR50][R66.64], R12 ;  /* 0x0000000c42007985 */ /* 0x0011e4000c101d32 */
.L_x_446:
[----:B------:R-:W-:Y:S05]  /*6550*/  BSYNC B1 ;  /* 0x0000000000017941 */ /* 0x000fea0003800000 */
.L_x_445:
[----:B------:R-:W-:-:S03]  /*6560*/  UMOV UR4, 0xffffffff ;  /* 0xffffffff00047882 */ /* 0x000fc60000000000 */
[----:B------:R-:W-:Y:S05]  /*6570*/  BRA.DIV UR4, `(.L_x_469) ;  /* 0x0000025204747947 */ /* 0x000fea000b800000 */
[----:B------:R0:W0:Y:S04]  /*6580*/  SHFL.IDX PT, R65, R120, 0x1, 0x1e1f ;  /* 0x003e1f0078417f89 */ /* 0x00002800000e0000 */
[----:B--2---:R-:W2:Y:S02]  /*6590*/  SHFL.IDX PT, R121, R121, 0x1, 0x1e1f ;  /* 0x003e1f0079797f89 */ /* 0x004ea400000e0000 */
.L_x_784:
[----:B------:R-:W-:Y:S05]  /*65a0*/  @P4 BRA `(.L_x_470) ;  /* 0x0000009400ac4947 */ /* 0x000fea0003800000 */
[----:B------:R-:W-:Y:S01]  /*65b0*/  ISETP.NE.AND P2, PT, R28, RZ, PT ;  /* 0x000000ff1c00720c */ /* 0x000fe20003f45270 */
[----:B------:R-:W-:-:S12]  /*65c0*/  BSSY B1, `(.L_x_471) ;  /* 0x0000072000017945 */ /* 0x000fd80003800000 */
[----:B------:R-:W-:Y:S05]  /*65d0*/  @!P2 BRA `(.L_x_472) ;  /* 0x0000000400c0a947 */ /* 0x000fea0003800000 */
[----:B0-----:R0:W0:Y:S01]  /*65e0*/  LDS.128 R12, [R37+0x1c400] ;  /* 0x01c40000250c7984 */ /* 0x0010220000000c00 */
[----:B--2---:R-:W-:Y:S01]  /*65f0*/  IADD3 R62, P2, R16, R121, RZ ;  /* 0x00000079103e7210 */ /* 0x004fe20007f5e0ff */
[----:B------:R-:W-:Y:S04]  /*6600*/  BSSY B2, `(.L_x_473) ;  /* 0x000006c000027945 */ /* 0x000fe80003800000 */
[----:B------:R-:W-:Y:S01]  /*6610*/  IMAD.X R63, R65, 0x1, R17, P2 ;  /* 0x00000001413f7824 */ /* 0x000fe200010e0611 */
[----:B------:R-:W-:-:S13]  /*6620*/  ISETP.GE.AND P2, PT, R22, R117, PT ;  /* 0x000000751600720c */ /* 0x000fda0003f46270 */
[----:B------:R-:W-:Y:S05]  /*6630*/  @P2 BRA `(.L_x_474) ;  /* 0x0000000400a02947 */ /* 0x000fea0003800000 */
[----:B----4-:R-:W-:Y:S02]  /*6640*/  SHF.R.U32.HI R11, RZ, 0x8, R59 ;  /* 0x00000008ff0b7819 */ /* 0x010fe4000001163b */
[--C-:B------:R-:W-:Y:S02]  /*6650*/  SHF.R.U32.HI R67, RZ, 0x8, R61.reuse ;  /* 0x00000008ff437819 */ /* 0x100fe4000001163d */
[----:B------:R-:W-:Y:S02]  /*6660*/  LOP3.LUT R60, R61, 0xff0000ff, RZ, 0xc0, !PT ;  /* 0xff0000ff3d3c7812 */ /* 0x000fe400078ec0ff */
[----:B------:R-:W-:Y:S01]  /*6670*/  SHF.R.U32.HI R64, RZ, 0x10, R61 ;  /* 0x00000010ff407819 */ /* 0x000fe2000001163d */
[----:B------:R-:W-:Y:S01]  /*6680*/  IMAD.SHL.U32 R67, R67, 0x100, RZ ;  /* 0x0000010043437824 */ /* 0x000fe200078e00ff */
[----:B------:R-:W-:Y:S02]  /*6690*/  LOP3.LUT R58, R59, 0xff0000ff, RZ, 0xc0, !PT ;  /* 0xff0000ff3b3a7812 */ /* 0x000fe400078ec0ff */
[----:B------:R-:W-:Y:S01]  /*66a0*/  SHF.R.U32.HI R66, RZ, 0x10, R59 ;  /* 0x00000010ff427819 */ /* 0x000fe2000001163b */
[----:B0-----:R-:W-:Y:S01]  /*66b0*/  IMAD.MOV.U32 R59, RZ, RZ, R12 ;  /* 0x000000ffff3b7224 */ /* 0x001fe200078e000c */
[----:B------:R-:W-:Y:S01]  /*66c0*/  SHF.L.U32 R61, R11, 0x8, RZ ;  /* 0x000000080b3d7819 */ /* 0x000fe200000006ff */
[----:B------:R-:W-:Y:S01]  /*66d0*/  IMAD.MOV.U32 R11, RZ, RZ, R13 ;  /* 0x000000ffff0b7224 */ /* 0x000fe200078e000d */
[----:B------:R-:W-:-:S02]  /*66e0*/  LOP3.LUT R60, R60, 0xff00, R67, 0xf8, !PT ;  /* 0x0000ff003c3c7812 */ /* 0x000fc400078ef843 */
[----:B------:R-:W-:Y:S01]  /*66f0*/  LOP3.LUT R13, R58, 0xff00, R61, 0xf8, !PT ;  /* 0x0000ff003a0d7812 */ /* 0x000fe200078ef83d */
[----:B------:R-:W-:Y:S01]  /*6700*/  IMAD.U32 R58, R66, 0x10000, RZ ;  /* 0x00010000423a7824 */ /* 0x000fe200078e00ff */
[----:B------:R-:W-:Y:S02]  /*6710*/  SHF.L.U32 R67, R64, 0x10, RZ ;  /* 0x0000001040437819 */ /* 0x000fe400000006ff */
[----:B------:R-:W-:Y:S02]  /*6720*/  F2FP.F16.E4M3.UNPACK_B R61, R148.H1 ;  /* 0x00000094ff3d723e */ /* 0x000fe400030006ff */
[-C--:B------:R-:W-:Y:S02]  /*6730*/  F2FP.F16.E4M3.UNPACK_B R12, R11.reuse ;  /* 0x0000000bff0c723e */ /* 0x080fe400020006ff */
        /* <DEDUP_REMOVED lines=9> */
[--C-:B------:R-:W-:Y:S02]  /*67d0*/  HADD2.F32 R67, -RZ, R66.reuse.H0_H0 ;  /* 0x20000042ff437230 */ /* 0x100fe40000004100 */
        /* <DEDUP_REMOVED lines=15> */
[--C-:B------:R-:W-:Y:S01]  /*68d0*/  HADD2.F32 R64, -RZ, R60.reuse.H0_H0 ;  /* 0x2000003cff407230 */ /* 0x100fe20000004100 */
[----:B------:R-:W-:Y:S01]  /*68e0*/  F2FP.F16.E4M3.UNPACK_B R74, R58.H1 ;  /* 0x0000003aff4a723e */ /* 0x000fe200030006ff */
[----:B------:R-:W-:-:S02]  /*68f0*/  HADD2.F32 R66, -RZ, R60.H1_H1 ;  /* 0x3000003cff427230 */ /* 0x000fc40000004100 */
[----:B------:R-:W-:Y:S02]  /*6900*/  HADD2.F32 R148, -RZ, R148.H0_H0 ;  /* 0x20000094ff947230 */ /* 0x000fe40000004100 */
[-C--:B------:R-:W-:Y:S01]  /*6910*/  FMUL.FTZ R71, R64, R67.reuse ;  /* 0x0000004340477220 */ /* 0x080fe20000410000 */
[--C-:B------:R-:W-:Y:S02]  /*6920*/  HADD2.F32 R61, -RZ, R59.reuse.H1_H1 ;  /* 0x3000003bff3d7230 */ /* 0x100fe40000004100 */
[----:B------:R-:W-:Y:S01]  /*6930*/  FMUL.FTZ R69, R66, R67 ;  /* 0x0000004342457220 */ /* 0x000fe20000410000 */
[----:B------:R-:W-:Y:S02]  /*6940*/  HADD2.F32 R60, -RZ, R59.H0_H0 ;  /* 0x2000003bff3c7230 */ /* 0x000fe40000004100 */
[--C-:B------:R-:W-:Y:S02]  /*6950*/  HADD2.F32 R59, -RZ, R146.reuse.H1_H1 ;  /* 0x30000092ff3b7230 */ /* 0x100fe40000004100 */
[----:B------:R-:W-:Y:S01]  /*6960*/  FMUL.FTZ R67, R61, R148 ;  /* 0x000000943d437220 */ /* 0x000fe20000410000 */
[----:B------:R-:W-:-:S02]  /*6970*/  HADD2.F32 R146, -RZ, R146.H0_H0 ;  /* 0x20000092ff927230 */ /* 0x000fc40000004100 */
[----:B------:R-:W-:Y:S01]  /*6980*/  FMUL.FTZ R148, R60, R148 ;  /* 0x000000943c947220 */ /* 0x000fe20000410000 */
[-C--:B------:R-:W-:Y:S01]  /*6990*/  FFMA.FTZ R64, R64, R59.reuse, -R69 ;  /* 0x0000003b40407223 */ /* 0x080fe20000010845 */
[----:B------:R-:W-:Y:S01]  /*69a0*/  FFMA.FTZ R71, R66, R59, R71 ;  /* 0x0000003b42477223 */ /* 0x000fe20000010047 */
[-C--:B------:R-:W-:Y:S01]  /*69b0*/  FFMA.FTZ R59, R60, R146.reuse, -R67 ;  /* 0x000000923c3b7223 */ /* 0x080fe20000010843 */
[----:B------:R-:W-:Y:S01]  /*69c0*/  FFMA.FTZ R60, R61, R146, R148 ;  /* 0x000000923d3c7223 */ /* 0x000fe20000010094 */
[----:B------:R-:W-:Y:S02]  /*69d0*/  F2FP.F16.E4M3.UNPACK_B R67, R15.H1 ;  /* 0x0000000fff43723e */ /* 0x000fe400030006ff */
[----:B------:R-:W-:Y:S02]  /*69e0*/  F2FP.SATFINITE.E4M3.F32.PACK_AB_MERGE_C R61, R73, R70, RZ ;  /* 0x00000046493d723e */ /* 0x000fe400048070ff */
[----:B------:R-:W-:Y:S01]  /*69f0*/  F2FP.F16.E4M3.UNPACK_B R66, R14.H1 ;  /* 0x0000000eff42723e */ /* 0x000fe200030006ff */
[--C-:B------:R-:W-:Y:S01]  /*6a00*/  HADD2.F32 R68, -RZ, R67.reuse.H0_H0 ;  /* 0x20000043ff447230 */ /* 0x100fe20000004100 */
[----:B------:R-:W-:Y:S01]  /*6a10*/  F2FP.F16.E4M3.UNPACK_B R73, R58 ;  /* 0x0000003aff49723e */ /* 0x000fe200020006ff */
[----:B------:R-:W-:Y:S01]  /*6a20*/  HADD2.F32 R67, -RZ, R67.H1_H1 ;  /* 0x30000043ff437230 */ /* 0x000fe20000004100 */
[----:B------:R-:W-:Y:S01]  /*6a30*/  F2FP.SATFINITE.E4M3.F32.PACK_AB_MERGE_C R64, R71, R64, RZ ;  /* 0x000000404740723e */ /* 0x000fe200048070ff */
[----:B------:R-:W-:Y:S01]  /*6a40*/  HADD2.F32 R71, -RZ, R74.H1_H1 ;  /* 0x3000004aff477230 */ /* 0x000fe20000004100 */
[-C--:B------:R-:W-:Y:S01]  /*6a50*/  F2FP.F16.E4M3.UNPACK_B R70, R13.reuse.H1 ;  /* 0x0000000dff46723e */ /* 0x080fe200030006ff */
[----:B------:R-:W-:Y:S01]  /*6a60*/  HADD2.F32 R58, -RZ, R66.H1_H1 ;  /* 0x30000042ff3a7230 */ /* 0x000fe20000004100 */
[----:B------:R-:W-:Y:S01]  /*6a70*/  F2FP.F16.E4M3.UNPACK_B R69, R13 ;  /* 0x0000000dff45723e */ /* 0x000fe200020006ff */
[----:B------:R-:W-:-:S02]  /*6a80*/  HADD2.F32 R75, -RZ, R73.H1_H1 ;  /* 0x30000049ff4b7230 */ /* 0x000fc40000004100 */
[CC--:B------:R-:W-:Y:S01]  /*6a90*/  FMUL.FTZ R13, R67.reuse, R71.reuse ;  /* 0x00000047430d7220 */ /* 0x0c0fe20000410000 */
[----:B------:R-:W-:Y:S02]  /*6aa0*/  HADD2.F32 R66, -RZ, R66.H0_H0 ;  /* 0x20000042ff427230 */ /* 0x000fe40000004100 */
[----:B------:R-:W-:Y:S01]  /*6ab0*/  FMUL.FTZ R76, R68, R71 ;  /* 0x00000047444c7220 */ /* 0x000fe20000410000 */
[----:B------:R-:W-:Y:S02]  /*6ac0*/  HADD2.F32 R72, -RZ, R70.H1_H1 ;  /* 0x30000046ff487230 */ /* 0x000fe40000004100 */
[----:B------:R-:W-:Y:S01]  /*6ad0*/  FMUL.FTZ R77, R58, R75 ;  /* 0x0000004b3a4d7220 */ /* 0x000fe20000410000 */
[----:B------:R-:W-:Y:S01]  /*6ae0*/  HADD2.F32 R71, -RZ, R69.H1_H1 ;  /* 0x30000045ff477230 */ /* 0x000fe20000004100 */
[----:B------:R-:W-:Y:S01]  /*6af0*/  F2FP.F16.E4M3.UNPACK_B R15, R15 ;  /* 0x0000000fff0f723e */ /* 0x000fe200020006ff */
[----:B------:R-:W-:Y:S01]  /*6b00*/  FMUL.FTZ R75, R66, R75 ;  /* 0x0000004b424b7220 */ /* 0x000fe20000410000 */
[----:B------:R-:W-:Y:S01]  /*6b10*/  F2FP.F16.E4M3.UNPACK_B R14, R14 ;  /* 0x0000000eff0e723e */ /* 0x000fe200020006ff */
[-C--:B------:R-:W-:Y:S01]  /*6b20*/  FFMA.FTZ R13, R68, R72.reuse, -R13 ;  /* 0x00000048440d7223 */ /* 0x080fe2000001080d */
[----:B------:R-:W-:Y:S01]  /*6b30*/  FFMA.FTZ R76, R67, R72, R76 ;  /* 0x00000048434c7223 */ /* 0x000fe2000001004c */
[-C--:B------:R-:W-:Y:S01]  /*6b40*/  FFMA.FTZ R77, R66, R71.reuse, -R77 ;  /* 0x00000047424d7223 */ /* 0x080fe2000001084d */
[----:B------:R-:W-:Y:S01]  /*6b50*/  FFMA.FTZ R72, R58, R71, R75 ;  /* 0x000000473a487223 */ /* 0x000fe2000001004b */
[----:B------:R-:W-:-:S02]  /*6b60*/  HADD2.F32 R58, -RZ, R15.H0_H0 ;  /* 0x2000000fff3a7230 */ /* 0x000fc40000004100 */
[----:B------:R-:W-:Y:S01]  /*6b70*/  HADD2.F32 R66, -RZ, R15.H1_H1 ;  /* 0x3000000fff427230 */ /* 0x000fe20000004100 */
[----:B------:R-:W-:Y:S01]  /*6b80*/  F2FP.SATFINITE.E4M3.F32.PACK_AB_MERGE_C R76, R76, R13, RZ ;  /* 0x0000000d4c4c723e */ /* 0x000fe200048070ff */
[----:B------:R-:W-:Y:S01]  /*6b90*/  HADD2.F32 R15, -RZ, R14.H0_H0 ;  /* 0x2000000eff0f7230 */ /* 0x000fe20000004100 */
[----:B------:R-:W-:Y:S01]  /*6ba0*/  F2FP.SATFINITE.E4M3.F32.PACK_AB_MERGE_C R72, R72, R77, RZ ;  /* 0x0000004d4848723e */ /* 0x000fe200048070ff */
[----:B------:R-:W-:Y:S01]  /*6bb0*/  HADD2.F32 R71, -RZ, R74.H0_H0 ;  /* 0x2000004aff477230 */ /* 0x000fe20000004100 */
[----:B------:R-:W-:Y:S01]  /*6bc0*/  F2FP.SATFINITE.E4M3.F32.PACK_AB_MERGE_C R13, R12, R11, R61 ;  /* 0x0000000b0c0d723e */ /* 0x000fe2000480703d */
[----:B------:R-:W-:Y:S01]  /*6bd0*/  HADD2.F32 R14, -RZ, R14.H1_H1 ;  /* 0x3000000eff0e7230 */ /* 0x000fe20000004100 */
[----:B------:R-:W-:Y:S01]  /*6be0*/  F2FP.SATFINITE.E4M3.F32.PACK_AB_MERGE_C R12, R60, R59, R64 ;  /* 0x0000003b3c0c723e */ /* 0x000fe20004807040 */
[----:B------:R-:W-:Y:S02]  /*6bf0*/  HADD2.F32 R73, -RZ, R73.H0_H0 ;  /* 0x20000049ff497230 */ /* 0x000fe40000004100 */
[----:B------:R-:W-:Y:S01]  /*6c00*/  FMUL.FTZ R75, R66, R71 ;  /* 0x00000047424b7220 */ /* 0x000fe20000410000 */
[----:B------:R-:W-:-:S02]  /*6c10*/  HADD2.F32 R67, -RZ, R70.H0_H0 ;  /* 0x20000046ff437230 */ /* 0x000fc40000004100 */
[----:B------:R-:W-:Y:S01]  /*6c20*/  FMUL.FTZ R71, R58, R71 ;  /* 0x000000473a477220 */ /* 0x000fe20000410000 */
[----:B------:R-:W-:Y:S02]  /*6c30*/  HADD2.F32 R69, -RZ, R69.H0_H0 ;  /* 0x20000045ff457230 */ /* 0x000fe40000004100 */
[-C--:B------:R-:W-:Y:S01]  /*6c40*/  FMUL.FTZ R68, R14, R73.reuse ;  /* 0x000000490e447220 */ /* 0x080fe20000410000 */
[C---:B------:R-:W-:Y:S01]  /*6c50*/  FMUL.FTZ R73, R15.reuse, R73 ;  /* 0x000000490f497220 */ /* 0x040fe20000410000 */
[-C--:B------:R-:W-:Y:S01]  /*6c60*/  FFMA.FTZ R75, R58, R67.reuse, -R75 ;  /* 0x000000433a4b7223 */ /* 0x080fe2000001084b */
[----:B------:R-:W-:Y:S01]  /*6c70*/  FFMA.FTZ R66, R66, R67, R71 ;  /* 0x0000004342427223 */ /* 0x000fe20000010047 */
[-C--:B------:R-:W-:Y:S01]  /*6c80*/  FFMA.FTZ R68, R15, R69.reuse, -R68 ;  /* 0x000000450f447223 */ /* 0x080fe20000010844 */
[----:B------:R-:W-:-:S03]  /*6c90*/  FFMA.FTZ R73, R14, R69, R73 ;  /* 0x000000450e497223 */ /* 0x000fc60000010049 */
[----:B------:R-:W-:Y:S02]  /*6ca0*/  F2FP.SATFINITE.E4M3.F32.PACK_AB_MERGE_C R15, R66, R75, R76 ;  /* 0x0000004b420f723e */ /* 0x000fe4000480704c */
[----:B------:R-:W-:-:S07]  /*6cb0*/  F2FP.SATFINITE.E4M3.F32.PACK_AB_MERGE_C R14, R73, R68, R72 ;  /* 0x00000044490e723e */ /* 0x000fce0004807048 */
.L_x_474:
[----:B------:R-:W-:Y:S05]  /*6cc0*/  BSYNC B2 ;  /* 0x0000000000027941 */ /* 0x000fea0003800000 */
.L_x_473:
[----:B0-----:R0:W-:Y:S02]  /*6cd0*/  ST.E.128 desc[UR50][R62.64], R12 ;  /* 0x0000000c3e007985 */ /* 0x0011e4000c101d32 */
.L_x_472:
[----:B------:R-:W-:Y:S05]  /*6ce0*/  BSYNC B1 ;  /* 0x0000000000017941 */ /* 0x000fea0003800000 */
.L_x_471:
[----:B------:R-:W-:Y:S01]  /*6cf0*/  ISETP.NE.AND P2, PT, R29, RZ, PT ;  /* 0x000000ff1d00720c */ /* 0x000fe20003f45270 */
[----:B------:R-:W-:-:S12]  /*6d00*/  BSSY B1, `(.L_x_475) ;  /* 0x0000073000017945 */ /* 0x000fd80003800000 */
[----:B------:R-:W-:Y:S05]  /*6d10*/  @!P2 BRA `(.L_x_476) ;  /* 0x0000000400c4a947 */ /* 0x000fea0003800000 */
[----:B0-----:R-:W-:Y:S01]  /*6d20*/  IMAD.SHL.U32 R12, R170, 0x10, RZ ;  /* 0x00000010aa0c7824 */ /* 0x001fe200078e00ff */
[----:B------:R-:W-:Y:S04]  /*6d30*/  BSSY B2, `(.L_x_477) ;  /* 0x000006e000027945 */ /* 0x000fe80003800000 */
[----:B--2---:R-:W-:-:S04]  /*6d40*/  IADD3 R58, P2, R12, R121, RZ ;  /* 0x000000790c3a7210 */ /* 0x004fc80007f5e0ff */
[----:B------:R-:W-:Y:S02]  /*6d50*/  LEA.HI.X.SX32 R59, R12, R65, 0x1, P2 ;  /* 0x000000410c3b7211 */ /* 0x000fe400010f0eff */
[----:B------:R0:W2:Y:S01]  /*6d60*/  LDS.128 R12, [R36+0x1c400] ;  /* 0x01c40000240c7984 */ /* 0x0000a20000000c00 */
[----:B------:R-:W-:-:S13]  /*6d70*/  ISETP.GE.AND P2, PT, R197, R117, PT ;  /* 0x00000075c500720c */ /* 0x000fda0003f46270 */
[----:B0-----:R-:W-:Y:S05]  /*6d80*/  @P2 BRA `(.L_x_478) ;  /* 0x0000000400a02947 */ /* 0x001fea0003800000 */
[----:B------:R-:W-:Y:S01]  /*6d90*/  SHF.R.U32.HI R54, RZ, 0x8, R55 ;  /* 0x00000008ff367819 */ /* 0x000fe20000011637 */
[----:B--2-4-:R-:W-:Y:S01]  /*6da0*/  IMAD.MOV.U32 R11, RZ, RZ, R13 ;  /* 0x000000ffff0b7224 */ /* 0x014fe200078e000d */
[----:B------:R-:W-:Y:S02]  /*6db0*/  SHF.R.U32.HI R56, RZ, 0x8, R57 ;  /* 0x00000008ff387819 */ /* 0x000fe40000011639 */
[----:B------:R-:W-:Y:S01]  /*6dc0*/  SHF.R.U32.HI R62, RZ, 0x10, R55 ;  /* 0x00000010ff3e7819 */ /* 0x000fe20000011637 */
[----:B------:R-:W-:Y:S01]  /*6dd0*/  IMAD.SHL.U32 R54, R54, 0x100, RZ ;  /* 0x0000010036367824 */ /* 0x000fe200078e00ff */
[----:B------:R-:W-:Y:S01]  /*6de0*/  LOP3.LUT R61, R55, 0xff0000ff, RZ, 0xc0, !PT ;  /* 0xff0000ff373d7812 */ /* 0x000fe200078ec0ff */
[----:B------:R-:W-:Y:S01]  /*6df0*/  IMAD.SHL.U32 R56, R56, 0x100, RZ ;  /* 0x0000010038387824 */ /* 0x000fe200078e00ff */
[----:B------:R-:W-:Y:S01]  /*6e00*/  SHF.R.U32.HI R60, RZ, 0x10, R57 ;  /* 0x00000010ff3c7819 */ /* 0x000fe20000011639 */
[----:B------:R-:W-:Y:S01]  /*6e10*/  IMAD.U32 R13, R62, 0x10000, RZ ;  /* 0x000100003e0d7824 */ /* 0x000fe200078e00ff */
[----:B------:R-:W-:-:S02]  /*6e20*/  LOP3.LUT R57, R57, 0xff0000ff, RZ, 0xc0, !PT ;  /* 0xff0000ff39397812 */ /* 0x000fc400078ec0ff */
[----:B------:R-:W-:Y:S02]  /*6e30*/  LOP3.LUT R54, R61, 0xff00, R54, 0xf8, !PT ;  /* 0x0000ff003d367812 */ /* 0x000fe400078ef836 */
[----:B------:R-:W-:Y:S01]  /*6e40*/  LOP3.LUT R61, R57, 0xff00, R56, 0xf8, !PT ;  /* 0x0000ff00393d7812 */ /* 0x000fe200078ef838 */
[----:B------:R-:W-:Y:S01]  /*6e50*/  IMAD.U32 R56, R60, 0x10000, RZ ;  /* 0x000100003c387824 */ /* 0x000fe200078e00ff */
[----:B------:R-:W-:Y:S02]  /*6e60*/  MOV R55, R12 ;  /* 0x0000000c00377202 */ /* 0x000fe40000000f00 */
        /* <DEDUP_REMOVED lines=29> */
[----:B------:R-:W-:Y:S01]  /*7040*/  HADD2.F32 R60, -RZ, R56.H0_H0 ;  /* 0x20000038ff3c7230 */ /* 0x000fe20000004100 */
[----:B------:R-:W-:Y:S01]  /*7050*/  F2FP.F16.E4M3.UNPACK_B R68, R54 ;  /* 0x00000036ff44723e */ /* 0x000fe200020006ff */
[----:B------:R-:W-:-:S02]  /*7060*/  HADD2.F32 R144, -RZ, R144.H0_H0 ;  /* 0x20000090ff907230 */ /* 0x000fc40000004100 */
[-C--:B------:R-:W-:Y:S01]  /*7070*/  FMUL.FTZ R67, R61, R62.reuse ;  /* 0x0000003e3d437220 */ /* 0x080fe20000410000 */
[--C-:B------:R-:W-:Y:S02]  /*7080*/  HADD2.F32 R57, -RZ, R55.reuse.H1_H1 ;  /* 0x30000037ff397230 */ /* 0x100fe40000004100 */
[----:B------:R-:W-:Y:S01]  /*7090*/  FMUL.FTZ R62, R60, R62 ;  /* 0x0000003e3c3e7220 */ /* 0x000fe20000410000 */
[----:B------:R-:W-:Y:S02]  /*70a0*/  HADD2.F32 R56, -RZ, R55.H0_H0 ;  /* 0x20000037ff387230 */ /* 0x000fe40000004100 */
[--C-:B------:R-:W-:Y:S02]  /*70b0*/  HADD2.F32 R55, -RZ, R143.reuse.H1_H1 ;  /* 0x3000008fff377230 */ /* 0x100fe40000004100 */
[-C--:B------:R-:W-:Y:S01]  /*70c0*/  FMUL.FTZ R63, R57, R144.reuse ;  /* 0x00000090393f7220 */ /* 0x080fe20000410000 */
[----:B------:R-:W-:Y:S02]  /*70d0*/  HADD2.F32 R143, -RZ, R143.H0_H0 ;  /* 0x2000008fff8f7230 */ /* 0x000fe40000004100 */
[----:B------:R-:W-:Y:S01]  /*70e0*/  FMUL.FTZ R144, R56, R144 ;  /* 0x0000009038907220 */ /* 0x000fe20000410000 */
[----:B------:R-:W-:-:S02]  /*70f0*/  HADD2.F32 R70, -RZ, R68.H1_H1 ;  /* 0x30000044ff467230 */ /* 0x000fc40000004100 */
[-C--:B------:R-:W-:Y:S01]  /*7100*/  FFMA.FTZ R60, R60, R55.reuse, -R67 ;  /* 0x000000373c3c7223 */ /* 0x080fe20000010843 */
[----:B------:R-:W-:Y:S01]  /*7110*/  FFMA.FTZ R61, R61, R55, R62 ;  /* 0x000000373d3d7223 */ /* 0x000fe2000001003e */
[-C--:B------:R-:W-:Y:S01]  /*7120*/  FFMA.FTZ R55, R56, R143.reuse, -R63 ;  /* 0x0000008f38377223 */ /* 0x080fe2000001083f */
[----:B------:R-:W-:Y:S01]  /*7130*/  FFMA.FTZ R56, R57, R143, R144 ;  /* 0x0000008f39387223 */ /* 0x000fe20000010090 */
[----:B------:R-:W-:Y:S01]  /*7140*/  F2FP.F16.E4M3.UNPACK_B R62, R15.H1 ;  /* 0x0000000fff3e723e */ /* 0x000fe200030006ff */
[----:B------:R-:W-:Y:S01]  /*7150*/  HADD2.F32 R67, -RZ, R66.H1_H1 ;  /* 0x30000042ff437230 */ /* 0x000fe20000004100 */
[----:B------:R-:W-:Y:S01]  /*7160*/  F2FP.SATFINITE.E4M3.F32.PACK_AB_MERGE_C R57, R69, R64, RZ ;  /* 0x000000404539723e */ /* 0x000fe200048070ff */
[----:B------:R-:W-:Y:S01]  /*7170*/  HADD2.F32 R68, -RZ, R68.H0_H0 ;  /* 0x20000044ff447230 */ /* 0x000fe20000004100 */
[----:B------:R-:W-:Y:S01]  /*7180*/  F2FP.F16.E4M3.UNPACK_B R69, R54.H1 ;  /* 0x00000036ff45723e */ /* 0x000fe200030006ff */
[--C-:B------:R-:W-:Y:S01]  /*7190*/  HADD2.F32 R63, -RZ, R62.reuse.H0_H0 ;  /* 0x2000003eff3f7230 */ /* 0x100fe20000004100 */
[----:B------:R-:W-:Y:S01]  /*71a0*/  F2FP.SATFINITE.E4M3.F32.PACK_AB_MERGE_C R60, R61, R60, RZ ;  /* 0x0000003c3d3c723e */ /* 0x000fe200048070ff */
[----:B------:R-:W-:Y:S01]  /*71b0*/  HADD2.F32 R62, -RZ, R62.H1_H1 ;  /* 0x3000003eff3e7230 */ /* 0x000fe20000004100 */
[----:B------:R-:W-:Y:S01]  /*71c0*/  F2FP.F16.E4M3.UNPACK_B R61, R14.H1 ;  /* 0x0000000eff3d723e */ /* 0x000fe200030006ff */
[--C-:B------:R-:W-:Y:S01]  /*71d0*/  HADD2.F32 R71, -RZ, R69.reuse.H1_H1 ;  /* 0x30000045ff477230 */ /* 0x100fe20000004100 */
[----:B------:R-:W-:Y:S01]  /*71e0*/  F2FP.F16.E4M3.UNPACK_B R64, R13 ;  /* 0x0000000dff40723e */ /* 0x000fe200020006ff */
[----:B------:R-:W-:Y:S01]  /*71f0*/  HADD2.F32 R69, -RZ, R69.H0_H0 ;  /* 0x20000045ff457230 */ /* 0x000fe20000004100 */
[----:B------:R-:W-:Y:S01]  /*7200*/  F2FP.F16.E4M3.UNPACK_B R15, R15 ;  /* 0x0000000fff0f723e */ /* 0x000fe200020006ff */
[----:B------:R-:W-:-:S02]  /*7210*/  HADD2.F32 R54, -RZ, R61.H1_H1 ;  /* 0x3000003dff367230 */ /* 0x000fc40000004100 */
[-C--:B------:R-:W-:Y:S01]  /*7220*/  FMUL.FTZ R72, R62, R71.reuse ;  /* 0x000000473e487220 */ /* 0x080fe20000410000 */
[----:B------:R-:W-:Y:S02]  /*7230*/  HADD2.F32 R61, -RZ, R61.H0_H0 ;  /* 0x2000003dff3d7230 */ /* 0x000fe40000004100 */
[C---:B------:R-:W-:Y:S01]  /*7240*/  FMUL.FTZ R73, R63.reuse, R71 ;  /* 0x000000473f497220 */ /* 0x040fe20000410000 */
[----:B------:R-:W-:Y:S02]  /*7250*/  HADD2.F32 R13, -RZ, R64.H1_H1 ;  /* 0x30000040ff0d7230 */ /* 0x000fe40000004100 */
[-C--:B------:R-:W-:Y:S01]  /*7260*/  FFMA.FTZ R71, R63, R67.reuse, -R72 ;  /* 0x000000433f477223 */ /* 0x080fe20000010848 */
[-C--:B------:R-:W-:Y:S01]  /*7270*/  FMUL.FTZ R72, R54, R70.reuse ;  /* 0x0000004636487220 */ /* 0x080fe20000410000 */
[C---:B------:R-:W-:Y:S01]  /*7280*/  FMUL.FTZ R63, R61.reuse, R70 ;  /* 0x000000463d3f7220 */ /* 0x040fe20000410000 */
[----:B------:R-:W-:Y:S01]  /*7290*/  F2FP.F16.E4M3.UNPACK_B R14, R14 ;  /* 0x0000000eff0e723e */ /* 0x000fe200020006ff */
[----:B------:R-:W-:Y:S01]  /*72a0*/  FFMA.FTZ R74, R62, R67, R73 ;  /* 0x000000433e4a7223 */ /* 0x000fe20000010049 */
[-C--:B------:R-:W-:Y:S01]  /*72b0*/  FFMA.FTZ R72, R61, R13.reuse, -R72 ;  /* 0x0000000d3d487223 */ /* 0x080fe20000010848 */
[----:B------:R-:W-:Y:S01]  /*72c0*/  FFMA.FTZ R63, R54, R13, R63 ;  /* 0x0000000d363f7223 */ /* 0x000fe2000001003f */
[----:B------:R-:W-:-:S02]  /*72d0*/  HADD2.F32 R54, -RZ, R15.H0_H0 ;  /* 0x2000000fff367230 */ /* 0x000fc40000004100 */
[--C-:B------:R-:W-:Y:S01]  /*72e0*/  HADD2.F32 R13, -RZ, R14.reuse.H0_H0 ;  /* 0x2000000eff0d7230 */ /* 0x100fe20000004100 */
[----:B------:R-:W-:Y:S01]  /*72f0*/  F2FP.SATFINITE.E4M3.F32.PACK_AB_MERGE_C R71, R74, R71, RZ ;  /* 0x000000474a47723e */ /* 0x000fe200048070ff */
[----:B------:R-:W-:Y:S02]  /*7300*/  HADD2.F32 R15, -RZ, R15.H1_H1 ;  /* 0x3000000fff0f7230 */ /* 0x000fe40000004100 */
[-C--:B------:R-:W-:Y:S01]  /*7310*/  FMUL.FTZ R70, R54, R69.reuse ;  /* 0x0000004536467220 */ /* 0x080fe20000410000 */
[----:B------:R-:W-:Y:S02]  /*7320*/  HADD2.F32 R14, -RZ, R14.H1_H1 ;  /* 0x3000000eff0e7230 */ /* 0x000fe40000004100 */
[----:B------:R-:W-:Y:S01]  /*7330*/  FMUL.FTZ R61, R13, R68 ;  /* 0x000000440d3d7220 */ /* 0x000fe20000410000 */
[----:B------:R-:W-:Y:S02]  /*7340*/  HADD2.F32 R66, -RZ, R66.H0_H0 ;  /* 0x20000042ff427230 */ /* 0x000fe40000004100 */
[----:B------:R-:W-:Y:S01]  /*7350*/  FMUL.FTZ R67, R15, R69 ;  /* 0x000000450f437220 */ /* 0x000fe20000410000 */
[----:B------:R-:W-:-:S02]  /*7360*/  HADD2.F32 R64, -RZ, R64.H0_H0 ;  /* 0x20000040ff407230 */ /* 0x000fc40000004100 */
[----:B------:R-:W-:Y:S01]  /*7370*/  FMUL.FTZ R62, R14, R68 ;  /* 0x000000440e3e7220 */ /* 0x000fe20000410000 */
[----:B------:R-:W-:Y:S01]  /*7380*/  F2FP.SATFINITE.E4M3.F32.PACK_AB_MERGE_C R63, R63, R72, RZ ;  /* 0x000000483f3f723e */ /* 0x000fe200048070ff */
[-C--:B------:R-:W-:Y:S01]  /*7390*/  FFMA.FTZ R67, R54, R66.reuse, -R67 ;  /* 0x0000004236437223 */ /* 0x080fe20000010843 */
[----:B------:R-:W-:Y:S01]  /*73a0*/  FFMA.FTZ R70, R15, R66, R70 ;  /* 0x000000420f467223 */ /* 0x000fe20000010046 */
[-C--:B------:R-:W-:Y:S01]  /*73b0*/  FFMA.FTZ R62, R13, R64.reuse, -R62 ;  /* 0x000000400d3e7223 */ /* 0x080fe2000001083e */
[----:B------:R-:W-:Y:S01]  /*73c0*/  FFMA.FTZ R61, R14, R64, R61 ;  /* 0x000000400e3d7223 */ /* 0x000fe2000001003d */
[----:B------:R-:W-:Y:S02]  /*73d0*/  F2FP.SATFINITE.E4M3.F32.PACK_AB_MERGE_C R13, R12, R11, R57 ;  /* 0x0000000b0c0d723e */ /* 0x000fe40004807039 */
[----:B------:R-:W-:Y:S02]  /*73e0*/  F2FP.SATFINITE.E4M3.F32.PACK_AB_MERGE_C R12, R56, R55, R60 ;  /* 0x00000037380c723e */ /* 0x000fe4000480703c */
[----:B------:R-:W-:-:S02]  /*73f0*/  F2FP.SATFINITE.E4M3.F32.PACK_AB_MERGE_C R14, R61, R62, R63 ;  /* 0x0000003e3d0e723e */ /* 0x000fc4000480703f */
[----:B------:R-:W-:-:S07]  /*7400*/  F2FP.SATFINITE.E4M3.F32.PACK_AB_MERGE_C R15, R70, R67, R71 ;  /* 0x00000043460f723e */ /* 0x000fce0004807047 */
.L_x_478:
[----:B------:R-:W-:Y:S05]  /*7410*/  BSYNC B2 ;  /* 0x0000000000027941 */ /* 0x000fea0003800000 */
.L_x_477:
[----:B--2---:R0:W-:Y:S02]  /*7420*/  ST.E.128 desc[UR50][R58.64], R12 ;  /* 0x0000000c3a007985 */ /* 0x0041e4000c101d32 */
.L_x_476:
[----:B------:R-:W-:Y:S05]  /*7430*/  BSYNC B1 ;  /* 0x0000000000017941 */ /* 0x000fea0003800000 */
.L_x_475:
        /* <DEDUP_REMOVED lines=10> */
[----:B----4-:R-:W-:Y:S02]  /*74e0*/  SHF.R.U32.HI R11, RZ, 0x8, R51 ;  /* 0x00000008ff0b7819 */ /* 0x010fe40000011633 */
[--C-:B------:R-:W-:Y:S02]  /*74f0*/  SHF.R.U32.HI R57, RZ, 0x8, R53.reuse ;  /* 0x00000008ff397819 */ /* 0x100fe40000011635 */
[----:B------:R-:W-:Y:S02]  /*7500*/  LOP3.LUT R52, R53, 0xff0000ff, RZ, 0xc0, !PT ;  /* 0xff0000ff35347812 */ /* 0x000fe400078ec0ff */
[----:B------:R-:W-:Y:S01]  /*7510*/  SHF.R.U32.HI R56, RZ, 0x10, R53 ;  /* 0x00000010ff387819 */ /* 0x000fe20000011635 */
[----:B------:R-:W-:Y:S01]  /*7520*/  IMAD.SHL.U32 R53, R11, 0x100, RZ ;  /* 0x000001000b357824 */ /* 0x000fe200078e00ff */
[----:B------:R-:W-:Y:S01]  /*7530*/  LOP3.LUT R50, R51, 0xff0000ff, RZ, 0xc0, !PT ;  /* 0xff0000ff33327812 */ /* 0x000fe200078ec0ff */
[----:B--2---:R-:W-:Y:S01]  /*7540*/  IMAD.MOV.U32 R11, RZ, RZ, R13 ;  /* 0x000000ffff0b7224 */ /* 0x004fe200078e000d */
[----:B------:R-:W-:Y:S01]  /*7550*/  SHF.R.U32.HI R58, RZ, 0x10, R51 ;  /* 0x00000010ff3a7819 */ /* 0x000fe20000011633 */
[----:B------:R-:W-:Y:S01]  /*7560*/  IMAD.MOV.U32 R51, RZ, RZ, R12 ;  /* 0x000000ffff337224 */ /* 0x000fe200078e000c */
[----:B------:R-:W-:-:S02]  /*7570*/  SHF.L.U32 R57, R57, 0x8, RZ ;  /* 0x0000000839397819 */ /* 0x000fc400000006ff */
        /* <DEDUP_REMOVED lines=23> */
[-C--:B------:R-:W-:Y:S01]  /*76f0*/  FMUL.FTZ R60, R56, R58.reuse ;  /* 0x0000003a383c7220 */ /* 0x080fe20000410000 */
[----:B------:R-:W-:Y:S01]  /*7700*/  FMUL.FTZ R63, R53, R58 ;  /* 0x0000003a353f7220 */ /* 0x000fe20000410000 */
[----:B------:R-:W-:Y:S01]  /*7710*/  F2FP.F16.E4M3.UNPACK_B R52, R51.H1 ;  /* 0x00000033ff34723e */ /* 0x000fe200030006ff */
[----:B------:R-:W-:-:S02]  /*7720*/  HADD2.F32 R58, -RZ, R142.H1_H1 ;  /* 0x3000008eff3a7230 */ /* 0x000fc40000004100 */
[-C--:B------:R-:W-:Y:S01]  /*7730*/  FFMA.FTZ R60, R53, R57.reuse, -R60 ;  /* 0x00000039353c7223 */ /* 0x080fe2000001083c */
[----:B------:R-:W-:Y:S01]  /*7740*/  FFMA.FTZ R63, R56, R57, R63 ;  /* 0x00000039383f7223 */ /* 0x000fe2000001003f */
[----:B------:R-:W-:Y:S01]  /*7750*/  F2FP.F16.E4M3.UNPACK_B R51, R51 ;  /* 0x00000033ff33723e */ /* 0x000fe200020006ff */
[--C-:B------:R-:W-:Y:S01]  /*7760*/  HADD2.F32 R57, -RZ, R52.reuse.H1_H1 ;  /* 0x30000034ff397230 */ /* 0x100fe20000004100 */
[----:B------:R-:W-:Y:S01]  /*7770*/  F2FP.F16.E4M3.UNPACK_B R141, R141 ;  /* 0x0000008dff8d723e */ /* 0x000fe200020006ff */
[----:B------:R-:W-:Y:S01]  /*7780*/  HADD2.F32 R56, -RZ, R52.H0_H0 ;  /* 0x20000034ff387230 */ /* 0x000fe20000004100 */
[----:B------:R-:W-:Y:S01]  /*7790*/  F2FP.F16.E4M3.UNPACK_B R62, R50.H1 ;  /* 0x00000032ff3e723e */ /* 0x000fe200030006ff */
[--C-:B------:R-:W-:Y:S02]  /*77a0*/  HADD2.F32 R52, -RZ, R51.reuse.H0_H0 ;  /* 0x20000033ff347230 */ /* 0x100fe40000004100 */
[----:B------:R-:W-:Y:S01]  /*77b0*/  FMUL.FTZ R61, R57, R58 ;  /* 0x0000003a393d7220 */ /* 0x000fe20000410000 */
[----:B------:R-:W-:-:S02]  /*77c0*/  HADD2.F32 R53, -RZ, R51.H1_H1 ;  /* 0x30000033ff357230 */ /* 0x000fc40000004100 */
[----:B------:R-:W-:Y:S01]  /*77d0*/  FMUL.FTZ R58, R56, R58 ;  /* 0x0000003a383a7220 */ /* 0x000fe20000410000 */
[----:B------:R-:W-:Y:S01]  /*77e0*/  HADD2.F32 R142, -RZ, R142.H0_H0 ;  /* 0x2000008eff8e7230 */ /* 0x000fe20000004100 */
[----:B------:R-:W-:Y:S01]  /*77f0*/  F2FP.SATFINITE.E4M3.F32.PACK_AB_MERGE_C R69, R63, R60, RZ ;  /* 0x0000003c3f45723e */ /* 0x000fe200048070ff */
[--C-:B------:R-:W-:Y:S02]  /*7800*/  HADD2.F32 R51, -RZ, R141.reuse.H1_H1 ;  /* 0x3000008dff337230 */ /* 0x100fe40000004100 */
[----:B------:R-:W-:Y:S02]  /*7810*/  HADD2.F32 R141, -RZ, R141.H0_H0 ;  /* 0x2000008dff8d7230 */ /* 0x000fe40000004100 */
[-C--:B------:R-:W-:Y:S01]  /*7820*/  FMUL.FTZ R59, R53, R142.reuse ;  /* 0x0000008e353b7220 */ /* 0x080fe20000410000 */
[----:B------:R-:W-:Y:S01]  /*7830*/  FMUL.FTZ R142, R52, R142 ;  /* 0x0000008e348e7220 */ /* 0x000fe20000410000 */
[-C--:B------:R-:W-:Y:S01]  /*7840*/  FFMA.FTZ R61, R56, R51.reuse, -R61 ;  /* 0x00000033383d7223 */ /* 0x080fe2000001083d */
[----:B------:R-:W-:Y:S01]  /*7850*/  FFMA.FTZ R58, R57, R51, R58 ;  /* 0x00000033393a7223 */ /* 0x000fe2000001003a */
[----:B------:R-:W-:Y:S01]  /*7860*/  FFMA.FTZ R51, R52, R141, -R59 ;  /* 0x0000008d34337223 */ /* 0x000fe2000001083b */
[----:B------:R-:W-:Y:S01]  /*7870*/  F2FP.F16.E4M3.UNPACK_B R56, R15.H1 ;  /* 0x0000000fff38723e */ /* 0x000fe200030006ff */
[----:B------:R-:W-:Y:S01]  /*7880*/  FFMA.FTZ R52, R53, R141, R142 ;  /* 0x0000008d35347223 */ /* 0x000fe2000001008e */
[----:B------:R-:W-:Y:S01]  /*7890*/  F2FP.F16.E4M3.UNPACK_B R53, R14.H1 ;  /* 0x0000000eff35723e */ /* 0x000fe200030006ff */
[----:B------:R-:W-:Y:S01]  /*78a0*/  HADD2.F32 R64, -RZ, R62.H1_H1 ;  /* 0x3000003eff407230 */ /* 0x000fe20000004100 */
[----:B------:R-:W-:Y:S01]  /*78b0*/  F2FP.SATFINITE.E4M3.F32.PACK_AB_MERGE_C R68, R58, R61, RZ ;  /* 0x0000003d3a44723e */ /* 0x000fe200048070ff */
[--C-:B------:R-:W-:Y:S01]  /*78c0*/  HADD2.F32 R57, -RZ, R56.reuse.H0_H0 ;  /* 0x20000038ff397230 */ /* 0x100fe20000004100 */
[----:B------:R-:W-:Y:S01]  /*78d0*/  F2FP.F16.E4M3.UNPACK_B R61, R50 ;  /* 0x00000032ff3d723e */ /* 0x000fe200020006ff */
[----:B------:R-:W-:Y:S01]  /*78e0*/  HADD2.F32 R56, -RZ, R56.H1_H1 ;  /* 0x30000038ff387230 */ /* 0x000fe20000004100 */
[-C--:B------:R-:W-:Y:S01]  /*78f0*/  F2FP.F16.E4M3.UNPACK_B R58, R13.reuse ;  /* 0x0000000dff3a723e */ /* 0x080fe200020006ff */
[----:B------:R-:W-:Y:S01]  /*7900*/  HADD2.F32 R50, -RZ, R53.H1_H1 ;  /* 0x30000035ff327230 */ /* 0x000fe20000004100 */
[----:B------:R-:W-:Y:S01]  /*7910*/  F2FP.F16.E4M3.UNPACK_B R59, R13.H1 ;  /* 0x0000000dff3b723e */ /* 0x000fe200030006ff */
[----:B------:R-:W-:-:S02]  /*7920*/  HADD2.F32 R63, -RZ, R61.H1_H1 ;  /* 0x3000003dff3f7230 */ /* 0x000fc40000004100 */
[-C--:B------:R-:W-:Y:S01]  /*7930*/  FMUL.FTZ R66, R56, R64.reuse ;  /* 0x0000004038427220 */ /* 0x080fe20000410000 */
[----:B------:R-:W-:Y:S02]  /*7940*/  HADD2.F32 R53, -RZ, R53.H0_H0 ;  /* 0x20000035ff357230 */ /* 0x000fe40000004100 */
[----:B------:R-:W-:Y:S01]  /*7950*/  FMUL.FTZ R67, R57, R64 ;  /* 0x0000004039437220 */ /* 0x000fe20000410000 */
[----:B------:R-:W-:Y:S02]  /*7960*/  HADD2.F32 R13, -RZ, R58.H1_H1 ;  /* 0x3000003aff0d7230 */ /* 0x000fe40000004100 */
[----:B------:R-:W-:Y:S01]  /*7970*/  FMUL.FTZ R64, R50, R63 ;  /* 0x0000003f32407220 */ /* 0x000fe20000410000 */
[----:B------:R-:W-:Y:S01]  /*7980*/  F2FP.F16.E4M3.UNPACK_B R15, R15 ;  /* 0x0000000fff0f723e */ /* 0x000fe200020006ff */
[C---:B------:R-:W-:Y:S01]  /*7990*/  FMUL.FTZ R63, R53.reuse, R63 ;  /* 0x0000003f353f7220 */ /* 0x040fe20000410000 */
[----:B------:R-:W-:Y:S01]  /*79a0*/  F2FP.F16.E4M3.UNPACK_B R14, R14 ;  /* 0x0000000eff0e723e */ /* 0x000fe200020006ff */
[----:B------:R-:W-:Y:S01]  /*79b0*/  FFMA.FTZ R64, R53, R13, -R64 ;  /* 0x0000000d35407223 */ /* 0x000fe20000010840 */
[----:B------:R-:W-:-:S02]  /*79c0*/  HADD2.F32 R60, -RZ, R59.H1_H1 ;  /* 0x3000003bff3c7230 */ /* 0x000fc40000004100 */
[----:B------:R-:W-:Y:S01]  /*79d0*/  FFMA.FTZ R63, R50, R13, R63 ;  /* 0x0000000d323f7223 */ /* 0x000fe2000001003f */
[--C-:B------:R-:W-:Y:S02]  /*79e0*/  HADD2.F32 R50, -RZ, R15.reuse.H0_H0 ;  /* 0x2000000fff327230 */ /* 0x100fe40000004100 */
[----:B------:R-:W-:Y:S02]  /*79f0*/  HADD2.F32 R13, -RZ, R14.H0_H0 ;  /* 0x2000000eff0d7230 */ /* 0x000fe40000004100 */
[-C--:B------:R-:W-:Y:S01]  /*7a00*/  FFMA.FTZ R67, R56, R60.reuse, R67 ;  /* 0x0000003c38437223 */ /* 0x080fe20000010043 */
[----:B------:R-:W-:Y:S02]  /*7a10*/  HADD2.F32 R15, -RZ, R15.H1_H1 ;  /* 0x3000000fff0f7230 */ /* 0x000fe40000004100 */
[----:B------:R-:W-:Y:S01]  /*7a20*/  FFMA.FTZ R66, R57, R60, -R66 ;  /* 0x0000003c39427223 */ /* 0x000fe20000010842 */
[----:B------:R-:W-:Y:S01]  /*7a30*/  HADD2.F32 R62, -RZ, R62.H0_H0 ;  /* 0x2000003eff3e7230 */ /* 0x000fe20000004100 */
[----:B------:R-:W-:Y:S01]  /*7a40*/  F2FP.SATFINITE.E4M3.F32.PACK_AB_MERGE_C R63, R63, R64, RZ ;  /* 0x000000403f3f723e */ /* 0x000fe200048070ff */
[----:B------:R-:W-:-:S02]  /*7a50*/  HADD2.F32 R14, -RZ, R14.H1_H1 ;  /* 0x3000000eff0e7230 */ /* 0x000fc40000004100 */
[----:B------:R-:W-:Y:S02]  /*7a60*/  HADD2.F32 R61, -RZ, R61.H0_H0 ;  /* 0x2000003dff3d7230 */ /* 0x000fe40000004100 */
[-C--:B------:R-:W-:Y:S01]  /*7a70*/  FMUL.FTZ R53, R15, R62.reuse ;  /* 0x0000003e0f357220 */ /* 0x080fe20000410000 */
[----:B------:R-:W-:Y:S02]  /*7a80*/  HADD2.F32 R59, -RZ, R59.H0_H0 ;  /* 0x2000003bff3b7230 */ /* 0x000fe40000004100 */
        /* <DEDUP_REMOVED lines=8> */
[----:B------:R-:W-:-:S02]  /*7b10*/  F2FP.SATFINITE.E4M3.F32.PACK_AB_MERGE_C R66, R67, R66, RZ ;  /* 0x000000424342723e */ /* 0x000fc400048070ff */
[----:B------:R-:W-:Y:S02]  /*7b20*/  F2FP.SATFINITE.E4M3.F32.PACK_AB_MERGE_C R13, R12, R11, R69 ;  /* 0x0000000b0c0d723e */ /* 0x000fe40004807045 */
[----:B------:R-:W-:Y:S02]  /*7b30*/  F2FP.SATFINITE.E4M3.F32.PACK_AB_MERGE_C R12, R52, R51, R68 ;  /* 0x00000033340c723e */ /* 0x000fe40004807044 */
[----:B------:R-:W-:Y:S02]  /*7b40*/  F2FP.SATFINITE.E4M3.F32.PACK_AB_MERGE_C R14, R61, R56, R63 ;  /* 0x000000383d0e723e */ /* 0x000fe4000480703f */
[----:B------:R-:W-:-:S07]  /*7b50*/  F2FP.SATFINITE.E4M3.F32.PACK_AB_MERGE_C R15, R62, R53, R66 ;  /* 0x000000353e0f723e */ /* 0x000fce0004807042 */
.L_x_482:
[----:B------:R-:W-:Y:S05]  /*7b60*/  BSYNC B2 ;  /* 0x0000000000027941 */ /* 0x000fea0003800000 */
.L_x_481:
[----:B--2---:R0:W-:Y:S02]  /*7b70*/  ST.E.128 desc[UR50][R54.64], R12 ;  /* 0x0000000c36007985 */ /* 0x0041e4000c101d32 */
.L_x_480:
[----:B------:R-:W-:Y:S05]  /*7b80*/  BSYNC B1 ;  /* 0x0000000000017941 */ /* 0x000fea0003800000 */
.L_x_479:
[----:B------:R-:W-:Y:S01]  /*7b90*/  ISETP.NE.AND P2, PT, R31, RZ, PT ;  /* 0x000000ff1f00720c */ /* 0x000fe20003f45270 */
[----:B------:R-:W-:-:S12]  /*7ba0*/  BSSY B1, `(.L_x_483) ;  /* 0x0000072000017945 */ /* 0x000fd80003800000 */
[----:B------:R-:W-:Y:S05]  /*7bb0*/  @!P2 BRA `(.L_x_484) ;  /* 0x0000000400c0a947 */ /* 0x000fea0003800000 */
[----:B0-----:R0:W0:Y:S01]  /*7bc0*/  LDS.128 R12, [R36+0x1ec00] ;  /* 0x01ec0000240c7984 */ /* 0x0010220000000c00 */
[----:B--2---:R-:W-:Y:S01]  /*7bd0*/  IADD3 R50, P2, R168, R121, RZ ;  /* 0x00000079a8327210 */ /* 0x004fe20007f5e0ff */
[----:B------:R-:W-:Y:S03]  /*7be0*/  BSSY B2, `(.L_x_485) ;  /* 0x000006c000027945 */ /* 0x000fe60003800000 */
[----:B------:R-:W-:Y:S02]  /*7bf0*/  IADD3.X R51, R65, R194, RZ, P2, !PT ;  /* 0x000000c241337210 */ /* 0x000fe400017fe4ff */
[----:B------:R-:W-:-:S13]  /*7c00*/  ISETP.GE.AND P2, PT, R200, R117, PT ;  /* 0x00000075c800720c */ /* 0x000fda0003f46270 */
[----:B------:R-:W-:Y:S05]  /*7c10*/  @P2 BRA `(.L_x_486) ;  /* 0x0000000400a02947 */ /* 0x000fea0003800000 */
[----:B------:R-:W-:Y:S02]  /*7c20*/  SHF.R.U32.HI R46, RZ, 0x8, R47 ;  /* 0x00000008ff2e7819 */ /* 0x000fe4000001162f */
[----:B----4-:R-:W-:Y:S02]  /*7c30*/  SHF.R.U32.HI R11, RZ, 0x8, R49 ;  /* 0x00000008ff0b7819 */ /* 0x010fe40000011631 */
[----:B------:R-:W-:Y:S02]  /*7c40*/  SHF.R.U32.HI R54, RZ, 0x10, R47 ;  /* 0x00000010ff367819 */ /* 0x000fe4000001162f */
[----:B------:R-:W-:Y:S01]  /*7c50*/  LOP3.LUT R48, R47, 0xff0000ff, RZ, 0xc0, !PT ;  /* 0xff0000ff2f307812 */ /* 0x000fe200078ec0ff */
[----:B------:R-:W-:Y:S01]  /*7c60*/  IMAD.SHL.U32 R47, R46, 0x100, RZ ;  /* 0x000001002e2f7824 */ /* 0x000fe200078e00ff */
[----:B------:R-:W-:Y:S01]  /*7c70*/  SHF.R.U32.HI R53, RZ, 0x10, R49 ;  /* 0x00000010ff357819 */ /* 0x000fe20000011631 */
[----:B0-----:R-:W-:Y:S01]  /*7c80*/  IMAD.MOV.U32 R46, RZ, RZ, R12 ;  /* 0x000000ffff2e7224 */ /* 0x001fe200078e000c */
[----:B------:R-:W-:Y:S01]  /*7c90*/  LOP3.LUT R52, R49, 0xff0000ff, RZ, 0xc0, !PT ;  /* 0xff0000ff31347812 */ /* 0x000fe200078ec0ff */
[----:B------:R-:W-:Y:S01]  /*7ca0*/  IMAD.SHL.U32 R49, R11, 0x100, RZ ;  /* 0x000001000b317824 */ /* 0x000fe200078e00ff */
[----:B------:R-:W-:Y:S01]  /*7cb0*/  LOP3.LUT R48, R48, 0xff00, R47, 0xf8, !PT ;  /* 0x0000ff0030307812 */ /* 0x000fe200078ef82f */
[----:B------:R-:W-:Y:S01]  /*7cc0*/  IMAD.MOV.U32 R11, RZ, RZ, R13 ;  /* 0x000000ffff0b7224 */ /* 0x000fe200078e000d */
[----:B------:R-:W-:Y:S01]  /*7cd0*/  SHF.L.U32 R13, R54, 0x10, RZ ;  /* 0x00000010360d7819 */ /* 0x000fe200000006ff */
[----:B------:R-:W-:Y:S01]  /*7ce0*/  IMAD.U32 R47, R53, 0x10000, RZ ;  /* 0x00010000352f7824 */ /* 0x000fe200078e00ff */
[----:B------:R-:W-:-:S02]  /*7cf0*/  LOP3.LUT R52, R52, 0xff00, R49, 0xf8, !PT ;  /* 0x0000ff0034347812 */ /* 0x000fc400078ef831 */
[----:B------:R-:W-:Y:S02]  /*7d00*/  F2FP.F16.E4M3.UNPACK_B R49, R140.H1 ;  /* 0x0000008cff31723e */ /* 0x000fe400030006ff */
[----:B------:R-:W-:Y:S02]  /*7d10*/  F2FP.F16.E4M3.UNPACK_B R12, R11 ;  /* 0x0000000bff0c723e */ /* 0x000fe400020006ff */
[----:B------:R-:W-:Y:S01]  /*7d20*/  LOP3.LUT R56, R52, 0xff0000, R47, 0xf8, !PT ;  /* 0x00ff000034387812 */ /* 0x000fe200078ef82f */
[----:B------:R-:W-:Y:S01]  /*7d30*/  HADD2.F32 R54, -RZ, R49.H0_H0 ;  /* 0x20000031ff367230 */ /* 0x000fe20000004100 */
[----:B------:R-:W-:Y:S01]  /*7d40*/  F2FP.F16.E4M3.UNPACK_B R52, R139.H1 ;  /* 0x0000008bff34723e */ /* 0x000fe200030006ff */
[--C-:B------:R-:W-:Y:S01]  /*7d50*/  HADD2.F32 R47, -RZ, R12.reuse.H1_H1 ;  /* 0x3000000cff2f7230 */ /* 0x100fe20000004100 */
[----:B------:R-:W-:Y:S01]  /*7d60*/  F2FP.F16.E4M3.UNPACK_B R11, R11.H1 ;  /* 0x0000000bff0b723e */ /* 0x000fe200030006ff */
[----:B------:R-:W-:Y:S01]  /*7d70*/  HADD2.F32 R12, -RZ, R12.H0_H0 ;  /* 0x2000000cff0c7230 */ /* 0x000fe20000004100 */
[----:B------:R-:W-:Y:S01]  /*7d80*/  LOP3.LUT R13, R48, 0xff0000, R13, 0xf8, !PT ;  /* 0x00ff0000300d7812 */ /* 0x000fe200078ef80d */
[----:B------:R-:W-:-:S02]  /*7d90*/  HADD2.F32 R53, -RZ, R52.H0_H0 ;  /* 0x20000034ff357230 */ /* 0x000fc40000004100 */
[CC--:B------:R-:W-:Y:S01]  /*7da0*/  FMUL.FTZ R57, R47.reuse, R54.reuse ;  /* 0x000000362f397220 */ /* 0x0c0fe20000410000 */
[----:B------:R-:W-:Y:S02]  /*7db0*/  HADD2.F32 R55, -RZ, R49.H1_H1 ;  /* 0x30000031ff377230 */ /* 0x000fe40000004100 */
        /* <DEDUP_REMOVED lines=14> */
[--C-:B------:R-:W-:Y:S01]  /*7ea0*/  HADD2.F32 R48, -RZ, R47.reuse.H0_H0 ;  /* 0x2000002fff307230 */ /* 0x100fe20000004100 */
[----:B------:R-:W-:Y:S01]  /*7eb0*/  F2FP.F16.E4M3.UNPACK_B R139, R139 ;  /* 0x0000008bff8b723e */ /* 0x000fe200020006ff */
[----:B------:R-:W-:Y:S01]  /*7ec0*/  HADD2.F32 R49, -RZ, R47.H1_H1 ;  /* 0x3000002fff317230 */ /* 0x000fe20000004100 */
[----:B------:R-:W-:Y:S01]  /*7ed0*/  F2FP.SATFINITE.E4M3.F32.PACK_AB_MERGE_C R64, R62, R57, RZ ;  /* 0x000000393e40723e */ /* 0x000fe200048070ff */
[----:B------:R-:W-:Y:S02]  /*7ee0*/  HADD2.F32 R47, -RZ, R46.H0_H0 ;  /* 0x2000002eff2f7230 */ /* 0x000fe40000004100 */
[----:B------:R-:W-:Y:S01]  /*7ef0*/  FMUL.FTZ R58, R48, R53 ;  /* 0x00000035303a7220 */ /* 0x000fe20000410000 */
[----:B------:R-:W-:-:S02]  /*7f00*/  HADD2.F32 R52, -RZ, R139.H1_H1 ;  /* 0x3000008bff347230 */ /* 0x000fc40000004100 */
[C---:B------:R-:W-:Y:S01]  /*7f10*/  FMUL.FTZ R55, R49.reuse, R53 ;  /* 0x0000003531377220 */ /* 0x040fe20000410000 */
[----:B------:R-:W-:Y:S02]  /*7f20*/  HADD2.F32 R140, -RZ, R140.H0_H0 ;  /* 0x2000008cff8c7230 */ /* 0x000fe40000004100 */
[----:B------:R-:W-:Y:S02]  /*7f30*/  HADD2.F32 R46, -RZ, R46.H1_H1 ;  /* 0x3000002eff2e7230 */ /* 0x000fe40000004100 */
[-C--:B------:R-:W-:Y:S01]  /*7f40*/  FFMA.FTZ R55, R48, R52.reuse, -R55 ;  /* 0x0000003430377223 */ /* 0x080fe20000010837 */
[----:B------:R-:W-:Y:S02]  /*7f50*/  HADD2.F32 R139, -RZ, R139.H0_H0 ;  /* 0x2000008bff8b7230 */ /* 0x000fe40000004100 */
[----:B------:R-:W-:Y:S01]  /*7f60*/  FFMA.FTZ R58, R49, R52, R58 ;  /* 0x00000034313a7223 */ /* 0x000fe2000001003a */
[-C--:B------:R-:W-:Y:S01]  /*7f70*/  FMUL.FTZ R53, R47, R140.reuse ;  /* 0x0000008c2f357220 */ /* 0x080fe20000410000 */
[----:B------:R-:W-:Y:S01]  /*7f80*/  FMUL.FTZ R54, R46, R140 ;  /* 0x0000008c2e367220 */ /* 0x000fe20000410000 */
[----:B------:R-:W-:-:S02]  /*7f90*/  F2FP.F16.E4M3.UNPACK_B R52, R13 ;  /* 0x0000000dff34723e */ /* 0x000fc400020006ff */
[----:B------:R-:W-:Y:S01]  /*7fa0*/  F2FP.SATFINITE.E4M3.F32.PACK_AB_MERGE_C R63, R58, R55, RZ ;  /* 0x000000373a3f723e */ /* 0x000fe200048070ff */
[----:B------:R-:W-:Y:S01]  /*7fb0*/  FFMA.FTZ R59, R47, R139, -R54 ;  /* 0x0000008b2f3b7223 */ /* 0x000fe20000010836 */
[----:B------:R-:W-:Y:S01]  /*7fc0*/  F2FP.F16.E4M3.UNPACK_B R47, R15.H1 ;  /* 0x0000000fff2f723e */ /* 0x000fe200030006ff */
[----:B------:R-:W-:Y:S01]  /*7fd0*/  FFMA.FTZ R60, R46, R139, R53 ;  /* 0x0000008b2e3c7223 */ /* 0x000fe20000010035 */
[----:B------:R-:W-:Y:S02]  /*7fe0*/  F2FP.F16.E4M3.UNPACK_B R55, R56.H1 ;  /* 0x00000038ff37723e */ /* 0x000fe400030006ff */
[----:B------:R-:W-:Y:S01]  /*7ff0*/  F2FP.F16.E4M3.UNPACK_B R53, R13.H1 ;  /* 0x0000000dff35723e */ /* 0x000fe200030006ff */
[----:B------:R-:W-:Y:S01]  /*8000*/  HADD2.F32 R49, -RZ, R47.H1_H1 ;  /* 0x3000002fff317230 */ /* 0x000fe20000004100 */
[----:B------:R-:W-:Y:S01]  /*8010*/  F2FP.F16.E4M3.UNPACK_B R46, R14.H1 ;  /* 0x0000000eff2e723e */ /* 0x000fe200030006ff */
[----:B------:R-:W-:Y:S01]  /*8020*/  HADD2.F32 R58, -RZ, R55.H1_H1 ;  /* 0x30000037ff3a7230 */ /* 0x000fe20000004100 */
[----:B------:R-:W-:Y:S01]  /*8030*/  F2FP.F16.E4M3.UNPACK_B R56, R56 ;  /* 0x00000038ff38723e */ /* 0x000fe200020006ff */
[----:B------:R-:W-:Y:S01]  /*8040*/  HADD2.F32 R48, -RZ, R47.H0_H0 ;  /* 0x2000002fff307230 */ /* 0x000fe20000004100 */
[----:B------:R-:W-:Y:S01]  /*8050*/  F2FP.F16.E4M3.UNPACK_B R15, R15 ;  /* 0x0000000fff0f723e */ /* 0x000fe200020006ff */
[----:B------:R-:W-:-:S02]  /*8060*/  HADD2.F32 R54, -RZ, R53.H1_H1 ;  /* 0x30000035ff367230 */ /* 0x000fc40000004100 */
[-C--:B------:R-:W-:Y:S01]  /*8070*/  FMUL.FTZ R13, R49, R58.reuse ;  /* 0x0000003a310d7220 */ /* 0x080fe20000410000 */
[----:B------:R-:W-:Y:S02]  /*8080*/  HADD2.F32 R47, -RZ, R46.H1_H1 ;  /* 0x3000002eff2f7230 */ /* 0x000fe40000004100 */
[C---:B------:R-:W-:Y:S01]  /*8090*/  FMUL.FTZ R58, R48.reuse, R58 ;  /* 0x0000003a303a7220 */ /* 0x040fe20000410000 */
[----:B------:R-:W-:Y:S02]  /*80a0*/  HADD2.F32 R57, -RZ, R56.H1_H1 ;  /* 0x30000038ff397230 */ /* 0x000fe40000004100 */
[----:B------:R-:W-:Y:S01]  /*80b0*/  FFMA.FTZ R62, R48, R54, -R13 ;  /* 0x00000036303e7223 */ /* 0x000fe2000001080d */
[----:B------:R-:W-:Y:S01]  /*80c0*/  HADD2.F32 R46, -RZ, R46.H0_H0 ;  /* 0x2000002eff2e7230 */ /* 0x000fe20000004100 */
[----:B------:R-:W-:Y:S01]  /*80d0*/  F2FP.F16.E4M3.UNPACK_B R14, R14 ;  /* 0x0000000eff0e723e */ /* 0x000fe200020006ff */
[----:B------:R-:W-:Y:S02]  /*80e0*/  HADD2.F32 R13, -RZ, R52.H1_H1 ;  /* 0x30000034ff0d7230 */ /* 0x000fe40000004100 */
[----:B------:R-:W-:Y:S01]  /*80f0*/  FMUL.FTZ R61, R47, R57 ;  /* 0x000000392f3d7220 */ /* 0x000fe20000410000 */
[----:B------:R-:W-:-:S02]  /*8100*/  HADD2.F32 R55, -RZ, R55.H0_H0 ;  /* 0x20000037ff377230 */ /* 0x000fc40000004100 */
[C---:B------:R-:W-:Y:S01]  /*8110*/  FMUL.FTZ R48, R46.reuse, R57 ;  /* 0x000000392e307220 */ /* 0x040fe20000410000 */
[----:B------:R-:W-:Y:S01]  /*8120*/  FFMA.FTZ R57, R49, R54, R58 ;  /* 0x0000003631397223 */ /* 0x000fe2000001003a */
[-C--:B------:R-:W-:Y:S01]  /*8130*/  FFMA.FTZ R61, R46, R13.reuse, -R61 ;  /* 0x0000000d2e3d7223 */ /* 0x080fe2000001083d */
[--C-:B------:R-:W-:Y:S02]  /*8140*/  HADD2.F32 R46, -RZ, R15.reuse.H0_H0 ;  /* 0x2000000fff2e7230 */ /* 0x100fe40000004100 */
[----:B------:R-:W-:Y:S01]  /*8150*/  FFMA.FTZ R54, R47, R13, R48 ;  /* 0x0000000d2f367223 */ /* 0x000fe20000010030 */
[--C-:B------:R-:W-:Y:S01]  /*8160*/  HADD2.F32 R13, -RZ, R14.reuse.H0_H0 ;  /* 0x2000000eff0d7230 */ /* 0x100fe20000004100 */
[----:B------:R-:W-:Y:S01]  /*8170*/  F2FP.SATFINITE.E4M3.F32.PACK_AB_MERGE_C R57, R57, R62, RZ ;  /* 0x0000003e3939723e */ /* 0x000fe200048070ff */
[----:B------:R-:W-:Y:S02]  /*8180*/  HADD2.F32 R15, -RZ, R15.H1_H1 ;  /* 0x3000000fff0f7230 */ /* 0x000fe40000004100 */
[----:B------:R-:W-:Y:S01]  /*8190*/  FMUL.FTZ R58, R46, R55 ;  /* 0x000000372e3a7220 */ /* 0x000fe20000410000 */
[----:B------:R-:W-:Y:S01]  /*81a0*/  HADD2.F32 R14, -RZ, R14.H1_H1 ;  /* 0x3000000eff0e7230 */ /* 0x000fe20000004100 */
[----:B------:R-:W-:Y:S01]  /*81b0*/  F2FP.SATFINITE.E4M3.F32.PACK_AB_MERGE_C R54, R54, R61, RZ ;  /* 0x0000003d3636723e */ /* 0x000fe200048070ff */
[----:B------:R-:W-:-:S02]  /*81c0*/  HADD2.F32 R56, -RZ, R56.H0_H0 ;  /* 0x20000038ff387230 */ /* 0x000fc40000004100 */
[----:B------:R-:W-:Y:S01]  /*81d0*/  FMUL.FTZ R49, R15, R55 ;  /* 0x000000370f317220 */ /* 0x000fe20000410000 */
[----:B------:R-:W-:Y:S02]  /*81e0*/  HADD2.F32 R53, -RZ, R53.H0_H0 ;  /* 0x20000035ff357230 */ /* 0x000fe40000004100 */
[----:B------:R-:W-:Y:S02]  /*81f0*/  HADD2.F32 R52, -RZ, R52.H0_H0 ;  /* 0x20000034ff347230 */ /* 0x000fe40000004100 */
[-C--:B------:R-:W-:Y:S01]  /*8200*/  FMUL.FTZ R48, R14, R56.reuse ;  /* 0x000000380e307220 */ /* 0x080fe20000410000 */
[----:B------:R-:W-:Y:S01]  /*8210*/  FMUL.FTZ R47, R13, R56 ;  /* 0x000000380d2f7220 */ /* 0x000fe20000410000 */
[-C--:B------:R-:W-:Y:S01]  /*8220*/  FFMA.FTZ R49, R46, R53.reuse, -R49 ;  /* 0x000000352e317223 */ /* 0x080fe20000010831 */
[----:B------:R-:W-:Y:S01]  /*8230*/  FFMA.FTZ R58, R15, R53, R58 ;  /* 0x000000350f3a7223 */ /* 0x000fe2000001003a */
[-C--:B------:R-:W-:Y:S01]  /*8240*/  FFMA.FTZ R48, R13, R52.reuse, -R48 ;  /* 0x000000340d307223 */ /* 0x080fe20000010830 */
[----:B------:R-:W-:Y:S01]  /*8250*/  FFMA.FTZ R47, R14, R52, R47 ;  /* 0x000000340e2f7223 */ /* 0x000fe2000001002f */
[----:B------:R-:W-:-:S02]  /*8260*/  F2FP.SATFINITE.E4M3.F32.PACK_AB_MERGE_C R13, R12, R11, R64 ;  /* 0x0000000b0c0d723e */ /* 0x000fc40004807040 */
[----:B------:R-:W-:Y:S02]  /*8270*/  F2FP.SATFINITE.E4M3.F32.PACK_AB_MERGE_C R12, R60, R59, R63 ;  /* 0x0000003b3c0c723e */ /* 0x000fe4000480703f */
[----:B------:R-:W-:Y:S02]  /*8280*/  F2FP.SATFINITE.E4M3.F32.PACK_AB_MERGE_C R14, R47, R48, R54 ;  /* 0x000000302f0e723e */ /* 0x000fe40004807036 */
[----:B------:R-:W-:-:S07]  /*8290*/  F2FP.SATFINITE.E4M3.F32.PACK_AB_MERGE_C R15, R58, R49, R57 ;  /* 0x000000313a0f723e */ /* 0x000fce0004807039 */
.L_x_486:
[----:B------:R-:W-:Y:S05]  /*82a0*/  BSYNC B2 ;  /* 0x0000000000027941 */ /* 0x000fea0003800000 */
.L_x_485:
[----:B0-----:R0:W-:Y:S02]  /*82b0*/  ST.E.128 desc[UR50][R50.64], R12 ;  /* 0x0000000c32007985 */ /* 0x0011e4000c101d32 */
.L_x_484:
[----:B------:R-:W-:Y:S05]  /*82c0*/  BSYNC B1 ;  /* 0x0000000000017941 */ /* 0x000fea0003800000 */
.L_x_483:
        /* <DEDUP_REMOVED lines=9> */
[----:B------:R-:W-:Y:S02]  /*8360*/  SHF.R.U32.HI R44, RZ, 0x8, R45 ;  /* 0x00000008ff2c7819 */ /* 0x000fe4000001162d */
[--C-:B------:R-:W-:Y:S02]  /*8370*/  SHF.R.U32.HI R42, RZ, 0x8, R43.reuse ;  /* 0x00000008ff2a7819 */ /* 0x100fe4000001162b */
[----:B----4-:R-:W-:Y:S01]  /*8380*/  LOP3.LUT R11, R43, 0xff0000ff, RZ, 0xc0, !PT ;  /* 0xff0000ff2b0b7812 */ /* 0x010fe200078ec0ff */
[----:B------:R-:W-:Y:S01]  /*8390*/  IMAD.SHL.U32 R44, R44, 0x100, RZ ;  /* 0x000001002c2c7824 */ /* 0x000fe200078e00ff */
[----:B------:R-:W-:Y:S01]  /*83a0*/  SHF.R.U32.HI R48, RZ, 0x10, R43 ;  /* 0x00000010ff307819 */ /* 0x000fe2000001162b */
[----:B------:R-:W-:Y:S01]  /*83b0*/  IMAD.SHL.U32 R42, R42, 0x100, RZ ;  /* 0x000001002a2a7824 */ /* 0x000fe200078e00ff */
[----:B------:R-:W-:Y:S02]  /*83c0*/  LOP3.LUT R43, R45, 0xff0000ff, RZ, 0xc0, !PT ;  /* 0xff0000ff2d2b7812 */ /* 0x000fe400078ec0ff */
[----:B------:R-:W-:-:S02]  /*83d0*/  SHF.R.U32.HI R49, RZ, 0x10, R45 ;  /* 0x00000010ff317819 */ /* 0x000fc4000001162d */
[----:B0-----:R-:W-:Y:S02]  /*83e0*/  MOV R37, R12 ;  /* 0x0000000c00257202 */ /* 0x001fe40000000f00 */
[----:B------:R-:W-:Y:S01]  /*83f0*/  LOP3.LUT R12, R43, 0xff00, R44, 0xf8, !PT ;  /* 0x0000ff002b0c7812 */ /* 0x000fe200078ef82c */
[----:B------:R-:W-:Y:S01]  /*8400*/  IMAD.U32 R43, R48, 0x10000, RZ ;  /* 0x00010000302b7824 */ /* 0x000fe200078e00ff */
[----:B------:R-:W-:Y:S01]  /*8410*/  LOP3.LUT R42, R11, 0xff00, R42, 0xf8, !PT ;  /* 0x0000ff000b2a7812 */ /* 0x000fe200078ef82a */
[----:B------:R-:W-:Y:S01]  /*8420*/  IMAD.U32 R49, R49, 0x10000, RZ ;  /* 0x0001000031317824 */ /* 0x000fe200078e00ff */
[----:B------:R-:W-:Y:S02]  /*8430*/  F2FP.F16.E4M3.UNPACK_B R11, R13 ;  /* 0x0000000dff0b723e */ /* 0x000fe400020006ff */
[----:B------:R-:W-:Y:S02]  /*8440*/  F2FP.F16.E4M3.UNPACK_B R44, R129.H1 ;  /* 0x00000081ff2c723e */ /* 0x000fe400030006ff */
[----:B------:R-:W-:-:S02]  /*8450*/  F2FP.F16.E4M3.UNPACK_B R13, R13.H1 ;  /* 0x0000000dff0d723e */ /* 0x000fc400030006ff */
[----:B------:R-:W-:Y:S01]  /*8460*/  LOP3.LUT R45, R42, 0xff0000, R43, 0xf8, !PT ;  /* 0x00ff00002a2d7812 */ /* 0x000fe200078ef82b */
[--C-:B------:R-:W-:Y:S01]  /*8470*/  HADD2.F32 R48, -RZ, R44.reuse.H0_H0 ;  /* 0x2000002cff307230 */ /* 0x100fe20000004100 */
[----:B------:R-:W-:Y:S01]  /*8480*/  LOP3.LUT R50, R12, 0xff0000, R49, 0xf8, !PT ;  /* 0x00ff00000c327812 */ /* 0x000fe200078ef831 */
[--C-:B------:R-:W-:Y:S01]  /*8490*/  HADD2.F32 R12, -RZ, R11.reuse.H1_H1 ;  /* 0x3000000bff0c7230 */ /* 0x100fe20000004100 */
[----:B------:R-:W-:Y:S01]  /*84a0*/  F2FP.F16.E4M3.UNPACK_B R43, R128.H1 ;  /* 0x00000080ff2b723e */ /* 0x000fe200030006ff */
[----:B------:R-:W-:Y:S01]  /*84b0*/  HADD2.F32 R11, -RZ, R11.H0_H0 ;  /* 0x2000000bff0b7230 */ /* 0x000fe20000004100 */
[----:B------:R-:W-:Y:S01]  /*84c0*/  F2FP.F16.E4M3.UNPACK_B R129, R129 ;  /* 0x00000081ff81723e */ /* 0x000fe200020006ff */
[----:B------:R-:W-:Y:S02]  /*84d0*/  HADD2.F32 R49, -RZ, R44.H1_H1 ;  /* 0x3000002cff317230 */ /* 0x000fe40000004100 */
[----:B------:R-:W-:Y:S01]  /*84e0*/  FMUL.FTZ R52, R12, R48 ;  /* 0x000000300c347220 */ /* 0x000fe20000410000 */
[----:B------:R-:W-:-:S02]  /*84f0*/  HADD2.F32 R42, -RZ, R13.H1_H1 ;  /* 0x3000000dff2a7230 */ /* 0x000fc40000004100 */
[C---:B------:R-:W-:Y:S01]  /*8500*/  FMUL.FTZ R51, R11.reuse, R48 ;  /* 0x000000300b337220 */ /* 0x040fe20000410000 */
[----:B------:R-:W-:Y:S01]  /*8510*/  HADD2.F32 R44, -RZ, R43.H0_H0 ;  /* 0x2000002bff2c7230 */ /* 0x000fe20000004100 */
[----:B------:R-:W-:Y:S01]  /*8520*/  F2FP.F16.E4M3.UNPACK_B R128, R128 ;  /* 0x00000080ff80723e */ /* 0x000fe200020006ff */
[----:B------:R-:W-:Y:S02]  /*8530*/  HADD2.F32 R13, -RZ, R13.H0_H0 ;  /* 0x2000000dff0d7230 */ /* 0x000fe40000004100 */
[-C--:B------:R-:W-:Y:S01]  /*8540*/  FMUL.FTZ R48, R42, R49.reuse ;  /* 0x000000312a307220 */ /* 0x080fe20000410000 */
[----:B------:R-:W-:Y:S02]  /*8550*/  HADD2.F32 R43, -RZ, R43.H1_H1 ;  /* 0x3000002bff2b7230 */ /* 0x000fe40000004100 */
[-C--:B------:R-:W-:Y:S01]  /*8560*/  FFMA.FTZ R11, R11, R44.reuse, -R52 ;  /* 0x0000002c0b0b7223 */ /* 0x080fe20000010834 */
[----:B------:R-:W-:Y:S01]  /*8570*/  FFMA.FTZ R12, R12, R44, R51 ;  /* 0x0000002c0c0c7223 */ /* 0x000fe20000010033 */
[----:B------:R-:W-:Y:S01]  /*8580*/  FMUL.FTZ R49, R13, R49 ;  /* 0x000000310d317220 */ /* 0x000fe20000410000 */
[----:B------:R-:W-:-:S02]  /*8590*/  HADD2.F32 R44, -RZ, R128.H1_H1 ;  /* 0x30000080ff2c7230 */ /* 0x000fc40000004100 */
[----:B------:R-:W-:Y:S01]  /*85a0*/  FFMA.FTZ R55, R13, R43, -R48 ;  /* 0x0000002b0d377223 */ /* 0x000fe20000010830 */
[----:B------:R-:W-:Y:S01]  /*85b0*/  F2FP.F16.E4M3.UNPACK_B R13, R37.H1 ;  /* 0x00000025ff0d723e */ /* 0x000fe200030006ff */
[----:B------:R-:W-:Y:S01]  /*85c0*/  FFMA.FTZ R56, R42, R43, R49 ;  /* 0x0000002b2a387223 */ /* 0x000fe20000010031 */
[----:B------:R-:W-:Y:S01]  /*85d0*/  F2FP.F16.E4M3.UNPACK_B R37, R37 ;  /* 0x00000025ff25723e */ /* 0x000fe200020006ff */
[----:B------:R-:W-:Y:S02]  /*85e0*/  HADD2.F32 R48, -RZ, R129.H0_H0 ;  /* 0x20000081ff307230 */ /* 0x000fe40000004100 */
[--C-:B------:R-:W-:Y:S01]  /*85f0*/  HADD2.F32 R42, -RZ, R13.reuse.H0_H0 ;  /* 0x2000000dff2a7230 */ /* 0x100fe20000004100 */
[----:B------:R-:W-:Y:S01]  /*8600*/  F2FP.SATFINITE.E4M3.F32.PACK_AB_MERGE_C R58, R56, R55, RZ ;  /* 0x00000037383a723e */ /* 0x000fe200048070ff */
[----:B------:R-:W-:Y:S02]  /*8610*/  HADD2.F32 R43, -RZ, R13.H1_H1 ;  /* 0x3000000dff2b7230 */ /* 0x000fe40000004100 */
[----:B------:R-:W-:-:S02]  /*8620*/  HADD2.F32 R13, -RZ, R37.H0_H0 ;  /* 0x20000025ff0d7230 */ /* 0x000fc40000004100 */
[----:B------:R-:W-:Y:S02]  /*8630*/  HADD2.F32 R37, -RZ, R37.H1_H1 ;  /* 0x30000025ff257230 */ /* 0x000fe40000004100 */
[----:B------:R-:W-:Y:S02]  /*8640*/  HADD2.F32 R49, -RZ, R129.H1_H1 ;  /* 0x30000081ff317230 */ /* 0x000fe40000004100 */
[----:B------:R-:W-:Y:S02]  /*8650*/  HADD2.F32 R128, -RZ, R128.H0_H0 ;  /* 0x20000080ff807230 */ /* 0x000fe40000004100 */
[-C--:B------:R-:W-:Y:S01]  /*8660*/  FMUL.FTZ R52, R37, R48.reuse ;  /* 0x0000003025347220 */ /* 0x080fe20000410000 */
[----:B------:R-:W-:Y:S01]  /*8670*/  FMUL.FTZ R48, R13, R48 ;  /* 0x000000300d307220 */ /* 0x000fe20000410000 */
[-C--:B------:R-:W-:Y:S01]  /*8680*/  FMUL.FTZ R51, R43, R49.reuse ;  /* 0x000000312b337220 */ /* 0x080fe20000410000 */
[C---:B------:R-:W-:Y:S01]  /*8690*/  FMUL.FTZ R54, R42.reuse, R49 ;  /* 0x000000312a367220 */ /* 0x040fe20000410000 */
[-C--:B------:R-:W-:Y:S01]  /*86a0*/  FFMA.FTZ R53, R13, R128.reuse, -R52 ;  /* 0x000000800d357223 */ /* 0x080fe20000010834 */
[----:B------:R-:W-:Y:S01]  /*86b0*/  FFMA.FTZ R128, R37, R128, R48 ;  /* 0x0000008025807223 */ /* 0x000fe20000010030 */
[-C--:B------:R-:W-:Y:S01]  /*86c0*/  FFMA.FTZ R51, R42, R44.reuse, -R51 ;  /* 0x0000002c2a337223 */ /* 0x080fe20000010833 */
[----:B------:R-:W-:Y:S01]  /*86d0*/  FFMA.FTZ R54, R43, R44, R54 ;  /* 0x0000002c2b367223 */ /* 0x000fe20000010036 */
[----:B------:R-:W-:-:S02]  /*86e0*/  F2FP.F16.E4M3.UNPACK_B R37, R15.H1 ;  /* 0x0000000fff25723e */ /* 0x000fc400030006ff */
[----:B------:R-:W-:Y:S02]  /*86f0*/  F2FP.F16.E4M3.UNPACK_B R49, R50.H1 ;  /* 0x00000032ff31723e */ /* 0x000fe400030006ff */
[----:B------:R-:W-:Y:S01]  /*8700*/  F2FP.SATFINITE.E4M3.F32.PACK_AB_MERGE_C R57, R54, R51, RZ ;  /* 0x000000333639723e */ /* 0x000fe200048070ff */
[----:B------:R-:W-:Y:S01]  /*8710*/  HADD2.F32 R43, -RZ, R37.H1_H1 ;  /* 0x30000025ff2b7230 */ /* 0x000fe20000004100 */
[-C--:B------:R-:W-:Y:S01]  /*8720*/  F2FP.F16.E4M3.UNPACK_B R44, R45.reuse.H1 ;  /* 0x0000002dff2c723e */ /* 0x080fe200030006ff */
[----:B------:R-:W-:Y:S01]  /*8730*/  HADD2.F32 R51, -RZ, R49.H1_H1 ;  /* 0x30000031ff337230 */ /* 0x000fe20000004100 */
[----:B------:R-:W-:Y:S01]  /*8740*/  F2FP.F16.E4M3.UNPACK_B R13, R14.H1 ;  /* 0x0000000eff0d723e */ /* 0x000fe200030006ff */
[----:B------:R-:W-:Y:S01]  /*8750*/  HADD2.F32 R42, -RZ, R37.H0_H0 ;  /* 0x20000025ff2a7230 */ /* 0x000fe20000004100 */
[----:B------:R-:W-:Y:S01]  /*8760*/  F2FP.F16.E4M3.UNPACK_B R50, R50 ;  /* 0x00000032ff32723e */ /* 0x000fe200020006ff */
        /* <DEDUP_REMOVED lines=9> */
[-C--:B------:R-:W-:Y:S01]  /*8800*/  FMUL.FTZ R54, R37, R52.reuse ;  /* 0x0000003425367220 */ /* 0x080fe20000410000 */
        /* <DEDUP_REMOVED lines=9> */
[----:B------:R-:W-:Y:S01]  /*88a0*/  HADD2.F32 R42, -RZ, R49.H0_H0 ;  /* 0x20000031ff2a7230 */ /* 0x000fe20000004100 */
[----:B------:R-:W-:Y:S01]  /*88b0*/  F2FP.SATFINITE.E4M3.F32.PACK_AB_MERGE_C R51, R51, R54, RZ ;  /* 0x000000363333723e */ /* 0x000fe200048070ff */
[--C-:B------:R-:W-:Y:S01]  /*88c0*/  HADD2.F32 R13, -RZ, R14.reuse.H0_H0 ;  /* 0x2000000eff0d7230 */ /* 0x100fe20000004100 */
[----:B------:R-:W-:Y:S01]  /*88d0*/  F2FP.SATFINITE.E4M3.F32.PACK_AB_MERGE_C R55, R56, R55, RZ ;  /* 0x000000373837723e */ /* 0x000fe200048070ff */
[----:B------:R-:W-:-:S02]  /*88e0*/  HADD2.F32 R14, -RZ, R14.H1_H1 ;  /* 0x3000000eff0e7230 */ /* 0x000fc40000004100 */
[-C--:B------:R-:W-:Y:S01]  /*88f0*/  FMUL.FTZ R48, R15, R42.reuse ;  /* 0x0000002a0f307220 */ /* 0x080fe20000410000 */
[----:B------:R-:W-:Y:S02]  /*8900*/  HADD2.F32 R44, -RZ, R44.H0_H0 ;  /* 0x2000002cff2c7230 */ /* 0x000fe40000004100 */
[----:B------:R-:W-:Y:S01]  /*8910*/  FMUL.FTZ R52, R37, R42 ;  /* 0x0000002a25347220 */ /* 0x000fe20000410000 */
[----:B------:R-:W-:Y:S02]  /*8920*/  HADD2.F32 R45, -RZ, R45.H0_H0 ;  /* 0x2000002dff2d7230 */ /* 0x000fe40000004100 */
[CC--:B------:R-:W-:Y:S01]  /*8930*/  FMUL.FTZ R42, R14.reuse, R50.reuse ;  /* 0x000000320e2a7220 */ /* 0x0c0fe20000410000 */
        /* <DEDUP_REMOVED lines=9> */
.L_x_490:
[----:B------:R-:W-:Y:S05]  /*89d0*/  BSYNC B2 ;  /* 0x0000000000027941 */ /* 0x000fea0003800000 */
.L_x_489:
[----:B0-----:R0:W-:Y:S02]  /*89e0*/  ST.E.128 desc[UR50][R46.64], R12 ;  /* 0x0000000c2e007985 */ /* 0x0011e4000c101d32 */
.L_x_488:
[----:B------:R-:W-:Y:S05]  /*89f0*/  BSYNC B1 ;  /* 0x0000000000017941 */ /* 0x000fea0003800000 */
.L_x_487:
[----:B------:R-:W-:-:S13]  /*8a00*/  ISETP.NE.AND P2, PT, R33, RZ, PT ;  /* 0x000000ff2100720c */ /* 0x000fda0003f45270 */
[----:B------:R-:W-:Y:S05]  /*8a10*/  @!P2 BRA `(.L_x_470) ;  /* 0x000000700090a947 */ /* 0x000fea0003800000 */
[----:B0-----:R0:W0:Y:S01]  /*8a20*/  LDS.128 R12, [R36+0x21400] ;  /* 0x02140000240c7984 */ /* 0x0010220000000c00 */
[----:B--2---:R-:W-:Y:S01]  /*8a30*/  IADD3 R42, P2, R193, R121, RZ ;  /* 0x00000079c12a7210 */ /* 0x004fe20007f5e0ff */
[----:B------:R-:W-:Y:S04]  /*8a40*/  BSSY B1, `(.L_x_491) ;  /* 0x000006b000017945 */ /* 0x000fe80003800000 */
[----:B------:R-:W-:Y:S01]  /*8a50*/  IMAD.X R43, R65, 0x1, R203, P2 ;  /* 0x00000001412b7824 */ /* 0x000fe200010e06cb */
[----:B------:R-:W-:-:S13]  /*8a60*/  ISETP.GE.AND P2, PT, R201, R117, PT ;  /* 0x00000075c900720c */ /* 0x000fda0003f46270 */
[----:B------:R-:W-:Y:S05]  /*8a70*/  @P2 BRA `(.L_x_492) ;  /* 0x00000004009c2947 */ /* 0x000fea0003800000 */
[--C-:B----4-:R-:W-:Y:S01]  /*8a80*/  SHF.R.U32.HI R11, RZ, 0x8, R39.reuse ;  /* 0x00000008ff0b7819 */ /* 0x110fe20000011627 */
[----:B0-----:R-:W-:Y:S01]  /*8a90*/  IMAD.MOV.U32 R36, RZ, RZ, R12 ;  /* 0x000000ffff247224 */ /* 0x001fe200078e000c */
[----:B------:R-:W-:Y:S02]  /*8aa0*/  SHF.R.U32.HI R45, RZ, 0x10, R39 ;  /* 0x00000010ff2d7819 */ /* 0x000fe40000011627 */
[----:B------:R-:W-:Y:S01]  /*8ab0*/  LOP3.LUT R38, R39, 0xff0000ff, RZ, 0xc0, !PT ;  /* 0xff0000ff27267812 */ /* 0x000fe200078ec0ff */
[----:B------:R-:W-:Y:S01]  /*8ac0*/  IMAD.SHL.U32 R11, R11, 0x100, RZ ;  /* 0x000001000b0b7824 */ /* 0x000fe200078e00ff */
[--C-:B------:R-:W-:Y:S01]  /*8ad0*/  SHF.R.U32.HI R39, RZ, 0x8, R41.reuse ;  /* 0x00000008ff277819 */ /* 0x100fe20000011629 */
[----:B------:R-:W-:Y:S01]  /*8ae0*/  IMAD.U32 R12, R45, 0x10000, RZ ;  /* 0x000100002d0c7824 */ /* 0x000fe200078e00ff */
[----:B------:R-:W-:Y:S02]  /*8af0*/  SHF.R.U32.HI R44, RZ, 0x10, R41 ;  /* 0x00000010ff2c7819 */ /* 0x000fe40000011629 */
[----:B------:R-:W-:-:S02]  /*8b00*/  LOP3.LUT R40, R41, 0xff0000ff, RZ, 0xc0, !PT ;  /* 0xff0000ff29287812 */ /* 0x000fc400078ec0ff */
[----:B------:R-:W-:Y:S02]  /*8b10*/  SHF.L.U32 R39, R39, 0x8, RZ ;  /* 0x0000000827277819 */ /* 0x000fe400000006ff */
[----:B------:R-:W-:Y:S01]  /*8b20*/  LOP3.LUT R37, R38, 0xff00, R11, 0xf8, !PT ;  /* 0x0000ff0026257812 */ /* 0x000fe200078ef80b */
[----:B------:R-:W-:Y:S01]  /*8b30*/  IMAD.U32 R38, R44, 0x10000, RZ ;  /* 0x000100002c267824 */ /* 0x000fe200078e00ff */
[----:B------:R-:W-:Y:S02]  /*8b40*/  LOP3.LUT R41, R40, 0xff00, R39, 0xf8, !PT ;  /* 0x0000ff0028297812 */ /* 0x000fe400078ef827 */
[----:B------:R-:W-:Y:S02]  /*8b50*/  F2FP.F16.E4M3.UNPACK_B R39, R87.H1 ;  /* 0x00000057ff27723e */ /* 0x000fe400030006ff */
[-C--:B------:R-:W-:Y:S02]  /*8b60*/  F2FP.F16.E4M3.UNPACK_B R11, R13.reuse ;  /* 0x0000000dff0b723e */ /* 0x080fe400020006ff */
[----:B------:R-:W-:Y:S01]  /*8b70*/  LOP3.LUT R45, R41, 0xff0000, R38, 0xf8, !PT ;  /* 0x00ff0000292d7812 */ /* 0x000fe200078ef826 */
[----:B------:R-:W-:Y:S01]  /*8b80*/  HADD2.F32 R41, -RZ, R39.H0_H0 ;  /* 0x20000027ff297230 */ /* 0x000fe20000004100 */
[----:B------:R-:W-:Y:S01]  /*8b90*/  LOP3.LUT R40, R37, 0xff0000, R12, 0xf8, !PT ;  /* 0x00ff000025287812 */ /* 0x000fe200078ef80c */
[----:B------:R-:W-:Y:S01]  /*8ba0*/  HADD2.F32 R12, -RZ, R11.H1_H1 ;  /* 0x3000000bff0c7230 */ /* 0x000fe20000004100 */
[----:B------:R-:W-:Y:S01]  /*8bb0*/  F2FP.F16.E4M3.UNPACK_B R38, R86.H1 ;  /* 0x00000056ff26723e */ /* 0x000fe200030006ff */
[----:B------:R-:W-:Y:S01]  /*8bc0*/  HADD2.F32 R44, -RZ, R39.H1_H1 ;  /* 0x30000027ff2c7230 */ /* 0x000fe20000004100 */
[----:B------:R-:W-:Y:S01]  /*8bd0*/  F2FP.F16.E4M3.UNPACK_B R13, R13.H1 ;  /* 0x0000000dff0d723e */ /* 0x000fe200030006ff */
[----:B------:R-:W-:-:S02]  /*8be0*/  HADD2.F32 R11, -RZ, R11.H0_H0 ;  /* 0x2000000bff0b7230 */ /* 0x000fc40000004100 */
[C---:B------:R-:W-:Y:S01]  /*8bf0*/  FMUL.FTZ R46, R12.reuse, R41 ;  /* 0x000000290c2e7220 */ /* 0x040fe20000410000 */
[--C-:B------:R-:W-:Y:S01]  /*8c00*/  HADD2.F32 R39, -RZ, R38.reuse.H0_H0 ;  /* 0x20000026ff277230 */ /* 0x100fe20000004100 */
[----:B------:R-:W-:Y:S01]  /*8c10*/  F2FP.F16.E4M3.UNPACK_B R87, R87 ;  /* 0x00000057ff57723e */ /* 0x000fe200020006ff */
[--C-:B------:R-:W-:Y:S02]  /*8c20*/  HADD2.F32 R37, -RZ, R13.reuse.H1_H1 ;  /* 0x3000000dff257230 */ /* 0x100fe40000004100 */
[C---:B------:R-:W-:Y:S01]  /*8c30*/  FMUL.FTZ R41, R11.reuse, R41 ;  /* 0x000000290b297220 */ /* 0x040fe20000410000 */
[----:B------:R-:W-:Y:S02]  /*8c40*/  HADD2.F32 R13, -RZ, R13.H0_H0 ;  /* 0x2000000dff0d7230 */ /* 0x000fe40000004100 */
[-C--:B------:R-:W-:Y:S01]  /*8c50*/  FFMA.FTZ R11, R11, R39.reuse, -R46 ;  /* 0x000000270b0b7223 */ /* 0x080fe2000001082e */
[----:B------:R-:W-:Y:S02]  /*8c60*/  HADD2.F32 R38, -RZ, R38.H1_H1 ;  /* 0x30000026ff267230 */ /* 0x000fe40000004100 */
[-C--:B------:R-:W-:Y:S01]  /*8c70*/  FMUL.FTZ R46, R37, R44.reuse ;  /* 0x0000002c252e7220 */ /* 0x080fe20000410000 */
[----:B------:R-:W-:Y:S01]  /*8c80*/  FFMA.FTZ R12, R12, R39, R41 ;  /* 0x000000270c0c7223 */ /* 0x000fe20000010029 */
[----:B------:R-:W-:Y:S01]  /*8c90*/  FMUL.FTZ R44, R13, R44 ;  /* 0x0000002c0d2c7220 */ /* 0x000fe20000410000 */
[----:B------:R-:W-:-:S02]  /*8ca0*/  HADD2.F32 R41, -RZ, R87.H1_H1 ;  /* 0x30000057ff297230 */ /* 0x000fc40000004100 */
[----:B------:R-:W-:Y:S01]  /*8cb0*/  FFMA.FTZ R47, R13, R38, -R46 ;  /* 0x000000260d2f7223 */ /* 0x000fe2000001082e */
[----:B------:R-:W-:Y:S01]  /*8cc0*/  F2FP.F16.E4M3.UNPACK_B R13, R36.H1 ;  /* 0x00000024ff0d723e */ /* 0x000fe200030006ff */
[----:B------:R-:W-:Y:S01]  /*8cd0*/  FFMA.FTZ R50, R37, R38, R44 ;  /* 0x0000002625327223 */ /* 0x000fe2000001002c */
[----:B------:R-:W-:Y:S01]  /*8ce0*/  F2FP.F16.E4M3.UNPACK_B R36, R36 ;  /* 0x00000024ff24723e */ /* 0x000fe200020006ff */
[----:B------:R-:W-:Y:S01]  /*8cf0*/  HADD2.F32 R87, -RZ, R87.H0_H0 ;  /* 0x20000057ff577230 */ /* 0x000fe20000004100 */
[----:B------:R-:W-:Y:S01]  /*8d00*/  F2FP.F16.E4M3.UNPACK_B R86, R86 ;  /* 0x00000056ff56723e */ /* 0x000fe200020006ff */
[--C-:B------:R-:W-:Y:S01]  /*8d10*/  HADD2.F32 R37, -RZ, R13.reuse.H0_H0 ;  /* 0x2000000dff257230 */ /* 0x100fe20000004100 */
[----:B------:R-:W-:Y:S01]  /*8d20*/  F2FP.SATFINITE.E4M3.F32.PACK_AB_MERGE_C R53, R50, R47, RZ ;  /* 0x0000002f3235723e */ /* 0x000fe200048070ff */
[----:B------:R-:W-:Y:S02]  /*8d30*/  HADD2.F32 R38, -RZ, R13.H1_H1 ;  /* 0x3000000dff267230 */ /* 0x000fe40000004100 */
[----:B------:R-:W-:-:S02]  /*8d40*/  HADD2.F32 R13, -RZ, R36.H0_H0 ;  /* 0x20000024ff0d7230 */ /* 0x000fc40000004100 */
[----:B------:R-:W-:Y:S02]  /*8d50*/  HADD2.F32 R36, -RZ, R36.H1_H1 ;  /* 0x30000024ff247230 */ /* 0x000fe40000004100 */
[-C--:B------:R-:W-:Y:S01]  /*8d60*/  FMUL.FTZ R46, R38, R41.reuse ;  /* 0x00000029262e7220 */ /* 0x080fe20000410000 */
[--C-:B------:R-:W-:Y:S02]  /*8d70*/  HADD2.F32 R39, -RZ, R86.reuse.H1_H1 ;  /* 0x30000056ff277230 */ /* 0x100fe40000004100 */
        /* <DEDUP_REMOVED lines=8> */
[----:B------:R-:W-:-:S02]  /*8e00*/  F2FP.F16.E4M3.UNPACK_B R36, R15.H1 ;  /* 0x0000000fff24723e */ /* 0x000fc400030006ff */
[-C--:B------:R-:W-:Y:S02]  /*8e10*/  F2FP.F16.E4M3.UNPACK_B R44, R45.reuse.H1 ;  /* 0x0000002dff2c723e */ /* 0x080fe400030006ff */
[----:B------:R-:W-:Y:S01]  /*8e20*/  F2FP.F16.E4M3.UNPACK_B R39, R40.H1 ;  /* 0x00000028ff27723e */ /* 0x000fe200030006ff */
[----:B------:R-:W-:Y:S01]  /*8e30*/  HADD2.F32 R38, -RZ, R36.H1_H1 ;  /* 0x30000024ff267230 */ /* 0x000fe20000004100 */
[----:B------:R-:W-:Y:S01]  /*8e40*/  F2FP.F16.E4M3.UNPACK_B R13, R14.H1 ;  /* 0x0000000eff0d723e */ /* 0x000fe200030006ff */
[----:B------:R-:W-:Y:S01]  /*8e50*/  HADD2.F32 R47, -RZ, R44.H1_H1 ;  /* 0x3000002cff2f7230 */ /* 0x000fe20000004100 */
[----:B------:R-:W-:Y:S01]  /*8e60*/  F2FP.F16.E4M3.UNPACK_B R45, R45 ;  /* 0x0000002dff2d723e */ /* 0x000fe200020006ff */
[----:B------:R-:W-:Y:S01]  /*8e70*/  HADD2.F32 R37, -RZ, R36.H0_H0 ;  /* 0x20000024ff257230 */ /* 0x000fe20000004100 */
[----:B------:R-:W-:Y:S01]  /*8e80*/  F2FP.SATFINITE.E4M3.F32.PACK_AB_MERGE_C R52, R41, R46, RZ ;  /* 0x0000002e2934723e */ /* 0x000fe200048070ff */
[----:B------:R-:W-:Y:S01]  /*8e90*/  HADD2.F32 R41, -RZ, R39.H1_H1 ;  /* 0x30000027ff297230 */ /* 0x000fe20000004100 */
[----:B------:R-:W-:Y:S01]  /*8ea0*/  F2FP.F16.E4M3.UNPACK_B R40, R40 ;  /* 0x00000028ff28723e */ /* 0x000fe200020006ff */
[----:B------:R-:W-:-:S02]  /*8eb0*/  HADD2.F32 R36, -RZ, R13.H1_H1 ;  /* 0x3000000dff247230 */ /* 0x000fc40000004100 */
[-C--:B------:R-:W-:Y:S01]  /*8ec0*/  FMUL.FTZ R50, R38, R47.reuse ;  /* 0x0000002f26327220 */ /* 0x080fe20000410000 */
[----:B------:R-:W-:Y:S02]  /*8ed0*/  HADD2.F32 R46, -RZ, R45.H1_H1 ;  /* 0x3000002dff2e7230 */ /* 0x000fe40000004100 */
        /* <DEDUP_REMOVED lines=13> */
[--C-:B------:R-:W-:Y:S02]  /*8fb0*/  HADD2.F32 R13, -RZ, R14.reuse.H0_H0 ;  /* 0x2000000eff0d7230 */ /* 0x100fe40000004100 */
[----:B------:R-:W-:Y:S01]  /*8fc0*/  HADD2.F32 R15, -RZ, R15.H1_H1 ;  /* 0x3000000fff0f7230 */ /* 0x000fe20000004100 */
[----:B------:R-:W-:Y:S01]  /*8fd0*/  F2FP.SATFINITE.E4M3.F32.PACK_AB_MERGE_C R47, R47, R50, RZ ;  /* 0x000000322f2f723e */ /* 0x000fe200048070ff */
[----:B------:R-:W-:Y:S01]  /*8fe0*/  HADD2.F32 R14, -RZ, R14.H1_H1 ;  /* 0x3000000eff0e7230 */ /* 0x000fe20000004100 */
[----:B------:R-:W-:Y:S01]  /*8ff0*/  F2FP.SATFINITE.E4M3.F32.PACK_AB_MERGE_C R46, R46, R49, RZ ;  /* 0x000000312e2e723e */ /* 0x000fe200048070ff */
[----:B------:R-:W-:-:S02]  /*9000*/  HADD2.F32 R45, -RZ, R45.H0_H0 ;  /* 0x2000002dff2d7230 */ /* 0x000fc40000004100 */
        /* <DEDUP_REMOVED lines=14> */
.L_x_492:
[----:B------:R-:W-:Y:S05]  /*90f0*/  BSYNC B1 ;  /* 0x0000000000017941 */ /* 0x000fea0003800000 */
.L_x_491:
[----:B0-----:R0:W-:Y:S01]  /*9100*/  ST.E.128 desc[UR50][R42.64], R12 ;  /* 0x0000000c2a007985 */ /* 0x0011e2000c101d32 */
[----:B------:R-:W-:Y:S05]  /*9110*/  BRA `(.L_x_470) ;  /* 0x0000006800d07947 */ /* 0x000fea0003800000 */
.L_x_436:
        /* <DEDUP_REMOVED lines=23> */
[----:B------:R-:W-:Y:S01]  /*9290*/  CS2R R78, SRZ ;  /* 0x00000000004e7805 */ /* 0x000fe2000001ff00 */
[----:B------:R-:W-:Y:S06]  /*92a0*/  @P2 BRA `(.L_x_494) ;  /* 0x00000000006c2947 */ /* 0x000fec0003800000 */
[----:B------:R-:W-:Y:S01]  /*92b0*/  ULDC.64 UR4, c[0x0][0x3e8] ;  /* 0x0000fa0000047ab9 */ /* 0x000fe20000000a00 */
[----:B------:R-:W-:Y:S02]  /*92c0*/  CS2R R48, SRZ ;  /* 0x0000000000307805 */ /* 0x000fe4000001ff00 */
[----:B------:R-:W-:Y:S02]  /*92d0*/  IADD3 R80, P1, P4, R102, UR4, R14 ;  /* 0x0000000466507c10 */ /* 0x000fe4000fc3e00e */
[----:B------:R-:W-:Y:S02]  /*92e0*/  CS2R R50, SRZ ;  /* 0x0000000000327805 */ /* 0x000fe4000001ff00 */
[----:B------:R-:W-:Y:S02]  /*92f0*/  CS2R R36, SRZ ;  /* 0x0000000000247805 */ /* 0x000fe4000001ff00 */
[----:B------:R-:W-:Y:S02]  /*9300*/  CS2R R38, SRZ ;  /* 0x0000000000267805 */ /* 0x000fe4000001ff00 */
[----:B------:R-:W-:Y:S01]  /*9310*/  IADD3.X R81, R10, UR5, R11, P1, P4 ;  /* 0x000000050a517c10 */ /* 0x000fe20008fe840b */
[----:B------:R-:W-:-:S02]  /*9320*/  ULDC.64 UR4, c[0x0][0x400] ;  /* 0x0001000000047ab9 */ /* 0x000fc40000000a00 */
[----:B------:R-:W-:-:S04]  /*9330*/  IADD3 R82, P1, P4, R96, UR4, R12 ;  /* 0x0000000460527c10 */ /* 0x000fc8000fc3e00c */
[----:B------:R-:W-:Y:S02]  /*9340*/  IADD3.X R83, R21, UR5, R91, P1, P4 ;  /* 0x0000000515537c10 */ /* 0x000fe40008fe845b */
[----:B------:R-:W-:Y:S02]  /*9350*/  ISETP.GE.AND P1, PT, R16, R117, PT ;  /* 0x000000751000720c */ /* 0x000fe40003f26270 */
[----:B------:R-:W-:Y:S02]  /*9360*/  CS2R R52, SRZ ;  /* 0x0000000000347805 */ /* 0x000fe4000001ff00 */
[----:B------:R-:W-:Y:S02]  /*9370*/  CS2R R54, SRZ ;  /* 0x0000000000367805 */ /* 0x000fe4000001ff00 */
[----:B------:R-:W-:Y:S02]  /*9380*/  CS2R R40, SRZ ;  /* 0x0000000000287805 */ /* 0x000fe4000001ff00 */
[----:B------:R-:W-:-:S05]  /*9390*/  CS2R R42, SRZ ;  /* 0x00000000002a7805 */ /* 0x000fca000001ff00 */
[----:B------:R0:W5:Y:S04]  /*93a0*/  @!P1 LDG.E.128 R48, desc[UR50][R80.64] ;  /* 0x0000003250309981 */ /* 0x000168000c1e1d00 */
[----:B------:R0:W5:Y:S01]  /*93b0*/  @!P1 LDG.E.128 R36, desc[UR50][R82.64] ;  /* 0x0000003252249981 */ /* 0x000162000c1e1d00 */
[----:B------:R-:W-:Y:S02]  /*93c0*/  ISETP.GE.AND P1, PT, R3, R117, PT ;  /* 0x000000750300720c */ /* 0x000fe40003f26270 */
[----:B------:R-:W-:Y:S02]  /*93d0*/  CS2R R76, SRZ ;  /* 0x00000000004c7805 */ /* 0x000fe4000001ff00 */
[----:B------:R-:W-:Y:S02]  /*93e0*/  CS2R R78, SRZ ;  /* 0x00000000004e7805 */ /* 0x000fe4000001ff00 */
[----:B------:R-:W-:-:S02]  /*93f0*/  CS2R R44, SRZ ;  /* 0x00000000002c7805 */ /* 0x000fc4000001ff00 */
[----:B------:R-:W-:-:S05]  /*9400*/  CS2R R46, SRZ ;  /* 0x00000000002e7805 */ /* 0x000fca000001ff00 */
[----:B------:R0:W5:Y:S04]  /*9410*/  @!P1 LDG.E.128 R52, desc[UR50][R80.64+0x20] ;  /* 0x0000203250349981 */ /* 0x000168000c1e1d00 */
[----:B------:R0:W5:Y:S01]  /*9420*/  @!P1 LDG.E.128 R40, desc[UR50][R82.64+0x20] ;  /* 0x0000203252289981 */ /* 0x000162000c1e1d00 */
[----:B------:R-:W-:-:S13]  /*9430*/  ISETP.GE.AND P1, PT, R4, R117, PT ;  /* 0x000000750400720c */ /* 0x000fda0003f26270 */
[----:B------:R0:W5:Y:S04]  /*9440*/  @!P1 LDG.E.128 R76, desc[UR50][R80.64+0x40] ;  /* 0x00004032504c9981 */ /* 0x000168000c1e1d00 */
[----:B------:R0:W5:Y:S02]  /*9450*/  @!P1 LDG.E.128 R44, desc[UR50][R82.64+0x40] ;  /* 0x00004032522c9981 */ /* 0x000164000c1e1d00 */
.L_x_494:
[----:B------:R-:W-:Y:S05]  /*9460*/  BSYNC B1 ;  /* 0x0000000000017941 */ /* 0x000fea0003800000 */
.L_x_493:
[----:B------:R-:W-:Y:S01]  /*9470*/  VIADD R84, R195, 0x80 ;  /* 0x00000080c3547836 */ /* 0x000fe20000000000 */
[----:B------:R-:W-:Y:S01]  /*9480*/  BSSY B1, `(.L_x_495) ;  /* 0x0000026000017945 */ /* 0x000fe20003800000 */
[----:B0-----:R-:W-:Y:S02]  /*9490*/  CS2R R80, SRZ ;  /* 0x0000000000507805 */ /* 0x001fe4000001ff00 */
[----:B------:R-:W-:Y:S02]  /*94a0*/  CS2R R82, SRZ ;  /* 0x0000000000527805 */ /* 0x000fe4000001ff00 */
[----:B-----5:R-:W-:Y:S01]  /*94b0*/  MOV R165, R36 ;  /* 0x0000002400a57202 */ /* 0x020fe20000000f00 */
        /* <DEDUP_REMOVED lines=8> */
[----:B------:R-:W-:Y:S02]  /*9540*/  CS2R R56, SRZ ;  /* 0x0000000000387805 */ /* 0x000fe4000001ff00 */
[----:B------:R-:W-:-:S02]  /*9550*/  IADD3 R14, P1, P5, R96, R12, R109 ;  /* 0x0000000c600e7210 */ /* 0x000fc40007d3e06d */
[----:B------:R-:W-:Y:S02]  /*9560*/  CS2R R58, SRZ ;  /* 0x00000000003a7805 */ /* 0x000fe4000001ff00 */
        /* <DEDUP_REMOVED lines=23> */
.L_x_496:
[----:B------:R-:W-:Y:S05]  /*96e0*/  BSYNC B1 ;  /* 0x0000000000017941 */ /* 0x000fea0003800000 */
.L_x_495:
        /* <DEDUP_REMOVED lines=21> */
[----:B------:R-:W-:Y:S02]  /*9840*/  IMAD.MOV.U32 R146, RZ, RZ, R74 ;  /* 0x000000ffff927224 */ /* 0x000fe400078e004a */
[----:B------:R-:W-:Y:S02]  /*9850*/  IMAD.MOV.U32 R139, RZ, RZ, R80 ;  /* 0x000000ffff8b7224 */ /* 0x000fe400078e0050 */
[----:B------:R-:W-:Y:S01]  /*9860*/  IMAD.MOV.U32 R129, RZ, RZ, R82 ;  /* 0x000000ffff817224 */ /* 0x000fe200078e0052 */
[----:B------:R-:W-:Y:S06]  /*9870*/  @!P1 BRA `(.L_x_497) ;  /* 0x0000000000049947 */ /* 0x000fec0003800000 */
[----:B------:R-:W-:Y:S01]  /*9880*/  BPT.TRAP 0x1 ;  /* 0x000000040000795c */ /* 0x000fe20000300000 */
.L_x_497:
[----:B------:R-:W-:Y:S01]  /*9890*/  IMAD R91, R19, 0x8, R18 ;  /* 0x00000008135b7824 */ /* 0x000fe200078e0212 */
[----:B------:R-:W-:Y:S01]  /*98a0*/  SHF.L.U32 R92, R196, 0x1f, RZ ;  /* 0x0000001fc45c7819 */ /* 0x000fe200000006ff */
[----:B------:R-:W1:Y:S01]  /*98b0*/  LDC R128, c[0x0][0x2f4] ;  /* 0x0000bd00ff807b82 */ /* 0x000e620000000800 */
[----:B------:R-:W-:Y:S02]  /*98c0*/  BSSY B1, `(.L_x_498) ;  /* 0x0000003000017945 */ /* 0x000fe40003800000 */
[----:B------:R-:W2:Y:S02]  /*98d0*/  SYNCS.PHASECHK.TRANS64.TRYWAIT P5, [R91+URZ+0x29890], R92 ;  /* 0x0298905c5b0075a7 */ /* 0x000ea400080a017f */
[----:B--2---:R-:W-:Y:S05]  /*98e0*/  @!P5 BRA `(.L_x_499) ;  /* 0x0000021c00e4d947 */ /* 0x004fea0003800000 */
.L_x_785:
[----:B------:R-:W-:Y:S05]  /*98f0*/  BSYNC B1 ;  /* 0x0000000000017941 */ /* 0x000fea0003800000 */
.L_x_498:
[----:B------:R-:W-:Y:S01]  /*9900*/  UMOV UR4, 0xffffffff ;  /* 0xffffffff00047882 */ /* 0x000fe20000000000 */
[----:B-1----:R-:W-:Y:S02]  /*9910*/  IADD3 R142, -R118, R128, RZ ;  /* 0x00000080768e7210 */ /* 0x002fe40007ffe1ff */
[----:B------:R-:W-:Y:S05]  /*9920*/  BRA.DIV UR4, `(.L_x_500) ;  /* 0x0000021e04e87947 */ /* 0x000fea000b800000 */
[----:B------:R1:W3:Y:S04]  /*9930*/  SHFL.IDX PT, R153, R120, RZ, 0x1e1f ;  /* 0x001e1fff78997589 */ /* 0x0002e800000e0000 */
[----:B------:R1:W4:Y:S02]  /*9940*/  SHFL.IDX PT, R11, R121, RZ, 0x1e1f ;  /* 0x001e1fff790b7589 */ /* 0x00032400000e0000 */
.L_x_789:
[----:B------:R-:W-:Y:S04]  /*9950*/  BSSY B1, `(.L_x_501) ;  /* 0x00002db000017945 */ /* 0x000fe80003800000 */
[----:B------:R-:W-:Y:S05]  /*9960*/  @P2 BRA `(.L_x_502) ;  /* 0x0000002c00642947 */ /* 0x000fea0003800000 */
[----:B------:R-:W-:Y:S01]  /*9970*/  ISETP.NE.AND P2, PT, R28, RZ, PT ;  /* 0x000000ff1c00720c */ /* 0x000fe20003f45270 */
[----:B------:R-:W-:-:S12]  /*9980*/  BSSY B2, `(.L_x_503) ;  /* 0x00000f6000027945 */ /* 0x000fd80003800000 */
[----:B------:R-:W-:Y:S05]  /*9990*/  @!P2 BRA `(.L_x_504) ;  /* 0x0000000c00d0a947 */ /* 0x000fea0003800000 */
[----:B0-----:R-:W-:Y:S01]  /*99a0*/  SEL R12, R118, R142, !P0 ;  /* 0x0000008e760c7207 */ /* 0x001fe20004000000 */
[----:B------:R-:W-:Y:S01]  /*99b0*/  BSSY B3, `(.L_x_505) ;  /* 0x00000eb000037945 */ /* 0x000fe20003800000 */
[----:B------:R-:W-:Y:S02]  /*99c0*/  ISETP.GE.AND P2, PT, R16, R117, PT ;  /* 0x000000751000720c */ /* 0x000fe40003f46270 */
[----:B------:R-:W-:-:S04]  /*99d0*/  SHF.R.S32.HI R13, RZ, 0x1f, R12 ;  /* 0x0000001fff0d7819 */ /* 0x000fc8000001140c */
[----:B------:R-:W-:-:S04]  /*99e0*/  LEA.HI R13, R13, R12, RZ, 0x5 ;  /* 0x0000000c0d0d7211 */ /* 0x000fc800078f28ff */
[----:B------:R-:W-:-:S04]  /*99f0*/  LEA.HI.SX32 R172, R13, R116, 0x1b ;  /* 0x000000740dac7211 */ /* 0x000fc800078fdaff */
[----:B------:R-:W-:-:S04]  /*9a00*/  SHF.R.S32.HI R13, RZ, 0x1f, R172 ;  /* 0x0000001fff0d7819 */ /* 0x000fc800000114ac */
[----:B------:R-:W-:Y:S01]  /*9a10*/  LEA.HI R13, R13, R172, RZ, 0x2 ;  /* 0x000000ac0d0d7211 */ /* 0x000fe200078f10ff */
[----:B------:R-:W-:-:S03]  /*9a20*/  IMAD.SHL.U32 R172, R172, 0x10, RZ ;  /* 0x00000010acac7824 */ /* 0x000fc600078e00ff */
[----:B------:R-:W-:Y:S02]  /*9a30*/  SHF.R.S32.HI R13, RZ, 0x2, R13 ;  /* 0x00000002ff0d7819 */ /* 0x000fe4000001140d */
[----:B------:R-:W-:-:S03]  /*9a40*/  LOP3.LUT R12, R205, 0x30, R172, 0xf8, !PT ;  /* 0x00000030cd0c7812 */ /* 0x000fc600078ef8ac */
[----:B------:R-:W-:Y:S01]  /*9a50*/  IMAD R13, R13, 0x2800, R207 ;  /* 0x000028000d0d7824 */ /* 0x000fe200078e02cf */
[----:B------:R-:W-:-:S05]  /*9a60*/  LOP3.LUT R12, R12, R206, RZ, 0x3c, !PT ;  /* 0x000000ce0c0c7212 */ /* 0x000fca00078e3cff */
[----:B------:R-:W-:-:S04]  /*9a70*/  IMAD.IADD R12, R13, 0x1, R12 ;  /* 0x000000010d0c7824 */ /* 0x000fc800078e020c */
[C---:B------:R-:W-:Y:S02]  /*9a80*/  IMAD R84, R19.reuse, 0x7800, R12 ;  /* 0x0000780013547824 */ /* 0x040fe400078e020c */
[----:B------:R-:W-:Y:S02]  /*9a90*/  IMAD R12, R19, 0x7800, R136 ;  /* 0x00007800130c7824 */ /* 0x000fe400078e0288 */
[C---:B------:R-:W-:Y:S02]  /*9aa0*/  IMAD.IADD R84, R18.reuse, 0x1, R84 ;  /* 0x0000000112547824 */ /* 0x040fe400078e0254 */
[----:B------:R-:W-:-:S04]  /*9ab0*/  IMAD.IADD R12, R18, 0x1, R12 ;  /* 0x00000001120c7824 */ /* 0x000fc800078e020c */
[----:B------:R-:W0:Y:S04]  /*9ac0*/  LDS.128 R84, [R84+0x1a400] ;  /* 0x01a4000054547984 */ /* 0x000e280000000c00 */
[----:B------:R-:W0:Y:S01]  /*9ad0*/  LDS.128 R12, [R12+0x1a400] ;  /* 0x01a400000c0c7984 */ /* 0x000e220000000c00 */
[----:B------:R-:W-:Y:S05]  /*9ae0*/  @P2 BRA `(.L_x_506) ;  /* 0x0000000c005c2947 */ /* 0x000fea0003800000 */
[----:B------:R-:W-:Y:S02]  /*9af0*/  SHF.R.U32.HI R38, RZ, 0x8, R49 ;  /* 0x00000008ff267819 */ /* 0x000fe40000011631 */
[--C-:B------:R-:W-:Y:S02]  /*9b00*/  SHF.R.U32.HI R36, RZ, 0x10, R51.reuse ;  /* 0x00000010ff247819 */ /* 0x100fe40000011633 */
[----:B------:R-:W-:Y:S02]  /*9b10*/  SHF.R.U32.HI R173, RZ, 0x8, R51 ;  /* 0x00000008ffad7819 */ /* 0x000fe40000011633 */
[----:B------:R-:W-:Y:S01]  /*9b20*/  LOP3.LUT R175, R51, 0xff0000ff, RZ, 0xc0, !PT ;  /* 0xff0000ff33af7812 */ /* 0x000fe200078ec0ff */
[----:B------:R-:W-:Y:S01]  /*9b30*/  IMAD.U32 R36, R36, 0x10000, RZ ;  /* 0x0001000024247824 */ /* 0x000fe200078e00ff */
[----:B------:R-:W-:Y:S01]  /*9b40*/  SHF.R.U32.HI R51, RZ, 0x8, R37 ;  /* 0x00000008ff337819 */ /* 0x000fe20000011625 */
[----:B------:R-:W-:Y:S01]  /*9b50*/  IMAD.SHL.U32 R173, R173, 0x100, RZ ;  /* 0x00000100adad7824 */ /* 0x000fe200078e00ff */
[----:B------:R-:W-:-:S02]  /*9b60*/  SHF.R.U32.HI R48, RZ, 0x10, R49 ;  /* 0x00000010ff307819 */ /* 0x000fc40000011631 */
[----:B------:R-:W-:Y:S02]  /*9b70*/  LOP3.LUT R50, R49, 0xff0000ff, RZ, 0xc0, !PT ;  /* 0xff0000ff31327812 */ /* 0x000fe400078ec0ff */
[----:B------:R-:W-:Y:S01]  /*9b80*/  SHF.R.U32.HI R174, RZ, 0x10, R37 ;  /* 0x00000010ffae7819 */ /* 0x000fe20000011625 */
[----:B------:R-:W-:Y:S01]  /*9b90*/  IMAD.U32 R48, R48, 0x10000, RZ ;  /* 0x0001000030307824 */ /* 0x000fe200078e00ff */
[----:B------:R-:W-:Y:S02]  /*9ba0*/  LOP3.LUT R176, R37, 0xff0000ff, RZ, 0xc0, !PT ;  /* 0xff0000ff25b07812 */ /* 0x000fe400078ec0ff */
[----:B------:R-:W-:Y:S01]  /*9bb0*/  SHF.L.U32 R177, R38, 0x8, RZ ;  /* 0x0000000826b17819 */ /* 0x000fe200000006ff */
[----:B------:R-:W-:Y:S01]  /*9bc0*/  IMAD.U32 R174, R174, 0x10000, RZ ;  /* 0x00010000aeae7824 */ /* 0x000fe200078e00ff */
[--C-:B------:R-:W-:Y:S02]  /*9bd0*/  SHF.R.U32.HI R37, RZ, 0x10, R39.reuse ;  /* 0x00000010ff257819 */ /* 0x100fe40000011627 */
[----:B------:R-:W-:-:S02]  /*9be0*/  SHF.R.U32.HI R38, RZ, 0x8, R39 ;  /* 0x00000008ff267819 */ /* 0x000fc40000011627 */
[----:B------:R-:W-:Y:S01]  /*9bf0*/  LOP3.LUT R49, R39, 0xff0000ff, RZ, 0xc0, !PT ;  /* 0xff0000ff27317812 */ /* 0x000fe200078ec0ff */
[----:B------:R-:W-:Y:S01]  /*9c00*/  IMAD.SHL.U32 R39, R51, 0x100, RZ ;  /* 0x0000010033277824 */ /* 0x000fe200078e00ff */
[----:B------:R-:W-:Y:S01]  /*9c10*/  LOP3.LUT R50, R50, 0xff00, R177, 0xf8, !PT ;  /* 0x0000ff0032327812 */ /* 0x000fe200078ef8b1 */
[----:B------:R-:W-:Y:S01]  /*9c20*/  IMAD.U32 R37, R37, 0x10000, RZ ;  /* 0x0001000025257824 */ /* 0x000fe200078e00ff */
[----:B------:R-:W-:Y:S02]  /*9c30*/  LOP3.LUT R51, R175, 0xff00, R173, 0xf8, !PT ;  /* 0x0000ff00af337812 */ /* 0x000fe400078ef8ad */
[----:B------:R-:W-:Y:S02]  /*9c40*/  LOP3.LUT R39, R176, 0xff00, R39, 0xf8, !PT ;  /* 0x0000ff00b0277812 */ /* 0x000fe400078ef827 */
[----:B------:R-:W-:Y:S02]  /*9c50*/  LOP3.LUT R175, R50, 0xff0000, R48, 0xf8, !PT ;  /* 0x00ff000032af7812 */ /* 0x000fe400078ef830 */
[----:B------:R-:W-:-:S02]  /*9c60*/  LOP3.LUT R50, R39, 0xff0000, R174, 0xf8, !PT ;  /* 0x00ff000027327812 */ /* 0x000fc400078ef8ae */
[----:B0-----:R-:W-:Y:S02]  /*9c70*/  F2FP.F16.E4M3.UNPACK_B R173, R85 ;  /* 0x00000055ffad723e */ /* 0x001fe400020006ff */
[----:B------:R-:W-:Y:S02]  /*9c80*/  F2FP.F16.E4M3.UNPACK_B R176, R50 ;  /* 0x00000032ffb0723e */ /* 0x000fe400020006ff */
[----:B------:R-:W-:Y:S01]  /*9c90*/  F2FP.F16.E4M3.UNPACK_B R39, R13 ;  /* 0x0000000dff27723e */ /* 0x000fe200020006ff */
[----:B------:R-:W-:Y:S01]  /*9ca0*/  HADD2.F32 R48, -RZ, R173.H0_H0 ;  /* 0x200000adff307230 */ /* 0x000fe20000004100 */
[----:B------:R-:W-:Y:S01]  /*9cb0*/  F2FP.F16.E4M3.UNPACK_B R177, R175 ;  /* 0x000000afffb1723e */ /* 0x000fe200020006ff */
[----:B------:R-:W-:Y:S01]  /*9cc0*/  HADD2.F32 R179, -RZ, R176.H0_H0 ;  /* 0x200000b0ffb37230 */ /* 0x000fe20000004100 */
[----:B------:R-:W-:Y:S01]  /*9cd0*/  F2FP.F16.E4M3.UNPACK_B R85, R85.H1 ;  /* 0x00000055ff55723e */ /* 0x000fe200030006ff */
[----:B------:R-:W-:Y:S01]  /*9ce0*/  HADD2.F32 R174, -RZ, R39.H0_H0 ;  /* 0x20000027ffae7230 */ /* 0x000fe20000004100 */
[----:B------:R-:W-:Y:S01]  /*9cf0*/  F2FP.F16.E4M3.UNPACK_B R175, R175.H1 ;  /* 0x000000afffaf723e */ /* 0x000fe200030006ff */
[----:B------:R-:W-:-:S02]  /*9d00*/  HADD2.F32 R178, -RZ, R177.H0_H0 ;  /* 0x200000b1ffb27230 */ /* 0x000fc40000004100 */
[-C--:B------:R-:W-:Y:S01]  /*9d10*/  FMUL.FTZ R180, R48, R179.reuse ;  /* 0x000000b330b47220 */ /* 0x080fe20000410000 */
[----:B------:R-:W-:Y:S02]  /*9d20*/  HADD2.F32 R176, -RZ, R176.H1_H1 ;  /* 0x300000b0ffb07230 */ /* 0x000fe40000004100 */
[C---:B------:R-:W-:Y:S01]  /*9d30*/  FMUL.FTZ R179, R174.reuse, R179 ;  /* 0x000000b3aeb37220 */ /* 0x040fe20000410000 */
[----:B------:R-:W-:Y:S02]  /*9d40*/  HADD2.F32 R39, -RZ, R39.H1_H1 ;  /* 0x30000027ff277230 */ /* 0x000fe40000004100 */
[-C--:B------:R-:W-:Y:S01]  /*9d50*/  FFMA.FTZ R174, R174, R178.reuse, -R180 ;  /* 0x000000b2aeae7223 */ /* 0x080fe200000108b4 */
[----:B------:R-:W-:Y:S02]  /*9d60*/  HADD2.F32 R177, -RZ, R177.H1_H1 ;  /* 0x300000b1ffb17230 */ /* 0x000fe40000004100 */
[----:B------:R-:W-:Y:S01]  /*9d70*/  FFMA.FTZ R48, R48, R178, R179 ;  /* 0x000000b230307223 */ /* 0x000fe200000100b3 */
[----:B------:R-:W-:Y:S01]  /*9d80*/  HADD2.F32 R178, -RZ, R173.H1_H1 ;  /* 0x300000adffb27230 */ /* 0x000fe20000004100 */
[----:B------:R-:W-:-:S02]  /*9d90*/  SHF.L.U32 R38, R38, 0x8, RZ ;  /* 0x0000000826267819 */ /* 0x000fc400000006ff */
[----:B------:R-:W-:Y:S02]  /*9da0*/  LOP3.LUT R51, R51, 0xff0000, R36, 0xf8, !PT ;  /* 0x00ff000033337812 */ /* 0x000fe400078ef824 */
[CC--:B------:R-:W-:Y:S01]  /*9db0*/  FMUL.FTZ R173, R178.reuse, R176.reuse ;  /* 0x000000b0b2ad7220 */ /* 0x0c0fe20000410000 */
[----:B------:R-:W-:Y:S01]  /*9dc0*/  FMUL.FTZ R176, R39, R176 ;  /* 0x000000b027b07220 */ /* 0x000fe20000410000 */
[----:B------:R-:W-:Y:S02]  /*9dd0*/  LOP3.LUT R49, R49, 0xff00, R38, 0xf8, !PT ;  /* 0x0000ff0031317812 */ /* 0x000fe400078ef826 */
[-C--:B------:R-:W-:Y:S01]  /*9de0*/  FFMA.FTZ R173, R39, R177.reuse, -R173 ;  /* 0x000000b127ad7223 */ /* 0x080fe200000108ad */
[----:B------:R-:W-:Y:S01]  /*9df0*/  FFMA.FTZ R39, R178, R177, R176 ;  /* 0x000000b1b2277223 */ /* 0x000fe200000100b0 */
[----:B------:R-:W-:Y:S01]  /*9e00*/  F2FP.F16.E4M3.UNPACK_B R176, R50.H1 ;  /* 0x00000032ffb0723e */ /* 0x000fe200030006ff */
[----:B------:R-:W-:Y:S01]  /*9e10*/  HADD2.F32 R178, -RZ, R175.H0_H0 ;  /* 0x200000afffb27230 */ /* 0x000fe20000004100 */
[----:B------:R-:W-:Y:S01]  /*9e20*/  F2FP.F16.E4M3.UNPACK_B R177, R13.H1 ;  /* 0x0000000dffb1723e */ /* 0x000fe200030006ff */
[----:B------:R-:W-:Y:S01]  /*9e30*/  HADD2.F32 R13, -RZ, R85.H0_H0 ;  /* 0x20000055ff0d7230 */ /* 0x000fe20000004100 */
[----:B------:R-:W-:Y:S01]  /*9e40*/  LOP3.LUT R36, R49, 0xff0000, R37, 0xf8, !PT ;  /* 0x00ff000031247812 */ /* 0x000fe200078ef825 */
[----:B------:R-:W-:-:S02]  /*9e50*/  HADD2.F32 R179, -RZ, R176.H0_H0 ;  /* 0x200000b0ffb37230 */ /* 0x000fc40000004100 */
[----:B------:R-:W-:Y:S02]  /*9e60*/  HADD2.F32 R50, -RZ, R177.H0_H0 ;  /* 0x200000b1ff327230 */ /* 0x000fe40000004100 */
[----:B------:R-:W-:Y:S02]  /*9e70*/  HADD2.F32 R85, -RZ, R85.H1_H1 ;  /* 0x30000055ff557230 */ /* 0x000fe40000004100 */
[-C--:B------:R-:W-:Y:S01]  /*9e80*/  FMUL.FTZ R180, R13, R179.reuse ;  /* 0x000000b30db47220 */ /* 0x080fe20000410000 */
[----:B------:R-:W-:Y:S02]  /*9e90*/  HADD2.F32 R176, -RZ, R176.H1_H1 ;  /* 0x300000b0ffb07230 */ /* 0x000fe40000004100 */
[C---:B------:R-:W-:Y:S01]  /*9ea0*/  FMUL.FTZ R179, R50.reuse, R179 ;  /* 0x000000b332b37220 */ /* 0x040fe20000410000 */
[----:B------:R-:W-:Y:S02]  /*9eb0*/  IMAD.MOV.U32 R37, RZ, RZ, R87 ;  /* 0x000000ffff257224 */ /* 0x000fe400078e0057 */
[----:B------:R-:W-:Y:S01]  /*9ec0*/  FFMA.FTZ R50, R50, R178, -R180 ;  /* 0x000000b232327223 */ /* 0x000fe200000108b4 */
[----:B------:R-:W-:-:S02]  /*9ed0*/  IMAD.MOV.U32 R87, RZ, RZ, R15 ;  /* 0x000000ffff577224 */ /* 0x000fc400078e000f */
[----:B------:R-:W-:Y:S01]  /*9ee0*/  FFMA.FTZ R13, R13, R178, R179 ;  /* 0x000000b20d0d7223 */ /* 0x000fe200000100b3 */
[----:B------:R-:W-:Y:S01]  /*9ef0*/  HADD2.F32 R178, -RZ, R177.H1_H1 ;  /* 0x300000b1ffb27230 */ /* 0x000fe20000004100 */
[----:B------:R-:W-:Y:S01]  /*9f00*/  F2FP.F16.E4M3.UNPACK_B R38, R37 ;  /* 0x00000025ff26723e */ /* 0x000fe200020006ff */
[----:B------:R-:W-:Y:S02]  /*9f10*/  HADD2.F32 R177, -RZ, R175.H1_H1 ;  /* 0x300000afffb17230 */ /* 0x000fe40000004100 */
[-C--:B------:R-:W-:Y:S01]  /*9f20*/  FMUL.FTZ R175, R85, R176.reuse ;  /* 0x000000b055af7220 */ /* 0x080fe20000410000 */
[----:B------:R-:W-:Y:S01]  /*9f30*/  F2FP.F16.E4M3.UNPACK_B R15, R87 ;  /* 0x00000057ff0f723e */ /* 0x000fe200020006ff */
[C---:B------:R-:W-:Y:S01]  /*9f40*/  FMUL.FTZ R176, R178.reuse, R176 ;  /* 0x000000b0b2b07220 */ /* 0x040fe20000410000 */
[----:B------:R-:W-:Y:S01]  /*9f50*/  F2FP.F16.E4M3.UNPACK_B R37, R37.H1 ;  /* 0x00000025ff25723e */ /* 0x000fe200030006ff */
[----:B------:R-:W-:Y:S01]  /*9f60*/  FFMA.FTZ R175, R178, R177, -R175 ;  /* 0x000000b1b2af7223 */ /* 0x000fe200000108af */
[----:B------:R-:W-:-:S02]  /*9f70*/  HADD2.F32 R178, -RZ, R38.H0_H0 ;  /* 0x20000026ffb27230 */ /* 0x000fc40000004100 */
[----:B------:R-:W-:Y:S01]  /*9f80*/  FFMA.FTZ R85, R85, R177, R176 ;  /* 0x000000b155557223 */ /* 0x000fe200000100b0 */
[-C--:B------:R-:W-:Y:S01]  /*9f90*/  F2FP.F16.E4M3.UNPACK_B R176, R36.reuse ;  /* 0x00000024ffb0723e */ /* 0x080fe200020006ff */
[--C-:B------:R-:W-:Y:S01]  /*9fa0*/  HADD2.F32 R180, -RZ, R15.reuse.H0_H0 ;  /* 0x2000000fffb47230 */ /* 0x100fe20000004100 */
[-C--:B------:R-:W-:Y:S01]  /*9fb0*/  F2FP.F16.E4M3.UNPACK_B R177, R51.reuse ;  /* 0x00000033ffb1723e */ /* 0x080fe200020006ff */
[----:B------:R-:W-:Y:S01]  /*9fc0*/  HADD2.F32 R15, -RZ, R15.H1_H1 ;  /* 0x3000000fff0f7230 */ /* 0x000fe20000004100 */
[----:B------:R-:W-:Y:S01]  /*9fd0*/  F2FP.F16.E4M3.UNPACK_B R36, R36.H1 ;  /* 0x00000024ff24723e */ /* 0x000fe200030006ff */
[--C-:B------:R-:W-:Y:S01]  /*9fe0*/  HADD2.F32 R49, -RZ, R176.reuse.H0_H0 ;  /* 0x200000b0ff317230 */ /* 0x100fe20000004100 */
[----:B------:R-:W-:Y:S01]  /*9ff0*/  F2FP.F16.E4M3.UNPACK_B R51, R51.H1 ;  /* 0x00000033ff33723e */ /* 0x000fe200030006ff */
[----:B------:R-:W-:Y:S01]  /*a000*/  HADD2.F32 R179, -RZ, R177.H0_H0 ;  /* 0x200000b1ffb37230 */ /* 0x000fe20000004100 */
[----:B------:R-:W-:Y:S01]  /*a010*/  F2FP.SATFINITE.E4M3.F32.PACK_AB_MERGE_C R50, R175, R50, RZ ;  /* 0x00000032af32723e */ /* 0x000fe200048070ff */
[----:B------:R-:W-:-:S02]  /*a020*/  HADD2.F32 R176, -RZ, R176.H1_H1 ;  /* 0x300000b0ffb07230 */ /* 0x000fc40000004100 */
[-C--:B------:R-:W-:Y:S01]  /*a030*/  FMUL.FTZ R181, R178, R49.reuse ;  /* 0x00000031b2b57220 */ /* 0x080fe20000410000 */
[C---:B------:R-:W-:Y:S01]  /*a040*/  FMUL.FTZ R49, R180.reuse, R49 ;  /* 0x00000031b4317220 */ /* 0x040fe20000410000 */
[----:B------:R-:W-:Y:S01]  /*a050*/  HADD2.F32 R177, -RZ, R177.H1_H1 ;  /* 0x300000b1ffb17230 */ /* 0x000fe20000004100 */
[----:B------:R-:W-:Y:S01]  /*a060*/  F2FP.SATFINITE.E4M3.F32.PACK_AB_MERGE_C R173, R173, R174, R50 ;  /* 0x000000aeadad723e */ /* 0x000fe20004807032 */
[-C--:B------:R-:W-:Y:S01]  /*a070*/  FFMA.FTZ R181, R180, R179.reuse, -R181 ;  /* 0x000000b3b4b57223 */ /* 0x080fe200000108b5 */
[----:B------:R-:W-:Y:S01]  /*a080*/  FFMA.FTZ R178, R178, R179, R49 ;  /* 0x000000b3b2b27223 */ /* 0x000fe20000010031 */
[----:B------:R-:W-:Y:S01]  /*a090*/  HADD2.F32 R49, -RZ, R38.H1_H1 ;  /* 0x30000026ff317230 */ /* 0x000fe20000004100 */
[----:B------:R-:W-:Y:S01]  /*a0a0*/  F2FP.F16.E4M3.UNPACK_B R50, R84.H1 ;  /* 0x00000054ff32723e */ /* 0x000fe200030006ff */
[--C-:B------:R-:W-:Y:S01]  /*a0b0*/  HADD2.F32 R179, -RZ, R36.reuse.H0_H0 ;  /* 0x20000024ffb37230 */ /* 0x100fe20000004100 */
[----:B------:R-:W-:Y:S01]  /*a0c0*/  F2FP.SATFINITE.E4M3.F32.PACK_AB_MERGE_C R13, R85, R13, RZ ;  /* 0x0000000d550d723e */ /* 0x000fe200048070ff */
[----:B------:R-:W-:-:S02]  /*a0d0*/  HADD2.F32 R36, -RZ, R36.H1_H1 ;  /* 0x30000024ff247230 */ /* 0x000fc40000004100 */
[----:B------:R-:W-:Y:S01]  /*a0e0*/  FMUL.FTZ R38, R49, R176 ;  /* 0x000000b031267220 */ /* 0x000fe20000410000 */
[----:B------:R-:W-:Y:S02]  /*a0f0*/  F2FP.F16.E4M3.UNPACK_B R85, R166.H1 ;  /* 0x000000a6ff55723e */ /* 0x000fe400030006ff */
[----:B------:R-:W-:Y:S01]  /*a100*/  F2FP.F16.E4M3.UNPACK_B R84, R84 ;  /* 0x00000054ff54723e */ /* 0x000fe200020006ff */
[CC--:B------:R-:W-:Y:S01]  /*a110*/  FFMA.FTZ R38, R15.reuse, R177.reuse, -R38 ;  /* 0x000000b10f267223 */ /* 0x0c0fe20000010826 */
[----:B------:R-:W-:Y:S01]  /*a120*/  FMUL.FTZ R15, R15, R176 ;  /* 0x000000b00f0f7220 */ /* 0x000fe20000410000 */
[--C-:B------:R-:W-:Y:S01]  /*a130*/  HADD2.F32 R176, -RZ, R51.reuse.H0_H0 ;  /* 0x20000033ffb07230 */ /* 0x100fe20000004100 */
[----:B------:R-:W-:Y:S01]  /*a140*/  F2FP.F16.E4M3.UNPACK_B R166, R166 ;  /* 0x000000a6ffa6723e */ /* 0x000fe200020006ff */
[----:B------:R-:W-:Y:S02]  /*a150*/  HADD2.F32 R51, -RZ, R51.H1_H1 ;  /* 0x30000033ff337230 */ /* 0x000fe40000004100 */
[----:B------:R-:W-:Y:S01]  /*a160*/  FFMA.FTZ R15, R49, R177, R15 ;  /* 0x000000b1310f7223 */ /* 0x000fe2000001000f */
[----:B------:R-:W-:Y:S01]  /*a170*/  F2FP.F16.E4M3.UNPACK_B R49, R87.H1 ;  /* 0x00000057ff31723e */ /* 0x000fe200030006ff */
[--C-:B------:R-:W-:Y:S01]  /*a180*/  HADD2.F32 R87, -RZ, R37.reuse.H0_H0 ;  /* 0x20000025ff577230 */ /* 0x100fe20000004100 */
[----:B------:R-:W-:Y:S01]  /*a190*/  F2FP.SATFINITE.E4M3.F32.PACK_AB_MERGE_C R39, R39, R48, R13 ;  /* 0x000000302727723e */ /* 0x000fe2000480700d */
[----:B------:R-:W-:-:S02]  /*a1a0*/  HADD2.F32 R37, -RZ, R37.H1_H1 ;  /* 0x30000025ff257230 */ /* 0x000fc40000004100 */
[--C-:B------:R-:W-:Y:S02]  /*a1b0*/  HADD2.F32 R177, -RZ, R49.reuse.H0_H0 ;  /* 0x20000031ffb17230 */ /* 0x100fe40000004100 */
[-C--:B------:R-:W-:Y:S01]  /*a1c0*/  FMUL.FTZ R180, R87, R179.reuse ;  /* 0x000000b357b47220 */ /* 0x080fe20000410000 */
[----:B------:R-:W-:Y:S02]  /*a1d0*/  HADD2.F32 R49, -RZ, R49.H1_H1 ;  /* 0x30000031ff317230 */ /* 0x000fe40000004100 */
[--C-:B------:R-:W-:Y:S02]  /*a1e0*/  HADD2.F32 R175, -RZ, R85.reuse.H0_H0 ;  /* 0x20000055ffaf7230 */ /* 0x100fe40000004100 */
[C---:B------:R-:W-:Y:S01]  /*a1f0*/  FFMA.FTZ R180, R177.reuse, R176, -R180 ;  /* 0x000000b0b1b47223 */ /* 0x040fe200000108b4 */
[----:B------:R-:W-:Y:S01]  /*a200*/  FMUL.FTZ R177, R177, R179 ;  /* 0x000000b3b1b17220 */ /* 0x000fe20000410000 */
[----:B------:R-:W-:Y:S02]  /*a210*/  HADD2.F32 R85, -RZ, R85.H1_H1 ;  /* 0x30000055ff557230 */ /* 0x000fe40000004100 */
[----:B------:R-:W-:-:S02]  /*a220*/  IMAD.MOV.U32 R13, RZ, RZ, R173 ;  /* 0x000000ffff0d7224 */ /* 0x000fc400078e00ad */
[----:B------:R-:W-:Y:S01]  /*a230*/  FFMA.FTZ R177, R87, R176, R177 ;  /* 0x000000b057b17223 */ /* 0x000fe200000100b1 */
[-C--:B------:R-:W-:Y:S01]  /*a240*/  FMUL.FTZ R87, R37, R36.reuse ;  /* 0x0000002425577220 */ /* 0x080fe20000410000 */
[----:B------:R-:W-:-:S03]  /*a250*/  FMUL.FTZ R36, R49, R36 ;  /* 0x0000002431247220 */ /* 0x000fc60000410000 */
[-C--:B------:R-:W-:Y:S01]  /*a260*/  FFMA.FTZ R87, R49, R51.reuse, -R87 ;  /* 0x0000003331577223 */ /* 0x080fe20000010857 */
[----:B------:R-:W-:Y:S01]  /*a270*/  FFMA.FTZ R37, R37, R51, R36 ;  /* 0x0000003325257223 */ /* 0x000fe20000010024 */
[-C--:B------:R-:W-:Y:S01]  /*a280*/  F2FP.F16.E4M3.UNPACK_B R36, R165.reuse.H1 ;  /* 0x000000a5ff24723e */ /* 0x080fe200030006ff */
[--C-:B------:R-:W-:Y:S01]  /*a290*/  HADD2.F32 R51, -RZ, R50.reuse.H0_H0 ;  /* 0x20000032ff337230 */ /* 0x100fe20000004100 */
[-C--:B------:R-:W-:Y:S01]  /*a2a0*/  F2FP.F16.E4M3.UNPACK_B R49, R12.reuse.H1 ;  /* 0x0000000cff31723e */ /* 0x080fe200030006ff */
[----:B------:R-:W-:Y:S01]  /*a2b0*/  HADD2.F32 R50, -RZ, R50.H1_H1 ;  /* 0x30000032ff327230 */ /* 0x000fe20000004100 */
[----:B------:R-:W-:Y:S01]  /*a2c0*/  F2FP.F16.E4M3.UNPACK_B R165, R165 ;  /* 0x000000a5ffa5723e */ /* 0x000fe200020006ff */
[--C-:B------:R-:W-:Y:S01]  /*a2d0*/  HADD2.F32 R179, -RZ, R36.reuse.H0_H0 ;  /* 0x20000024ffb37230 */ /* 0x100fe20000004100 */
[----:B------:R-:W-:Y:S01]  /*a2e0*/  F2FP.F16.E4M3.UNPACK_B R12, R12 ;  /* 0x0000000cff0c723e */ /* 0x000fe200020006ff */
[----:B------:R-:W-:Y:S01]  /*a2f0*/  HADD2.F32 R174, -RZ, R49.H0_H0 ;  /* 0x20000031ffae7230 */ /* 0x000fe20000004100 */
[----:B------:R-:W-:Y:S01]  /*a300*/  F2FP.SATFINITE.E4M3.F32.PACK_AB_MERGE_C R87, R87, R180, RZ ;  /* 0x000000b45757723e */ /* 0x000fe200048070ff */
[----:B------:R-:W-:-:S02]  /*a310*/  HADD2.F32 R36, -RZ, R36.H1_H1 ;  /* 0x30000024ff247230 */ /* 0x000fc40000004100 */
[-C--:B------:R-:W-:Y:S01]  /*a320*/  FMUL.FTZ R176, R51, R179.reuse ;  /* 0x000000b333b07220 */ /* 0x080fe20000410000 */
[----:B------:R-:W-:Y:S02]  /*a330*/  HADD2.F32 R49, -RZ, R49.H1_H1 ;  /* 0x30000031ff317230 */ /* 0x000fe40000004100 */
[C---:B------:R-:W-:Y:S01]  /*a340*/  FMUL.FTZ R179, R174.reuse, R179 ;  /* 0x000000b3aeb37220 */ /* 0x040fe20000410000 */
[----:B------:R-:W-:Y:S01]  /*a350*/  F2FP.SATFINITE.E4M3.F32.PACK_AB_MERGE_C R37, R37, R177, RZ ;  /* 0x000000b12525723e */ /* 0x000fe200048070ff */
[----:B------:R-:W-:Y:S01]  /*a360*/  FFMA.FTZ R176, R174, R175, -R176 ;  /* 0x000000afaeb07223 */ /* 0x000fe200000108b0 */
[----:B------:R-:W-:Y:S01]  /*a370*/  F2FP.SATFINITE.E4M3.F32.PACK_AB_MERGE_C R38, R38, R181, R87 ;  /* 0x000000b52626723e */ /* 0x000fe20004807057 */
[----:B------:R-:W-:Y:S01]  /*a380*/  FFMA.FTZ R179, R51, R175, R179 ;  /* 0x000000af33b37223 */ /* 0x000fe200000100b3 */
[CC--:B------:R-:W-:Y:S01]  /*a390*/  FMUL.FTZ R51, R50.reuse, R36.reuse ;  /* 0x0000002432337220 */ /* 0x0c0fe20000410000 */
[----:B------:R-:W-:Y:S01]  /*a3a0*/  FMUL.FTZ R36, R49, R36 ;  /* 0x0000002431247220 */ /* 0x000fe20000410000 */
[----:B------:R-:W-:Y:S01]  /*a3b0*/  HADD2.F32 R175, -RZ, R165.H0_H0 ;  /* 0x200000a5ffaf7230 */ /* 0x000fe20000004100 */
[----:B------:R-:W-:Y:S01]  /*a3c0*/  F2FP.SATFINITE.E4M3.F32.PACK_AB_MERGE_C R37, R15, R178, R37 ;  /* 0x000000b20f25723e */ /* 0x000fe20004807025 */
[-C--:B------:R-:W-:Y:S01]  /*a3d0*/  FFMA.FTZ R49, R49, R85.reuse, -R51 ;  /* 0x0000005531317223 */ /* 0x080fe20000010833 */
[----:B------:R-:W-:Y:S01]  /*a3e0*/  FFMA.FTZ R36, R50, R85, R36 ;  /* 0x0000005532247223 */ /* 0x000fe20000010024 */
[----:B------:R-:W-:-:S02]  /*a3f0*/  HADD2.F32 R50, -RZ, R84.H0_H0 ;  /* 0x20000054ff327230 */ /* 0x000fc40000004100 */
[----:B------:R-:W-:Y:S01]  /*a400*/  HADD2.F32 R85, -RZ, R12.H0_H0 ;  /* 0x2000000cff557230 */ /* 0x000fe20000004100 */
[----:B------:R-:W-:Y:S01]  /*a410*/  F2FP.SATFINITE.E4M3.F32.PACK_AB_MERGE_C R49, R49, R176, RZ ;  /* 0x000000b03131723e */ /* 0x000fe200048070ff */
[----:B------:R-:W-:Y:S02]  /*a420*/  HADD2.F32 R51, -RZ, R166.H0_H0 ;  /* 0x200000a6ff337230 */ /* 0x000fe40000004100 */
[-C--:B------:R-:W-:Y:S01]  /*a430*/  FMUL.FTZ R174, R50, R175.reuse ;  /* 0x000000af32ae7220 */ /* 0x080fe20000410000 */
[----:B------:R-:W-:Y:S02]  /*a440*/  HADD2.F32 R165, -RZ, R165.H1_H1 ;  /* 0x300000a5ffa57230 */ /* 0x000fe40000004100 */
[C---:B------:R-:W-:Y:S01]  /*a450*/  FMUL.FTZ R175, R85.reuse, R175 ;  /* 0x000000af55af7220 */ /* 0x040fe20000410000 */
[----:B------:R-:W-:Y:S02]  /*a460*/  HADD2.F32 R84, -RZ, R84.H1_H1 ;  /* 0x30000054ff547230 */ /* 0x000fe40000004100 */
[----:B------:R-:W-:Y:S01]  /*a470*/  FFMA.FTZ R174, R85, R51, -R174 ;  /* 0x0000003355ae7223 */ /* 0x000fe200000108ae */
[----:B------:R-:W-:-:S02]  /*a480*/  HADD2.F32 R12, -RZ, R12.H1_H1 ;  /* 0x3000000cff0c7230 */ /* 0x000fc40000004100 */
[----:B------:R-:W-:Y:S01]  /*a490*/  FFMA.FTZ R175, R50, R51, R175 ;  /* 0x0000003332af7223 */ /* 0x000fe200000100af */
[----:B------:R-:W-:Y:S02]  /*a4a0*/  HADD2.F32 R166, -RZ, R166.H1_H1 ;  /* 0x300000a6ffa67230 */ /* 0x000fe40000004100 */
[-C--:B------:R-:W-:Y:S01]  /*a4b0*/  FMUL.FTZ R50, R84, R165.reuse ;  /* 0x000000a554327220 */ /* 0x080fe20000410000 */
[----:B------:R-:W-:Y:S01]  /*a4c0*/  F2FP.F16.E4M3.UNPACK_B R51, R86.H1 ;  /* 0x00000056ff33723e */ /* 0x000fe200030006ff */
[C---:B------:R-:W-:Y:S01]  /*a4d0*/  FMUL.FTZ R165, R12.reuse, R165 ;  /* 0x000000a50ca57220 */ /* 0x040fe20000410000 */
[-C--:B------:R-:W-:Y:S01]  /*a4e0*/  F2FP.F16.E4M3.UNPACK_B R85, R167.reuse.H1 ;  /* 0x000000a7ff55723e */ /* 0x080fe200030006ff */
[----:B------:R-:W-:Y:S01]  /*a4f0*/  FFMA.FTZ R50, R12, R166, -R50 ;  /* 0x000000a60c327223 */ /* 0x000fe20000010832 */
[----:B------:R-:W-:Y:S01]  /*a500*/  F2FP.F16.E4M3.UNPACK_B R86, R86 ;  /* 0x00000056ff56723e */ /* 0x000fe200020006ff */
[----:B------:R-:W-:Y:S01]  /*a510*/  FFMA.FTZ R12, R84, R166, R165 ;  /* 0x000000a6540c7223 */ /* 0x000fe200000100a5 */
[----:B------:R-:W-:Y:S01]  /*a520*/  HADD2.F32 R84, -RZ, R51.H0_H0 ;  /* 0x20000033ff547230 */ /* 0x000fe20000004100 */
[----:B------:R-:W-:Y:S01]  /*a530*/  F2FP.F16.E4M3.UNPACK_B R167, R167 ;  /* 0x000000a7ffa7723e */ /* 0x000fe200020006ff */
[----:B------:R-:W-:Y:S01]  /*a540*/  HADD2.F32 R166, -RZ, R85.H0_H0 ;  /* 0x20000055ffa67230 */ /* 0x000fe20000004100 */
[----:B------:R-:W-:Y:S01]  /*a550*/  F2FP.SATFINITE.E4M3.F32.PACK_AB_MERGE_C R174, R50, R174, R49 ;  /* 0x000000ae32ae723e */ /* 0x000fe20004807031 */
[----:B------:R-:W-:Y:S01]  /*a560*/  HADD2.F32 R51, -RZ, R51.H1_H1 ;  /* 0x30000033ff337230 */ /* 0x000fe20000004100 */
[----:B------:R-:W-:Y:S01]  /*a570*/  MOV R49, R14 ;  /* 0x0000000e00317202 */ /* 0x000fe20000000f00 */
[----:B------:R-:W-:Y:S01]  /*a580*/  HADD2.F32 R85, -RZ, R85.H1_H1 ;  /* 0x30000055ff557230 */ /* 0x000fe20000004100 */
[-C--:B------:R-:W-:Y:S01]  /*a590*/  F2FP.F16.E4M3.UNPACK_B R14, R164.reuse.H1 ;  /* 0x000000a4ff0e723e */ /* 0x080fe200030006ff */
[----:B------:R-:W-:Y:S01]  /*a5a0*/  IMAD.MOV.U32 R15, RZ, RZ, R38 ;  /* 0x000000ffff0f7224 */ /* 0x000fe200078e0026 */
[-C--:B------:R-:W-:Y:S01]  /*a5b0*/  F2FP.F16.E4M3.UNPACK_B R50, R49.reuse.H1 ;  /* 0x00000031ff32723e */ /* 0x080fe200030006ff */
[----:B------:R-:W-:Y:S01]  /*a5c0*/  IMAD.MOV.U32 R87, RZ, RZ, R37 ;  /* 0x000000ffff577224 */ /* 0x000fe200078e0025 */
[----:B------:R-:W-:Y:S01]  /*a5d0*/  F2FP.F16.E4M3.UNPACK_B R164, R164 ;  /* 0x000000a4ffa4723e */ /* 0x000fe200020006ff */
[----:B------:R-:W-:Y:S01]  /*a5e0*/  HADD2.F32 R180, -RZ, R14.H0_H0 ;  /* 0x2000000effb47230 */ /* 0x000fe20000004100 */
[----:B------:R-:W-:Y:S01]  /*a5f0*/  F2FP.F16.E4M3.UNPACK_B R49, R49 ;  /* 0x00000031ff31723e */ /* 0x000fe200020006ff */
[----:B------:R-:W-:Y:S01]  /*a600*/  HADD2.F32 R165, -RZ, R50.H0_H0 ;  /* 0x20000032ffa57230 */ /* 0x000fe20000004100 */
[----:B------:R-:W-:Y:S01]  /*a610*/  F2FP.SATFINITE.E4M3.F32.PACK_AB_MERGE_C R36, R36, R179, RZ ;  /* 0x000000b32424723e */ /* 0x000fe200048070ff */
[----:B------:R-:W-:-:S02]  /*a620*/  HADD2.F32 R14, -RZ, R14.H1_H1 ;  /* 0x3000000eff0e7230 */ /* 0x000fc40000004100 */
[-C--:B------:R-:W-:Y:S01]  /*a630*/  FMUL.FTZ R176, R84, R180.reuse ;  /* 0x000000b454b07220 */ /* 0x080fe20000410000 */
[----:B------:R-:W-:Y:S02]  /*a640*/  HADD2.F32 R50, -RZ, R50.H1_H1 ;  /* 0x30000032ff327230 */ /* 0x000fe40000004100 */
[C---:B------:R-:W-:Y:S01]  /*a650*/  FMUL.FTZ R180, R165.reuse, R180 ;  /* 0x000000b4a5b47220 */ /* 0x040fe20000410000 */
[----:B------:R-:W-:Y:S01]  /*a660*/  F2FP.SATFINITE.E4M3.F32.PACK_AB_MERGE_C R36, R12, R175, R36 ;  /* 0x000000af0c24723e */ /* 0x000fe20004807024 */
[-C--:B------:R-:W-:Y:S01]  /*a670*/  FFMA.FTZ R176, R165, R166.reuse, -R176 ;  /* 0x000000a6a5b07223 */ /* 0x080fe200000108b0 */
[----:B------:R-:W-:Y:S02]  /*a680*/  IMAD.MOV.U32 R12, RZ, RZ, R174 ;  /* 0x000000ffff0c7224 */ /* 0x000fe400078e00ae */
[----:B------:R-:W-:Y:S01]  /*a690*/  FFMA.FTZ R180, R84, R166, R180 ;  /* 0x000000a654b47223 */ /* 0x000fe200000100b4 */
[-C--:B------:R-:W-:Y:S01]  /*a6a0*/  FMUL.FTZ R84, R51, R14.reuse ;  /* 0x0000000e33547220 */ /* 0x080fe20000410000 */
[----:B------:R-:W-:Y:S01]  /*a6b0*/  FMUL.FTZ R14, R50, R14 ;  /* 0x0000000e320e7220 */ /* 0x000fe20000410000 */
[----:B------:R-:W-:-:S02]  /*a6c0*/  HADD2.F32 R166, -RZ, R164.H0_H0 ;  /* 0x200000a4ffa67230 */ /* 0x000fc40000004100 */
[-C--:B------:R-:W-:Y:S01]  /*a6d0*/  FFMA.FTZ R50, R50, R85.reuse, -R84 ;  /* 0x0000005532327223 */ /* 0x080fe20000010854 */
[----:B------:R-:W-:Y:S01]  /*a6e0*/  FFMA.FTZ R14, R51, R85, R14 ;  /* 0x00000055330e7223 */ /* 0x000fe2000001000e */
[----:B------:R-:W-:Y:S02]  /*a6f0*/  HADD2.F32 R51, -RZ, R86.H0_H0 ;  /* 0x20000056ff337230 */ /* 0x000fe40000004100 */
[----:B------:R-:W-:Y:S01]  /*a700*/  HADD2.F32 R85, -RZ, R49.H0_H0 ;  /* 0x20000031ff557230 */ /* 0x000fe20000004100 */
[----:B------:R-:W-:Y:S01]  /*a710*/  F2FP.SATFINITE.E4M3.F32.PACK_AB_MERGE_C R50, R50, R176, RZ ;  /* 0x000000b03232723e */ /* 0x000fe200048070ff */
[----:B------:R-:W-:Y:S02]  /*a720*/  HADD2.F32 R84, -RZ, R167.H0_H0 ;  /* 0x200000a7ff547230 */ /* 0x000fe40000004100 */
[-C--:B------:R-:W-:Y:S01]  /*a730*/  FMUL.FTZ R165, R51, R166.reuse ;  /* 0x000000a633a57220 */ /* 0x080fe20000410000 */
[----:B------:R-:W-:Y:S02]  /*a740*/  HADD2.F32 R164, -RZ, R164.H1_H1 ;  /* 0x300000a4ffa47230 */ /* 0x000fe40000004100 */
[----:B------:R-:W-:Y:S01]  /*a750*/  FMUL.FTZ R166, R85, R166 ;  /* 0x000000a655a67220 */ /* 0x000fe20000410000 */
[----:B------:R-:W-:-:S02]  /*a760*/  HADD2.F32 R86, -RZ, R86.H1_H1 ;  /* 0x30000056ff567230 */ /* 0x000fc40000004100 */
[-C--:B------:R-:W-:Y:S01]  /*a770*/  FFMA.FTZ R165, R85, R84.reuse, -R165 ;  /* 0x0000005455a57223 */ /* 0x080fe200000108a5 */
[----:B------:R-:W-:Y:S02]  /*a780*/  HADD2.F32 R49, -RZ, R49.H1_H1 ;  /* 0x30000031ff317230 */ /* 0x000fe40000004100 */
[----:B------:R-:W-:Y:S01]  /*a790*/  FFMA.FTZ R166, R51, R84, R166 ;  /* 0x0000005433a67223 */ /* 0x000fe200000100a6 */
[----:B------:R-:W-:Y:S02]  /*a7a0*/  HADD2.F32 R167, -RZ, R167.H1_H1 ;  /* 0x300000a7ffa77230 */ /* 0x000fe40000004100 */
[----:B------:R-:W-:Y:S01]  /*a7b0*/  FMUL.FTZ R51, R86, R164 ;  /* 0x000000a456337220 */ /* 0x000fe20000410000 */
[----:B------:R-:W-:Y:S01]  /*a7c0*/  F2FP.SATFINITE.E4M3.F32.PACK_AB_MERGE_C R14, R14, R180, RZ ;  /* 0x000000b40e0e723e */ /* 0x000fe200048070ff */
[C---:B------:R-:W-:Y:S01]  /*a7d0*/  FMUL.FTZ R164, R49.reuse, R164 ;  /* 0x000000a431a47220 */ /* 0x040fe20000410000 */
[----:B------:R-:W-:Y:S02]  /*a7e0*/  IMAD.MOV.U32 R84, RZ, RZ, R36 ;  /* 0x000000ffff547224 */ /* 0x000fe400078e0024 */
[----:B------:R-:W-:Y:S01]  /*a7f0*/  FFMA.FTZ R51, R49, R167, -R51 ;  /* 0x000000a731337223 */ /* 0x000fe20000010833 */
[----:B------:R-:W-:-:S02]  /*a800*/  IMAD.MOV.U32 R85, RZ, RZ, R39 ;  /* 0x000000ffff557224 */ /* 0x000fc400078e0027 */
[----:B------:R-:W-:Y:S02]  /*a810*/  FFMA.FTZ R164, R86, R167, R164 ;  /* 0x000000a756a47223 */ /* 0x000fe400000100a4 */
[----:B------:R-:W-:-:S03]  /*a820*/  F2FP.SATFINITE.E4M3.F32.PACK_AB_MERGE_C R50, R51, R165, R50 ;  /* 0x000000a53332723e */ /* 0x000fc60004807032 */
[----:B------:R-:W-:Y:S02]  /*a830*/  F2FP.SATFINITE.E4M3.F32.PACK_AB_MERGE_C R164, R164, R166, R14 ;  /* 0x000000a6a4a4723e */ /* 0x000fe4000480700e */
[----:B------:R-:W-:-:S03]  /*a840*/  MOV R14, R50 ;  /* 0x00000032000e7202 */ /* 0x000fc60000000f00 */
[----:B------:R-:W-:-:S07]  /*a850*/  IMAD.MOV.U32 R86, RZ, RZ, R164 ;  /* 0x000000ffff567224 */ /* 0x000fce00078e00a4 */
.L_x_506:
[----:B------:R-:W-:Y:S05]  /*a860*/  BSYNC B3 ;  /* 0x0000000000037941 */ /* 0x000fea0003800000 */
.L_x_505:
[----:B----4-:R-:W-:-:S05]  /*a870*/  IADD3 R36, P2, R25, R11, RZ ;  /* 0x0000000b19247210 */ /* 0x010fca0007f5e0ff */
[----:B---3--:R-:W-:Y:S01]  /*a880*/  IMAD.X R37, R153, 0x1, R112, P2 ;  /* 0x0000000199257824 */ /* 0x008fe200010e0670 */
[----:B------:R-:W-:-:S04]  /*a890*/  ISETP.GE.AND P2, PT, R172, R128, PT ;  /* 0x00000080ac00720c */ /* 0x000fc80003f46270 */
[----:B0-----:R0:W-:Y:S09]  /*a8a0*/  ST.E.128 desc[UR50][R36.64], R12 ;  /* 0x0000000c24007985 */ /* 0x0011f2000c101d32 */
[----:B------:R-:W-:-:S04]  /*a8b0*/  @!P2 IADD3 R38, P5, R11, R172, RZ ;  /* 0x000000ac0b26a210 */ /* 0x000fc80007fbe0ff */
[----:B------:R-:W-:-:S05]  /*a8c0*/  @!P2 LEA.HI.X.SX32 R39, R172, R153, 0x1, P5 ;  /* 0x00000099ac27a211 */ /* 0x000fca00028f0eff */
[----:B------:R0:W-:Y:S04]  /*a8d0*/  @!P2 ST.E.128 desc[UR50][R38.64], R84 ;  /* 0x000000542600a985 */ /* 0x0001e8000c101d32 */
.L_x_504:
[----:B------:R-:W-:Y:S05]  /*a8e0*/  BSYNC B2 ;  /* 0x0000000000027941 */ /* 0x000fea0003800000 */
.L_x_503:
        /* <DEDUP_REMOVED lines=9> */
[----:B------:R-:W-:Y:S02]  /*a980*/  SHF.R.S32.HI R13, RZ, 0x1f, R12 ;  /* 0x0000001fff0d7819 */ /* 0x000fe4000001140c */
[----:B------:R-:W-:Y:S02]  /*a990*/  SHF.L.U32 R48, R12, 0x4, RZ ;  /* 0x000000040c307819 */ /* 0x000fe400000006ff */
[----:B------:R-:W-:-:S04]  /*a9a0*/  LEA.HI R13, R13, R12, RZ, 0x2 ;  /* 0x0000000c0d0d7211 */ /* 0x000fc800078f10ff */
[----:B------:R-:W-:Y:S02]  /*a9b0*/  SHF.R.S32.HI R12, RZ, 0x2, R13 ;  /* 0x00000002ff0c7819 */ /* 0x000fe4000001140d */
[----:B------:R-:W-:-:S03]  /*a9c0*/  LOP3.LUT R13, R205, 0x30, R48, 0xf8, !PT ;  /* 0x00000030cd0d7812 */ /* 0x000fc600078ef830 */
[----:B------:R-:W-:Y:S01]  /*a9d0*/  IMAD R12, R12, 0x2800, R207 ;  /* 0x000028000c0c7824 */ /* 0x000fe200078e02cf */
[----:B------:R-:W-:-:S05]  /*a9e0*/  LOP3.LUT R13, R13, R206, RZ, 0x3c, !PT ;  /* 0x000000ce0d0d7212 */ /* 0x000fca00078e3cff */
[----:B------:R-:W-:Y:S02]  /*a9f0*/  IMAD.IADD R12, R12, 0x1, R13 ;  /* 0x000000010c0c7824 */ /* 0x000fe400078e020d */
        /* <DEDUP_REMOVED lines=9> */
[----:B------:R-:W-:Y:S01]  /*aa90*/  LOP3.LUT R42, R53, 0xff0000ff, RZ, 0xc0, !PT ;  /* 0xff0000ff352a7812 */ /* 0x000fe200078ec0ff */
[----:B------:R-:W-:Y:S01]  /*aaa0*/  IMAD.SHL.U32 R54, R54, 0x100, RZ ;  /* 0x0000010036367824 */ /* 0x000fe200078e00ff */
[----:B------:R-:W-:Y:S02]  /*aab0*/  SHF.R.U32.HI R49, RZ, 0x10, R53 ;  /* 0x00000010ff317819 */ /* 0x000fe40000011635 */
[--C-:B------:R-:W-:Y:S02]  /*aac0*/  SHF.R.U32.HI R51, RZ, 0x8, R55.reuse ;  /* 0x00000008ff337819 */ /* 0x100fe40000011637 */
[----:B------:R-:W-:Y:S01]  /*aad0*/  LOP3.LUT R84, R55, 0xff0000ff, RZ, 0xc0, !PT ;  /* 0xff0000ff37547812 */ /* 0x000fe200078ec0ff */
[----:B------:R-:W-:Y:S01]  /*aae0*/  IMAD.U32 R49, R49, 0x10000, RZ ;  /* 0x0001000031317824 */ /* 0x000fe200078e00ff */
[----:B------:R-:W-:Y:S01]  /*aaf0*/  SHF.R.U32.HI R40, RZ, 0x10, R55 ;  /* 0x00000010ff287819 */ /* 0x000fe20000011637 */
[----:B------:R-:W-:Y:S01]  /*ab00*/  IMAD.SHL.U32 R55, R50, 0x100, RZ ;  /* 0x0000010032377824 */ /* 0x000fe200078e00ff */
[----:B------:R-:W-:-:S02]  /*ab10*/  LOP3.LUT R53, R41, 0xff0000ff, RZ, 0xc0, !PT ;  /* 0xff0000ff29357812 */ /* 0x000fc400078ec0ff */
[----:B------:R-:W-:Y:S02]  /*ab20*/  SHF.R.U32.HI R41, RZ, 0x10, R41 ;  /* 0x00000010ff297819 */ /* 0x000fe40000011629 */
[----:B------:R-:W-:Y:S02]  /*ab30*/  SHF.L.U32 R51, R51, 0x8, RZ ;  /* 0x0000000833337819 */ /* 0x000fe400000006ff */
[----:B------:R-:W-:Y:S01]  /*ab40*/  LOP3.LUT R53, R53, 0xff00, R54, 0xf8, !PT ;  /* 0x0000ff0035357812 */ /* 0x000fe200078ef836 */
[----:B------:R-:W-:Y:S01]  /*ab50*/  IMAD.U32 R54, R41, 0x10000, RZ ;  /* 0x0001000029367824 */ /* 0x000fe200078e00ff */
[----:B------:R-:W-:Y:S02]  /*ab60*/  LOP3.LUT R42, R42, 0xff00, R55, 0xf8, !PT ;  /* 0x0000ff002a2a7812 */ /* 0x000fe400078ef837 */
[----:B------:R-:W-:Y:S02]  /*ab70*/  LOP3.LUT R84, R84, 0xff00, R51, 0xf8, !PT ;  /* 0x0000ff0054547812 */ /* 0x000fe400078ef833 */
[----:B------:R-:W-:-:S02]  /*ab80*/  LOP3.LUT R51, R42, 0xff0000, R49, 0xf8, !PT ;  /* 0x00ff00002a337812 */ /* 0x000fc400078ef831 */
[----:B------:R-:W-:Y:S02]  /*ab90*/  LOP3.LUT R49, R53, 0xff0000, R54, 0xf8, !PT ;  /* 0x00ff000035317812 */ /* 0x000fe400078ef836 */
        /* <DEDUP_REMOVED lines=18> */
[----:B------:R-:W-:-:S02]  /*acc0*/  SHF.R.U32.HI R50, RZ, 0x8, R43 ;  /* 0x00000008ff327819 */ /* 0x000fc4000001162b */
[----:B------:R-:W-:Y:S02]  /*acd0*/  LOP3.LUT R52, R43, 0xff0000ff, RZ, 0xc0, !PT ;  /* 0xff0000ff2b347812 */ /* 0x000fe400078ec0ff */
[CC--:B------:R-:W-:Y:S01]  /*ace0*/  FMUL.FTZ R53, R86.reuse, R55.reuse ;  /* 0x0000003756357220 */ /* 0x0c0fe20000410000 */
[C---:B------:R-:W-:Y:S01]  /*acf0*/  FMUL.FTZ R55, R41.reuse, R55 ;  /* 0x0000003729377220 */ /* 0x040fe20000410000 */
[----:B------:R-:W-:Y:S02]  /*ad00*/  SHF.R.U32.HI R43, RZ, 0x10, R43 ;  /* 0x00000010ff2b7819 */ /* 0x000fe4000001162b */
[-C--:B------:R-:W-:Y:S01]  /*ad10*/  FFMA.FTZ R53, R41, R85.reuse, -R53 ;  /* 0x0000005529357223 */ /* 0x080fe20000010835 */
[----:B------:R-:W-:Y:S01]  /*ad20*/  FFMA.FTZ R41, R86, R85, R55 ;  /* 0x0000005556297223 */ /* 0x000fe20000010037 */
[----:B------:R-:W-:Y:S01]  /*ad30*/  F2FP.F16.E4M3.UNPACK_B R55, R49.H1 ;  /* 0x00000031ff37723e */ /* 0x000fe200030006ff */
[----:B------:R-:W-:Y:S01]  /*ad40*/  HADD2.F32 R86, -RZ, R51.H0_H0 ;  /* 0x20000033ff567230 */ /* 0x000fe20000004100 */
[----:B------:R-:W-:Y:S01]  /*ad50*/  F2FP.F16.E4M3.UNPACK_B R85, R13.H1 ;  /* 0x0000000dff55723e */ /* 0x000fe200030006ff */
[----:B------:R-:W-:Y:S01]  /*ad60*/  HADD2.F32 R13, -RZ, R37.H0_H0 ;  /* 0x20000025ff0d7230 */ /* 0x000fe20000004100 */
[----:B------:R-:W-:Y:S01]  /*ad70*/  SHF.L.U32 R40, R40, 0x10, RZ ;  /* 0x0000001028287819 */ /* 0x000fe200000006ff */
[----:B------:R-:W-:-:S02]  /*ad80*/  HADD2.F32 R87, -RZ, R55.H0_H0 ;  /* 0x20000037ff577230 */ /* 0x000fc40000004100 */
[----:B------:R-:W-:Y:S02]  /*ad90*/  HADD2.F32 R49, -RZ, R85.H0_H0 ;  /* 0x20000055ff317230 */ /* 0x000fe40000004100 */
[----:B------:R-:W-:Y:S02]  /*ada0*/  HADD2.F32 R37, -RZ, R37.H1_H1 ;  /* 0x30000025ff257230 */ /* 0x000fe40000004100 */
[-C--:B------:R-:W-:Y:S01]  /*adb0*/  FMUL.FTZ R164, R13, R87.reuse ;  /* 0x000000570da47220 */ /* 0x080fe20000410000 */
[----:B------:R-:W-:Y:S02]  /*adc0*/  HADD2.F32 R55, -RZ, R55.H1_H1 ;  /* 0x30000037ff377230 */ /* 0x000fe40000004100 */
[C---:B------:R-:W-:Y:S01]  /*add0*/  FMUL.FTZ R87, R49.reuse, R87 ;  /* 0x0000005731577220 */ /* 0x040fe20000410000 */
[----:B------:R-:W-:Y:S02]  /*ade0*/  HADD2.F32 R85, -RZ, R85.H1_H1 ;  /* 0x30000055ff557230 */ /* 0x000fe40000004100 */
[----:B------:R-:W-:Y:S01]  /*adf0*/  FFMA.FTZ R49, R49, R86, -R164 ;  /* 0x0000005631317223 */ /* 0x000fe200000108a4 */
[----:B------:R-:W-:-:S02]  /*ae00*/  HADD2.F32 R51, -RZ, R51.H1_H1 ;  /* 0x30000033ff337230 */ /* 0x000fc40000004100 */
[----:B------:R-:W-:Y:S01]  /*ae10*/  FFMA.FTZ R13, R13, R86, R87 ;  /* 0x000000560d0d7223 */ /* 0x000fe20000010057 */
[-C--:B------:R-:W-:Y:S01]  /*ae20*/  FMUL.FTZ R86, R37, R55.reuse ;  /* 0x0000003725567220 */ /* 0x080fe20000410000 */
[----:B------:R-:W-:Y:S01]  /*ae30*/  FMUL.FTZ R87, R85, R55 ;  /* 0x0000003755577220 */ /* 0x000fe20000410000 */
[----:B------:R-:W-:Y:S02]  /*ae40*/  IMAD.U32 R43, R43, 0x10000, RZ ;  /* 0x000100002b2b7824 */ /* 0x000fe400078e00ff */
[-C--:B------:R-:W-:Y:S01]  /*ae50*/  FFMA.FTZ R55, R85, R51.reuse, -R86 ;  /* 0x0000003355377223 */ /* 0x080fe20000010856 */
[----:B------:R-:W-:Y:S01]  /*ae60*/  FFMA.FTZ R51, R37, R51, R87 ;  /* 0x0000003325337223 */ /* 0x000fe20000010057 */
[----:B------:R-:W-:Y:S01]  /*ae70*/  IMAD.SHL.U32 R37, R50, 0x100, RZ ;  /* 0x0000010032257824 */ /* 0x000fe200078e00ff */
[----:B------:R-:W-:Y:S02]  /*ae80*/  LOP3.LUT R50, R84, 0xff0000, R40, 0xf8, !PT ;  /* 0x00ff000054327812 */ /* 0x000fe400078ef828 */
[----:B------:R-:W-:-:S02]  /*ae90*/  F2FP.F16.E4M3.UNPACK_B R40, R39 ;  /* 0x00000027ff28723e */ /* 0x000fc400020006ff */
[----:B------:R-:W-:Y:S01]  /*aea0*/  LOP3.LUT R37, R52, 0xff00, R37, 0xf8, !PT ;  /* 0x0000ff0034257812 */ /* 0x000fe200078ef825 */
[----:B------:R-:W-:Y:S01]  /*aeb0*/  IMAD.MOV.U32 R52, RZ, RZ, R15 ;  /* 0x000000ffff347224 */ /* 0x000fe200078e000f */
[----:B------:R-:W-:Y:S01]  /*aec0*/  F2FP.F16.E4M3.UNPACK_B R85, R50 ;  /* 0x00000032ff55723e */ /* 0x000fe200020006ff */
[----:B------:R-:W-:Y:S01]  /*aed0*/  HADD2.F32 R86, -RZ, R40.H0_H0 ;  /* 0x20000028ff567230 */ /* 0x000fe20000004100 */
[----:B------:R-:W-:Y:S02]  /*aee0*/  LOP3.LUT R37, R37, 0xff0000, R43, 0xf8, !PT ;  /* 0x00ff000025257812 */ /* 0x000fe400078ef82b */
[----:B------:R-:W-:Y:S01]  /*aef0*/  F2FP.F16.E4M3.UNPACK_B R15, R52 ;  /* 0x00000034ff0f723e */ /* 0x000fe200020006ff */
[--C-:B------:R-:W-:Y:S01]  /*af00*/  HADD2.F32 R87, -RZ, R85.reuse.H0_H0 ;  /* 0x20000055ff577230 */ /* 0x100fe20000004100 */
[----:B------:R-:W-:Y:S01]  /*af10*/  F2FP.F16.E4M3.UNPACK_B R84, R37 ;  /* 0x00000025ff54723e */ /* 0x000fe200020006ff */
[----:B------:R-:W-:Y:S01]  /*af20*/  HADD2.F32 R85, -RZ, R85.H1_H1 ;  /* 0x30000055ff557230 */ /* 0x000fe20000004100 */
[----:B------:R-:W-:Y:S01]  /*af30*/  F2FP.F16.E4M3.UNPACK_B R39, R39.H1 ;  /* 0x00000027ff27723e */ /* 0x000fe200030006ff */
[--C-:B------:R-:W-:Y:S01]  /*af40*/  HADD2.F32 R164, -RZ, R15.reuse.H0_H0 ;  /* 0x2000000fffa47230 */ /* 0x100fe20000004100 */
[----:B------:R-:W-:Y:S01]  /*af50*/  F2FP.F16.E4M3.UNPACK_B R37, R37.H1 ;  /* 0x00000025ff25723e */ /* 0x000fe200030006ff */
[--C-:B------:R-:W-:Y:S01]  /*af60*/  HADD2.F32 R43, -RZ, R84.reuse.H0_H0 ;  /* 0x20000054ff2b7230 */ /* 0x100fe20000004100 */
[----:B------:R-:W-:Y:S01]  /*af70*/  F2FP.F16.E4M3.UNPACK_B R50, R50.H1 ;  /* 0x00000032ff32723e */ /* 0x000fe200030006ff */
[----:B------:R-:W-:Y:S01]  /*af80*/  HADD2.F32 R84, -RZ, R84.H1_H1 ;  /* 0x30000054ff547230 */ /* 0x000fe20000004100 */
[----:B------:R-:W-:Y:S01]  /*af90*/  F2FP.SATFINITE.E4M3.F32.PACK_AB_MERGE_C R49, R55, R49, RZ ;  /* 0x000000313731723e */ /* 0x000fe200048070ff */
[----:B------:R-:W-:-:S02]  /*afa0*/  HADD2.F32 R15, -RZ, R15.H1_H1 ;  /* 0x3000000fff0f7230 */ /* 0x000fc40000004100 */
[-C--:B------:R-:W-:Y:S01]  /*afb0*/  FMUL.FTZ R165, R86, R43.reuse ;  /* 0x0000002b56a57220 */ /* 0x080fe20000410000 */
[C---:B------:R-:W-:Y:S01]  /*afc0*/  FMUL.FTZ R43, R164.reuse, R43 ;  /* 0x0000002ba42b7220 */ /* 0x040fe20000410000 */
[----:B------:R-:W-:Y:S02]  /*afd0*/  F2FP.SATFINITE.E4M3.F32.PACK_AB_MERGE_C R53, R53, R54, R49 ;  /* 0x000000363535723e */ /* 0x000fe40004807031 */
        /* <DEDUP_REMOVED lines=17> */
[----:B------:R-:W-:-:S02]  /*b0f0*/  HADD2.F32 R52, -RZ, R39.H0_H0 ;  /* 0x20000027ff347230 */ /* 0x000fc40000004100 */
[----:B------:R-:W-:Y:S02]  /*b100*/  HADD2.F32 R39, -RZ, R39.H1_H1 ;  /* 0x30000027ff277230 */ /* 0x000fe40000004100 */
[--C-:B------:R-:W-:Y:S02]  /*b110*/  HADD2.F32 R85, -RZ, R43.reuse.H0_H0 ;  /* 0x2000002bff557230 */ /* 0x100fe40000004100 */
[-C--:B------:R-:W-:Y:S01]  /*b120*/  FMUL.FTZ R164, R52, R87.reuse ;  /* 0x0000005734a47220 */ /* 0x080fe20000410000 */
[----:B------:R-:W-:Y:S02]  /*b130*/  HADD2.F32 R43, -RZ, R43.H1_H1 ;  /* 0x3000002bff2b7230 */ /* 0x000fe40000004100 */
[--C-:B------:R-:W-:Y:S02]  /*b140*/  HADD2.F32 R55, -RZ, R51.reuse.H0_H0 ;  /* 0x20000033ff377230 */ /* 0x100fe40000004100 */
[C---:B------:R-:W-:Y:S01]  /*b150*/  FFMA.FTZ R164, R85.reuse, R84, -R164 ;  /* 0x0000005455a47223 */ /* 0x040fe200000108a4 */
[----:B------:R-:W-:Y:S01]  /*b160*/  FMUL.FTZ R85, R85, R87 ;  /* 0x0000005755557220 */ /* 0x000fe20000410000 */
[----:B------:R-:W-:-:S03]  /*b170*/  HADD2.F32 R51, -RZ, R51.H1_H1 ;  /* 0x30000033ff337230 */ /* 0x000fc60000004100 */
[----:B------:R-:W-:Y:S01]  /*b180*/  FFMA.FTZ R85, R52, R84, R85 ;  /* 0x0000005434557223 */ /* 0x000fe20000010055 */
[-C--:B------:R-:W-:Y:S01]  /*b190*/  FMUL.FTZ R52, R39, R37.reuse ;  /* 0x0000002527347220 */ /* 0x080fe20000410000 */
[----:B------:R-:W-:-:S03]  /*b1a0*/  FMUL.FTZ R37, R43, R37 ;  /* 0x000000252b257220 */ /* 0x000fc60000410000 */
[-C--:B------:R-:W-:Y:S01]  /*b1b0*/  FFMA.FTZ R52, R43, R50.reuse, -R52 ;  /* 0x000000322b347223 */ /* 0x080fe20000010834 */
[----:B------:R-:W-:Y:S01]  /*b1c0*/  FFMA.FTZ R39, R39, R50, R37 ;  /* 0x0000003227277223 */ /* 0x000fe20000010025 */
[----:B------:R-:W-:Y:S01]  /*b1d0*/  F2FP.F16.E4M3.UNPACK_B R37, R160.H1 ;  /* 0x000000a0ff25723e */ /* 0x000fe200030006ff */
[--C-:B------:R-:W-:Y:S01]  /*b1e0*/  HADD2.F32 R50, -RZ, R49.reuse.H0_H0 ;  /* 0x20000031ff327230 */ /* 0x100fe20000004100 */
[----:B------:R-:W-:Y:S01]  /*b1f0*/  F2FP.F16.E4M3.UNPACK_B R43, R12.H1 ;  /* 0x0000000cff2b723e */ /* 0x000fe200030006ff */
[----:B------:R-:W-:Y:S01]  /*b200*/  HADD2.F32 R49, -RZ, R49.H1_H1 ;  /* 0x30000031ff317230 */ /* 0x000fe20000004100 */
        /* <DEDUP_REMOVED lines=13> */
[-C--:B------:R-:W-:Y:S01]  /*b2e0*/  FMUL.FTZ R50, R49, R37.reuse ;  /* 0x0000002531327220 */ /* 0x080fe20000410000 */
        /* <DEDUP_REMOVED lines=18> */
[-C--:B------:R-:W-:Y:S01]  /*b410*/  F2FP.F16.E4M3.UNPACK_B R51, R163.reuse.H1 ;  /* 0x000000a3ff33723e */ /* 0x080fe200030006ff */
[C---:B------:R-:W-:Y:S01]  /*b420*/  FMUL.FTZ R160, R12.reuse, R160 ;  /* 0x000000a00ca07220 */ /* 0x040fe20000410000 */
[----:B------:R-:W-:Y:S01]  /*b430*/  F2FP.F16.E4M3.UNPACK_B R163, R163 ;  /* 0x000000a3ffa3723e */ /* 0x000fe200020006ff */
[-C--:B------:R-:W-:Y:S01]  /*b440*/  FFMA.FTZ R49, R12, R162.reuse, -R49 ;  /* 0x000000a20c317223 */ /* 0x080fe20000010831 */
[----:B------:R-:W-:Y:S01]  /*b450*/  F2FP.SATFINITE.E4M3.F32.PACK_AB_MERGE_C R37, R37, R87, RZ ;  /* 0x000000572525723e */ /* 0x000fe200048070ff */
[----:B------:R-:W-:Y:S01]  /*b460*/  FFMA.FTZ R12, R36, R162, R160 ;  /* 0x000000a2240c7223 */ /* 0x000fe200000100a0 */
[----:B------:R-:W-:Y:S01]  /*b470*/  IMAD.MOV.U32 R36, RZ, RZ, R14 ;  /* 0x000000ffff247224 */ /* 0x000fe200078e000e */
[-C--:B------:R-:W-:Y:S01]  /*b480*/  F2FP.F16.E4M3.UNPACK_B R14, R161.reuse.H1 ;  /* 0x000000a1ff0e723e */ /* 0x080fe200030006ff */
[--C-:B------:R-:W-:Y:S01]  /*b490*/  HADD2.F32 R160, -RZ, R51.reuse.H0_H0 ;  /* 0x20000033ffa07230 */ /* 0x100fe20000004100 */
[----:B------:R-:W-:Y:S01]  /*b4a0*/  F2FP.SATFINITE.E4M3.F32.PACK_AB_MERGE_C R54, R49, R54, R43 ;  /* 0x000000363136723e */ /* 0x000fe2000480702b */
[----:B------:R-:W-:Y:S01]  /*b4b0*/  HADD2.F32 R51, -RZ, R51.H1_H1 ;  /* 0x30000033ff337230 */ /* 0x000fe20000004100 */
        /* <DEDUP_REMOVED lines=8> */
[----:B------:R-:W-:Y:S01]  /*b540*/  F2FP.F16.E4M3.UNPACK_B R36, R36 ;  /* 0x00000024ff24723e */ /* 0x000fe200020006ff */
[----:B------:R-:W-:-:S02]  /*b550*/  HADD2.F32 R49, -RZ, R49.H1_H1 ;  /* 0x30000031ff317230 */ /* 0x000fc40000004100 */
[-C--:B------:R-:W-:Y:S01]  /*b560*/  FMUL.FTZ R162, R50, R164.reuse ;  /* 0x000000a432a27220 */ /* 0x080fe20000410000 */
[----:B------:R-:W-:Y:S02]  /*b570*/  HADD2.F32 R43, -RZ, R43.H1_H1 ;  /* 0x3000002bff2b7230 */ /* 0x000fe40000004100 */
[C---:B------:R-:W-:Y:S01]  /*b580*/  FMUL.FTZ R164, R84.reuse, R164 ;  /* 0x000000a454a47220 */ /* 0x040fe20000410000 */
[----:B------:R-:W-:Y:S02]  /*b590*/  IMAD.MOV.U32 R15, RZ, RZ, R165 ;  /* 0x000000ffff0f7224 */ /* 0x000fe400078e00a5 */
[-C--:B------:R-:W-:Y:S01]  /*b5a0*/  FFMA.FTZ R162, R84, R160.reuse, -R162 ;  /* 0x000000a054a27223 */ /* 0x080fe200000108a2 */
        /* <DEDUP_REMOVED lines=18> */
[-C--:B------:R-:W-:Y:S01]  /*b6d0*/  FMUL.FTZ R49, R38, R161.reuse ;  /* 0x000000a126317220 */ /* 0x080fe20000410000 */
[----:B------:R-:W-:-:S03]  /*b6e0*/  FMUL.FTZ R161, R36, R161 ;  /* 0x000000a124a17220 */ /* 0x000fc60000410000 */
[----:B------:R-:W-:Y:S01]  /*b6f0*/  FFMA.FTZ R49, R36, R163, -R49 ;  /* 0x000000a324317223 */ /* 0x000fe20000010831 */
[----:B------:R-:W-:Y:S01]  /*b700*/  F2FP.SATFINITE.E4M3.F32.PACK_AB_MERGE_C R36, R12, R55, R37 ;  /* 0x000000370c24723e */ /* 0x000fe20004807025 */
[----:B------:R-:W-:Y:S01]  /*b710*/  FFMA.FTZ R161, R38, R163, R161 ;  /* 0x000000a326a17223 */ /* 0x000fe200000100a1 */
[----:B------:R-:W-:Y:S01]  /*b720*/  F2FP.SATFINITE.E4M3.F32.PACK_AB_MERGE_C R38, R14, R164, RZ ;  /* 0x000000a40e26723e */ /* 0x000fe200048070ff */
[----:B------:R-:W-:Y:S01]  /*b730*/  IMAD.MOV.U32 R12, RZ, RZ, R54 ;  /* 0x000000ffff0c7224 */ /* 0x000fe200078e0036 */
[----:B------:R-:W-:Y:S02]  /*b740*/  F2FP.SATFINITE.E4M3.F32.PACK_AB_MERGE_C R37, R41, R42, R13 ;  /* 0x0000002a2925723e */ /* 0x000fe4000480700d */
[----:B------:R-:W-:Y:S02]  /*b750*/  F2FP.SATFINITE.E4M3.F32.PACK_AB_MERGE_C R14, R49, R84, R43 ;  /* 0x00000054310e723e */ /* 0x000fe4000480702b */
[----:B------:R-:W-:Y:S02]  /*b760*/  F2FP.SATFINITE.E4M3.F32.PACK_AB_MERGE_C R38, R161, R160, R38 ;  /* 0x000000a0a126723e */ /* 0x000fe40004807026 */
[----:B------:R-:W-:-:S07]  /*b770*/  MOV R13, R53 ;  /* 0x00000035000d7202 */ /* 0x000fce0000000f00 */
.L_x_510:
[----:B------:R-:W-:Y:S05]  /*b780*/  BSYNC B3 ;  /* 0x0000000000037941 */ /* 0x000fea0003800000 */
.L_x_509:
[----:B----4-:R-:W-:-:S05]  /*b790*/  IADD3 R40, P2, R26, R11, RZ ;  /* 0x0000000b1a287210 */ /* 0x010fca0007f5e0ff */
[----:B---3--:R-:W-:Y:S01]  /*b7a0*/  IMAD.X R41, R153, 0x1, R111, P2 ;  /* 0x0000000199297824 */ /* 0x008fe200010e066f */
[----:B------:R-:W-:-:S04]  /*b7b0*/  ISETP.GE.AND P2, PT, R48, R128, PT ;  /* 0x000000803000720c */ /* 0x000fc80003f46270 */
[----:B0-----:R0:W-:Y:S09]  /*b7c0*/  ST.E.128 desc[UR50][R40.64], R12 ;  /* 0x0000000c28007985 */ /* 0x0011f2000c101d32 */
[----:B------:R-:W-:-:S04]  /*b7d0*/  @!P2 IADD3 R42, P5, R11, R48, RZ ;  /* 0x000000300b2aa210 */ /* 0x000fc80007fbe0ff */
[----:B------:R-:W-:-:S05]  /*b7e0*/  @!P2 LEA.HI.X.SX32 R43, R48, R153, 0x1, P5 ;  /* 0x00000099302ba211 */ /* 0x000fca00028f0eff */
[----:B------:R0:W-:Y:S04]  /*b7f0*/  @!P2 ST.E.128 desc[UR50][R42.64], R36 ;  /* 0x000000242a00a985 */ /* 0x0001e8000c101d32 */
.L_x_508:
[----:B------:R-:W-:Y:S05]  /*b800*/  BSYNC B2 ;  /* 0x0000000000027941 */ /* 0x000fea0003800000 */
.L_x_507:
[----:B------:R-:W-:-:S13]  /*b810*/  ISETP.NE.AND P2, PT, R30, RZ, PT ;  /* 0x000000ff1e00720c */ /* 0x000fda0003f45270 */
[----:B------:R-:W-:Y:S05]  /*b820*/  @!P2 BRA `(.L_x_502) ;  /* 0x0000000c00b4a947 */ /* 0x000fea0003800000 */
[----:B0-----:R-:W5:Y:S01]  /*b830*/  LDL R12, [R1] ;  /* 0x00000000010c7983 */ /* 0x001f620000100800 */
[----:B----4-:R-:W-:Y:S01]  /*b840*/  IADD3 R40, P2, R27, R11, RZ ;  /* 0x0000000b1b287210 */ /* 0x010fe20007f5e0ff */
[----:B------:R-:W-:Y:S04]  /*b850*/  BSSY B2, `(.L_x_511) ;  /* 0x00000e5000027945 */ /* 0x000fe80003800000 */
[----:B---3--:R-:W-:Y:S01]  /*b860*/  IMAD.X R41, R153, 0x1, R110, P2 ;  /* 0x0000000199297824 */ /* 0x008fe200010e066e */
[----:B------:R-:W-:Y:S02]  /*b870*/  ISETP.GE.AND P2, PT, R4, R117, PT ;  /* 0x000000750400720c */ /* 0x000fe40003f46270 */
[----:B-----5:R-:W-:-:S04]  /*b880*/  LOP3.LUT P5, RZ, R12, 0x1, RZ, 0xc0, !PT ;  /* 0x000000010cff7812 */ /* 0x020fc800078ac0ff */
[----:B------:R-:W-:-:S04]  /*b890*/  SEL R12, R118, R142, !P5 ;  /* 0x0000008e760c7207 */ /* 0x000fc80006800000 */
[----:B------:R-:W-:-:S04]  /*b8a0*/  SHF.R.S32.HI R13, RZ, 0x1f, R12 ;  /* 0x0000001fff0d7819 */ /* 0x000fc8000001140c */
[----:B------:R-:W-:-:S04]  /*b8b0*/  LEA.HI R13, R13, R12, RZ, 0x5 ;  /* 0x0000000c0d0d7211 */ /* 0x000fc800078f28ff */
[----:B------:R-:W-:-:S04]  /*b8c0*/  LEA.HI.SX32 R13, R13, R114, 0x1b ;  /* 0x000000720d0d7211 */ /* 0x000fc800078fdaff */
[----:B------:R-:W-:Y:S01]  /*b8d0*/  SHF.R.S32.HI R12, RZ, 0x1f, R13 ;  /* 0x0000001fff0c7819 */ /* 0x000fe2000001140d */
[----:B------:R-:W-:-:S03]  /*b8e0*/  IMAD.SHL.U32 R43, R13, 0x10, RZ ;  /* 0x000000100d2b7824 */ /* 0x000fc600078e00ff */
[----:B------:R-:W-:Y:S02]  /*b8f0*/  LEA.HI R12, R12, R13, RZ, 0x2 ;  /* 0x0000000d0c0c7211 */ /* 0x000fe400078f10ff */
[----:B------:R-:W-:Y:S02]  /*b900*/  LOP3.LUT R13, R205, 0x30, R43, 0xf8, !PT ;  /* 0x00000030cd0d7812 */ /* 0x000fe400078ef82b */
[----:B------:R-:W-:Y:S02]  /*b910*/  SHF.R.S32.HI R12, RZ, 0x2, R12 ;  /* 0x00000002ff0c7819 */ /* 0x000fe4000001140c */
[----:B------:R-:W-:-:S03]  /*b920*/  LOP3.LUT R13, R13, R206, RZ, 0x3c, !PT ;  /* 0x000000ce0d0d7212 */ /* 0x000fc600078e3cff */
[----:B------:R-:W-:-:S05]  /*b930*/  IMAD R12, R12, 0x2800, R207 ;  /* 0x000028000c0c7824 */ /* 0x000fca00078e02cf */
[----:B------:R-:W-:Y:S01]  /*b940*/  IADD3 R12, R12, R13, RZ ;  /* 0x0000000d0c0c7210 */ /* 0x000fe20007ffe0ff */
[----:B------:R-:W-:-:S04]  /*b950*/  IMAD R13, R19, 0x7800, R133 ;  /* 0x00007800130d7824 */ /* 0x000fc800078e0285 */
[----:B------:R-:W-:Y:S02]  /*b960*/  IMAD R15, R19, 0x7800, R12 ;  /* 0x00007800130f7824 */ /* 0x000fe400078e020c */
[C---:B------:R-:W-:Y:S02]  /*b970*/  IMAD.IADD R13, R18.reuse, 0x1, R13 ;  /* 0x00000001120d7824 */ /* 0x040fe400078e020d */
[----:B------:R-:W-:-:S04]  /*b980*/  IMAD.IADD R36, R18, 0x1, R15 ;  /* 0x0000000112247824 */ /* 0x000fc800078e020f */
[----:B------:R-:W0:Y:S04]  /*b990*/  LDS.128 R12, [R13+0x1a400] ;  /* 0x01a400000d0c7984 */ /* 0x000e280000000c00 */
[----:B------:R-:W3:Y:S01]  /*b9a0*/  LDS.128 R36, [R36+0x1a400] ;  /* 0x01a4000024247984 */ /* 0x000ee20000000c00 */
[----:B------:R-:W-:Y:S05]  /*b9b0*/  @P2 BRA `(.L_x_512) ;  /* 0x0000000c00382947 */ /* 0x000fea0003800000 */
[----:B------:R-:W-:Y:S02]  /*b9c0*/  SHF.R.U32.HI R42, RZ, 0x8, R77 ;  /* 0x00000008ff2a7819 */ /* 0x000fe4000001164d */
[----:B------:R-:W-:Y:S02]  /*b9d0*/  SHF.R.U32.HI R44, RZ, 0x8, R45 ;  /* 0x00000008ff2c7819 */ /* 0x000fe4000001162d */
[----:B------:R-:W-:Y:S01]  /*b9e0*/  SHF.R.U32.HI R46, RZ, 0x10, R77 ;  /* 0x00000010ff2e7819 */ /* 0x000fe2000001164d */
[----:B------:R-:W-:Y:S01]  /*b9f0*/  IMAD.SHL.U32 R42, R42, 0x100, RZ ;  /* 0x000001002a2a7824 */ /* 0x000fe200078e00ff */
[----:B------:R-:W-:Y:S01]  /*ba00*/  LOP3.LUT R49, R77, 0xff0000ff, RZ, 0xc0, !PT ;  /* 0xff0000ff4d317812 */ /* 0x000fe200078ec0ff */
[----:B------:R-:W-:Y:S01]  /*ba10*/  IMAD.SHL.U32 R44, R44, 0x100, RZ ;  /* 0x000001002c2c7824 */ /* 0x000fe200078e00ff */
[----:B------:R-:W-:Y:S02]  /*ba20*/  SHF.R.U32.HI R48, RZ, 0x10, R45 ;  /* 0x00000010ff307819 */ /* 0x000fe4000001162d */
[----:B------:R-:W-:-:S02]  /*ba30*/  LOP3.LUT R45, R45, 0xff0000ff, RZ, 0xc0, !PT ;  /* 0xff0000ff2d2d7812 */ /* 0x000fc400078ec0ff */
[----:B------:R-:W-:Y:S01]  /*ba40*/  LOP3.LUT R49, R49, 0xff00, R42, 0xf8, !PT ;  /* 0x0000ff0031317812 */ /* 0x000fe200078ef82a */
[----:B------:R-:W-:Y:S01]  /*ba50*/  IMAD.U32 R48, R48, 0x10000, RZ ;  /* 0x0001000030307824 */ /* 0x000fe200078e00ff */
[----:B------:R-:W-:Y:S02]  /*ba60*/  SHF.L.U32 R46, R46, 0x10, RZ ;  /* 0x000000102e2e7819 */ /* 0x000fe400000006ff */
[----:B------:R-:W-:Y:S02]  /*ba70*/  LOP3.LUT R45, R45, 0xff00, R44, 0xf8, !PT ;  /* 0x0000ff002d2d7812 */ /* 0x000fe400078ef82c */
[----:B------:R-:W-:Y:S01]  /*ba80*/  LOP3.LUT R46, R49, 0xff0000, R46, 0xf8, !PT ;  /* 0x00ff0000312e7812 */ /* 0x000fe200078ef82e */
[----:B---3--:R-:W-:Y:S01]  /*ba90*/  IMAD.MOV.U32 R49, RZ, RZ, R37 ;  /* 0x000000ffff317224 */ /* 0x008fe200078e0025 */
[----:B------:R-:W-:Y:S02]  /*baa0*/  LOP3.LUT R48, R45, 0xff0000, R48, 0xf8, !PT ;  /* 0x00ff00002d307812 */ /* 0x000fe400078ef830 */
[----:B0-----:R-:W-:-:S02]  /*bab0*/  F2FP.F16.E4M3.UNPACK_B R44, R13 ;  /* 0x0000000dff2c723e */ /* 0x001fc400020006ff */
[-C--:B------:R-:W-:Y:S02]  /*bac0*/  F2FP.F16.E4M3.UNPACK_B R50, R49.reuse ;  /* 0x00000031ff32723e */ /* 0x080fe400020006ff */
[----:B------:R-:W-:Y:S01]  /*bad0*/  F2FP.F16.E4M3.UNPACK_B R52, R48 ;  /* 0x00000030ff34723e */ /* 0x000fe200020006ff */
[----:B------:R-:W-:Y:S01]  /*bae0*/  HADD2.F32 R45, -RZ, R44.H0_H0 ;  /* 0x2000002cff2d7230 */ /* 0x000fe20000004100 */
[-C--:B------:R-:W-:Y:S01]  /*baf0*/  F2FP.F16.E4M3.UNPACK_B R37, R46.reuse ;  /* 0x0000002eff25723e */ /* 0x080fe200020006ff */
[----:B------:R-:W-:Y:S01]  /*bb00*/  HADD2.F32 R42, -RZ, R50.H0_H0 ;  /* 0x20000032ff2a7230 */ /* 0x000fe20000004100 */
[----:B------:R-:W-:Y:S01]  /*bb10*/  F2FP.F16.E4M3.UNPACK_B R49, R49.H1 ;  /* 0x00000031ff31723e */ /* 0x000fe200030006ff */
[----:B------:R-:W-:Y:S01]  /*bb20*/  HADD2.F32 R53, -RZ, R52.H0_H0 ;  /* 0x20000034ff357230 */ /* 0x000fe20000004100 */
[----:B------:R-:W-:Y:S01]  /*bb30*/  F2FP.F16.E4M3.UNPACK_B R46, R46.H1 ;  /* 0x0000002eff2e723e */ /* 0x000fe200030006ff */
[----:B------:R-:W-:Y:S01]  /*bb40*/  HADD2.F32 R51, -RZ, R37.H0_H0 ;  /* 0x20000025ff337230 */ /* 0x000fe20000004100 */
[----:B------:R-:W-:Y:S01]  /*bb50*/  SHF.R.U32.HI R55, RZ, 0x8, R79 ;  /* 0x00000008ff377819 */ /* 0x000fe2000001164f */
[----:B------:R-:W-:-:S02]  /*bb60*/  HADD2.F32 R50, -RZ, R50.H1_H1 ;  /* 0x30000032ff327230 */ /* 0x000fc40000004100 */
[CC--:B------:R-:W-:Y:S01]  /*bb70*/  FMUL.FTZ R54, R42.reuse, R53.reuse ;  /* 0x000000352a367220 */ /* 0x0c0fe20000410000 */
[C---:B------:R-:W-:Y:S01]  /*bb80*/  FMUL.FTZ R53, R45.reuse, R53 ;  /* 0x000000352d357220 */ /* 0x040fe20000410000 */
[----:B------:R-:W-:Y:S02]  /*bb90*/  HADD2.F32 R44, -RZ, R44.H1_H1 ;  /* 0x3000002cff2c7230 */ /* 0x000fe40000004100 */
[-C--:B------:R-:W-:Y:S01]  /*bba0*/  FFMA.FTZ R45, R45, R51.reuse, -R54 ;  /* 0x000000332d2d7223 */ /* 0x080fe20000010836 */
[----:B------:R-:W-:Y:S01]  /*bbb0*/  FFMA.FTZ R42, R42, R51, R53 ;  /* 0x000000332a2a7223 */ /* 0x000fe20000010035 */
[----:B------:R-:W-:Y:S02]  /*bbc0*/  HADD2.F32 R51, -RZ, R52.H1_H1 ;  /* 0x30000034ff337230 */ /* 0x000fe40000004100 */
[----:B------:R-:W-:Y:S02]  /*bbd0*/  HADD2.F32 R37, -RZ, R37.H1_H1 ;  /* 0x30000025ff257230 */ /* 0x000fe40000004100 */
[----:B------:R-:W-:-:S02]  /*bbe0*/  HADD2.F32 R52, -RZ, R46.H0_H0 ;  /* 0x2000002eff347230 */ /* 0x000fc40000004100 */
[-C--:B------:R-:W-:Y:S01]  /*bbf0*/  FMUL.FTZ R53, R50, R51.reuse ;  /* 0x0000003332357220 */ /* 0x080fe20000410000 */
[C---:B------:R-:W-:Y:S01]  /*bc00*/  FMUL.FTZ R51, R44.reuse, R51 ;  /* 0x000000332c337220 */ /* 0x040fe20000410000 */
[----:B------:R-:W-:Y:S02]  /*bc10*/  HADD2.F32 R46, -RZ, R46.H1_H1 ;  /* 0x3000002eff2e7230 */ /* 0x000fe40000004100 */
[-C--:B------:R-:W-:Y:S01]  /*bc20*/  FFMA.FTZ R44, R44, R37.reuse, -R53 ;  /* 0x000000252c2c7223 */ /* 0x080fe20000010835 */
[----:B------:R-:W-:Y:S01]  /*bc30*/  FFMA.FTZ R37, R50, R37, R51 ;  /* 0x0000002532257223 */ /* 0x000fe20000010033 */
[----:B------:R-:W-:Y:S02]  /*bc40*/  F2FP.F16.E4M3.UNPACK_B R50, R48.H1 ;  /* 0x00000030ff32723e */ /* 0x000fe400030006ff */
[----:B------:R-:W-:Y:S01]  /*bc50*/  F2FP.F16.E4M3.UNPACK_B R48, R13.H1 ;  /* 0x0000000dff30723e */ /* 0x000fe200030006ff */
[----:B------:R-:W-:Y:S02]  /*bc60*/  HADD2.F32 R13, -RZ, R49.H0_H0 ;  /* 0x20000031ff0d7230 */ /* 0x000fe40000004100 */
        /* <DEDUP_REMOVED lines=8> */
[----:B------:R-:W-:Y:S01]  /*bcf0*/  FMUL.FTZ R51, R49, R50 ;  /* 0x0000003231337220 */ /* 0x000fe20000410000 */
[----:B------:R-:W-:Y:S01]  /*bd00*/  FFMA.FTZ R13, R13, R52, R54 ;  /* 0x000000340d0d7223 */ /* 0x000fe20000010036 */
[C---:B------:R-:W-:Y:S01]  /*bd10*/  FMUL.FTZ R50, R48.reuse, R50 ;  /* 0x0000003230327220 */ /* 0x040fe20000410000 */
[----:B------:R-:W-:Y:S01]  /*bd20*/  LOP3.LUT R52, R47, 0xff0000ff, RZ, 0xc0, !PT ;  /* 0xff0000ff2f347812 */ /* 0x000fe200078ec0ff */
[-C--:B------:R-:W-:Y:S01]  /*bd30*/  FFMA.FTZ R54, R48, R46.reuse, -R51 ;  /* 0x0000002e30367223 */ /* 0x080fe20000010833 */
[--C-:B------:R-:W-:Y:S01]  /*bd40*/  SHF.R.U32.HI R51, RZ, 0x10, R47.reuse ;  /* 0x00000010ff337819 */ /* 0x100fe2000001162f */
[----:B------:R-:W-:Y:S01]  /*bd50*/  FFMA.FTZ R46, R49, R46, R50 ;  /* 0x0000002e312e7223 */ /* 0x000fe20000010032 */
[----:B------:R-:W-:Y:S01]  /*bd60*/  SHF.R.U32.HI R49, RZ, 0x8, R47 ;  /* 0x00000008ff317819 */ /* 0x000fe2000001162f */
[----:B------:R-:W-:Y:S01]  /*bd70*/  IMAD.SHL.U32 R47, R55, 0x100, RZ ;  /* 0x00000100372f7824 */ /* 0x000fe200078e00ff */
[----:B------:R-:W-:-:S02]  /*bd80*/  SHF.R.U32.HI R48, RZ, 0x10, R79 ;  /* 0x00000010ff307819 */ /* 0x000fc4000001164f */
[----:B------:R-:W-:Y:S01]  /*bd90*/  LOP3.LUT R50, R79, 0xff0000ff, RZ, 0xc0, !PT ;  /* 0xff0000ff4f327812 */ /* 0x000fe200078ec0ff */
[----:B------:R-:W-:Y:S01]  /*bda0*/  IMAD.SHL.U32 R49, R49, 0x100, RZ ;  /* 0x0000010031317824 */ /* 0x000fe200078e00ff */
[----:B------:R-:W-:Y:S02]  /*bdb0*/  SHF.L.U32 R48, R48, 0x10, RZ ;  /* 0x0000001030307819 */ /* 0x000fe400000006ff */
[----:B------:R-:W-:Y:S02]  /*bdc0*/  LOP3.LUT R47, R50, 0xff00, R47, 0xf8, !PT ;  /* 0x0000ff00322f7812 */ /* 0x000fe400078ef82f */
[----:B------:R-:W-:Y:S01]  /*bdd0*/  LOP3.LUT R49, R52, 0xff00, R49, 0xf8, !PT ;  /* 0x0000ff0034317812 */ /* 0x000fe200078ef831 */
[----:B------:R-:W-:Y:S01]  /*bde0*/  IMAD.U32 R52, R51, 0x10000, RZ ;  /* 0x0001000033347824 */ /* 0x000fe200078e00ff */
[----:B------:R-:W-:Y:S02]  /*bdf0*/  LOP3.LUT R51, R47, 0xff0000, R48, 0xf8, !PT ;  /* 0x00ff00002f337812 */ /* 0x000fe400078ef830 */
[----:B------:R-:W-:-:S02]  /*be00*/  F2FP.F16.E4M3.UNPACK_B R47, R39 ;  /* 0x00000027ff2f723e */ /* 0x000fc400020006ff */
[----:B------:R-:W-:Y:S02]  /*be10*/  LOP3.LUT R52, R49, 0xff0000, R52, 0xf8, !PT ;  /* 0x00ff000031347812 */ /* 0x000fe400078ef834 */
[----:B------:R-:W-:Y:S01]  /*be20*/  F2FP.F16.E4M3.UNPACK_B R49, R15 ;  /* 0x0000000fff31723e */ /* 0x000fe200020006ff */
[--C-:B------:R-:W-:Y:S01]  /*be30*/  HADD2.F32 R48, -RZ, R47.reuse.H0_H0 ;  /* 0x2000002fff307230 */ /* 0x100fe20000004100 */
[-C--:B------:R-:W-:Y:S01]  /*be40*/  F2FP.F16.E4M3.UNPACK_B R55, R52.reuse ;  /* 0x00000034ff37723e */ /* 0x080fe200020006ff */
[----:B------:R-:W-:Y:S01]  /*be50*/  HADD2.F32 R47, -RZ, R47.H1_H1 ;  /* 0x3000002fff2f7230 */ /* 0x000fe20000004100 */
[-C--:B------:R-:W-:Y:S01]  /*be60*/  F2FP.F16.E4M3.UNPACK_B R76, R51.reuse ;  /* 0x00000033ff4c723e */ /* 0x080fe200020006ff */
[----:B------:R-:W-:Y:S01]  /*be70*/  HADD2.F32 R50, -RZ, R49.H0_H0 ;  /* 0x20000031ff327230 */ /* 0x000fe20000004100 */
[----:B------:R-:W-:Y:S01]  /*be80*/  F2FP.F16.E4M3.UNPACK_B R52, R52.H1 ;  /* 0x00000034ff34723e */ /* 0x000fe200030006ff */
[----:B------:R-:W-:Y:S01]  /*be90*/  HADD2.F32 R78, -RZ, R55.H1_H1 ;  /* 0x30000037ff4e7230 */ /* 0x000fe20000004100 */
[----:B------:R-:W-:Y:S01]  /*bea0*/  F2FP.F16.E4M3.UNPACK_B R51, R51.H1 ;  /* 0x00000033ff33723e */ /* 0x000fe200030006ff */
[----:B------:R-:W-:Y:S01]  /*beb0*/  HADD2.F32 R49, -RZ, R49.H1_H1 ;  /* 0x30000031ff317230 */ /* 0x000fe20000004100 */
[----:B------:R-:W-:Y:S01]  /*bec0*/  F2FP.SATFINITE.E4M3.F32.PACK_AB_MERGE_C R53, R54, R53, RZ ;  /* 0x000000353635723e */ /* 0x000fe200048070ff */
[----:B------:R-:W-:-:S02]  /*bed0*/  HADD2.F32 R77, -RZ, R76.H0_H0 ;  /* 0x2000004cff4d7230 */ /* 0x000fc40000004100 */
[-C--:B------:R-:W-:Y:S01]  /*bee0*/  FMUL.FTZ R84, R47, R78.reuse ;  /* 0x0000004e2f547220 */ /* 0x080fe20000410000 */
[----:B------:R-:W-:Y:S02]  /*bef0*/  HADD2.F32 R76, -RZ, R76.H1_H1 ;  /* 0x3000004cff4c7230 */ /* 0x000fe40000004100 */
[C---:B------:R-:W-:Y:S01]  /*bf00*/  FMUL.FTZ R78, R49.reuse, R78 ;  /* 0x0000004e314e7220 */ /* 0x040fe20000410000 */
[----:B------:R-:W-:Y:S01]  /*bf10*/  HADD2.F32 R79, -RZ, R55.H0_H0 ;  /* 0x20000037ff4f7230 */ /* 0x000fe20000004100 */
[----:B------:R-:W-:Y:S01]  /*bf20*/  F2FP.F16.E4M3.UNPACK_B R55, R39.H1 ;  /* 0x00000027ff37723e */ /* 0x000fe200030006ff */
[-C--:B------:R-:W-:Y:S01]  /*bf30*/  FFMA.FTZ R49, R49, R76.reuse, -R84 ;  /* 0x0000004c31317223 */ /* 0x080fe20000010854 */
[----:B------:R-:W-:Y:S01]  /*bf40*/  FFMA.FTZ R47, R47, R76, R78 ;  /* 0x0000004c2f2f7223 */ /* 0x000fe2000001004e */
[----:B------:R-:W-:Y:S02]  /*bf50*/  F2FP.F16.E4M3.UNPACK_B R76, R15.H1 ;  /* 0x0000000fff4c723e */ /* 0x000fe400030006ff */
[----:B------:R-:W-:-:S02]  /*bf60*/  HADD2.F32 R15, -RZ, R55.H0_H0 ;  /* 0x20000037ff0f7230 */ /* 0x000fc40000004100 */
[-C--:B------:R-:W-:Y:S01]  /*bf70*/  FMUL.FTZ R85, R48, R79.reuse ;  /* 0x0000004f30557220 */ /* 0x080fe20000410000 */
[----:B------:R-:W-:Y:S02]  /*bf80*/  HADD2.F32 R84, -RZ, R52.H0_H0 ;  /* 0x20000034ff547230 */ /* 0x000fe40000004100 */
[C---:B------:R-:W-:Y:S01]  /*bf90*/  FMUL.FTZ R79, R50.reuse, R79 ;  /* 0x0000004f324f7220 */ /* 0x040fe20000410000 */
[----:B------:R-:W-:Y:S02]  /*bfa0*/  HADD2.F32 R39, -RZ, R76.H0_H0 ;  /* 0x2000004cff277230 */ /* 0x000fe40000004100 */
[----:B------:R-:W-:Y:S01]  /*bfb0*/  FFMA.FTZ R50, R50, R77, -R85 ;  /* 0x0000004d32327223 */ /* 0x000fe20000010855 */
[----:B------:R-:W-:Y:S02]  /*bfc0*/  HADD2.F32 R78, -RZ, R51.H0_H0 ;  /* 0x20000033ff4e7230 */ /* 0x000fe40000004100 */
[----:B------:R-:W-:Y:S01]  /*bfd0*/  FMUL.FTZ R86, R15, R84 ;  /* 0x000000540f567220 */ /* 0x000fe20000410000 */
[----:B------:R-:W-:-:S02]  /*bfe0*/  HADD2.F32 R55, -RZ, R55.H1_H1 ;  /* 0x30000037ff377230 */ /* 0x000fc40000004100 */
[C---:B------:R-:W-:Y:S01]  /*bff0*/  FMUL.FTZ R84, R39.reuse, R84 ;  /* 0x0000005427547220 */ /* 0x040fe20000410000 */
[----:B------:R-:W-:Y:S02]  /*c000*/  HADD2.F32 R52, -RZ, R52.H1_H1 ;  /* 0x30000034ff347230 */ /* 0x000fe40000004100 */
[----:B------:R-:W-:Y:S01]  /*c010*/  FFMA.FTZ R48, R48, R77, R79 ;  /* 0x0000004d30307223 */ /* 0x000fe2000001004f */
[----:B------:R-:W-:Y:S02]  /*c020*/  HADD2.F32 R76, -RZ, R76.H1_H1 ;  /* 0x3000004cff4c7230 */ /* 0x000fe40000004100 */
[-C--:B------:R-:W-:Y:S01]  /*c030*/  FFMA.FTZ R39, R39, R78.reuse, -R86 ;  /* 0x0000004e27277223 */ /* 0x080fe20000010856 */
[----:B------:R-:W-:Y:S02]  /*c040*/  HADD2.F32 R51, -RZ, R51.H1_H1 ;  /* 0x30000033ff337230 */ /* 0x000fe40000004100 */
[----:B------:R-:W-:Y:S01]  /*c050*/  FFMA.FTZ R15, R15, R78, R84 ;  /* 0x0000004e0f0f7223 */ /* 0x000fe20000010054 */
[-C--:B------:R-:W-:Y:S01]  /*c060*/  FMUL.FTZ R77, R55, R52.reuse ;  /* 0x00000034374d7220 */ /* 0x080fe20000410000 */
[----:B------:R-:W-:Y:S01]  /*c070*/  FMUL.FTZ R78, R76, R52 ;  /* 0x000000344c4e7220 */ /* 0x000fe20000410000 */
[----:B------:R-:W-:-:S02]  /*c080*/  F2FP.F16.E4M3.UNPACK_B R54, R154.H1 ;  /* 0x0000009aff36723e */ /* 0x000fc400030006ff */
[-C--:B------:R-:W-:Y:S01]  /*c090*/  FFMA.FTZ R52, R76, R51.reuse, -R77 ;  /* 0x000000334c347223 */ /* 0x080fe2000001084d */
[----:B------:R-:W-:Y:S01]  /*c0a0*/  FFMA.FTZ R51, R55, R51, R78 ;  /* 0x0000003337337223 */ /* 0x000fe2000001004e */
[----:B------:R-:W-:Y:S01]  /*c0b0*/  F2FP.F16.E4M3.UNPACK_B R76, R36.H1 ;  /* 0x00000024ff4c723e */ /* 0x000fe200030006ff */
[--C-:B------:R-:W-:Y:S01]  /*c0c0*/  HADD2.F32 R86, -RZ, R54.reuse.H0_H0 ;  /* 0x20000036ff567230 */ /* 0x100fe20000004100 */
[----:B------:R-:W-:Y:S01]  /*c0d0*/  F2FP.F16.E4M3.UNPACK_B R55, R12.H1 ;  /* 0x0000000cff37723e */ /* 0x000fe200030006ff */
[----:B------:R-:W-:Y:S01]  /*c0e0*/  HADD2.F32 R54, -RZ, R54.H1_H1 ;  /* 0x30000036ff367230 */ /* 0x000fe20000004100 */
[----:B------:R-:W-:Y:S01]  /*c0f0*/  F2FP.F16.E4M3.UNPACK_B R78, R156.H1 ;  /* 0x0000009cff4e723e */ /* 0x000fe200030006ff */
[----:B------:R-:W-:Y:S01]  /*c100*/  HADD2.F32 R77, -RZ, R76.H0_H0 ;  /* 0x2000004cff4d7230 */ /* 0x000fe20000004100 */
[----:B------:R-:W-:Y:S01]  /*c110*/  F2FP.F16.E4M3.UNPACK_B R154, R154 ;  /* 0x0000009aff9a723e */ /* 0x000fe200020006ff */
[----:B------:R-:W-:Y:S01]  /*c120*/  HADD2.F32 R79, -RZ, R55.H0_H0 ;  /* 0x20000037ff4f7230 */ /* 0x000fe20000004100 */
[----:B------:R-:W-:Y:S01]  /*c130*/  F2FP.F16.E4M3.UNPACK_B R36, R36 ;  /* 0x00000024ff24723e */ /* 0x000fe200020006ff */
[----:B------:R-:W-:-:S02]  /*c140*/  HADD2.F32 R84, -RZ, R78.H0_H0 ;  /* 0x2000004eff547230 */ /* 0x000fc40000004100 */
[-C--:B------:R-:W-:Y:S01]  /*c150*/  FMUL.FTZ R85, R77, R86.reuse ;  /* 0x000000564d557220 */ /* 0x080fe20000410000 */
[----:B------:R-:W-:Y:S02]  /*c160*/  HADD2.F32 R55, -RZ, R55.H1_H1 ;  /* 0x30000037ff377230 */ /* 0x000fe40000004100 */
[C---:B------:R-:W-:Y:S01]  /*c170*/  FMUL.FTZ R86, R79.reuse, R86 ;  /* 0x000000564f567220 */ /* 0x040fe20000410000 */
[----:B------:R-:W-:Y:S01]  /*c180*/  HADD2.F32 R78, -RZ, R78.H1_H1 ;  /* 0x3000004eff4e7230 */ /* 0x000fe20000004100 */
[----:B------:R-:W-:Y:S01]  /*c190*/  F2FP.F16.E4M3.UNPACK_B R12, R12 ;  /* 0x0000000cff0c723e */ /* 0x000fe200020006ff */
[-C--:B------:R-:W-:Y:S01]  /*c1a0*/  FFMA.FTZ R85, R79, R84.reuse, -R85 ;  /* 0x000000544f557223 */ /* 0x080fe20000010855 */
[----:B------:R-:W-:Y:S01]  /*c1b0*/  FFMA.FTZ R86, R77, R84, R86 ;  /* 0x000000544d567223 */ /* 0x000fe20000010056 */
[----:B------:R-:W-:Y:S01]  /*c1c0*/  HADD2.F32 R77, -RZ, R76.H1_H1 ;  /* 0x3000004cff4d7230 */ /* 0x000fe20000004100 */
[----:B------:R-:W-:Y:S01]  /*c1d0*/  F2FP.F16.E4M3.UNPACK_B R156, R156 ;  /* 0x0000009cff9c723e */ /* 0x000fe200020006ff */
[--C-:B------:R-:W-:Y:S01]  /*c1e0*/  HADD2.F32 R84, -RZ, R154.reuse.H0_H0 ;  /* 0x2000009aff547230 */ /* 0x100fe20000004100 */
[----:B------:R-:W-:Y:S01]  /*c1f0*/  F2FP.SATFINITE.E4M3.F32.PACK_AB_MERGE_C R39, R52, R39, RZ ;  /* 0x000000273427723e */ /* 0x000fe200048070ff */
[----:B------:R-:W-:-:S02]  /*c200*/  HADD2.F32 R154, -RZ, R154.H1_H1 ;  /* 0x3000009aff9a7230 */ /* 0x000fc40000004100 */
[-C--:B------:R-:W-:Y:S01]  /*c210*/  FMUL.FTZ R76, R77, R54.reuse ;  /* 0x000000364d4c7220 */ /* 0x080fe20000410000 */
[C---:B------:R-:W-:Y:S01]  /*c220*/  FMUL.FTZ R54, R55.reuse, R54 ;  /* 0x0000003637367220 */ /* 0x040fe20000410000 */
[----:B------:R-:W-:Y:S01]  /*c230*/  HADD2.F32 R87, -RZ, R12.H1_H1 ;  /* 0x3000000cff577230 */ /* 0x000fe20000004100 */
[----:B------:R-:W-:Y:S01]  /*c240*/  F2FP.SATFINITE.E4M3.F32.PACK_AB_MERGE_C R46, R46, R13, RZ ;  /* 0x0000000d2e2e723e */ /* 0x000fe200048070ff */
[-C--:B------:R-:W-:Y:S01]  /*c250*/  FFMA.FTZ R55, R55, R78.reuse, -R76 ;  /* 0x0000004e37377223 */ /* 0x080fe2000001084c */
[----:B------:R-:W-:Y:S01]  /*c260*/  FFMA.FTZ R54, R77, R78, R54 ;  /* 0x0000004e4d367223 */ /* 0x000fe20000010036 */
[----:B------:R-:W-:Y:S01]  /*c270*/  HADD2.F32 R76, -RZ, R36.H0_H0 ;  /* 0x20000024ff4c7230 */ /* 0x000fe20000004100 */
[----:B------:R-:W-:Y:S01]  /*c280*/  F2FP.SATFINITE.E4M3.F32.PACK_AB_MERGE_C R51, R51, R15, RZ ;  /* 0x0000000f3333723e */ /* 0x000fe200048070ff */
[----:B------:R-:W-:Y:S01]  /*c290*/  HADD2.F32 R78, -RZ, R12.H0_H0 ;  /* 0x2000000cff4e7230 */ /* 0x000fe20000004100 */
[----:B------:R-:W-:Y:S01]  /*c2a0*/  F2FP.SATFINITE.E4M3.F32.PACK_AB_MERGE_C R85, R55, R85, RZ ;  /* 0x000000553755723e */ /* 0x000fe200048070ff */
[----:B------:R-:W-:-:S02]  /*c2b0*/  HADD2.F32 R77, -RZ, R156.H0_H0 ;  /* 0x2000009cff4d7230 */ /* 0x000fc40000004100 */
[-C--:B------:R-:W-:Y:S01]  /*c2c0*/  FMUL.FTZ R79, R76, R84.reuse ;  /* 0x000000544c4f7220 */ /* 0x080fe20000410000 */
[----:B------:R-:W-:Y:S02]  /*c2d0*/  HADD2.F32 R156, -RZ, R156.H1_H1 ;  /* 0x3000009cff9c7230 */ /* 0x000fe40000004100 */
[----:B------:R-:W-:Y:S01]  /*c2e0*/  FMUL.FTZ R84, R78, R84 ;  /* 0x000000544e547220 */ /* 0x000fe20000410000 */
[----:B------:R-:W-:Y:S01]  /*c2f0*/  F2FP.SATFINITE.E4M3.F32.PACK_AB_MERGE_C R54, R54, R86, RZ ;  /* 0x000000563636723e */ /* 0x000fe200048070ff */
[-C--:B------:R-:W-:Y:S01]  /*c300*/  FFMA.FTZ R79, R78, R77.reuse, -R79 ;  /* 0x0000004d4e4f7223 */ /* 0x080fe2000001084f */
[-C--:B------:R-:W-:Y:S01]  /*c310*/  F2FP.F16.E4M3.UNPACK_B R78, R38.reuse.H1 ;  /* 0x00000026ff4e723e */ /* 0x080fe200030006ff */
[----:B------:R-:W-:Y:S01]  /*c320*/  FFMA.FTZ R84, R76, R77, R84 ;  /* 0x0000004d4c547223 */ /* 0x000fe20000010054 */
[----:B------:R-:W-:Y:S01]  /*c330*/  HADD2.F32 R77, -RZ, R36.H1_H1 ;  /* 0x30000024ff4d7230 */ /* 0x000fe20000004100 */
[----:B------:R-:W-:Y:S01]  /*c340*/  F2FP.F16.E4M3.UNPACK_B R38, R38 ;  /* 0x00000026ff26723e */ /* 0x000fe200020006ff */
[----:B------:R-:W-:Y:S01]  /*c350*/  IMAD.MOV.U32 R76, RZ, RZ, R14 ;  /* 0x000000ffff4c7224 */ /* 0x000fe200078e000e */
[----:B------:R-:W-:Y:S01]  /*c360*/  F2FP.SATFINITE.E4M3.F32.PACK_AB_MERGE_C R15, R49, R50, R39 ;  /* 0x00000032310f723e */ /* 0x000fe20004807027 */
[----:B------:R-:W-:-:S02]  /*c370*/  HADD2.F32 R36, -RZ, R78.H0_H0 ;  /* 0x2000004eff247230 */ /* 0x000fc40000004100 */
[-C--:B------:R-:W-:Y:S01]  /*c380*/  FMUL.FTZ R12, R77, R154.reuse ;  /* 0x0000009a4d0c7220 */ /* 0x080fe20000410000 */
[C---:B------:R-:W-:Y:S01]  /*c390*/  FMUL.FTZ R154, R87.reuse, R154 ;  /* 0x0000009a579a7220 */ /* 0x040fe20000410000 */
[----:B------:R-:W-:Y:S01]  /*c3a0*/  HADD2.F32 R78, -RZ, R78.H1_H1 ;  /* 0x3000004eff4e7230 */ /* 0x000fe20000004100 */
[----:B------:R-:W-:Y:S01]  /*c3b0*/  F2FP.SATFINITE.E4M3.F32.PACK_AB_MERGE_C R13, R44, R45, R53 ;  /* 0x0000002d2c0d723e */ /* 0x000fe20004807035 */
[-C--:B------:R-:W-:Y:S01]  /*c3c0*/  FFMA.FTZ R12, R87, R156.reuse, -R12 ;  /* 0x0000009c570c7223 */ /* 0x080fe2000001080c */
[----:B------:R-:W-:Y:S01]  /*c3d0*/  FFMA.FTZ R55, R77, R156, R154 ;  /* 0x0000009c4d377223 */ /* 0x000fe2000001009a */
[-C--:B------:R-:W-:Y:S02]  /*c3e0*/  F2FP.F16.E4M3.UNPACK_B R77, R155.reuse.H1 ;  /* 0x0000009bff4d723e */ /* 0x080fe400030006ff */
[----:B------:R-:W-:Y:S02]  /*c3f0*/  F2FP.F16.E4M3.UNPACK_B R155, R155 ;  /* 0x0000009bff9b723e */ /* 0x000fe400020006ff */
[----:B------:R-:W-:Y:S01]  /*c400*/  F2FP.SATFINITE.E4M3.F32.PACK_AB_MERGE_C R12, R12, R79, R85 ;  /* 0x0000004f0c0c723e */ /* 0x000fe20004807055 */
[--C-:B------:R-:W-:Y:S01]  /*c410*/  HADD2.F32 R161, -RZ, R77.reuse.H0_H0 ;  /* 0x2000004dffa17230 */ /* 0x100fe20000004100 */
[----:B------:R-:W-:Y:S01]  /*c420*/  F2FP.F16.E4M3.UNPACK_B R79, R76.H1 ;  /* 0x0000004cff4f723e */ /* 0x000fe200030006ff */
[----:B------:R-:W-:Y:S01]  /*c430*/  HADD2.F32 R77, -RZ, R77.H1_H1 ;  /* 0x3000004dff4d7230 */ /* 0x000fe20000004100 */
[----:B------:R-:W-:-:S02]  /*c440*/  F2FP.F16.E4M3.UNPACK_B R85, R157.H1 ;  /* 0x0000009dff55723e */ /* 0x000fc400030006ff */
[----:B------:R-:W-:Y:S01]  /*c450*/  FMUL.FTZ R163, R36, R161 ;  /* 0x000000a124a37220 */ /* 0x000fe20000410000 */
[--C-:B------:R-:W-:Y:S01]  /*c460*/  HADD2.F32 R14, -RZ, R79.reuse.H0_H0 ;  /* 0x2000004fff0e7230 */ /* 0x100fe20000004100 */
[----:B------:R-:W-:Y:S01]  /*c470*/  F2FP.F16.E4M3.UNPACK_B R76, R76 ;  /* 0x0000004cff4c723e */ /* 0x000fe200020006ff */
[----:B------:R-:W-:Y:S02]  /*c480*/  HADD2.F32 R154, -RZ, R79.H1_H1 ;  /* 0x3000004fff9a7230 */ /* 0x000fe40000004100 */
[----:B------:R-:W-:Y:S01]  /*c490*/  FMUL.FTZ R79, R78, R77 ;  /* 0x0000004d4e4f7220 */ /* 0x000fe20000410000 */
[--C-:B------:R-:W-:Y:S02]  /*c4a0*/  HADD2.F32 R87, -RZ, R85.reuse.H0_H0 ;  /* 0x20000055ff577230 */ /* 0x100fe40000004100 */
[----:B------:R-:W-:Y:S01]  /*c4b0*/  FMUL.FTZ R161, R14, R161 ;  /* 0x000000a10ea17220 */ /* 0x000fe20000410000 */
[----:B------:R-:W-:Y:S02]  /*c4c0*/  HADD2.F32 R85, -RZ, R85.H1_H1 ;  /* 0x30000055ff557230 */ /* 0x000fe40000004100 */
[----:B------:R-:W-:Y:S01]  /*c4d0*/  FMUL.FTZ R77, R154, R77 ;  /* 0x0000004d9a4d7220 */ /* 0x000fe20000410000 */
[----:B------:R-:W-:Y:S01]  /*c4e0*/  F2FP.F16.E4M3.UNPACK_B R157, R157 ;  /* 0x0000009dff9d723e */ /* 0x000fe200020006ff */
[-C--:B------:R-:W-:Y:S01]  /*c4f0*/  FFMA.FTZ R14, R14, R87.reuse, -R163 ;  /* 0x000000570e0e7223 */ /* 0x080fe200000108a3 */
[----:B------:R-:W-:Y:S01]  /*c500*/  FFMA.FTZ R36, R36, R87, R161 ;  /* 0x0000005724247223 */ /* 0x000fe200000100a1 */
[-C--:B------:R-:W-:Y:S01]  /*c510*/  FFMA.FTZ R77, R78, R85.reuse, R77 ;  /* 0x000000554e4d7223 */ /* 0x080fe2000001004d */
[----:B------:R-:W-:Y:S01]  /*c520*/  FFMA.FTZ R79, R154, R85, -R79 ;  /* 0x000000559a4f7223 */ /* 0x000fe2000001084f */
[----:B------:R-:W-:Y:S01]  /*c530*/  HADD2.F32 R87, -RZ, R155.H0_H0 ;  /* 0x2000009bff577230 */ /* 0x000fe20000004100 */
[----:B------:R-:W-:Y:S01]  /*c540*/  F2FP.SATFINITE.E4M3.F32.PACK_AB_MERGE_C R37, R37, R42, R46 ;  /* 0x0000002a2525723e */ /* 0x000fe2000480702e */
[----:B------:R-:W-:Y:S01]  /*c550*/  HADD2.F32 R78, -RZ, R38.H0_H0 ;  /* 0x20000026ff4e7230 */ /* 0x000fe20000004100 */
[----:B------:R-:W-:Y:S01]  /*c560*/  F2FP.SATFINITE.E4M3.F32.PACK_AB_MERGE_C R77, R77, R36, RZ ;  /* 0x000000244d4d723e */ /* 0x000fe200048070ff */
[----:B------:R-:W-:Y:S01]  /*c570*/  HADD2.F32 R154, -RZ, R76.H0_H0 ;  /* 0x2000004cff9a7230 */ /* 0x000fe20000004100 */
[----:B------:R-:W-:Y:S01]  /*c580*/  F2FP.SATFINITE.E4M3.F32.PACK_AB_MERGE_C R14, R79, R14, RZ ;  /* 0x0000000e4f0e723e */ /* 0x000fe200048070ff */
        /* <DEDUP_REMOVED lines=8> */
[----:B------:R-:W-:-:S02]  /*c610*/  HADD2.F32 R157, -RZ, R157.H1_H1 ;  /* 0x3000009dff9d7230 */ /* 0x000fc40000004100 */
[-C--:B------:R-:W-:Y:S01]  /*c620*/  FMUL.FTZ R85, R38, R155.reuse ;  /* 0x0000009b26557220 */ /* 0x080fe20000410000 */
[----:B------:R-:W-:Y:S01]  /*c630*/  F2FP.SATFINITE.E4M3.F32.PACK_AB_MERGE_C R36, R55, R84, R54 ;  /* 0x000000543724723e */ /* 0x000fe20004807036 */
[C---:B------:R-:W-:Y:S01]  /*c640*/  FMUL.FTZ R155, R76.reuse, R155 ;  /* 0x0000009b4c9b7220 */ /* 0x040fe20000410000 */
[----:B------:R-:W-:Y:S01]  /*c650*/  F2FP.SATFINITE.E4M3.F32.PACK_AB_MERGE_C R39, R47, R48, R51 ;  /* 0x000000302f27723e */ /* 0x000fe20004807033 */
[-C--:B------:R-:W-:Y:S02]  /*c660*/  FFMA.FTZ R85, R76, R157.reuse, -R85 ;  /* 0x0000009d4c557223 */ /* 0x080fe40000010855 */
[----:B------:R-:W-:-:S03]  /*c670*/  FFMA.FTZ R38, R38, R157, R155 ;  /* 0x0000009d26267223 */ /* 0x000fc6000001009b */
[----:B------:R-:W-:Y:S02]  /*c680*/  F2FP.SATFINITE.E4M3.F32.PACK_AB_MERGE_C R14, R85, R154, R14 ;  /* 0x0000009a550e723e */ /* 0x000fe4000480700e */
[----:B------:R-:W-:-:S07]  /*c690*/  F2FP.SATFINITE.E4M3.F32.PACK_AB_MERGE_C R38, R38, R87, R77 ;  /* 0x000000572626723e */ /* 0x000fce000480704d */
.L_x_512:
[----:B------:R-:W-:Y:S05]  /*c6a0*/  BSYNC B2 ;  /* 0x0000000000027941 */ /* 0x000fea0003800000 */
.L_x_511:
[----:B------:R-:W-:Y:S01]  /*c6b0*/  ISETP.GE.AND P2, PT, R43, R128, PT ;  /* 0x000000802b00720c */ /* 0x000fe20003f46270 */
[----:B0-----:R0:W-:-:S12]  /*c6c0*/  ST.E.128 desc[UR50][R40.64], R12 ;  /* 0x0000000c28007985 */ /* 0x0011d8000c101d32 */
[----:B------:R-:W-:-:S04]  /*c6d0*/  @!P2 IADD3 R42, P5, R11, R43, RZ ;  /* 0x0000002b0b2aa210 */ /* 0x000fc80007fbe0ff */
[----:B------:R-:W-:-:S05]  /*c6e0*/  @!P2 LEA.HI.X.SX32 R43, R43, R153, 0x1, P5 ;  /* 0x000000992b2ba211 */ /* 0x000fca00028f0eff */
[----:B---3--:R0:W-:Y:S04]  /*c6f0*/  @!P2 ST.E.128 desc[UR50][R42.64], R36 ;  /* 0x000000242a00a985 */ /* 0x0081e8000c101d32 */
.L_x_502:
[----:B------:R-:W-:Y:S05]  /*c700*/  BSYNC B1 ;  /* 0x0000000000017941 */ /* 0x000fea0003800000 */
.L_x_501:
[----:B------:R-:W-:-:S03]  /*c710*/  UMOV UR4, 0xffffffff ;  /* 0xffffffff00047882 */ /* 0x000fc60000000000 */
[----:B------:R-:W-:Y:S05]  /*c720*/  BRA.DIV UR4, `(.L_x_513) ;  /* 0x000001f204b47947 */ /* 0x000fea000b800000 */
[----:B-1----:R-:W1:Y:S04]  /*c730*/  SHFL.IDX PT, R120, R120, 0x1, 0x1e1f ;  /* 0x003e1f0078787f89 */ /* 0x002e6800000e0000 */
[----:B------:R0:W0:Y:S02]  /*c740*/  SHFL.IDX PT, R44, R121, 0x1, 0x1e1f ;  /* 0x003e1f00792c7f89 */ /* 0x00002400000e0000 */
.L_x_793:
[----:B------:R-:W-:Y:S05]  /*c750*/  @P4 BRA `(.L_x_470) ;  /* 0x0000003400404947 */ /* 0x000fea0003800000 */
[----:B------:R-:W-:Y:S01]  /*c760*/  ISETP.NE.AND P2, PT, R28, RZ, PT ;  /* 0x000000ff1c00720c */ /* 0x000fe20003f45270 */
[----:B------:R-:W-:-:S12]  /*c770*/  BSSY B1, `(.L_x_514) ;  /* 0x00000f4000017945 */ /* 0x000fd80003800000 */
[----:B------:R-:W-:Y:S05]  /*c780*/  @!P2 BRA `(.L_x_515) ;  /* 0x0000000c00c8a947 */ /* 0x000fea0003800000 */
[----:B----4-:R-:W-:Y:S01]  /*c790*/  SEL R11, R118, R142, !P0 ;  /* 0x0000008e760b7207 */ /* 0x010fe20004000000 */
[----:B------:R-:W-:Y:S01]  /*c7a0*/  BSSY B2, `(.L_x_516) ;  /* 0x00000eb000027945 */ /* 0x000fe20003800000 */
[----:B0-----:R-:W-:Y:S02]  /*c7b0*/  IADD3 R40, P2, R25, R44, RZ ;  /* 0x0000002c19287210 */ /* 0x001fe40007f5e0ff */
[----:B------:R-:W-:-:S03]  /*c7c0*/  SHF.R.S32.HI R12, RZ, 0x1f, R11 ;  /* 0x0000001fff0c7819 */ /* 0x000fc6000001140b */
[----:B-1----:R-:W-:Y:S01]  /*c7d0*/  IMAD.X R41, R120, 0x1, R112, P2 ;  /* 0x0000000178297824 */ /* 0x002fe200010e0670 */
[----:B------:R-:W-:Y:S02]  /*c7e0*/  LEA.HI R11, R12, R11, RZ, 0x5 ;  /* 0x0000000b0c0b7211 */ /* 0x000fe400078f28ff */
[----:B------:R-:W-:Y:S02]  /*c7f0*/  ISETP.GE.AND P2, PT, R16, R117, PT ;  /* 0x000000751000720c */ /* 0x000fe40003f46270 */
[----:B------:R-:W-:-:S04]  /*c800*/  LEA.HI.SX32 R11, R11, R116, 0x1b ;  /* 0x000000740b0b7211 */ /* 0x000fc800078fdaff */
[----:B------:R-:W-:-:S04]  /*c810*/  SHF.R.S32.HI R12, RZ, 0x1f, R11 ;  /* 0x0000001fff0c7819 */ /* 0x000fc8000001140b */
[----:B------:R-:W-:Y:S01]  /*c820*/  LEA.HI R12, R12, R11, RZ, 0x2 ;  /* 0x0000000b0c0c7211 */ /* 0x000fe200078f10ff */
[----:B------:R-:W-:-:S03]  /*c830*/  IMAD.SHL.U32 R11, R11, 0x10, RZ ;  /* 0x000000100b0b7824 */ /* 0x000fc600078e00ff */
[----:B------:R-:W-:Y:S02]  /*c840*/  SHF.R.S32.HI R13, RZ, 0x2, R12 ;  /* 0x00000002ff0d7819 */ /* 0x000fe4000001140c */
[----:B------:R-:W-:-:S03]  /*c850*/  LOP3.LUT R12, R209, 0x30, R11, 0xf8, !PT ;  /* 0x00000030d10c7812 */ /* 0x000fc600078ef80b */
[----:B------:R-:W-:Y:S01]  /*c860*/  IMAD R13, R13, 0x2800, R210 ;  /* 0x000028000d0d7824 */ /* 0x000fe200078e02d2 */
[----:B------:R-:W-:-:S04]  /*c870*/  LOP3.LUT R12, R12, R5, RZ, 0x3c, !PT ;  /* 0x000000050c0c7212 */ /* 0x000fc800078e3cff */
[----:B------:R-:W-:Y:S01]  /*c880*/  IADD3 R12, R13, R12, RZ ;  /* 0x0000000c0d0c7210 */ /* 0x000fe20007ffe0ff */
[----:B------:R-:W-:-:S04]  /*c890*/  IMAD R13, R19, 0x7800, R134 ;  /* 0x00007800130d7824 */ /* 0x000fc800078e0286 */
[----:B------:R-:W-:Y:S02]  /*c8a0*/  IMAD R15, R19, 0x7800, R12 ;  /* 0x00007800130f7824 */ /* 0x000fe400078e020c */
[C---:B------:R-:W-:Y:S02]  /*c8b0*/  IMAD.IADD R13, R18.reuse, 0x1, R13 ;  /* 0x00000001120d7824 */ /* 0x040fe400078e020d */
[----:B------:R-:W-:-:S04]  /*c8c0*/  IMAD.IADD R36, R18, 0x1, R15 ;  /* 0x0000000112247824 */ /* 0x000fc800078e020f */
[----:B------:R-:W0:Y:S04]  /*c8d0*/  LDS.128 R12, [R13+0x1a400] ;  /* 0x01a400000d0c7984 */ /* 0x000e280000000c00 */
[----:B------:R-:W1:Y:S01]  /*c8e0*/  LDS.128 R36, [R36+0x1a400] ;  /* 0x01a4000024247984 */ /* 0x000e620000000c00 */
[----:B------:R-:W-:Y:S05]  /*c8f0*/  @P2 BRA `(.L_x_517) ;  /* 0x0000000c00542947 */ /* 0x000fea0003800000 */
[----:B------:R-:W-:Y:S01]  /*c900*/  SHF.R.U32.HI R45, RZ, 0x8, R69 ;  /* 0x00000008ff2d7819 */ /* 0x000fe20000011645 */
[----:B0-----:R-:W-:Y:S01]  /*c910*/  IMAD.MOV.U32 R47, RZ, RZ, R12 ;  /* 0x000000ffff2f7224 */ /* 0x001fe200078e000c */
[----:B------:R-:W-:Y:S01]  /*c920*/  SHF.R.U32.HI R53, RZ, 0x8, R57 ;  /* 0x00000008ff357819 */ /* 0x000fe20000011639 */
[----:B-1----:R-:W-:Y:S01]  /*c930*/  IMAD.MOV.U32 R48, RZ, RZ, R36 ;  /* 0x000000ffff307224 */ /* 0x002fe200078e0024 */
[----:B------:R-:W-:Y:S01]  /*c940*/  SHF.R.U32.HI R51, RZ, 0x8, R71 ;  /* 0x00000008ff337819 */ /* 0x000fe20000011647 */
[----:B------:R-:W-:Y:S01]  /*c950*/  IMAD.MOV.U32 R46, RZ, RZ, R38 ;  /* 0x000000ffff2e7224 */ /* 0x000fe200078e0026 */
[----:B------:R-:W-:Y:S01]  /*c960*/  LOP3.LUT R49, R69, 0xff0000ff, RZ, 0xc0, !PT ;  /* 0xff0000ff45317812 */ /* 0x000fe200078ec0ff */
[----:B------:R-:W-:Y:S01]  /*c970*/  IMAD.SHL.U32 R53, R53, 0x100, RZ ;  /* 0x0000010035357824 */ /* 0x000fe200078e00ff */
[----:B------:R-:W-:Y:S01]  /*c980*/  SHF.R.U32.HI R58, RZ, 0x10, R69 ;  /* 0x00000010ff3a7819 */ /* 0x000fe20000011645 */
[----:B------:R-:W-:Y:S01]  /*c990*/  IMAD.SHL.U32 R51, R51, 0x100, RZ ;  /* 0x0000010033337824 */ /* 0x000fe200078e00ff */
[----:B------:R-:W-:Y:S01]  /*c9a0*/  SHF.L.U32 R12, R45, 0x8, RZ ;  /* 0x000000082d0c7819 */ /* 0x000fe200000006ff */
[----:B------:R-:W-:Y:S01]  /*c9b0*/  IMAD.MOV.U32 R45, RZ, RZ, R14 ;  /* 0x000000ffff2d7224 */ /* 0x000fe200078e000e */
[----:B------:R-:W-:-:S02]  /*c9c0*/  SHF.R.U32.HI R55, RZ, 0x8, R59 ;  /* 0x00000008ff377819 */ /* 0x000fc4000001163b */
[----:B------:R-:W-:Y:S02]  /*c9d0*/  SHF.R.U32.HI R56, RZ, 0x10, R71 ;  /* 0x00000010ff387819 */ /* 0x000fe40000011647 */
[----:B------:R-:W-:Y:S02]  /*c9e0*/  LOP3.LUT R52, R57, 0xff0000ff, RZ, 0xc0, !PT ;  /* 0xff0000ff39347812 */ /* 0x000fe400078ec0ff */
[----:B------:R-:W-:Y:S01]  /*c9f0*/  LOP3.LUT R12, R49, 0xff00, R12, 0xf8, !PT ;  /* 0x0000ff00310c7812 */ /* 0x000fe200078ef80c */
[----:B------:R-:W-:Y:S01]  /*ca00*/  IMAD.U32 R49, R58, 0x10000, RZ ;  /* 0x000100003a317824 */ /* 0x000fe200078e00ff */
[----:B------:R-:W-:Y:S02]  /*ca10*/  LOP3.LUT R50, R71, 0xff0000ff, RZ, 0xc0, !PT ;  /* 0xff0000ff47327812 */ /* 0x000fe400078ec0ff */
[----:B------:R-:W-:Y:S02]  /*ca20*/  LOP3.LUT R54, R59, 0xff0000ff, RZ, 0xc0, !PT ;  /* 0xff0000ff3b367812 */ /* 0x000fe400078ec0ff */
[----:B------:R-:W-:-:S02]  /*ca30*/  SHF.L.U32 R55, R55, 0x8, RZ ;  /* 0x0000000837377819 */ /* 0x000fc400000006ff */
[----:B------:R-:W-:Y:S01]  /*ca40*/  LOP3.LUT R38, R52, 0xff00, R53, 0xf8, !PT ;  /* 0x0000ff0034267812 */ /* 0x000fe200078ef835 */
[----:B------:R-:W-:Y:S01]  /*ca50*/  IMAD.U32 R53, R56, 0x10000, RZ ;  /* 0x0001000038357824 */ /* 0x000fe200078e00ff */
[----:B------:R-:W-:Y:S02]  /*ca60*/  LOP3.LUT R50, R50, 0xff00, R51, 0xf8, !PT ;  /* 0x0000ff0032327812 */ /* 0x000fe400078ef833 */
[----:B------:R-:W-:Y:S02]  /*ca70*/  LOP3.LUT R14, R54, 0xff00, R55, 0xf8, !PT ;  /* 0x0000ff00360e7812 */ /* 0x000fe400078ef837 */
[----:B------:R-:W-:Y:S02]  /*ca80*/  LOP3.LUT R36, R12, 0xff0000, R49, 0xf8, !PT ;  /* 0x00ff00000c247812 */ /* 0x000fe400078ef831 */
[----:B------:R-:W-:Y:S02]  /*ca90*/  F2FP.F16.E4M3.UNPACK_B R54, R148.H1 ;  /* 0x00000094ff36723e */ /* 0x000fe400030006ff */
[----:B------:R-:W-:-:S02]  /*caa0*/  F2FP.F16.E4M3.UNPACK_B R51, R48.H1 ;  /* 0x00000030ff33723e */ /* 0x000fc400030006ff */
[----:B------:R-:W-:Y:S01]  /*cab0*/  F2FP.F16.E4M3.UNPACK_B R49, R47.H1 ;  /* 0x0000002fff31723e */ /* 0x000fe200030006ff */
[----:B------:R-:W-:Y:S01]  /*cac0*/  HADD2.F32 R55, -RZ, R54.H0_H0 ;  /* 0x20000036ff377230 */ /* 0x000fe20000004100 */
[----:B------:R-:W-:Y:S01]  /*cad0*/  SHF.R.U32.HI R43, RZ, 0x10, R59 ;  /* 0x00000010ff2b7819 */ /* 0x000fe2000001163b */
[----:B------:R-:W-:Y:S01]  /*cae0*/  HADD2.F32 R52, -RZ, R51.H0_H0 ;  /* 0x20000033ff347230 */ /* 0x000fe20000004100 */
[----:B------:R-:W-:Y:S01]  /*caf0*/  LOP3.LUT R12, R50, 0xff0000, R53, 0xf8, !PT ;  /* 0x00ff0000320c7812 */ /* 0x000fe200078ef835 */
[----:B------:R-:W-:Y:S01]  /*cb00*/  HADD2.F32 R50, -RZ, R49.H0_H0 ;  /* 0x20000031ff327230 */ /* 0x000fe20000004100 */
[----:B------:R-:W-:Y:S01]  /*cb10*/  F2FP.F16.E4M3.UNPACK_B R53, R150.H1 ;  /* 0x00000096ff35723e */ /* 0x000fe200030006ff */
[----:B------:R-:W-:Y:S01]  /*cb20*/  IMAD.U32 R59, R43, 0x10000, RZ ;  /* 0x000100002b3b7824 */ /* 0x000fe200078e00ff */
[----:B------:R-:W-:Y:S01]  /*cb30*/  SHF.R.U32.HI R42, RZ, 0x10, R57 ;  /* 0x00000010ff2a7819 */ /* 0x000fe20000011639 */
[-C--:B------:R-:W-:Y:S01]  /*cb40*/  FMUL.FTZ R69, R52, R55.reuse ;  /* 0x0000003734457220 */ /* 0x080fe20000410000 */
[----:B------:R-:W-:Y:S01]  /*cb50*/  FMUL.FTZ R55, R50, R55 ;  /* 0x0000003732377220 */ /* 0x000fe20000410000 */
[----:B------:R-:W-:Y:S01]  /*cb60*/  HADD2.F32 R43, -RZ, R53.H0_H0 ;  /* 0x20000035ff2b7230 */ /* 0x000fe20000004100 */
[----:B------:R-:W-:Y:S01]  /*cb70*/  F2FP.F16.E4M3.UNPACK_B R148, R148 ;  /* 0x00000094ff94723e */ /* 0x000fe200020006ff */
[----:B------:R-:W-:Y:S01]  /*cb80*/  IMAD.U32 R57, R42, 0x10000, RZ ;  /* 0x000100002a397824 */ /* 0x000fe200078e00ff */
[----:B------:R-:W-:-:S02]  /*cb90*/  F2FP.F16.E4M3.UNPACK_B R150, R150 ;  /* 0x00000096ff96723e */ /* 0x000fc400020006ff */
[-C--:B------:R-:W-:Y:S01]  /*cba0*/  FFMA.FTZ R42, R50, R43.reuse, -R69 ;  /* 0x0000002b322a7223 */ /* 0x080fe20000010845 */
[----:B------:R-:W-:Y:S01]  /*cbb0*/  FFMA.FTZ R43, R52, R43, R55 ;  /* 0x0000002b342b7223 */ /* 0x000fe20000010037 */
[----:B------:R-:W-:Y:S01]  /*cbc0*/  HADD2.F32 R55, -RZ, R53.H1_H1 ;  /* 0x30000035ff377230 */ /* 0x000fe20000004100 */
[----:B------:R-:W-:Y:S01]  /*cbd0*/  F2FP.F16.E4M3.UNPACK_B R52, R48 ;  /* 0x00000030ff34723e */ /* 0x000fe200020006ff */
[----:B------:R-:W-:Y:S01]  /*cbe0*/  HADD2.F32 R53, -RZ, R54.H1_H1 ;  /* 0x30000036ff357230 */ /* 0x000fe20000004100 */
[----:B------:R-:W-:Y:S01]  /*cbf0*/  LOP3.LUT R38, R38, 0xff0000, R57, 0xf8, !PT ;  /* 0x00ff000026267812 */ /* 0x000fe200078ef839 */
[----:B------:R-:W-:Y:S01]  /*cc00*/  HADD2.F32 R50, -RZ, R49.H1_H1 ;  /* 0x30000031ff327230 */ /* 0x000fe20000004100 */
[----:B------:R-:W-:Y:S01]  /*cc10*/  LOP3.LUT R14, R14, 0xff0000, R59, 0xf8, !PT ;  /* 0x00ff00000e0e7812 */ /* 0x000fe200078ef83b */
[----:B------:R-:W-:Y:S01]  /*cc20*/  HADD2.F32 R54, -RZ, R51.H1_H1 ;  /* 0x30000033ff367230 */ /* 0x000fe20000004100 */
[----:B------:R-:W-:Y:S01]  /*cc30*/  F2FP.F16.E4M3.UNPACK_B R51, R47 ;  /* 0x0000002fff33723e */ /* 0x000fe200020006ff */
[----:B------:R-:W-:-:S02]  /*cc40*/  HADD2.F32 R56, -RZ, R148.H0_H0 ;  /* 0x20000094ff387230 */ /* 0x000fc40000004100 */
[-C--:B------:R-:W-:Y:S01]  /*cc50*/  FMUL.FTZ R57, R50, R53.reuse ;  /* 0x0000003532397220 */ /* 0x080fe20000410000 */
[----:B------:R-:W-:Y:S02]  /*cc60*/  HADD2.F32 R148, -RZ, R148.H1_H1 ;  /* 0x30000094ff947230 */ /* 0x000fe40000004100 */
[C---:B------:R-:W-:Y:S01]  /*cc70*/  FMUL.FTZ R47, R54.reuse, R53 ;  /* 0x00000035362f7220 */ /* 0x040fe20000410000 */
[----:B------:R-:W-:Y:S02]  /*cc80*/  HADD2.F32 R53, -RZ, R52.H0_H0 ;  /* 0x20000034ff357230 */ /* 0x000fe40000004100 */
[-C--:B------:R-:W-:Y:S01]  /*cc90*/  FFMA.FTZ R48, R54, R55.reuse, R57 ;  /* 0x0000003736307223 */ /* 0x080fe20000010039 */
[----:B------:R-:W-:Y:S02]  /*cca0*/  HADD2.F32 R49, -RZ, R51.H0_H0 ;  /* 0x20000033ff317230 */ /* 0x000fe40000004100 */
[----:B------:R-:W-:Y:S01]  /*ccb0*/  FFMA.FTZ R47, R50, R55, -R47 ;  /* 0x00000037322f7223 */ /* 0x000fe2000001082f */
[----:B------:R-:W-:-:S02]  /*ccc0*/  HADD2.F32 R50, -RZ, R150.H0_H0 ;  /* 0x20000096ff327230 */ /* 0x000fc40000004100 */
[-C--:B------:R-:W-:Y:S01]  /*ccd0*/  FMUL.FTZ R58, R53, R56.reuse ;  /* 0x00000038353a7220 */ /* 0x080fe20000410000 */
[----:B------:R-:W-:Y:S02]  /*cce0*/  HADD2.F32 R54, -RZ, R52.H1_H1 ;  /* 0x30000034ff367230 */ /* 0x000fe40000004100 */
[C---:B------:R-:W-:Y:S01]  /*ccf0*/  FMUL.FTZ R56, R49.reuse, R56 ;  /* 0x0000003831387220 */ /* 0x040fe20000410000 */
[----:B------:R-:W-:Y:S02]  /*cd00*/  HADD2.F32 R51, -RZ, R51.H1_H1 ;  /* 0x30000033ff337230 */ /* 0x000fe40000004100 */
[----:B------:R-:W-:Y:S01]  /*cd10*/  FFMA.FTZ R49, R49, R50, -R58 ;  /* 0x0000003231317223 */ /* 0x000fe2000001083a */
[----:B------:R-:W-:Y:S01]  /*cd20*/  F2FP.F16.E4M3.UNPACK_B R55, R46.H1 ;  /* 0x0000002eff37723e */ /* 0x000fe200030006ff */
[----:B------:R-:W-:Y:S01]  /*cd30*/  FFMA.FTZ R50, R53, R50, R56 ;  /* 0x0000003235327223 */ /* 0x000fe20000010038 */
[----:B------:R-:W-:Y:S01]  /*cd40*/  F2FP.F16.E4M3.UNPACK_B R56, R149.H1 ;  /* 0x00000095ff38723e */ /* 0x000fe200030006ff */
[----:B------:R-:W-:-:S02]  /*cd50*/  HADD2.F32 R150, -RZ, R150.H1_H1 ;  /* 0x30000096ff967230 */ /* 0x000fc40000004100 */
[CC--:B------:R-:W-:Y:S01]  /*cd60*/  FMUL.FTZ R52, R54.reuse, R148.reuse ;  /* 0x0000009436347220 */ /* 0x0c0fe20000410000 */
[C---:B------:R-:W-:Y:S01]  /*cd70*/  FMUL.FTZ R59, R51.reuse, R148 ;  /* 0x00000094333b7220 */ /* 0x040fe20000410000 */
[----:B------:R-:W-:Y:S01]  /*cd80*/  F2FP.F16.E4M3.UNPACK_B R58, R151.H1 ;  /* 0x00000097ff3a723e */ /* 0x000fe200030006ff */
[----:B------:R-:W-:Y:S01]  /*cd90*/  HADD2.F32 R68, -RZ, R56.H0_H0 ;  /* 0x20000038ff447230 */ /* 0x000fe20000004100 */
[----:B------:R-:W-:Y:S01]  /*cda0*/  F2FP.F16.E4M3.UNPACK_B R53, R45.H1 ;  /* 0x0000002dff35723e */ /* 0x000fe200030006ff */
[----:B------:R-:W-:Y:S02]  /*cdb0*/  HADD2.F32 R57, -RZ, R55.H0_H0 ;  /* 0x20000037ff397230 */ /* 0x000fe40000004100 */
[-C--:B------:R-:W-:Y:S01]  /*cdc0*/  FFMA.FTZ R52, R51, R150.reuse, -R52 ;  /* 0x0000009633347223 */ /* 0x080fe20000010834 */
[----:B------:R-:W-:Y:S01]  /*cdd0*/  FFMA.FTZ R51, R54, R150, R59 ;  /* 0x0000009636337223 */ /* 0x000fe2000001003b */
[----:B------:R-:W-:Y:S01]  /*cde0*/  HADD2.F32 R59, -RZ, R58.H0_H0 ;  /* 0x2000003aff3b7230 */ /* 0x000fe20000004100 */
[----:B------:R-:W-:Y:S01]  /*cdf0*/  F2FP.F16.E4M3.UNPACK_B R149, R149 ;  /* 0x00000095ff95723e */ /* 0x000fe200020006ff */
[----:B------:R-:W-:-:S02]  /*ce00*/  HADD2.F32 R54, -RZ, R53.H0_H0 ;  /* 0x20000035ff367230 */ /* 0x000fc40000004100 */
[-C--:B------:R-:W-:Y:S01]  /*ce10*/  FMUL.FTZ R71, R57, R68.reuse ;  /* 0x0000004439477220 */ /* 0x080fe20000410000 */
[----:B------:R-:W-:Y:S01]  /*ce20*/  HADD2.F32 R69, -RZ, R56.H1_H1 ;  /* 0x30000038ff457230 */ /* 0x000fe20000004100 */
[----:B------:R-:W-:Y:S01]  /*ce30*/  F2FP.F16.E4M3.UNPACK_B R45, R45 ;  /* 0x0000002dff2d723e */ /* 0x000fe200020006ff */
[----:B------:R-:W-:Y:S02]  /*ce40*/  HADD2.F32 R55, -RZ, R55.H1_H1 ;  /* 0x30000037ff377230 */ /* 0x000fe40000004100 */
[C---:B------:R-:W-:Y:S01]  /*ce50*/  FMUL.FTZ R68, R54.reuse, R68 ;  /* 0x0000004436447220 */ /* 0x040fe20000410000 */
[----:B------:R-:W-:Y:S02]  /*ce60*/  HADD2.F32 R56, -RZ, R53.H1_H1 ;  /* 0x30000035ff387230 */ /* 0x000fe40000004100 */
[----:B------:R-:W-:Y:S01]  /*ce70*/  FFMA.FTZ R53, R54, R59, -R71 ;  /* 0x0000003b36357223 */ /* 0x000fe20000010847 */
[----:B------:R-:W-:Y:S02]  /*ce80*/  HADD2.F32 R58, -RZ, R58.H1_H1 ;  /* 0x3000003aff3a7230 */ /* 0x000fe40000004100 */
[----:B------:R-:W-:Y:S01]  /*ce90*/  FMUL.FTZ R71, R55, R69 ;  /* 0x0000004537477220 */ /* 0x000fe20000410000 */
[----:B------:R-:W-:Y:S01]  /*cea0*/  FFMA.FTZ R54, R57, R59, R68 ;  /* 0x0000003b39367223 */ /* 0x000fe20000010044 */
[C---:B------:R-:W-:Y:S01]  /*ceb0*/  FMUL.FTZ R70, R56.reuse, R69 ;  /* 0x0000004538467220 */ /* 0x040fe20000410000 */
[----:B------:R-:W-:Y:S01]  /*cec0*/  F2FP.F16.E4M3.UNPACK_B R151, R151 ;  /* 0x00000097ff97723e */ /* 0x000fe200020006ff */
[----:B------:R-:W-:Y:S01]  /*ced0*/  FFMA.FTZ R56, R56, R58, -R71 ;  /* 0x0000003a38387223 */ /* 0x000fe20000010847 */
[----:B------:R-:W-:-:S02]  /*cee0*/  HADD2.F32 R59, -RZ, R149.H0_H0 ;  /* 0x20000095ff3b7230 */ /* 0x000fc40000004100 */
[----:B------:R-:W-:Y:S01]  /*cef0*/  FFMA.FTZ R71, R55, R58, R70 ;  /* 0x0000003a37477223 */ /* 0x000fe20000010046 */
[----:B------:R-:W-:Y:S01]  /*cf00*/  F2FP.F16.E4M3.UNPACK_B R55, R46 ;  /* 0x0000002eff37723e */ /* 0x000fe200020006ff */
[----:B------:R-:W-:Y:S01]  /*cf10*/  HADD2.F32 R70, -RZ, R149.H1_H1 ;  /* 0x30000095ff467230 */ /* 0x000fe20000004100 */
[----:B------:R-:W-:Y:S01]  /*cf20*/  F2FP.SATFINITE.E4M3.F32.PACK_AB_MERGE_C R42, R47, R42, RZ ;  /* 0x0000002a2f2a723e */ /* 0x000fe200048070ff */
[----:B------:R-:W-:Y:S01]  /*cf30*/  HADD2.F32 R46, -RZ, R45.H0_H0 ;  /* 0x2000002dff2e7230 */ /* 0x000fe20000004100 */
[----:B------:R-:W-:Y:S01]  /*cf40*/  F2FP.SATFINITE.E4M3.F32.PACK_AB_MERGE_C R71, R71, R54, RZ ;  /* 0x000000364747723e */ /* 0x000fe200048070ff */
[--C-:B------:R-:W-:Y:S01]  /*cf50*/  HADD2.F32 R57, -RZ, R55.reuse.H0_H0 ;  /* 0x20000037ff397230 */ /* 0x100fe20000004100 */
[----:B------:R-:W-:Y:S01]  /*cf60*/  F2FP.F16.E4M3.UNPACK_B R54, R38 ;  /* 0x00000026ff36723e */ /* 0x000fe200020006ff */
[----:B------:R-:W-:Y:S02]  /*cf70*/  HADD2.F32 R55, -RZ, R55.H1_H1 ;  /* 0x30000037ff377230 */ /* 0x000fe40000004100 */
[----:B------:R-:W-:Y:S01]  /*cf80*/  FMUL.FTZ R76, R46, R59 ;  /* 0x0000003b2e4c7220 */ /* 0x000fe20000410000 */
[----:B------:R-:W-:-:S02]  /*cf90*/  HADD2.F32 R45, -RZ, R45.H1_H1 ;  /* 0x3000002dff2d7230 */ /* 0x000fc40000004100 */
[----:B------:R-:W-:Y:S01]  /*cfa0*/  FMUL.FTZ R69, R57, R59 ;  /* 0x0000003b39457220 */ /* 0x000fe20000410000 */
[--C-:B------:R-:W-:Y:S02]  /*cfb0*/  HADD2.F32 R68, -RZ, R151.reuse.H1_H1 ;  /* 0x30000097ff447230 */ /* 0x100fe40000004100 */
[-C--:B------:R-:W-:Y:S01]  /*cfc0*/  FMUL.FTZ R78, R55, R70.reuse ;  /* 0x00000046374e7220 */ /* 0x080fe20000410000 */
[----:B------:R-:W-:Y:S02]  /*cfd0*/  HADD2.F32 R58, -RZ, R151.H0_H0 ;  /* 0x20000097ff3a7230 */ /* 0x000fe40000004100 */
[C---:B------:R-:W-:Y:S01]  /*cfe0*/  FMUL.FTZ R70, R45.reuse, R70 ;  /* 0x000000462d467220 */ /* 0x040fe20000410000 */
[----:B------:R-:W-:Y:S01]  /*cff0*/  FFMA.FTZ R78, R45, R68, -R78 ;  /* 0x000000442d4e7223 */ /* 0x000fe2000001084e */
[----:B------:R-:W-:Y:S01]  /*d000*/  F2FP.SATFINITE.E4M3.F32.PACK_AB_MERGE_C R45, R48, R43, RZ ;  /* 0x0000002b302d723e */ /* 0x000fe200048070ff */
[-C--:B------:R-:W-:Y:S01]  /*d010*/  FFMA.FTZ R69, R46, R58.reuse, -R69 ;  /* 0x0000003a2e457223 */ /* 0x080fe20000010845 */
[----:B------:R-:W-:Y:S01]  /*d020*/  F2FP.SATFINITE.E4M3.F32.PACK_AB_MERGE_C R43, R56, R53, RZ ;  /* 0x00000035382b723e */ /* 0x000fe200048070ff */
[----:B------:R-:W-:Y:S01]  /*d030*/  FFMA.FTZ R76, R57, R58, R76 ;  /* 0x0000003a394c7223 */ /* 0x000fe2000001004c */
[----:B------:R-:W-:Y:S01]  /*d040*/  F2FP.F16.E4M3.UNPACK_B R53, R37 ;  /* 0x00000025ff35723e */ /* 0x000fe200020006ff */
[----:B------:R-:W-:Y:S01]  /*d050*/  FFMA.FTZ R55, R55, R68, R70 ;  /* 0x0000004437377223 */ /* 0x000fe20000010046 */
[----:B------:R-:W-:-:S02]  /*d060*/  F2FP.F16.E4M3.UNPACK_B R48, R13 ;  /* 0x0000000dff30723e */ /* 0x000fc400020006ff */
[----:B------:R-:W-:Y:S01]  /*d070*/  F2FP.SATFINITE.E4M3.F32.PACK_AB_MERGE_C R46, R52, R49, R42 ;  /* 0x00000031342e723e */ /* 0x000fe2000480702a */
[--C-:B------:R-:W-:Y:S01]  /*d080*/  HADD2.F32 R49, -RZ, R53.reuse.H0_H0 ;  /* 0x20000035ff317230 */ /* 0x100fe20000004100 */
[----:B------:R-:W-:Y:S01]  /*d090*/  F2FP.SATFINITE.E4M3.F32.PACK_AB_MERGE_C R45, R51, R50, R45 ;  /* 0x00000032332d723e */ /* 0x000fe2000480702d */
[----:B------:R-:W-:Y:S01]  /*d0a0*/  HADD2.F32 R50, -RZ, R54.H0_H0 ;  /* 0x20000036ff327230 */ /* 0x000fe20000004100 */
[----:B------:R-:W-:Y:S01]  /*d0b0*/  F2FP.F16.E4M3.UNPACK_B R51, R36 ;  /* 0x00000024ff33723e */ /* 0x000fe200020006ff */
[----:B------:R-:W-:Y:S01]  /*d0c0*/  HADD2.F32 R47, -RZ, R48.H0_H0 ;  /* 0x20000030ff2f7230 */ /* 0x000fe20000004100 */
[----:B------:R-:W-:Y:S01]  /*d0d0*/  F2FP.SATFINITE.E4M3.F32.PACK_AB_MERGE_C R42, R55, R76, R71 ;  /* 0x0000004c372a723e */ /* 0x000fe20004807047 */
[----:B------:R-:W-:Y:S02]  /*d0e0*/  HADD2.F32 R53, -RZ, R53.H1_H1 ;  /* 0x30000035ff357230 */ /* 0x000fe40000004100 */
[----:B------:R-:W-:Y:S01]  /*d0f0*/  FMUL.FTZ R56, R49, R50 ;  /* 0x0000003231387220 */ /* 0x000fe20000410000 */
[----:B------:R-:W-:-:S02]  /*d100*/  HADD2.F32 R52, -RZ, R51.H0_H0 ;  /* 0x20000033ff347230 */ /* 0x000fc40000004100 */
[C---:B------:R-:W-:Y:S01]  /*d110*/  FMUL.FTZ R58, R47.reuse, R50 ;  /* 0x000000322f3a7220 */ /* 0x040fe20000410000 */
[----:B------:R-:W-:Y:S01]  /*d120*/  HADD2.F32 R54, -RZ, R54.H1_H1 ;  /* 0x30000036ff367230 */ /* 0x000fe20000004100 */
[----:B------:R-:W-:Y:S01]  /*d130*/  F2FP.F16.E4M3.UNPACK_B R36, R36.H1 ;  /* 0x00000024ff24723e */ /* 0x000fe200030006ff */
[----:B------:R-:W-:Y:S02]  /*d140*/  HADD2.F32 R50, -RZ, R48.H1_H1 ;  /* 0x30000030ff327230 */ /* 0x000fe40000004100 */
[-C--:B------:R-:W-:Y:S01]  /*d150*/  FFMA.FTZ R47, R47, R52.reuse, -R56 ;  /* 0x000000342f2f7223 */ /* 0x080fe20000010838 */
[----:B------:R-:W-:Y:S01]  /*d160*/  FFMA.FTZ R48, R49, R52, R58 ;  /* 0x0000003431307223 */ /* 0x000fe2000001003a */
[----:B------:R-:W-:Y:S02]  /*d170*/  HADD2.F32 R52, -RZ, R51.H1_H1 ;  /* 0x30000033ff347230 */ /* 0x000fe40000004100 */
[-C--:B------:R-:W-:Y:S01]  /*d180*/  FMUL.FTZ R55, R53, R54.reuse ;  /* 0x0000003635377220 */ /* 0x080fe20000410000 */
[----:B------:R-:W-:Y:S01]  /*d190*/  FMUL.FTZ R56, R50, R54 ;  /* 0x0000003632387220 */ /* 0x000fe20000410000 */
[----:B------:R-:W-:-:S02]  /*d1a0*/  F2FP.F16.E4M3.UNPACK_B R51, R37.H1 ;  /* 0x00000025ff33723e */ /* 0x000fc400030006ff */
[----:B------:R-:W-:Y:S01]  /*d1b0*/  F2FP.F16.E4M3.UNPACK_B R54, R38.H1 ;  /* 0x00000026ff36723e */ /* 0x000fe200030006ff */
[-C--:B------:R-:W-:Y:S01]  /*d1c0*/  FFMA.FTZ R50, R50, R52.reuse, -R55 ;  /* 0x0000003432327223 */ /* 0x080fe20000010837 */
[----:B------:R-:W-:Y:S01]  /*d1d0*/  F2FP.F16.E4M3.UNPACK_B R49, R13.H1 ;  /* 0x0000000dff31723e */ /* 0x000fe200030006ff */
[----:B------:R-:W-:Y:S01]  /*d1e0*/  FFMA.FTZ R13, R53, R52, R56 ;  /* 0x00000034350d7223 */ /* 0x000fe20000010038 */
[----:B------:R-:W-:Y:S01]  /*d1f0*/  HADD2.F32 R38, -RZ, R51.H0_H0 ;  /* 0x20000033ff267230 */ /* 0x000fe20000004100 */
[-C--:B------:R-:W-:Y:S01]  /*d200*/  F2FP.F16.E4M3.UNPACK_B R68, R14.reuse ;  /* 0x0000000eff44723e */ /* 0x080fe200020006ff */
[----:B------:R-:W-:Y:S01]  /*d210*/  HADD2.F32 R53, -RZ, R54.H0_H0 ;  /* 0x20000036ff357230 */ /* 0x000fe20000004100 */
[----:B------:R-:W-:Y:S01]  /*d220*/  F2FP.SATFINITE.E4M3.F32.PACK_AB_MERGE_C R43, R78, R69, R43 ;  /* 0x000000454e2b723e */ /* 0x000fe2000480702b */
[----:B------:R-:W-:Y:S01]  /*d230*/  HADD2.F32 R37, -RZ, R49.H0_H0 ;  /* 0x20000031ff257230 */ /* 0x000fe20000004100 */
[----:B------:R-:W-:Y:S01]  /*d240*/  F2FP.F16.E4M3.UNPACK_B R69, R14.H1 ;  /* 0x0000000eff45723e */ /* 0x000fe200030006ff */
[----:B------:R-:W-:-:S02]  /*d250*/  HADD2.F32 R52, -RZ, R51.H1_H1 ;  /* 0x30000033ff347230 */ /* 0x000fc40000004100 */
[-C--:B------:R-:W-:Y:S01]  /*d260*/  FMUL.FTZ R56, R38, R53.reuse ;  /* 0x0000003526387220 */ /* 0x080fe20000410000 */
[----:B------:R-:W-:Y:S02]  /*d270*/  HADD2.F32 R55, -RZ, R54.H1_H1 ;  /* 0x30000036ff377230 */ /* 0x000fe40000004100 */
[----:B------:R-:W-:Y:S01]  /*d280*/  FMUL.FTZ R53, R37, R53 ;  /* 0x0000003525357220 */ /* 0x000fe20000410000 */
[----:B------:R-:W-:Y:S01]  /*d290*/  HADD2.F32 R49, -RZ, R49.H1_H1 ;  /* 0x30000031ff317230 */ /* 0x000fe20000004100 */
[----:B------:R-:W-:Y:S01]  /*d2a0*/  F2FP.F16.E4M3.UNPACK_B R57, R12 ;  /* 0x0000000cff39723e */ /* 0x000fe200020006ff */
[--C-:B------:R-:W-:Y:S02]  /*d2b0*/  HADD2.F32 R51, -RZ, R36.reuse.H0_H0 ;  /* 0x20000024ff337230 */ /* 0x100fe40000004100 */
[-C--:B------:R-:W-:Y:S01]  /*d2c0*/  FMUL.FTZ R58, R52, R55.reuse ;  /* 0x00000037343a7220 */ /* 0x080fe20000410000 */
[----:B------:R-:W-:Y:S02]  /*d2d0*/  HADD2.F32 R54, -RZ, R36.H1_H1 ;  /* 0x30000024ff367230 */ /* 0x000fe40000004100 */
[----:B------:R-:W-:Y:S01]  /*d2e0*/  FMUL.FTZ R55, R49, R55 ;  /* 0x0000003731377220 */ /* 0x000fe20000410000 */
[----:B------:R-:W-:-:S02]  /*d2f0*/  HADD2.F32 R71, -RZ, R69.H0_H0 ;  /* 0x20000045ff477230 */ /* 0x000fc40000004100 */
[-C--:B------:R-:W-:Y:S01]  /*d300*/  FFMA.FTZ R36, R37, R51.reuse, -R56 ;  /* 0x0000003325247223 */ /* 0x080fe20000010838 */
[----:B------:R-:W-:Y:S01]  /*d310*/  FFMA.FTZ R37, R38, R51, R53 ;  /* 0x0000003326257223 */ /* 0x000fe20000010035 */
[----:B------:R-:W-:Y:S01]  /*d320*/  F2FP.F16.E4M3.UNPACK_B R53, R39 ;  /* 0x00000027ff35723e */ /* 0x000fe200020006ff */
[-C--:B------:R-:W-:Y:S01]  /*d330*/  FFMA.FTZ R49, R49, R54.reuse, -R58 ;  /* 0x0000003631317223 */ /* 0x080fe2000001083a */
[----:B------:R-:W-:Y:S01]  /*d340*/  FFMA.FTZ R38, R52, R54, R55 ;  /* 0x0000003634267223 */ /* 0x000fe20000010037 */
[----:B------:R-:W-:Y:S01]  /*d350*/  F2FP.F16.E4M3.UNPACK_B R51, R15 ;  /* 0x0000000fff33723e */ /* 0x000fe200020006ff */
[----:B------:R-:W-:Y:S01]  /*d360*/  HADD2.F32 R14, -RZ, R57.H0_H0 ;  /* 0x20000039ff0e7230 */ /* 0x000fe20000004100 */
[----:B------:R-:W-:Y:S01]  /*d370*/  F2FP.F16.E4M3.UNPACK_B R54, R39.H1 ;  /* 0x00000027ff36723e */ /* 0x000fe200030006ff */
[----:B------:R-:W-:Y:S01]  /*d380*/  HADD2.F32 R55, -RZ, R53.H0_H0 ;  /* 0x20000035ff377230 */ /* 0x000fe20000004100 */
[----:B------:R-:W-:Y:S01]  /*d390*/  F2FP.F16.E4M3.UNPACK_B R15, R15.H1 ;  /* 0x0000000fff0f723e */ /* 0x000fe200030006ff */
[----:B------:R-:W-:Y:S01]  /*d3a0*/  HADD2.F32 R39, -RZ, R51.H0_H0 ;  /* 0x20000033ff277230 */ /* 0x000fe20000004100 */
[----:B------:R-:W-:Y:S01]  /*d3b0*/  F2FP.F16.E4M3.UNPACK_B R58, R12.H1 ;  /* 0x0000000cff3a723e */ /* 0x000fe200030006ff */
        /* <DEDUP_REMOVED lines=8> */
[----:B------:R-:W-:Y:S02]  /*d440*/  HADD2.F32 R69, -RZ, R69.H1_H1 ;  /* 0x30000045ff457230 */ /* 0x000fe40000004100 */
[-C--:B------:R-:W-:Y:S01]  /*d450*/  FMUL.FTZ R77, R56, R71.reuse ;  /* 0x00000047384d7220 */ /* 0x080fe20000410000 */
[----:B------:R-:W-:Y:S02]  /*d460*/  HADD2.F32 R15, -RZ, R15.H1_H1 ;  /* 0x3000000fff0f7230 */ /* 0x000fe40000004100 */
[----:B------:R-:W-:Y:S01]  /*d470*/  FMUL.FTZ R71, R52, R71 ;  /* 0x0000004734477220 */ /* 0x000fe20000410000 */
[----:B------:R-:W-:-:S02]  /*d480*/  HADD2.F32 R59, -RZ, R58.H0_H0 ;  /* 0x2000003aff3b7230 */ /* 0x000fc40000004100 */
[----:B------:R-:W-:Y:S01]  /*d490*/  FFMA.FTZ R12, R39, R14, -R70 ;  /* 0x0000000e270c7223 */ /* 0x000fe20000010846 */
[----:B------:R-:W-:Y:S02]  /*d4a0*/  HADD2.F32 R53, -RZ, R53.H1_H1 ;  /* 0x30000035ff357230 */ /* 0x000fe40000004100 */
[-C--:B------:R-:W-:Y:S01]  /*d4b0*/  FMUL.FTZ R70, R54, R69.reuse ;  /* 0x0000004536467220 */ /* 0x080fe20000410000 */
[----:B------:R-:W-:Y:S02]  /*d4c0*/  HADD2.F32 R68, -RZ, R68.H1_H1 ;  /* 0x30000044ff447230 */ /* 0x000fe40000004100 */
[----:B------:R-:W-:Y:S01]  /*d4d0*/  FMUL.FTZ R69, R15, R69 ;  /* 0x000000450f457220 */ /* 0x000fe20000410000 */
[----:B------:R-:W-:Y:S02]  /*d4e0*/  HADD2.F32 R51, -RZ, R51.H1_H1 ;  /* 0x30000033ff337230 */ /* 0x000fe40000004100 */
[----:B------:R-:W-:Y:S01]  /*d4f0*/  FFMA.FTZ R77, R52, R59, -R77 ;  /* 0x0000003b344d7223 */ /* 0x000fe2000001084d */
[----:B------:R-:W-:-:S02]  /*d500*/  HADD2.F32 R58, -RZ, R58.H1_H1 ;  /* 0x3000003aff3a7230 */ /* 0x000fc40000004100 */
[----:B------:R-:W-:Y:S01]  /*d510*/  FFMA.FTZ R71, R56, R59, R71 ;  /* 0x0000003b38477223 */ /* 0x000fe20000010047 */
[----:B------:R-:W-:Y:S02]  /*d520*/  HADD2.F32 R52, -RZ, R57.H1_H1 ;  /* 0x30000039ff347230 */ /* 0x000fe40000004100 */
[-C--:B------:R-:W-:Y:S01]  /*d530*/  FMUL.FTZ R56, R53, R68.reuse ;  /* 0x0000004435387220 */ /* 0x080fe20000410000 */
[----:B------:R-:W-:Y:S01]  /*d540*/  FMUL.FTZ R68, R51, R68 ;  /* 0x0000004433447220 */ /* 0x000fe20000410000 */
[-C--:B------:R-:W-:Y:S01]  /*d550*/  FFMA.FTZ R70, R15, R58.reuse, -R70 ;  /* 0x0000003a0f467223 */ /* 0x080fe20000010846 */
[----:B------:R-:W-:Y:S01]  /*d560*/  FFMA.FTZ R54, R54, R58, R69 ;  /* 0x0000003a36367223 */ /* 0x000fe20000010045 */
[----:B------:R-:W-:Y:S01]  /*d570*/  FFMA.FTZ R14, R55, R14, R76 ;  /* 0x0000000e370e7223 */ /* 0x000fe2000001004c */
[-C--:B------:R-:W-:Y:S01]  /*d580*/  FFMA.FTZ R51, R51, R52.reuse, -R56 ;  /* 0x0000003433337223 */ /* 0x080fe20000010838 */
[----:B------:R-:W-:Y:S01]  /*d590*/  FFMA.FTZ R53, R53, R52, R68 ;  /* 0x0000003435357223 */ /* 0x000fe20000010044 */
[----:B------:R-:W-:Y:S01]  /*d5a0*/  F2FP.SATFINITE.E4M3.F32.PACK_AB_MERGE_C R70, R70, R77, RZ ;  /* 0x0000004d4646723e */ /* 0x000fe200048070ff */
[----:B------:R-:W-:Y:S01]  /*d5b0*/  IMAD.MOV.U32 R38, RZ, RZ, R42 ;  /* 0x000000ffff267224 */ /* 0x000fe200078e002a */
[----:B------:R-:W-:-:S02]  /*d5c0*/  F2FP.SATFINITE.E4M3.F32.PACK_AB_MERGE_C R54, R54, R71, RZ ;  /* 0x000000473636723e */ /* 0x000fc400048070ff */
[----:B------:R-:W-:Y:S01]  /*d5d0*/  F2FP.SATFINITE.E4M3.F32.PACK_AB_MERGE_C R47, R50, R47, R36 ;  /* 0x0000002f322f723e */ /* 0x000fe20004807024 */
[----:B------:R-:W-:Y:S01]  /*d5e0*/  IMAD.MOV.U32 R36, RZ, RZ, R45 ;  /* 0x000000ffff247224 */ /* 0x000fe200078e002d */
[----:B------:R-:W-:Y:S02]  /*d5f0*/  F2FP.SATFINITE.E4M3.F32.PACK_AB_MERGE_C R15, R51, R12, R70 ;  /* 0x0000000c330f723e */ /* 0x000fe40004807046 */
[----:B------:R-:W-:Y:S01]  /*d600*/  F2FP.SATFINITE.E4M3.F32.PACK_AB_MERGE_C R37, R13, R48, R37 ;  /* 0x000000300d25723e */ /* 0x000fe20004807025 */
[----:B------:R-:W-:Y:S01]  /*d610*/  IMAD.MOV.U32 R13, RZ, RZ, R47 ;  /* 0x000000ffff0d7224 */ /* 0x000fe200078e002f */
[----:B------:R-:W-:Y:S01]  /*d620*/  F2FP.SATFINITE.E4M3.F32.PACK_AB_MERGE_C R39, R53, R14, R54 ;  /* 0x0000000e3527723e */ /* 0x000fe20004807036 */
[----:B------:R-:W-:Y:S01]  /*d630*/  IMAD.MOV.U32 R14, RZ, RZ, R43 ;  /* 0x000000ffff0e7224 */ /* 0x000fe200078e002b */
[----:B------:R-:W-:-:S07]  /*d640*/  MOV R12, R46 ;  /* 0x0000002e000c7202 */ /* 0x000fce0000000f00 */
.L_x_517:
[----:B------:R-:W-:Y:S05]  /*d650*/  BSYNC B2 ;  /* 0x0000000000027941 */ /* 0x000fea0003800000 */
.L_x_516:
[----:B------:R-:W-:Y:S01]  /*d660*/  ISETP.GE.AND P2, PT, R11, R128, PT ;  /* 0x000000800b00720c */ /* 0x000fe20003f46270 */
[----:B0-----:R0:W-:-:S12]  /*d670*/  ST.E.128 desc[UR50][R40.64], R12 ;  /* 0x0000000c28007985 */ /* 0x0011d8000c101d32 */
[----:B------:R-:W-:-:S04]  /*d680*/  @!P2 IADD3 R42, P4, R11, R44, RZ ;  /* 0x0000002c0b2aa210 */ /* 0x000fc80007f9e0ff */
[----:B------:R-:W-:-:S05]  /*d690*/  @!P2 LEA.HI.X.SX32 R43, R11, R120, 0x1, P4 ;  /* 0x000000780b2ba211 */ /* 0x000fca00020f0eff */
[----:B-1----:R0:W-:Y:S04]  /*d6a0*/  @!P2 ST.E.128 desc[UR50][R42.64], R36 ;  /* 0x000000242a00a985 */ /* 0x0021e8000c101d32 */
.L_x_515:
[----:B------:R-:W-:Y:S05]  /*d6b0*/  BSYNC B1 ;  /* 0x0000000000017941 */ /* 0x000fea0003800000 */
.L_x_514:
[----:B------:R-:W-:Y:S01]  /*d6c0*/  ISETP.NE.AND P2, PT, R29, RZ, PT ;  /* 0x000000ff1d00720c */ /* 0x000fe20003f45270 */
[----:B------:R-:W-:-:S12]  /*d6d0*/  BSSY B1, `(.L_x_518) ;  /* 0x00000f2000017945 */ /* 0x000fd80003800000 */
[----:B------:R-:W-:Y:S05]  /*d6e0*/  @!P2 BRA `(.L_x_519) ;  /* 0x0000000c00c0a947 */ /* 0x000fea0003800000 */
[----:B----4-:R-:W-:Y:S01]  /*d6f0*/  SEL R11, R118, R142, !P3 ;  /* 0x0000008e760b7207 */ /* 0x010fe20005800000 */
[----:B------:R-:W-:Y:S01]  /*d700*/  BSSY B2, `(.L_x_520) ;  /* 0x00000e9000027945 */ /* 0x000fe20003800000 */
[----:B0-----:R-:W-:Y:S02]  /*d710*/  IADD3 R40, P2, R26, R44, RZ ;  /* 0x0000002c1a287210 */ /* 0x001fe40007f5e0ff */
[----:B------:R-:W-:Y:S02]  /*d720*/  SHF.R.S32.HI R12, RZ, 0x1f, R11 ;  /* 0x0000001fff0c7819 */ /* 0x000fe4000001140b */
[----:B-1----:R-:W-:Y:S02]  /*d730*/  IADD3.X R41, R120, R111, RZ, P2, !PT ;  /* 0x0000006f78297210 */ /* 0x002fe400017fe4ff */
[----:B------:R-:W-:Y:S02]  /*d740*/  LEA.HI R12, R12, R11, RZ, 0x5 ;  /* 0x0000000b0c0c7211 */ /* 0x000fe400078f28ff */
[----:B------:R-:W-:-:S02]  /*d750*/  ISETP.GE.AND P2, PT, R3, R117, PT ;  /* 0x000000750300720c */ /* 0x000fc40003f46270 */
        /* <DEDUP_REMOVED lines=18> */
[----:B------:R-:W-:Y:S01]  /*d880*/  LOP3.LUT R45, R73, 0xff0000ff, RZ, 0xc0, !PT ;  /* 0xff0000ff492d7812 */ /* 0x000fe200078ec0ff */
[----:B-1----:R-:W-:Y:S01]  /*d890*/  IMAD.MOV.U32 R48, RZ, RZ, R36 ;  /* 0x000000ffff307224 */ /* 0x002fe200078e0024 */
[----:B------:R-:W-:Y:S01]  /*d8a0*/  SHF.R.U32.HI R50, RZ, 0x8, R61 ;  /* 0x00000008ff327819 */ /* 0x000fe2000001163d */
[----:B------:R-:W-:Y:S01]  /*d8b0*/  IMAD.SHL.U32 R12, R43, 0x100, RZ ;  /* 0x000001002b0c7824 */ /* 0x000fe200078e00ff */
[----:B------:R-:W-:Y:S01]  /*d8c0*/  SHF.R.U32.HI R46, RZ, 0x8, R63 ;  /* 0x00000008ff2e7819 */ /* 0x000fe2000001163f */
[----:B------:R-:W-:Y:S01]  /*d8d0*/  IMAD.MOV.U32 R43, RZ, RZ, R14 ;  /* 0x000000ffff2b7224 */ /* 0x000fe200078e000e */
[----:B------:R-:W-:Y:S01]  /*d8e0*/  SHF.R.U32.HI R55, RZ, 0x8, R75 ;  /* 0x00000008ff377819 */ /* 0x000fe2000001164b */
[----:B------:R-:W-:Y:S01]  /*d8f0*/  IMAD.SHL.U32 R36, R50, 0x100, RZ ;  /* 0x0000010032247824 */ /* 0x000fe200078e00ff */
[----:B------:R-:W-:Y:S01]  /*d900*/  SHF.R.U32.HI R57, RZ, 0x10, R73 ;  /* 0x00000010ff397819 */ /* 0x000fe20000011649 */
[----:B------:R-:W-:Y:S01]  /*d910*/  IMAD.SHL.U32 R46, R46, 0x100, RZ ;  /* 0x000001002e2e7824 */ /* 0x000fe200078e00ff */
[----:B------:R-:W-:-:S02]  /*d920*/  LOP3.LUT R45, R45, 0xff00, R12, 0xf8, !PT ;  /* 0x0000ff002d2d7812 */ /* 0x000fc400078ef80c */
[----:B------:R-:W-:Y:S01]  /*d930*/  SHF.R.U32.HI R56, RZ, 0x10, R75 ;  /* 0x00000010ff387819 */ /* 0x000fe2000001164b */
[----:B------:R-:W-:Y:S01]  /*d940*/  IMAD.U32 R14, R57, 0x10000, RZ ;  /* 0x00010000390e7824 */ /* 0x000fe200078e00ff */
[----:B------:R-:W-:Y:S02]  /*d950*/  LOP3.LUT R49, R75, 0xff0000ff, RZ, 0xc0, !PT ;  /* 0xff0000ff4b317812 */ /* 0x000fe400078ec0ff */
[----:B------:R-:W-:Y:S02]  /*d960*/  SHF.L.U32 R12, R55, 0x8, RZ ;  /* 0x00000008370c7819 */ /* 0x000fe400000006ff */
[----:B------:R-:W-:Y:S02]  /*d970*/  LOP3.LUT R51, R61, 0xff0000ff, RZ, 0xc0, !PT ;  /* 0xff0000ff3d337812 */ /* 0x000fe400078ec0ff */
[----:B------:R-:W-:Y:S02]  /*d980*/  LOP3.LUT R53, R63, 0xff0000ff, RZ, 0xc0, !PT ;  /* 0xff0000ff3f357812 */ /* 0x000fe400078ec0ff */
[----:B------:R-:W-:-:S02]  /*d990*/  MOV R42, R13 ;  /* 0x0000000d002a7202 */ /* 0x000fc40000000f00 */
[----:B------:R-:W-:Y:S01]  /*d9a0*/  LOP3.LUT R13, R49, 0xff00, R12, 0xf8, !PT ;  /* 0x0000ff00310d7812 */ /* 0x000fe200078ef80c */
[----:B------:R-:W-:Y:S01]  /*d9b0*/  IMAD.U32 R12, R56, 0x10000, RZ ;  /* 0x00010000380c7824 */ /* 0x000fe200078e00ff */
[----:B------:R-:W-:Y:S02]  /*d9c0*/  LOP3.LUT R55, R51, 0xff00, R36, 0xf8, !PT ;  /* 0x0000ff0033377812 */ /* 0x000fe400078ef824 */
[----:B------:R-:W-:Y:S02]  /*d9d0*/  LOP3.LUT R57, R53, 0xff00, R46, 0xf8, !PT ;  /* 0x0000ff0035397812 */ /* 0x000fe400078ef82e */
[----:B------:R-:W-:Y:S02]  /*d9e0*/  F2FP.F16.E4M3.UNPACK_B R53, R143.H1 ;  /* 0x0000008fff35723e */ /* 0x000fe400030006ff */
[----:B------:R-:W-:Y:S02]  /*d9f0*/  F2FP.F16.E4M3.UNPACK_B R51, R48.H1 ;  /* 0x00000030ff33723e */ /* 0x000fe400030006ff */
[----:B------:R-:W-:-:S02]  /*da00*/  F2FP.F16.E4M3.UNPACK_B R49, R47.H1 ;  /* 0x0000002fff31723e */ /* 0x000fc400030006ff */
[----:B------:R-:W-:Y:S01]  /*da10*/  SHF.R.U32.HI R54, RZ, 0x10, R63 ;  /* 0x00000010ff367819 */ /* 0x000fe2000001163f */
[----:B------:R-:W-:Y:S01]  /*da20*/  HADD2.F32 R46, -RZ, R51.H0_H0 ;  /* 0x20000033ff2e7230 */ /* 0x000fe20000004100 */
[----:B------:R-:W-:Y:S02]  /*da30*/  SHF.R.U32.HI R52, RZ, 0x10, R61 ;  /* 0x00000010ff347819 */ /* 0x000fe4000001163d */
[----:B------:R-:W-:Y:S01]  /*da40*/  LOP3.LUT R14, R45, 0xff0000, R14, 0xf8, !PT ;  /* 0x00ff00002d0e7812 */ /* 0x000fe200078ef80e */
[----:B------:R-:W-:Y:S01]  /*da50*/  HADD2.F32 R45, -RZ, R49.H0_H0 ;  /* 0x20000031ff2d7230 */ /* 0x000fe20000004100 */
[----:B------:R-:W-:Y:S01]  /*da60*/  LOP3.LUT R12, R13, 0xff0000, R12, 0xf8, !PT ;  /* 0x00ff00000d0c7812 */ /* 0x000fe200078ef80c */
[--C-:B------:R-:W-:Y:S01]  /*da70*/  HADD2.F32 R13, -RZ, R53.reuse.H0_H0 ;  /* 0x20000035ff0d7230 */ /* 0x100fe20000004100 */
[----:B------:R-:W-:Y:S01]  /*da80*/  F2FP.F16.E4M3.UNPACK_B R50, R145.H1 ;  /* 0x00000091ff32723e */ /* 0x000fe200030006ff */
[----:B------:R-:W-:Y:S01]  /*da90*/  IMAD.U32 R54, R54, 0x10000, RZ ;  /* 0x0001000036367824 */ /* 0x000fe200078e00ff */
[----:B------:R-:W-:Y:S01]  /*daa0*/  SHF.L.U32 R36, R52, 0x10, RZ ;  /* 0x0000001034247819 */ /* 0x000fe200000006ff */
[----:B------:R-:W-:-:S02]  /*dab0*/  HADD2.F32 R53, -RZ, R53.H1_H1 ;  /* 0x30000035ff357230 */ /* 0x000fc40000004100 */
[CC--:B------:R-:W-:Y:S01]  /*dac0*/  FMUL.FTZ R56, R46.reuse, R13.reuse ;  /* 0x0000000d2e387220 */ /* 0x0c0fe20000410000 */
[--C-:B------:R-:W-:Y:S02]  /*dad0*/  HADD2.F32 R52, -RZ, R50.reuse.H0_H0 ;  /* 0x20000032ff347230 */ /* 0x100fe40000004100 */
[----:B------:R-:W-:Y:S01]  /*dae0*/  FMUL.FTZ R59, R45, R13 ;  /* 0x0000000d2d3b7220 */ /* 0x000fe20000410000 */
[----:B------:R-:W-:Y:S01]  /*daf0*/  LOP3.LUT R36, R55, 0xff0000, R36, 0xf8, !PT ;  /* 0x00ff000037247812 */ /* 0x000fe200078ef824 */
[----:B------:R-:W-:Y:S01]  /*db00*/  HADD2.F32 R55, -RZ, R50.H1_H1 ;  /* 0x30000032ff377230 */ /* 0x000fe20000004100 */
[----:B------:R-:W-:Y:S01]  /*db10*/  LOP3.LUT R13, R57, 0xff0000, R54, 0xf8, !PT ;  /* 0x00ff0000390d7812 */ /* 0x000fe200078ef836 */
[-C--:B------:R-:W-:Y:S01]  /*db20*/  FFMA.FTZ R45, R45, R52.reuse, -R56 ;  /* 0x000000342d2d7223 */ /* 0x080fe20000010838 */
[----:B------:R-:W-:Y:S01]  /*db30*/  FFMA.FTZ R46, R46, R52, R59 ;  /* 0x000000342e2e7223 */ /* 0x000fe2000001003b */
[----:B------:R-:W-:Y:S01]  /*db40*/  HADD2.F32 R50, -RZ, R49.H1_H1 ;  /* 0x30000031ff327230 */ /* 0x000fe20000004100 */
[----:B------:R-:W-:Y:S01]  /*db50*/  F2FP.F16.E4M3.UNPACK_B R143, R143 ;  /* 0x0000008fff8f723e */ /* 0x000fe200020006ff */
[----:B------:R-:W-:Y:S01]  /*db60*/  HADD2.F32 R54, -RZ, R51.H1_H1 ;  /* 0x30000033ff367230 */ /* 0x000fe20000004100 */
[----:B------:R-:W-:-:S02]  /*db70*/  F2FP.F16.E4M3.UNPACK_B R52, R48 ;  /* 0x00000030ff34723e */ /* 0x000fc400020006ff */
[----:B------:R-:W-:Y:S01]  /*db80*/  F2FP.F16.E4M3.UNPACK_B R51, R47 ;  /* 0x0000002fff33723e */ /* 0x000fe200020006ff */
[----:B------:R-:W-:Y:S01]  /*db90*/  FMUL.FTZ R57, R50, R53 ;  /* 0x0000003532397220 */ /* 0x000fe20000410000 */
[----:B------:R-:W-:Y:S01]  /*dba0*/  F2FP.F16.E4M3.UNPACK_B R145, R145 ;  /* 0x00000091ff91723e */ /* 0x000fe200020006ff */
[----:B------:R-:W-:Y:S01]  /*dbb0*/  FMUL.FTZ R47, R54, R53 ;  /* 0x00000035362f7220 */ /* 0x000fe20000410000 */
[----:B------:R-:W-:Y:S02]  /*dbc0*/  HADD2.F32 R56, -RZ, R143.H0_H0 ;  /* 0x2000008fff387230 */ /* 0x000fe40000004100 */
[----:B------:R-:W-:Y:S02]  /*dbd0*/  HADD2.F32 R53, -RZ, R52.H0_H0 ;  /* 0x20000034ff357230 */ /* 0x000fe40000004100 */
[-C--:B------:R-:W-:Y:S01]  /*dbe0*/  FFMA.FTZ R48, R50, R55.reuse, -R47 ;  /* 0x0000003732307223 */ /* 0x080fe2000001082f */
[----:B------:R-:W-:Y:S02]  /*dbf0*/  HADD2.F32 R49, -RZ, R51.H0_H0 ;  /* 0x20000033ff317230 */ /* 0x000fe40000004100 */
[----:B------:R-:W-:Y:S01]  /*dc00*/  FFMA.FTZ R47, R54, R55, R57 ;  /* 0x00000037362f7223 */ /* 0x000fe20000010039 */
[----:B------:R-:W-:-:S02]  /*dc10*/  HADD2.F32 R50, -RZ, R145.H0_H0 ;  /* 0x20000091ff327230 */ /* 0x000fc40000004100 */
[-C--:B------:R-:W-:Y:S01]  /*dc20*/  FMUL.FTZ R58, R53, R56.reuse ;  /* 0x00000038353a7220 */ /* 0x080fe20000410000 */
[----:B------:R-:W-:Y:S02]  /*dc30*/  HADD2.F32 R143, -RZ, R143.H1_H1 ;  /* 0x3000008fff8f7230 */ /* 0x000fe40000004100 */
[C---:B------:R-:W-:Y:S01]  /*dc40*/  FMUL.FTZ R56, R49.reuse, R56 ;  /* 0x0000003831387220 */ /* 0x040fe20000410000 */
[----:B------:R-:W-:Y:S02]  /*dc50*/  HADD2.F32 R54, -RZ, R52.H1_H1 ;  /* 0x30000034ff367230 */ /* 0x000fe40000004100 */
[----:B------:R-:W-:Y:S01]  /*dc60*/  FFMA.FTZ R49, R49, R50, -R58 ;  /* 0x0000003231317223 */ /* 0x000fe2000001083a */
[----:B------:R-:W-:Y:S01]  /*dc70*/  HADD2.F32 R51, -RZ, R51.H1_H1 ;  /* 0x30000033ff337230 */ /* 0x000fe20000004100 */
[----:B------:R-:W-:Y:S01]  /*dc80*/  F2FP.F16.E4M3.UNPACK_B R58, R144.H1 ;  /* 0x00000090ff3a723e */ /* 0x000fe200030006ff */
[----:B------:R-:W-:Y:S01]  /*dc90*/  HADD2.F32 R145, -RZ, R145.H1_H1 ;  /* 0x30000091ff917230 */ /* 0x000fe20000004100 */
[----:B------:R-:W-:Y:S01]  /*dca0*/  F2FP.F16.E4M3.UNPACK_B R55, R38.H1 ;  /* 0x00000026ff37723e */ /* 0x000fe200030006ff */
[----:B------:R-:W-:Y:S01]  /*dcb0*/  FFMA.FTZ R50, R53, R50, R56 ;  /* 0x0000003235327223 */ /* 0x000fe20000010038 */
[-C--:B------:R-:W-:Y:S01]  /*dcc0*/  FMUL.FTZ R52, R54, R143.reuse ;  /* 0x0000008f36347220 */ /* 0x080fe20000410000 */
[----:B------:R-:W-:Y:S01]  /*dcd0*/  FMUL.FTZ R143, R51, R143 ;  /* 0x0000008f338f7220 */ /* 0x000fe20000410000 */
[----:B------:R-:W-:Y:S01]  /*dce0*/  F2FP.F16.E4M3.UNPACK_B R57, R146.H1 ;  /* 0x00000092ff39723e */ /* 0x000fe200030006ff */
[----:B------:R-:W-:Y:S01]  /*dcf0*/  HADD2.F32 R61, -RZ, R58.H0_H0 ;  /* 0x2000003aff3d7230 */ /* 0x000fe20000004100 */
[----:B------:R-:W-:Y:S01]  /*dd00*/  F2FP.F16.E4M3.UNPACK_B R53, R43.H1 ;  /* 0x0000002bff35723e */ /* 0x000fe200030006ff */
[----:B------:R-:W-:-:S02]  /*dd10*/  HADD2.F32 R56, -RZ, R55.H0_H0 ;  /* 0x20000037ff387230 */ /* 0x000fc40000004100 */
[-C--:B------:R-:W-:Y:S01]  /*dd20*/  FFMA.FTZ R52, R51, R145.reuse, -R52 ;  /* 0x0000009133347223 */ /* 0x080fe20000010834 */
[----:B------:R-:W-:Y:S01]  /*dd30*/  FFMA.FTZ R51, R54, R145, R143 ;  /* 0x0000009136337223 */ /* 0x000fe2000001008f */
[----:B------:R-:W-:Y:S01]  /*dd40*/  HADD2.F32 R59, -RZ, R57.H0_H0 ;  /* 0x20000039ff3b7230 */ /* 0x000fe20000004100 */
[----:B------:R-:W-:Y:S01]  /*dd50*/  F2FP.F16.E4M3.UNPACK_B R144, R144 ;  /* 0x00000090ff90723e */ /* 0x000fe200020006ff */
[----:B------:R-:W-:Y:S02]  /*dd60*/  HADD2.F32 R54, -RZ, R53.H0_H0 ;  /* 0x20000035ff367230 */ /* 0x000fe40000004100 */
[----:B------:R-:W-:Y:S01]  /*dd70*/  FMUL.FTZ R63, R56, R61 ;  /* 0x0000003d383f7220 */ /* 0x000fe20000410000 */
[----:B------:R-:W-:Y:S01]  /*dd80*/  HADD2.F32 R58, -RZ, R58.H1_H1 ;  /* 0x3000003aff3a7230 */ /* 0x000fe20000004100 */
[----:B------:R-:W-:Y:S01]  /*dd90*/  F2FP.F16.E4M3.UNPACK_B R43, R43 ;  /* 0x0000002bff2b723e */ /* 0x000fe200020006ff */
[----:B------:R-:W-:Y:S02]  /*dda0*/  HADD2.F32 R55, -RZ, R55.H1_H1 ;  /* 0x30000037ff377230 */ /* 0x000fe40000004100 */
[C---:B------:R-:W-:Y:S01]  /*ddb0*/  FMUL.FTZ R61, R54.reuse, R61 ;  /* 0x0000003d363d7220 */ /* 0x040fe20000410000 */
[----:B------:R-:W-:Y:S01]  /*ddc0*/  FFMA.FTZ R63, R54, R59, -R63 ;  /* 0x0000003b363f7223 */ /* 0x000fe2000001083f */
[----:B------:R-:W-:Y:S01]  /*ddd0*/  HADD2.F32 R53, -RZ, R53.H1_H1 ;  /* 0x30000035ff357230 */ /* 0x000fe20000004100 */
[----:B------:R-:W-:Y:S01]  /*dde0*/  F2FP.F16.E4M3.UNPACK_B R146, R146 ;  /* 0x00000092ff92723e */ /* 0x000fe200020006ff */
[----:B------:R-:W-:-:S02]  /*ddf0*/  HADD2.F32 R54, -RZ, R57.H1_H1 ;  /* 0x30000039ff367230 */ /* 0x000fc40000004100 */
[-C--:B------:R-:W-:Y:S01]  /*de00*/  FMUL.FTZ R60, R55, R58.reuse ;  /* 0x0000003a373c7220 */ /* 0x080fe20000410000 */
[--C-:B------:R-:W-:Y:S02]  /*de10*/  HADD2.F32 R57, -RZ, R144.reuse.H0_H0 ;  /* 0x20000090ff397230 */ /* 0x100fe40000004100 */
[C---:B------:R-:W-:Y:S01]  /*de20*/  FMUL.FTZ R58, R53.reuse, R58 ;  /* 0x0000003a353a7220 */ /* 0x040fe20000410000 */
[----:B------:R-:W-:Y:S02]  /*de30*/  HADD2.F32 R144, -RZ, R144.H1_H1 ;  /* 0x30000090ff907230 */ /* 0x000fe40000004100 */
[----:B------:R-:W-:Y:S01]  /*de40*/  FFMA.FTZ R60, R53, R54, -R60 ;  /* 0x00000036353c7223 */ /* 0x000fe2000001083c */
[----:B------:R-:W-:Y:S01]  /*de50*/  F2FP.F16.E4M3.UNPACK_B R53, R38 ;  /* 0x00000026ff35723e */ /* 0x000fe200020006ff */
[----:B------:R-:W-:Y:S01]  /*de60*/  FFMA.FTZ R58, R55, R54, R58 ;  /* 0x00000036373a7223 */ /* 0x000fe2000001003a */
[--C-:B------:R-:W-:Y:S02]  /*de70*/  HADD2.F32 R38, -RZ, R43.reuse.H0_H0 ;  /* 0x2000002bff267230 */ /* 0x100fe40000004100 */
[----:B------:R-:W-:Y:S01]  /*de80*/  FFMA.FTZ R61, R56, R59, R61 ;  /* 0x0000003b383d7223 */ /* 0x000fe2000001003d */
[----:B------:R-:W-:Y:S01]  /*de90*/  HADD2.F32 R43, -RZ, R43.H1_H1 ;  /* 0x3000002bff2b7230 */ /* 0x000fe20000004100 */
[----:B------:R-:W-:Y:S01]  /*dea0*/  F2FP.SATFINITE.E4M3.F32.PACK_AB_MERGE_C R45, R48, R45, RZ ;  /* 0x0000002d302d723e */ /* 0x000fe200048070ff */
[--C-:B------:R-:W-:Y:S01]  /*deb0*/  HADD2.F32 R54, -RZ, R53.reuse.H0_H0 ;  /* 0x20000035ff367230 */ /* 0x100fe20000004100 */
[----:B------:R-:W-:Y:S01]  /*dec0*/  F2FP.SATFINITE.E4M3.F32.PACK_AB_MERGE_C R47, R47, R46, RZ ;  /* 0x0000002e2f2f723e */ /* 0x000fe200048070ff */
[----:B------:R-:W-:Y:S01]  /*ded0*/  HADD2.F32 R53, -RZ, R53.H1_H1 ;  /* 0x30000035ff357230 */ /* 0x000fe20000004100 */
[----:B------:R-:W-:Y:S01]  /*dee0*/  F2FP.F16.E4M3.UNPACK_B R48, R42 ;  /* 0x0000002aff30723e */ /* 0x000fe200020006ff */
[----:B------:R-:W-:-:S02]  /*def0*/  HADD2.F32 R55, -RZ, R146.H0_H0 ;  /* 0x20000092ff377230 */ /* 0x000fc40000004100 */
[-C--:B------:R-:W-:Y:S01]  /*df00*/  FMUL.FTZ R59, R54, R57.reuse ;  /* 0x00000039363b7220 */ /* 0x080fe20000410000 */
[----:B------:R-:W-:Y:S02]  /*df10*/  HADD2.F32 R146, -RZ, R146.H1_H1 ;  /* 0x30000092ff927230 */ /* 0x000fe40000004100 */
[C---:B------:R-:W-:Y:S01]  /*df20*/  FMUL.FTZ R57, R38.reuse, R57 ;  /* 0x0000003926397220 */ /* 0x040fe20000410000 */
[-C--:B------:R-:W-:Y:S01]  /*df30*/  FMUL.FTZ R56, R53, R144.reuse ;  /* 0x0000009035387220 */ /* 0x080fe20000410000 */
[----:B------:R-:W-:Y:S01]  /*df40*/  FMUL.FTZ R144, R43, R144 ;  /* 0x000000902b907220 */ /* 0x000fe20000410000 */
[-C--:B------:R-:W-:Y:S01]  /*df50*/  FFMA.FTZ R59, R38, R55.reuse, -R59 ;  /* 0x00000037263b7223 */ /* 0x080fe2000001083b */
[----:B------:R-:W-:Y:S01]  /*df60*/  FFMA.FTZ R38, R54, R55, R57 ;  /* 0x0000003736267223 */ /* 0x000fe20000010039 */
[----:B------:R-:W-:Y:S01]  /*df70*/  F2FP.F16.E4M3.UNPACK_B R54, R36 ;  /* 0x00000024ff36723e */ /* 0x000fe200020006ff */
[-C--:B------:R-:W-:Y:S01]  /*df80*/  FFMA.FTZ R55, R53, R146.reuse, R144 ;  /* 0x0000009235377223 */ /* 0x080fe20000010090 */
[----:B------:R-:W-:Y:S01]  /*df90*/  F2FP.F16.E4M3.UNPACK_B R53, R37 ;  /* 0x00000025ff35723e */ /* 0x000fe200020006ff */
[----:B------:R-:W-:Y:S01]  /*dfa0*/  FFMA.FTZ R56, R43, R146, -R56 ;  /* 0x000000922b387223 */ /* 0x000fe20000010838 */
[----:B------:R-:W-:-:S02]  /*dfb0*/  F2FP.SATFINITE.E4M3.F32.PACK_AB_MERGE_C R46, R52, R49, R45 ;  /* 0x00000031342e723e */ /* 0x000fc4000480702d */
[----:B------:R-:W-:Y:S01]  /*dfc0*/  F2FP.SATFINITE.E4M3.F32.PACK_AB_MERGE_C R45, R51, R50, R47 ;  /* 0x00000032332d723e */ /* 0x000fe2000480702f */
[--C-:B------:R-:W-:Y:S01]  /*dfd0*/  HADD2.F32 R49, -RZ, R53.reuse.H0_H0 ;  /* 0x20000035ff317230 */ /* 0x100fe20000004100 */
[----:B------:R-:W-:Y:S01]  /*dfe0*/  F2FP.SATFINITE.E4M3.F32.PACK_AB_MERGE_C R43, R60, R63, RZ ;  /* 0x0000003f3c2b723e */ /* 0x000fe200048070ff */
[----:B------:R-:W-:Y:S01]  /*dff0*/  HADD2.F32 R50, -RZ, R54.H0_H0 ;  /* 0x20000036ff327230 */ /* 0x000fe20000004100 */
[----:B------:R-:W-:Y:S01]  /*e000*/  F2FP.SATFINITE.E4M3.F32.PACK_AB_MERGE_C R58, R58, R61, RZ ;  /* 0x0000003d3a3a723e */ /* 0x000fe200048070ff */
[----:B------:R-:W-:Y:S01]  /*e010*/  HADD2.F32 R47, -RZ, R48.H0_H0 ;  /* 0x20000030ff2f7230 */ /* 0x000fe20000004100 */
[----:B------:R-:W-:Y:S01]  /*e020*/  F2FP.F16.E4M3.UNPACK_B R51, R14 ;  /* 0x0000000eff33723e */ /* 0x000fe200020006ff */
[----:B------:R-:W-:Y:S01]  /*e030*/  HADD2.F32 R53, -RZ, R53.H1_H1 ;  /* 0x30000035ff357230 */ /* 0x000fe20000004100 */
[----:B------:R-:W-:Y:S01]  /*e040*/  F2FP.SATFINITE.E4M3.F32.PACK_AB_MERGE_C R43, R56, R59, R43 ;  /* 0x0000003b382b723e */ /* 0x000fe2000480702b */
[----:B------:R-:W-:Y:S01]  /*e050*/  FMUL.FTZ R56, R49, R50 ;  /* 0x0000003231387220 */ /* 0x000fe20000410000 */
[----:B------:R-:W-:Y:S01]  /*e060*/  F2FP.SATFINITE.E4M3.F32.PACK_AB_MERGE_C R38, R55, R38, R58 ;  /* 0x000000263726723e */ /* 0x000fe2000480703a */
        /* <DEDUP_REMOVED lines=12> */
[----:B------:R-:W-:Y:S01]  /*e130*/  FFMA.FTZ R37, R53, R52, R56 ;  /* 0x0000003435257223 */ /* 0x000fe20000010038 */
[----:B------:R-:W-:Y:S01]  /*e140*/  F2FP.F16.E4M3.UNPACK_B R49, R42.H1 ;  /* 0x0000002aff31723e */ /* 0x000fe200030006ff */
[----:B------:R-:W-:Y:S01]  /*e150*/  FFMA.FTZ R42, R50, R52, -R55 ;  /* 0x00000034322a7223 */ /* 0x000fe20000010837 */
[----:B------:R-:W-:Y:S01]  /*e160*/  HADD2.F32 R50, -RZ, R51.H0_H0 ;  /* 0x20000033ff327230 */ /* 0x000fe20000004100 */
[----:B------:R-:W-:Y:S01]  /*e170*/  F2FP.F16.E4M3.UNPACK_B R58, R13.H1 ;  /* 0x0000000dff3a723e */ /* 0x000fe200030006ff */
[----:B------:R-:W-:Y:S02]  /*e180*/  HADD2.F32 R55, -RZ, R54.H0_H0 ;  /* 0x20000036ff377230 */ /* 0x000fe40000004100 */
[----:B------:R-:W-:Y:S02]  /*e190*/  HADD2.F32 R36, -RZ, R49.H0_H0 ;  /* 0x20000031ff247230 */ /* 0x000fe40000004100 */
[----:B------:R-:W-:-:S02]  /*e1a0*/  HADD2.F32 R53, -RZ, R14.H0_H0 ;  /* 0x2000000eff357230 */ /* 0x000fc40000004100 */
[-C--:B------:R-:W-:Y:S01]  /*e1b0*/  FMUL.FTZ R57, R50, R55.reuse ;  /* 0x0000003732397220 */ /* 0x080fe20000410000 */
[----:B------:R-:W-:Y:S02]  /*e1c0*/  HADD2.F32 R49, -RZ, R49.H1_H1 ;  /* 0x30000031ff317230 */ /* 0x000fe40000004100 */
[C---:B------:R-:W-:Y:S01]  /*e1d0*/  FMUL.FTZ R55, R36.reuse, R55 ;  /* 0x0000003724377220 */ /* 0x040fe20000410000 */
[----:B------:R-:W-:Y:S02]  /*e1e0*/  HADD2.F32 R52, -RZ, R54.H1_H1 ;  /* 0x30000036ff347230 */ /* 0x000fe40000004100 */
[----:B------:R-:W-:Y:S02]  /*e1f0*/  HADD2.F32 R54, -RZ, R14.H1_H1 ;  /* 0x3000000eff367230 */ /* 0x000fe40000004100 */
[-C--:B------:R-:W-:Y:S01]  /*e200*/  FFMA.FTZ R14, R36, R53.reuse, -R57 ;  /* 0x00000035240e7223 */ /* 0x080fe20000010839 */
[----:B------:R-:W-:Y:S02]  /*e210*/  HADD2.F32 R51, -RZ, R51.H1_H1 ;  /* 0x30000033ff337230 */ /* 0x000fe40000004100 */
[----:B------:R-:W-:Y:S01]  /*e220*/  FFMA.FTZ R36, R50, R53, R55 ;  /* 0x0000003532247223 */ /* 0x000fe20000010037 */
[----:B------:R-:W-:Y:S01]  /*e230*/  FMUL.FTZ R50, R49, R52 ;  /* 0x0000003431327220 */ /* 0x000fe20000410000 */
[----:B------:R-:W-:Y:S01]  /*e240*/  F2FP.F16.E4M3.UNPACK_B R57, R13 ;  /* 0x0000000dff39723e */ /* 0x000fe200020006ff */
[----:B------:R-:W-:-:S02]  /*e250*/  HADD2.F32 R59, -RZ, R58.H0_H0 ;  /* 0x2000003aff3b7230 */ /* 0x000fc40000004100 */
[C---:B------:R-:W-:Y:S01]  /*e260*/  FMUL.FTZ R56, R51.reuse, R52 ;  /* 0x0000003433387220 */ /* 0x040fe20000410000 */
[-C--:B------:R-:W-:Y:S01]  /*e270*/  FFMA.FTZ R63, R51, R54.reuse, R50 ;  /* 0x00000036333f7223 */ /* 0x080fe20000010032 */
[----:B------:R-:W-:Y:S01]  /*e280*/  F2FP.F16.E4M3.UNPACK_B R51, R39.H1 ;  /* 0x00000027ff33723e */ /* 0x000fe200030006ff */
[----:B------:R-:W-:Y:S02]  /*e290*/  HADD2.F32 R58, -RZ, R58.H1_H1 ;  /* 0x3000003aff3a7230 */ /* 0x000fe40000004100 */
[----:B------:R-:W-:Y:S01]  /*e2a0*/  FFMA.FTZ R61, R49, R54, -R56 ;  /* 0x00000036313d7223 */ /* 0x000fe20000010838 */
[-C--:B------:R-:W-:Y:S01]  /*e2b0*/  F2FP.F16.E4M3.UNPACK_B R49, R15.reuse ;  /* 0x0000000fff31723e */ /* 0x080fe200020006ff */
[--C-:B------:R-:W-:Y:S01]  /*e2c0*/  HADD2.F32 R60, -RZ, R57.reuse.H0_H0 ;  /* 0x20000039ff3c7230 */ /* 0x100fe20000004100 */
[----:B------:R-:W-:Y:S01]  /*e2d0*/  F2FP.F16.E4M3.UNPACK_B R15, R15.H1 ;  /* 0x0000000fff0f723e */ /* 0x000fe200030006ff */
[----:B------:R-:W-:Y:S01]  /*e2e0*/  HADD2.F32 R57, -RZ, R57.H1_H1 ;  /* 0x30000039ff397230 */ /* 0x000fe20000004100 */
[----:B------:R-:W-:-:S02]  /*e2f0*/  F2FP.F16.E4M3.UNPACK_B R13, R12 ;  /* 0x0000000cff0d723e */ /* 0x000fc400020006ff */
[----:B------:R-:W-:Y:S01]  /*e300*/  F2FP.F16.E4M3.UNPACK_B R54, R12.H1 ;  /* 0x0000000cff36723e */ /* 0x000fe200030006ff */
[----:B------:R-:W-:Y:S01]  /*e310*/  HADD2.F32 R12, -RZ, R51.H0_H0 ;  /* 0x20000033ff0c7230 */ /* 0x000fe20000004100 */
[----:B------:R-:W-:Y:S01]  /*e320*/  F2FP.F16.E4M3.UNPACK_B R52, R39 ;  /* 0x00000027ff34723e */ /* 0x000fe200020006ff */
        /* <DEDUP_REMOVED lines=8> */
[--C-:B------:R-:W-:Y:S02]  /*e3b0*/  HADD2.F32 R53, -RZ, R52.reuse.H0_H0 ;  /* 0x20000034ff357230 */ /* 0x100fe40000004100 */
[-C--:B------:R-:W-:Y:S01]  /*e3c0*/  FMUL.FTZ R50, R51, R58.reuse ;  /* 0x0000003a33327220 */ /* 0x080fe20000410000 */
[--C-:B------:R-:W-:Y:S02]  /*e3d0*/  HADD2.F32 R39, -RZ, R49.reuse.H0_H0 ;  /* 0x20000031ff277230 */ /* 0x100fe40000004100 */
[----:B------:R-:W-:Y:S01]  /*e3e0*/  FMUL.FTZ R58, R15, R58 ;  /* 0x0000003a0f3a7220 */ /* 0x000fe20000410000 */
[----:B------:R-:W-:Y:S02]  /*e3f0*/  HADD2.F32 R52, -RZ, R52.H1_H1 ;  /* 0x30000034ff347230 */ /* 0x000fe40000004100 */
[----:B------:R-:W-:Y:S01]  /*e400*/  FFMA.FTZ R59, R12, R55, R59 ;  /* 0x000000370c3b7223 */ /* 0x000fe2000001003b */
[----:B------:R-:W-:-:S02]  /*e410*/  HADD2.F32 R49, -RZ, R49.H1_H1 ;  /* 0x30000031ff317230 */ /* 0x000fc40000004100 */
[-C--:B------:R-:W-:Y:S01]  /*e420*/  FMUL.FTZ R62, R53, R60.reuse ;  /* 0x0000003c353e7220 */ /* 0x080fe20000410000 */
[----:B------:R-:W-:Y:S02]  /*e430*/  HADD2.F32 R54, -RZ, R54.H1_H1 ;  /* 0x30000036ff367230 */ /* 0x000fe40000004100 */
[CC--:B------:R-:W-:Y:S01]  /*e440*/  FMUL.FTZ R12, R52.reuse, R57.reuse ;  /* 0x00000039340c7220 */ /* 0x0c0fe20000410000 */
[--C-:B------:R-:W-:Y:S02]  /*e450*/  HADD2.F32 R56, -RZ, R13.reuse.H0_H0 ;  /* 0x2000000dff387230 */ /* 0x100fe40000004100 */
[----:B------:R-:W-:Y:S01]  /*e460*/  FMUL.FTZ R60, R39, R60 ;  /* 0x0000003c273c7220 */ /* 0x000fe20000410000 */
[----:B------:R-:W-:Y:S02]  /*e470*/  HADD2.F32 R13, -RZ, R13.H1_H1 ;  /* 0x3000000dff0d7230 */ /* 0x000fe40000004100 */
[----:B------:R-:W-:Y:S01]  /*e480*/  FMUL.FTZ R57, R49, R57 ;  /* 0x0000003931397220 */ /* 0x000fe20000410000 */
[-C--:B------:R-:W-:Y:S01]  /*e490*/  FFMA.FTZ R50, R15, R54.reuse, -R50 ;  /* 0x000000360f327223 */ /* 0x080fe20000010832 */
[----:B------:R-:W-:Y:S01]  /*e4a0*/  FFMA.FTZ R58, R51, R54, R58 ;  /* 0x00000036333a7223 */ /* 0x000fe2000001003a */
[-C--:B------:R-:W-:Y:S01]  /*e4b0*/  FFMA.FTZ R62, R39, R56.reuse, -R62 ;  /* 0x00000038273e7223 */ /* 0x080fe2000001083e */
[----:B------:R-:W-:Y:S01]  /*e4c0*/  FFMA.FTZ R60, R53, R56, R60 ;  /* 0x00000038353c7223 */ /* 0x000fe2000001003c */
[-C--:B------:R-:W-:Y:S01]  /*e4d0*/  FFMA.FTZ R49, R49, R13.reuse, -R12 ;  /* 0x0000000d31317223 */ /* 0x080fe2000001080c */
[----:B------:R-:W-:Y:S01]  /*e4e0*/  FFMA.FTZ R57, R52, R13, R57 ;  /* 0x0000000d34397223 */ /* 0x000fe20000010039 */
[----:B------:R-:W-:Y:S01]  /*e4f0*/  F2FP.SATFINITE.E4M3.F32.PACK_AB_MERGE_C R36, R63, R36, RZ ;  /* 0x000000243f24723e */ /* 0x000fe200048070ff */
[----:B------:R-:W-:Y:S01]  /*e500*/  IMAD.MOV.U32 R12, RZ, RZ, R46 ;  /* 0x000000ffff0c7224 */ /* 0x000fe200078e002e */
[----:B------:R-:W-:-:S02]  /*e510*/  F2FP.SATFINITE.E4M3.F32.PACK_AB_MERGE_C R50, R50, R69, RZ ;  /* 0x000000453232723e */ /* 0x000fc400048070ff */
[----:B------:R-:W-:Y:S02]  /*e520*/  F2FP.SATFINITE.E4M3.F32.PACK_AB_MERGE_C R58, R58, R59, RZ ;  /* 0x0000003b3a3a723e */ /* 0x000fe400048070ff */
[----:B------:R-:W-:Y:S01]  /*e530*/  F2FP.SATFINITE.E4M3.F32.PACK_AB_MERGE_C R13, R42, R47, R14 ;  /* 0x0000002f2a0d723e */ /* 0x000fe2000480700e */
[----:B------:R-:W-:Y:S01]  /*e540*/  IMAD.MOV.U32 R14, RZ, RZ, R43 ;  /* 0x000000ffff0e7224 */ /* 0x000fe200078e002b */
[----:B------:R-:W-:Y:S01]  /*e550*/  F2FP.SATFINITE.E4M3.F32.PACK_AB_MERGE_C R37, R37, R48, R36 ;  /* 0x000000302525723e */ /* 0x000fe20004807024 */
[----:B------:R-:W-:Y:S01]  /*e560*/  IMAD.MOV.U32 R36, RZ, RZ, R45 ;  /* 0x000000ffff247224 */ /* 0x000fe200078e002d */
[----:B------:R-:W-:Y:S02]  /*e570*/  F2FP.SATFINITE.E4M3.F32.PACK_AB_MERGE_C R15, R49, R62, R50 ;  /* 0x0000003e310f723e */ /* 0x000fe40004807032 */
[----:B------:R-:W-:-:S07]  /*e580*/  F2FP.SATFINITE.E4M3.F32.PACK_AB_MERGE_C R39, R57, R60, R58 ;  /* 0x0000003c3927723e */ /* 0x000fce000480703a */
.L_x_521:
[----:B------:R-:W-:Y:S05]  /*e590*/  BSYNC B2 ;  /* 0x0000000000027941 */ /* 0x000fea0003800000 */
.L_x_520:
[----:B------:R-:W-:Y:S01]  /*e5a0*/  ISETP.GE.AND P2, PT, R11, R128, PT ;  /* 0x000000800b00720c */ /* 0x000fe20003f46270 */
[----:B0-----:R0:W-:-:S12]  /*e5b0*/  ST.E.128 desc[UR50][R40.64], R12 ;  /* 0x0000000c28007985 */ /* 0x0011d8000c101d32 */
[----:B------:R-:W-:-:S04]  /*e5c0*/  @!P2 IADD3 R42, P4, R11, R44, RZ ;  /* 0x0000002c0b2aa210 */ /* 0x000fc80007f9e0ff */
[----:B------:R-:W-:-:S05]  /*e5d0*/  @!P2 LEA.HI.X.SX32 R43, R11, R120, 0x1, P4 ;  /* 0x000000780b2ba211 */ /* 0x000fca00020f0eff */
[----:B-1----:R0:W-:Y:S04]  /*e5e0*/  @!P2 ST.E.128 desc[UR50][R42.64], R36 ;  /* 0x000000242a00a985 */ /* 0x0021e8000c101d32 */
.L_x_519:
[----:B------:R-:W-:Y:S05]  /*e5f0*/  BSYNC B1 ;  /* 0x0000000000017941 */ /* 0x000fea0003800000 */
.L_x_518:
[----:B------:R-:W-:-:S13]  /*e600*/  ISETP.NE.AND P2, PT, R30, RZ, PT ;  /* 0x000000ff1e00720c */ /* 0x000fda0003f45270 */
[----:B------:R-:W-:Y:S05]  /*e610*/  @!P2 BRA `(.L_x_470) ;  /* 0x000000140090a947 */ /* 0x000fea0003800000 */
[----:B----4-:R-:W4:Y:S01]  /*e620*/  LDL R11, [R1] ;  /* 0x00000000010b7983 */ /* 0x010f220000100800 */
[----:B0-----:R-:W-:Y:S01]  /*e630*/  IADD3 R40, P2, R27, R44, RZ ;  /* 0x0000002c1b287210 */ /* 0x001fe20007f5e0ff */
[----:B------:R-:W-:Y:S03]  /*e640*/  BSSY B1, `(.L_x_522) ;  /* 0x00000eb000017945 */ /* 0x000fe60003800000 */
[----:B-1----:R-:W-:Y:S02]  /*e650*/  IADD3.X R41, R120, R110, RZ, P2, !PT ;  /* 0x0000006e78297210 */ /* 0x002fe400017fe4ff */
[----:B------:R-:W-:Y:S02]  /*e660*/  ISETP.GE.AND P2, PT, R4, R117, PT ;  /* 0x000000750400720c */ /* 0x000fe40003f46270 */
[----:B----4-:R-:W-:-:S04]  /*e670*/  LOP3.LUT P4, RZ, R11, 0x1, RZ, 0xc0, !PT ;  /* 0x000000010bff7812 */ /* 0x010fc8000788c0ff */
[----:B------:R-:W-:-:S04]  /*e680*/  SEL R142, R118, R142, !P4 ;  /* 0x0000008e768e7207 */ /* 0x000fc80006000000 */
        /* <DEDUP_REMOVED lines=18> */
[--C-:B------:R-:W-:Y:S01]  /*e7b0*/  SHF.R.U32.HI R43, RZ, 0x8, R81.reuse ;  /* 0x00000008ff2b7819 */ /* 0x100fe20000011651 */
[----:B0-----:R-:W-:Y:S01]  /*e7c0*/  IMAD.MOV.U32 R47, RZ, RZ, R12 ;  /* 0x000000ffff2f7224 */ /* 0x001fe200078e000c */
[----:B------:R-:W-:Y:S01]  /*e7d0*/  SHF.R.U32.HI R56, RZ, 0x10, R81 ;  /* 0x00000010ff387819 */ /* 0x000fe20000011651 */
[----:B-1----:R-:W-:Y:S01]  /*e7e0*/  IMAD.MOV.U32 R49, RZ, RZ, R36 ;  /* 0x000000ffff317224 */ /* 0x002fe200078e0024 */
[----:B------:R-:W-:Y:S01]  /*e7f0*/  SHF.R.U32.HI R51, RZ, 0x8, R65 ;  /* 0x00000008ff337819 */ /* 0x000fe20000011641 */
[----:B------:R-:W-:Y:S01]  /*e800*/  IMAD.SHL.U32 R12, R43, 0x100, RZ ;  /* 0x000001002b0c7824 */ /* 0x000fe200078e00ff */
[----:B------:R-:W-:Y:S01]  /*e810*/  SHF.R.U32.HI R53, RZ, 0x8, R67 ;  /* 0x00000008ff357819 */ /* 0x000fe20000011643 */
[----:B------:R-:W-:Y:S01]  /*e820*/  IMAD.MOV.U32 R43, RZ, RZ, R14 ;  /* 0x000000ffff2b7224 */ /* 0x000fe200078e000e */
[----:B------:R-:W-:Y:S01]  /*e830*/  LOP3.LUT R45, R81, 0xff0000ff, RZ, 0xc0, !PT ;  /* 0xff0000ff512d7812 */ /* 0x000fe200078ec0ff */
[----:B------:R-:W-:Y:S01]  /*e840*/  IMAD.SHL.U32 R51, R51, 0x100, RZ ;  /* 0x0000010033337824 */ /* 0x000fe200078e00ff */
[--C-:B------:R-:W-:Y:S01]  /*e850*/  SHF.R.U32.HI R54, RZ, 0x8, R83.reuse ;  /* 0x00000008ff367819 */ /* 0x100fe20000011653 */
[----:B------:R-:W-:Y:S01]  /*e860*/  IMAD.SHL.U32 R53, R53, 0x100, RZ ;  /* 0x0000010035357824 */ /* 0x000fe200078e00ff */
[----:B------:R-:W-:Y:S01]  /*e870*/  MOV R42, R13 ;  /* 0x0000000d002a7202 */ /* 0x000fe20000000f00 */
[----:B------:R-:W-:Y:S01]  /*e880*/  IMAD.U32 R13, R56, 0x10000, RZ ;  /* 0x00010000380d7824 */ /* 0x000fe200078e00ff */
[----:B------:R-:W-:-:S02]  /*e890*/  SHF.R.U32.HI R52, RZ, 0x10, R83 ;  /* 0x00000010ff347819 */ /* 0x000fc40000011653 */
[----:B------:R-:W-:Y:S02]  /*e8a0*/  LOP3.LUT R12, R45, 0xff00, R12, 0xf8, !PT ;  /* 0x0000ff002d0c7812 */ /* 0x000fe400078ef80c */
[----:B------:R-:W-:Y:S02]  /*e8b0*/  LOP3.LUT R48, R65, 0xff0000ff, RZ, 0xc0, !PT ;  /* 0xff0000ff41307812 */ /* 0x000fe400078ec0ff */
[----:B------:R-:W-:Y:S02]  /*e8c0*/  LOP3.LUT R50, R67, 0xff0000ff, RZ, 0xc0, !PT ;  /* 0xff0000ff43327812 */ /* 0x000fe400078ec0ff */
[----:B------:R-:W-:Y:S02]  /*e8d0*/  LOP3.LUT R46, R83, 0xff0000ff, RZ, 0xc0, !PT ;  /* 0xff0000ff532e7812 */ /* 0x000fe400078ec0ff */
[----:B------:R-:W-:Y:S02]  /*e8e0*/  SHF.L.U32 R45, R54, 0x8, RZ ;  /* 0x00000008362d7819 */ /* 0x000fe400000006ff */
[----:B------:R-:W-:Y:S01]  /*e8f0*/  LOP3.LUT R14, R12, 0xff0000, R13, 0xf8, !PT ;  /* 0x00ff00000c0e7812 */ /* 0x000fe200078ef80d */
[----:B------:R-:W-:Y:S01]  /*e900*/  IMAD.U32 R12, R52, 0x10000, RZ ;  /* 0x00010000340c7824 */ /* 0x000fe200078e00ff */
[----:B------:R-:W-:-:S02]  /*e910*/  LOP3.LUT R36, R48, 0xff00, R51, 0xf8, !PT ;  /* 0x0000ff0030247812 */ /* 0x000fc400078ef833 */
[----:B------:R-:W-:Y:S02]  /*e920*/  LOP3.LUT R54, R50, 0xff00, R53, 0xf8, !PT ;  /* 0x0000ff0032367812 */ /* 0x000fe400078ef835 */
[----:B------:R-:W-:Y:S02]  /*e930*/  LOP3.LUT R45, R46, 0xff00, R45, 0xf8, !PT ;  /* 0x0000ff002e2d7812 */ /* 0x000fe400078ef82d */
[----:B------:R-:W-:Y:S02]  /*e940*/  F2FP.F16.E4M3.UNPACK_B R53, R141.H1 ;  /* 0x0000008dff35723e */ /* 0x000fe400030006ff */
[----:B------:R-:W-:Y:S02]  /*e950*/  F2FP.F16.E4M3.UNPACK_B R50, R49.H1 ;  /* 0x00000031ff32723e */ /* 0x000fe400030006ff */
[----:B------:R-:W-:Y:S01]  /*e960*/  F2FP.F16.E4M3.UNPACK_B R48, R47.H1 ;  /* 0x0000002fff30723e */ /* 0x000fe200030006ff */
[----:B------:R-:W-:Y:S01]  /*e970*/  HADD2.F32 R13, -RZ, R53.H0_H0 ;  /* 0x20000035ff0d7230 */ /* 0x000fe20000004100 */
[----:B------:R-:W-:Y:S01]  /*e980*/  LOP3.LUT R12, R45, 0xff0000, R12, 0xf8, !PT ;  /* 0x00ff00002d0c7812 */ /* 0x000fe200078ef80c */
[----:B------:R-:W-:Y:S01]  /*e990*/  HADD2.F32 R46, -RZ, R50.H0_H0 ;  /* 0x20000032ff2e7230 */ /* 0x000fe20000004100 */
[----:B------:R-:W-:Y:S01]  /*e9a0*/  F2FP.F16.E4M3.UNPACK_B R51, R139.H1 ;  /* 0x0000008bff33723e */ /* 0x000fe200030006ff */
[--C-:B------:R-:W-:Y:S01]  /*e9b0*/  HADD2.F32 R45, -RZ, R48.reuse.H0_H0 ;  /* 0x20000030ff2d7230 */ /* 0x100fe20000004100 */
[----:B------:R-:W-:Y:S01]  /*e9c0*/  SHF.R.U32.HI R57, RZ, 0x10, R67 ;  /* 0x00000010ff397819 */ /* 0x000fe20000011643 */
[----:B------:R-:W-:-:S02]  /*e9d0*/  HADD2.F32 R48, -RZ, R48.H1_H1 ;  /* 0x30000030ff307230 */ /* 0x000fc40000004100 */
[CC--:B------:R-:W-:Y:S01]  /*e9e0*/  FMUL.FTZ R56, R46.reuse, R13.reuse ;  /* 0x0000000d2e387220 */ /* 0x0c0fe20000410000 */
[----:B------:R-:W-:Y:S02]  /*e9f0*/  HADD2.F32 R52, -RZ, R51.H0_H0 ;  /* 0x20000033ff347230 */ /* 0x000fe40000004100 */
[----:B------:R-:W-:Y:S01]  /*ea00*/  FMUL.FTZ R59, R45, R13 ;  /* 0x0000000d2d3b7220 */ /* 0x000fe20000410000 */
[----:B------:R-:W-:Y:S01]  /*ea10*/  IMAD.U32 R57, R57, 0x10000, RZ ;  /* 0x0001000039397824 */ /* 0x000fe200078e00ff */
[----:B------:R-:W-:Y:S01]  /*ea20*/  SHF.R.U32.HI R55, RZ, 0x10, R65 ;  /* 0x00000010ff377819 */ /* 0x000fe20000011641 */
[-C--:B------:R-:W-:Y:S01]  /*ea30*/  FFMA.FTZ R45, R45, R52.reuse, -R56 ;  /* 0x000000342d2d7223 */ /* 0x080fe20000010838 */
[----:B------:R-:W-:Y:S01]  /*ea40*/  FFMA.FTZ R46, R46, R52, R59 ;  /* 0x000000342e2e7223 */ /* 0x000fe2000001003b */
[----:B------:R-:W-:Y:S01]  /*ea50*/  HADD2.F32 R52, -RZ, R53.H1_H1 ;  /* 0x30000035ff347230 */ /* 0x000fe20000004100 */
[----:B------:R-:W-:Y:S01]  /*ea60*/  LOP3.LUT R13, R54, 0xff0000, R57, 0xf8, !PT ;  /* 0x00ff0000360d7812 */ /* 0x000fe200078ef839 */
[----:B------:R-:W-:Y:S01]  /*ea70*/  HADD2.F32 R53, -RZ, R50.H1_H1 ;  /* 0x30000032ff357230 */ /* 0x000fe20000004100 */
[----:B------:R-:W-:Y:S01]  /*ea80*/  SHF.L.U32 R55, R55, 0x10, RZ ;  /* 0x0000001037377819 */ /* 0x000fe200000006ff */
[----:B------:R-:W-:Y:S01]  /*ea90*/  HADD2.F32 R54, -RZ, R51.H1_H1 ;  /* 0x30000033ff367230 */ /* 0x000fe20000004100 */
[----:B------:R-:W-:Y:S01]  /*eaa0*/  F2FP.F16.E4M3.UNPACK_B R141, R141 ;  /* 0x0000008dff8d723e */ /* 0x000fe200020006ff */
[----:B------:R-:W-:Y:S01]  /*eab0*/  FMUL.FTZ R56, R48, R52 ;  /* 0x0000003430387220 */ /* 0x000fe20000410000 */
[----:B------:R-:W-:-:S02]  /*eac0*/  F2FP.F16.E4M3.UNPACK_B R50, R49 ;  /* 0x00000031ff32723e */ /* 0x000fc400020006ff */
[----:B------:R-:W-:Y:S01]  /*ead0*/  F2FP.F16.E4M3.UNPACK_B R51, R47 ;  /* 0x0000002fff33723e */ /* 0x000fe200020006ff */
[C---:B------:R-:W-:Y:S01]  /*eae0*/  FMUL.FTZ R47, R53.reuse, R52 ;  /* 0x00000034352f7220 */ /* 0x040fe20000410000 */
[----:B------:R-:W-:Y:S01]  /*eaf0*/  LOP3.LUT R36, R36, 0xff0000, R55, 0xf8, !PT ;  /* 0x00ff000024247812 */ /* 0x000fe200078ef837 */
[----:B------:R-:W-:Y:S01]  /*eb00*/  HADD2.F32 R55, -RZ, R141.H0_H0 ;  /* 0x2000008dff377230 */ /* 0x000fe20000004100 */
[----:B------:R-:W-:Y:S01]  /*eb10*/  F2FP.F16.E4M3.UNPACK_B R139, R139 ;  /* 0x0000008bff8b723e */ /* 0x000fe200020006ff */
[----:B------:R-:W-:Y:S02]  /*eb20*/  HADD2.F32 R52, -RZ, R50.H0_H0 ;  /* 0x20000032ff347230 */ /* 0x000fe40000004100 */
[-C--:B------:R-:W-:Y:S01]  /*eb30*/  FFMA.FTZ R48, R48, R54.reuse, -R47 ;  /* 0x0000003630307223 */ /* 0x080fe2000001082f */
[----:B------:R-:W-:Y:S02]  /*eb40*/  HADD2.F32 R49, -RZ, R51.H0_H0 ;  /* 0x20000033ff317230 */ /* 0x000fe40000004100 */
[----:B------:R-:W-:Y:S01]  /*eb50*/  FFMA.FTZ R47, R53, R54, R56 ;  /* 0x00000036352f7223 */ /* 0x000fe20000010038 */
[----:B------:R-:W-:-:S02]  /*eb60*/  HADD2.F32 R54, -RZ, R139.H0_H0 ;  /* 0x2000008bff367230 */ /* 0x000fc40000004100 */
[CC--:B------:R-:W-:Y:S01]  /*eb70*/  FMUL.FTZ R58, R52.reuse, R55.reuse ;  /* 0x00000037343a7220 */ /* 0x0c0fe20000410000 */
[----:B------:R-:W-:Y:S02]  /*eb80*/  HADD2.F32 R56, -RZ, R141.H1_H1 ;  /* 0x3000008dff387230 */ /* 0x000fe40000004100 */
[C---:B------:R-:W-:Y:S01]  /*eb90*/  FMUL.FTZ R55, R49.reuse, R55 ;  /* 0x0000003731377220 */ /* 0x040fe20000410000 */
[----:B------:R-:W-:Y:S02]  /*eba0*/  HADD2.F32 R53, -RZ, R50.H1_H1 ;  /* 0x30000032ff357230 */ /* 0x000fe40000004100 */
[-C--:B------:R-:W-:Y:S01]  /*ebb0*/  FFMA.FTZ R49, R49, R54.reuse, -R58 ;  /* 0x0000003631317223 */ /* 0x080fe2000001083a */
[----:B------:R-:W-:Y:S02]  /*ebc0*/  HADD2.F32 R51, -RZ, R51.H1_H1 ;  /* 0x30000033ff337230 */ /* 0x000fe40000004100 */
[----:B------:R-:W-:Y:S01]  /*ebd0*/  FFMA.FTZ R50, R52, R54, R55 ;  /* 0x0000003634327223 */ /* 0x000fe20000010037 */
[----:B------:R-:W-:-:S02]  /*ebe0*/  HADD2.F32 R52, -RZ, R139.H1_H1 ;  /* 0x3000008bff347230 */ /* 0x000fc40000004100 */
[----:B------:R-:W-:Y:S01]  /*ebf0*/  FMUL.FTZ R58, R53, R56 ;  /* 0x00000038353a7220 */ /* 0x000fe20000410000 */
[----:B------:R-:W-:Y:S01]  /*ec00*/  F2FP.F16.E4M3.UNPACK_B R57, R140.H1 ;  /* 0x0000008cff39723e */ /* 0x000fe200030006ff */
[C---:B------:R-:W-:Y:S01]  /*ec10*/  FMUL.FTZ R62, R51.reuse, R56 ;  /* 0x00000038333e7220 */ /* 0x040fe20000410000 */
[----:B------:R-:W-:Y:S01]  /*ec20*/  F2FP.F16.E4M3.UNPACK_B R54, R38.H1 ;  /* 0x00000026ff36723e */ /* 0x000fe200030006ff */
[-C--:B------:R-:W-:Y:S01]  /*ec30*/  FFMA.FTZ R60, R51, R52.reuse, -R58 ;  /* 0x00000034333c7223 */ /* 0x080fe2000001083a */
[----:B------:R-:W-:Y:S01]  /*ec40*/  F2FP.F16.E4M3.UNPACK_B R51, R43.H1 ;  /* 0x0000002bff33723e */ /* 0x000fe200030006ff */
[----:B------:R-:W-:Y:S01]  /*ec50*/  HADD2.F32 R58, -RZ, R57.H0_H0 ;  /* 0x20000039ff3a7230 */ /* 0x000fe20000004100 */
[----:B------:R-:W-:Y:S01]  /*ec60*/  F2FP.F16.E4M3.UNPACK_B R56, R129.H1 ;  /* 0x00000081ff38723e */ /* 0x000fe200030006ff */
[----:B------:R-:W-:Y:S02]  /*ec70*/  HADD2.F32 R55, -RZ, R54.H0_H0 ;  /* 0x20000036ff377230 */ /* 0x000fe40000004100 */
[----:B------:R-:W-:Y:S01]  /*ec80*/  FFMA.FTZ R59, R53, R52, R62 ;  /* 0x00000034353b7223 */ /* 0x000fe2000001003e */
[----:B------:R-:W-:Y:S01]  /*ec90*/  HADD2.F32 R52, -RZ, R51.H0_H0 ;  /* 0x20000033ff347230 */ /* 0x000fe20000004100 */
[----:B------:R-:W-:Y:S01]  /*eca0*/  F2FP.F16.E4M3.UNPACK_B R140, R140 ;  /* 0x0000008cff8c723e */ /* 0x000fe200020006ff */
[----:B------:R-:W-:-:S02]  /*ecb0*/  HADD2.F32 R53, -RZ, R56.H0_H0 ;  /* 0x20000038ff357230 */ /* 0x000fc40000004100 */
[CC--:B------:R-:W-:Y:S01]  /*ecc0*/  FMUL.FTZ R61, R55.reuse, R58.reuse ;  /* 0x0000003a373d7220 */ /* 0x0c0fe20000410000 */
[----:B------:R-:W-:Y:S02]  /*ecd0*/  HADD2.F32 R57, -RZ, R57.H1_H1 ;  /* 0x30000039ff397230 */ /* 0x000fe40000004100 */
[C---:B------:R-:W-:Y:S01]  /*ece0*/  FMUL.FTZ R62, R52.reuse, R58 ;  /* 0x0000003a343e7220 */ /* 0x040fe20000410000 */
[----:B------:R-:W-:Y:S02]  /*ecf0*/  HADD2.F32 R54, -RZ, R54.H1_H1 ;  /* 0x30000036ff367230 */ /* 0x000fe40000004100 */
[----:B------:R-:W-:Y:S01]  /*ed00*/  FFMA.FTZ R58, R52, R53, -R61 ;  /* 0x00000035343a7223 */ /* 0x000fe2000001083d */
[----:B------:R-:W-:Y:S01]  /*ed10*/  HADD2.F32 R51, -RZ, R51.H1_H1 ;  /* 0x30000033ff337230 */ /* 0x000fe20000004100 */
[----:B------:R-:W-:Y:S01]  /*ed20*/  F2FP.F16.E4M3.UNPACK_B R43, R43 ;  /* 0x0000002bff2b723e */ /* 0x000fe200020006ff */
[----:B------:R-:W-:Y:S02]  /*ed30*/  HADD2.F32 R56, -RZ, R56.H1_H1 ;  /* 0x30000038ff387230 */ /* 0x000fe40000004100 */
[----:B------:R-:W-:Y:S01]  /*ed40*/  FMUL.FTZ R52, R54, R57 ;  /* 0x0000003936347220 */ /* 0x000fe20000410000 */
[----:B------:R-:W-:Y:S01]  /*ed50*/  FFMA.FTZ R62, R55, R53, R62 ;  /* 0x00000035373e7223 */ /* 0x000fe2000001003e */
[----:B------:R-:W-:Y:S01]  /*ed60*/  FMUL.FTZ R57, R51, R57 ;  /* 0x0000003933397220 */ /* 0x000fe20000410000 */
[----:B------:R-:W-:-:S02]  /*ed70*/  HADD2.F32 R55, -RZ, R140.H0_H0 ;  /* 0x2000008cff377230 */ /* 0x000fc40000004100 */
[----:B------:R-:W-:Y:S01]  /*ed80*/  FFMA.FTZ R63, R51, R56, -R52 ;  /* 0x00000038333f7223 */ /* 0x000fe20000010834 */
[----:B------:R-:W-:Y:S01]  /*ed90*/  F2FP.F16.E4M3.UNPACK_B R51, R38 ;  /* 0x00000026ff33723e */ /* 0x000fe200020006ff */
[----:B------:R-:W-:Y:S01]  /*eda0*/  HADD2.F32 R140, -RZ, R140.H1_H1 ;  /* 0x3000008cff8c7230 */ /* 0x000fe20000004100 */
[----:B------:R-:W-:Y:S01]  /*edb0*/  F2FP.F16.E4M3.UNPACK_B R129, R129 ;  /* 0x00000081ff81723e */ /* 0x000fe200020006ff */
[----:B------:R-:W-:Y:S02]  /*edc0*/  HADD2.F32 R38, -RZ, R43.H0_H0 ;  /* 0x2000002bff267230 */ /* 0x000fe40000004100 */
[----:B------:R-:W-:Y:S01]  /*edd0*/  FFMA.FTZ R65, R54, R56, R57 ;  /* 0x0000003836417223 */ /* 0x000fe20000010039 */
[--C-:B------:R-:W-:Y:S01]  /*ede0*/  HADD2.F32 R52, -RZ, R51.reuse.H0_H0 ;  /* 0x20000033ff347230 */ /* 0x100fe20000004100 */
[----:B------:R-:W-:Y:S01]  /*edf0*/  F2FP.SATFINITE.E4M3.F32.PACK_AB_MERGE_C R45, R48, R45, RZ ;  /* 0x0000002d302d723e */ /* 0x000fe200048070ff */
[----:B------:R-:W-:Y:S01]  /*ee00*/  HADD2.F32 R51, -RZ, R51.H1_H1 ;  /* 0x30000033ff337230 */ /* 0x000fe20000004100 */
[----:B------:R-:W-:Y:S01]  /*ee10*/  F2FP.SATFINITE.E4M3.F32.PACK_AB_MERGE_C R47, R47, R46, RZ ;  /* 0x0000002e2f2f723e */ /* 0x000fe200048070ff */
[----:B------:R-:W-:-:S02]  /*ee20*/  HADD2.F32 R43, -RZ, R43.H1_H1 ;  /* 0x3000002bff2b7230 */ /* 0x000fc40000004100 */
[-C--:B------:R-:W-:Y:S01]  /*ee30*/  FMUL.FTZ R57, R52, R55.reuse ;  /* 0x0000003734397220 */ /* 0x080fe20000410000 */
[--C-:B------:R-:W-:Y:S02]  /*ee40*/  HADD2.F32 R53, -RZ, R129.reuse.H0_H0 ;  /* 0x20000081ff357230 */ /* 0x100fe40000004100 */
[-C--:B------:R-:W-:Y:S01]  /*ee50*/  FMUL.FTZ R56, R51, R140.reuse ;  /* 0x0000008c33387220 */ /* 0x080fe20000410000 */
[----:B------:R-:W-:Y:S02]  /*ee60*/  HADD2.F32 R54, -RZ, R129.H1_H1 ;  /* 0x30000081ff367230 */ /* 0x000fe40000004100 */
[C---:B------:R-:W-:Y:S01]  /*ee70*/  FMUL.FTZ R55, R38.reuse, R55 ;  /* 0x0000003726377220 */ /* 0x040fe20000410000 */
[----:B------:R-:W-:Y:S01]  /*ee80*/  FMUL.FTZ R140, R43, R140 ;  /* 0x0000008c2b8c7220 */ /* 0x000fe20000410000 */
[-C--:B------:R-:W-:Y:S01]  /*ee90*/  FFMA.FTZ R57, R38, R53.reuse, -R57 ;  /* 0x0000003526397223 */ /* 0x080fe20000010839 */
[----:B------:R-:W-:Y:S01]  /*eea0*/  F2FP.F16.E4M3.UNPACK_B R48, R42 ;  /* 0x0000002aff30723e */ /* 0x000fe200020006ff */
[----:B------:R-:W-:Y:S01]  /*eeb0*/  FFMA.FTZ R38, R52, R53, R55 ;  /* 0x0000003534267223 */ /* 0x000fe20000010037 */
[-C--:B------:R-:W-:Y:S01]  /*eec0*/  FFMA.FTZ R61, R51, R54.reuse, R140 ;  /* 0x00000036333d7223 */ /* 0x080fe2000001008c */
[----:B------:R-:W-:Y:S01]  /*eed0*/  F2FP.F16.E4M3.UNPACK_B R51, R37 ;  /* 0x00000025ff33723e */ /* 0x000fe200020006ff */
[----:B------:R-:W-:Y:S01]  /*eee0*/  FFMA.FTZ R56, R43, R54, -R56 ;  /* 0x000000362b387223 */ /* 0x000fe20000010838 */
[----:B------:R-:W-:-:S02]  /*eef0*/  F2FP.F16.E4M3.UNPACK_B R55, R36 ;  /* 0x00000024ff37723e */ /* 0x000fc400020006ff */
[----:B------:R-:W-:Y:S01]  /*ef00*/  F2FP.SATFINITE.E4M3.F32.PACK_AB_MERGE_C R46, R60, R49, R45 ;  /* 0x000000313c2e723e */ /* 0x000fe2000480702d */
[----:B------:R-:W-:Y:S01]  /*ef10*/  HADD2.F32 R49, -RZ, R51.H0_H0 ;  /* 0x20000033ff317230 */ /* 0x000fe20000004100 */
[----:B------:R-:W-:Y:S01]  /*ef20*/  F2FP.SATFINITE.E4M3.F32.PACK_AB_MERGE_C R45, R59, R50, R47 ;  /* 0x000000323b2d723e */ /* 0x000fe2000480702f */
[----:B------:R-:W-:Y:S01]  /*ef30*/  HADD2.F32 R50, -RZ, R55.H0_H0 ;  /* 0x20000037ff327230 */ /* 0x000fe20000004100 */
[----:B------:R-:W-:Y:S01]  /*ef40*/  F2FP.SATFINITE.E4M3.F32.PACK_AB_MERGE_C R43, R63, R58, RZ ;  /* 0x0000003a3f2b723e */ /* 0x000fe200048070ff */
[--C-:B------:R-:W-:Y:S01]  /*ef50*/  HADD2.F32 R47, -RZ, R48.reuse.H0_H0 ;  /* 0x20000030ff2f7230 */ /* 0x100fe20000004100 */
[----:B------:R-:W-:Y:S01]  /*ef60*/  F2FP.F16.E4M3.UNPACK_B R53, R14 ;  /* 0x0000000eff35723e */ /* 0x000fe200020006ff */
[----:B------:R-:W-:Y:S01]  /*ef70*/  HADD2.F32 R52, -RZ, R51.H1_H1 ;  /* 0x30000033ff347230 */ /* 0x000fe20000004100 */
[----:B------:R-:W-:Y:S01]  /*ef80*/  F2FP.SATFINITE.E4M3.F32.PACK_AB_MERGE_C R43, R56, R57, R43 ;  /* 0x00000039382b723e */ /* 0x000fe2000480702b */
[-C--:B------:R-:W-:Y:S01]  /*ef90*/  FMUL.FTZ R56, R49, R50.reuse ;  /* 0x0000003231387220 */ /* 0x080fe20000410000 */
[----:B------:R-:W-:Y:S01]  /*efa0*/  FMUL.FTZ R58, R47, R50 ;  /* 0x000000322f3a7220 */ /* 0x000fe20000410000 */
[----:B------:R-:W-:Y:S01]  /*efb0*/  HADD2.F32 R54, -RZ, R53.H0_H0 ;  /* 0x20000035ff367230 */ /* 0x000fe20000004100 */
[----:B------:R-:W-:Y:S01]  /*efc0*/  F2FP.F16.E4M3.UNPACK_B R51, R37.H1 ;  /* 0x00000025ff33723e */ /* 0x000fe200030006ff */
[----:B------:R-:W-:Y:S01]  /*efd0*/  HADD2.F32 R55, -RZ, R55.H1_H1 ;  /* 0x30000037ff377230 */ /* 0x000fe20000004100 */
[----:B------:R-:W-:Y:S01]  /*efe0*/  F2FP.F16.E4M3.UNPACK_B R14, R14.H1 ;  /* 0x0000000eff0e723e */ /* 0x000fe200030006ff */
[----:B------:R-:W-:-:S02]  /*eff0*/  HADD2.F32 R50, -RZ, R48.H1_H1 ;  /* 0x30000030ff327230 */ /* 0x000fc40000004100 */
[-C--:B------:R-:W-:Y:S01]  /*f000*/  FFMA.FTZ R47, R47, R54.reuse, -R56 ;  /* 0x000000362f2f7223 */ /* 0x080fe20000010838 */
[----:B------:R-:W-:Y:S01]  /*f010*/  FFMA.FTZ R48, R49, R54, R58 ;  /* 0x0000003631307223 */ /* 0x000fe2000001003a */
[----:B------:R-:W-:Y:S02]  /*f020*/  HADD2.F32 R53, -RZ, R53.H1_H1 ;  /* 0x30000035ff357230 */ /* 0x000fe40000004100 */
[-C--:B------:R-:W-:Y:S01]  /*f030*/  FMUL.FTZ R57, R52, R55.reuse ;  /* 0x0000003734397220 */ /* 0x080fe20000410000 */
[C---:B------:R-:W-:Y:S01]  /*f040*/  FMUL.FTZ R55, R50.reuse, R55 ;  /* 0x0000003732377220 */ /* 0x040fe20000410000 */
[----:B------:R-:W-:Y:S02]  /*f050*/  F2FP.F16.E4M3.UNPACK_B R54, R36.H1 ;  /* 0x00000024ff36723e */ /* 0x000fe400030006ff */
[----:B------:R-:W-:Y:S01]  /*f060*/  F2FP.F16.E4M3.UNPACK_B R49, R42.H1 ;  /* 0x0000002aff31723e */ /* 0x000fe200030006ff */
[-C--:B------:R-:W-:Y:S01]  /*f070*/  FFMA.FTZ R42, R50, R53.reuse, -R57 ;  /* 0x00000035322a7223 */ /* 0x080fe20000010839 */
[----:B------:R-:W-:Y:S01]  /*f080*/  FFMA.FTZ R37, R52, R53, R55 ;  /* 0x0000003534257223 */ /* 0x000fe20000010037 */
[----:B------:R-:W-:Y:S01]  /*f090*/  HADD2.F32 R50, -RZ, R51.H0_H0 ;  /* 0x20000033ff327230 */ /* 0x000fe20000004100 */
[----:B------:R-:W-:Y:S01]  /*f0a0*/  F2FP.SATFINITE.E4M3.F32.PACK_AB_MERGE_C R62, R65, R62, RZ ;  /* 0x0000003e413e723e */ /* 0x000fe200048070ff */
[----:B------:R-:W-:Y:S01]  /*f0b0*/  HADD2.F32 R55, -RZ, R54.H0_H0 ;  /* 0x20000036ff377230 */ /* 0x000fe20000004100 */
[----:B------:R-:W-:Y:S01]  /*f0c0*/  F2FP.F16.E4M3.UNPACK_B R56, R13.H1 ;  /* 0x0000000dff38723e */ /* 0x000fe200030006ff */
[----:B------:R-:W-:Y:S01]  /*f0d0*/  HADD2.F32 R36, -RZ, R49.H0_H0 ;  /* 0x20000031ff247230 */ /* 0x000fe20000004100 */
[----:B------:R-:W-:Y:S01]  /*f0e0*/  F2FP.SATFINITE.E4M3.F32.PACK_AB_MERGE_C R38, R61, R38, R62 ;  /* 0x000000263d26723e */ /* 0x000fe2000480703e */
[----:B------:R-:W-:-:S02]  /*f0f0*/  HADD2.F32 R51, -RZ, R51.H1_H1 ;  /* 0x30000033ff337230 */ /* 0x000fc40000004100 */
[-C--:B------:R-:W-:Y:S01]  /*f100*/  FMUL.FTZ R57, R50, R55.reuse ;  /* 0x0000003732397220 */ /* 0x080fe20000410000 */
[----:B------:R-:W-:Y:S02]  /*f110*/  HADD2.F32 R54, -RZ, R54.H1_H1 ;  /* 0x30000036ff367230 */ /* 0x000fe40000004100 */
[----:B------:R-:W-:Y:S01]  /*f120*/  FMUL.FTZ R55, R36, R55 ;  /* 0x0000003724377220 */ /* 0x000fe20000410000 */
[----:B------:R-:W-:Y:S02]  /*f130*/  HADD2.F32 R49, -RZ, R49.H1_H1 ;  /* 0x30000031ff317230 */ /* 0x000fe40000004100 */
[--C-:B------:R-:W-:Y:S02]  /*f140*/  HADD2.F32 R53, -RZ, R14.reuse.H0_H0 ;  /* 0x2000000eff357230 */ /* 0x100fe40000004100 */
[----:B------:R-:W-:Y:S02]  /*f150*/  HADD2.F32 R52, -RZ, R14.H1_H1 ;  /* 0x3000000eff347230 */ /* 0x000fe40000004100 */
[-C--:B------:R-:W-:Y:S01]  /*f160*/  FMUL.FTZ R14, R51, R54.reuse ;  /* 0x00000036330e7220 */ /* 0x080fe20000410000 */
[C---:B------:R-:W-:Y:S01]  /*f170*/  FMUL.FTZ R54, R49.reuse, R54 ;  /* 0x0000003631367220 */ /* 0x040fe20000410000 */
[----:B------:R-:W-:Y:S01]  /*f180*/  FFMA.FTZ R60, R50, R53, R55 ;  /* 0x00000035323c7223 */ /* 0x000fe20000010037 */
[----:B------:R-:W-:Y:S01]  /*f190*/  F2FP.F16.E4M3.UNPACK_B R55, R13 ;  /* 0x0000000dff37723e */ /* 0x000fe200020006ff */
[-C--:B------:R-:W-:Y:S01]  /*f1a0*/  FFMA.FTZ R62, R49, R52.reuse, -R14 ;  /* 0x00000034313e7223 */ /* 0x080fe2000001080e */
[----:B------:R-:W-:Y:S01]  /*f1b0*/  F2FP.F16.E4M3.UNPACK_B R14, R15 ;  /* 0x0000000fff0e723e */ /* 0x000fe200020006ff */
[----:B------:R-:W-:Y:S01]  /*f1c0*/  FFMA.FTZ R59, R36, R53, -R57 ;  /* 0x00000035243b7223 */ /* 0x000fe20000010839 */
[-C--:B------:R-:W-:Y:S01]  /*f1d0*/  F2FP.F16.E4M3.UNPACK_B R49, R39.reuse ;  /* 0x00000027ff31723e */ /* 0x080fe200020006ff */
[----:B------:R-:W-:Y:S01]  /*f1e0*/  FFMA.FTZ R61, R51, R52, R54 ;  /* 0x00000034333d7223 */ /* 0x000fe20000010036 */
[----:B------:R-:W-:Y:S01]  /*f1f0*/  F2FP.F16.E4M3.UNPACK_B R50, R39.H1 ;  /* 0x00000027ff32723e */ /* 0x000fe200030006ff */
[----:B------:R-:W-:Y:S01]  /*f200*/  HADD2.F32 R36, -RZ, R14.H0_H0 ;  /* 0x2000000eff247230 */ /* 0x000fe20000004100 */
[----:B------:R-:W-:Y:S01]  /*f210*/  F2FP.F16.E4M3.UNPACK_B R15, R15.H1 ;  /* 0x0000000fff0f723e */ /* 0x000fe200030006ff */
[----:B------:R-:W-:Y:S01]  /*f220*/  HADD2.F32 R51, -RZ, R49.H0_H0 ;  /* 0x20000031ff337230 */ /* 0x000fe20000004100 */
[-C--:B------:R-:W-:Y:S01]  /*f230*/  F2FP.F16.E4M3.UNPACK_B R13, R12.reuse ;  /* 0x0000000cff0d723e */ /* 0x080fe200020006ff */
[----:B------:R-:W-:Y:S01]  /*f240*/  HADD2.F32 R57, -RZ, R55.H0_H0 ;  /* 0x20000037ff397230 */ /* 0x000fe20000004100 */
[----:B------:R-:W-:Y:S01]  /*f250*/  F2FP.F16.E4M3.UNPACK_B R52, R12.H1 ;  /* 0x0000000cff34723e */ /* 0x000fe200030006ff */
[----:B------:R-:W-:Y:S01]  /*f260*/  HADD2.F32 R12, -RZ, R50.H0_H0 ;  /* 0x20000032ff0c7230 */ /* 0x000fe20000004100 */
[----:B------:R-:W-:Y:S01]  /*f270*/  F2FP.SATFINITE.E4M3.F32.PACK_AB_MERGE_C R59, R62, R59, RZ ;  /* 0x0000003b3e3b723e */ /* 0x000fe200048070ff */
[----:B------:R-:W-:-:S02]  /*f280*/  HADD2.F32 R58, -RZ, R56.H0_H0 ;  /* 0x20000038ff3a7230 */ /* 0x000fc40000004100 */
[-C--:B------:R-:W-:Y:S01]  /*f290*/  FMUL.FTZ R63, R51, R57.reuse ;  /* 0x00000039333f7220 */ /* 0x080fe20000410000 */
[----:B------:R-:W-:Y:S02]  /*f2a0*/  HADD2.F32 R39, -RZ, R15.H0_H0 ;  /* 0x2000000fff277230 */ /* 0x000fe40000004100 */
[----:B------:R-:W-:Y:S01]  /*f2b0*/  FMUL.FTZ R64, R36, R57 ;  /* 0x0000003924407220 */ /* 0x000fe20000410000 */
        /* <DEDUP_REMOVED lines=18> */
[----:B------:R-:W-:Y:S02]  /*f3e0*/  HADD2.F32 R13, -RZ, R13.H1_H1 ;  /* 0x3000000dff0d7230 */ /* 0x000fe40000004100 */
[----:B------:R-:W-:Y:S01]  /*f3f0*/  FMUL.FTZ R12, R14, R55 ;  /* 0x000000370e0c7220 */ /* 0x000fe20000410000 */
[----:B------:R-:W-:Y:S01]  /*f400*/  F2FP.SATFINITE.E4M3.F32.PACK_AB_MERGE_C R47, R42, R47, R59 ;  /* 0x0000002f2a2f723e */ /* 0x000fe2000480703b */
[-C--:B------:R-:W-:Y:S01]  /*f410*/  FFMA.FTZ R15, R15, R52.reuse, -R36 ;  /* 0x000000340f0f7223 */ /* 0x080fe20000010824 */
[----:B------:R-:W-:Y:S01]  /*f420*/  FFMA.FTZ R50, R50, R52, R51 ;  /* 0x0000003432327223 */ /* 0x000fe20000010033 */
[-C--:B------:R-:W-:Y:S01]  /*f430*/  FFMA.FTZ R14, R14, R13.reuse, -R39 ;  /* 0x0000000d0e0e7223 */ /* 0x080fe20000010827 */
[----:B------:R-:W-:Y:S01]  /*f440*/  FFMA.FTZ R13, R49, R13, R12 ;  /* 0x0000000d310d7223 */ /* 0x000fe2000001000c */
[----:B------:R-:W-:Y:S01]  /*f450*/  F2FP.SATFINITE.E4M3.F32.PACK_AB_MERGE_C R60, R61, R60, RZ ;  /* 0x0000003c3d3c723e */ /* 0x000fe200048070ff */
[----:B------:R-:W-:Y:S01]  /*f460*/  IMAD.MOV.U32 R12, RZ, RZ, R46 ;  /* 0x000000ffff0c7224 */ /* 0x000fe200078e002e */
[----:B------:R-:W-:Y:S01]  /*f470*/  F2FP.SATFINITE.E4M3.F32.PACK_AB_MERGE_C R15, R15, R66, RZ ;  /* 0x000000420f0f723e */ /* 0x000fe200048070ff */
[----:B------:R-:W-:Y:S01]  /*f480*/  IMAD.MOV.U32 R36, RZ, RZ, R45 ;  /* 0x000000ffff247224 */ /* 0x000fe200078e002d */
[----:B------:R-:W-:-:S02]  /*f490*/  F2FP.SATFINITE.E4M3.F32.PACK_AB_MERGE_C R50, R50, R57, RZ ;  /* 0x000000393232723e */ /* 0x000fc400048070ff */
[----:B------:R-:W-:Y:S02]  /*f4a0*/  F2FP.SATFINITE.E4M3.F32.PACK_AB_MERGE_C R15, R14, R63, R15 ;  /* 0x0000003f0e0f723e */ /* 0x000fe4000480700f */
[----:B------:R-:W-:Y:S01]  /*f4b0*/  F2FP.SATFINITE.E4M3.F32.PACK_AB_MERGE_C R39, R13, R64, R50 ;  /* 0x000000400d27723e */ /* 0x000fe20004807032 */
[----:B------:R-:W-:Y:S01]  /*f4c0*/  IMAD.MOV.U32 R13, RZ, RZ, R47 ;  /* 0x000000ffff0d7224 */ /* 0x000fe200078e002f */
[----:B------:R-:W-:Y:S02]  /*f4d0*/  F2FP.SATFINITE.E4M3.F32.PACK_AB_MERGE_C R37, R37, R48, R60 ;  /* 0x000000302525723e */ /* 0x000fe4000480703c */
[----:B------:R-:W-:-:S07]  /*f4e0*/  MOV R14, R43 ;  /* 0x0000002b000e7202 */ /* 0x000fce0000000f00 */
.L_x_523:
[----:B------:R-:W-:Y:S05]  /*f4f0*/  BSYNC B1 ;  /* 0x0000000000017941 */ /* 0x000fea0003800000 */
.L_x_522:
[----:B0-----:R0:W-:Y:S01]  /*f500*/  ST.E.128 desc[UR50][R40.64], R12 ;  /* 0x0000000c28007985 */ /* 0x0011e2000c101d32 */
[----:B------:R-:W-:-:S13]  /*f510*/  ISETP.GE.AND P2, PT, R11, R128, PT ;  /* 0x000000800b00720c */ /* 0x000fda0003f46270 */
[----:B------:R-:W-:Y:S05]  /*f520*/  @P2 BRA `(.L_x_470) ;  /* 0x0000000400cc2947 */ /* 0x000fea0003800000 */
[----:B0-----:R-:W-:-:S04]  /*f530*/  IADD3 R12, P2, R11, R44, RZ ;  /* 0x0000002c0b0c7210 */ /* 0x001fc80007f5e0ff */
[----:B------:R-:W-:-:S05]  /*f540*/  LEA.HI.X.SX32 R13, R11, R120, 0x1, P2 ;  /* 0x000000780b0d7211 */ /* 0x000fca00010f0eff */
[----:B-1----:R0:W-:Y:S01]  /*f550*/  ST.E.128 desc[UR50][R12.64], R36 ;  /* 0x000000240c007985 */ /* 0x0021e2000c101d32 */
[----:B------:R-:W-:Y:S05]  /*f560*/  BRA `(.L_x_470) ;  /* 0x0000000400bc7947 */ /* 0x000fea0003800000 */
.L_x_435:
[----:B------:R-:W-:-:S06]  /*f570*/  UISETP.NE.AND UP0, UPT, UR48, 0x3, UPT ;  /* 0x000000033000788c */ /* 0x000fcc000bf05270 */
[----:B------:R-:W-:-:S13]  /*f580*/  PLOP3.LUT P1, PT, PT, PT, UP0, 0x80, 0x0 ;  /* 0x000000000000781c */ /* 0x000fda0003f2f008 */
[----:B------:R-:W-:Y:S05]  /*f590*/  @!P1 BRA `(.L_x_524) ;  /* 0x0000000000049947 */ /* 0x000fea0003800000 */
[----:B------:R-:W-:Y:S01]  /*f5a0*/  BPT.TRAP 0x1 ;  /* 0x000000040000795c */ /* 0x000fe20000300000 */
.L_x_524:
[----:B------:R-:W-:Y:S01]  /*f5b0*/  IMAD R91, R19, 0x8, R18 ;  /* 0x00000008135b7824 */ /* 0x000fe200078e0212 */
[----:B------:R-:W-:Y:S01]  /*f5c0*/  SHF.L.U32 R92, R196, 0x1f, RZ ;  /* 0x0000001fc45c7819 */ /* 0x000fe200000006ff */
[----:B------:R-:W-:Y:S01]  /*f5d0*/  BSSY B1, `(.L_x_525) ;  /* 0x0000004000017945 */ /* 0x000fe20003800000 */
[----:B------:R-:W-:Y:S02]  /*f5e0*/  SHF.R.S32.HI R88, RZ, 0x1f, R35 ;  /* 0x0000001fff587819 */ /* 0x000fe40000011423 */
[----:B------:R-:W1:Y:S02]  /*f5f0*/  SYNCS.PHASECHK.TRANS64.TRYWAIT P2, [R91+URZ+0x29890], R92 ;  /* 0x0298905c5b0075a7 */ /* 0x000e64000804017f */
[----:B-1----:R-:W-:Y:S05]  /*f600*/  @!P2 BRA `(.L_x_526) ;  /* 0x000001c40048a947 */ /* 0x002fea0003800000 */
.L_x_794:
[----:B------:R-:W-:Y:S05]  /*f610*/  BSYNC B1 ;  /* 0x0000000000017941 */ /* 0x000fea0003800000 */
.L_x_525:
[----:B------:R-:W-:Y:S01]  /*f620*/  ULDC.64 UR4, c[0x0][0x300] ;  /* 0x0000c00000047ab9 */ /* 0x000fe20000000a00 */
[----:B-----5:R-:W-:Y:S01]  /*f630*/  SHF.R.S32.HI R89, RZ, 0x1f, R34 ;  /* 0x0000001fff597819 */ /* 0x020fe20000011422 */
[----:B------:R-:W-:Y:S01]  /*f640*/  IMAD R14, R88, UR4, RZ ;  /* 0x00000004580e7c24 */ /* 0x000fe2000f8e02ff */
[----:B------:R-:W-:Y:S01]  /*f650*/  ULDC.64 UR6, c[0x0][0x2e8] ;  /* 0x0000ba0000067ab9 */ /* 0x000fe20000000a00 */
[----:B0-----:R-:W-:-:S04]  /*f660*/  IMAD.WIDE.U32 R12, R35, UR4, RZ ;  /* 0x00000004230c7c25 */ /* 0x001fc8000f8e00ff */
[----:B------:R-:W-:Y:S01]  /*f670*/  IMAD R11, R35, UR5, R14 ;  /* 0x00000005230b7c24 */ /* 0x000fe2000f8e020e */
[----:B------:R-:W-:Y:S01]  /*f680*/  ULDC.64 UR4, c[0x0][0x310] ;  /* 0x0000c40000047ab9 */ /* 0x000fe20000000a00 */
[----:B------:R-:W-:Y:S02]  /*f690*/  IMAD R90, R24, -0xa0, R2 ;  /* 0xffffff60185a7824 */ /* 0x000fe400078e0202 */
[----:B------:R-:W-:Y:S02]  /*f6a0*/  IMAD R15, R89, UR4, RZ ;  /* 0x00000004590f7c24 */ /* 0x000fe4000f8e02ff */
[----:B------:R-:W-:Y:S01]  /*f6b0*/  IMAD.IADD R13, R13, 0x1, R11 ;  /* 0x000000010d0d7824 */ /* 0x000fe200078e020b */
[----:B------:R-:W-:Y:S01]  /*f6c0*/  VIMNMX R90, R90, 0xa0, PT ;  /* 0x000000a05a5a7848 */ /* 0x000fe20003fe0100 */
[C---:B------:R-:W-:Y:S02]  /*f6d0*/  IMAD R15, R34.reuse, UR5, R15 ;  /* 0x00000005220f7c24 */ /* 0x040fe4000f8e020f */
[----:B------:R-:W-:Y:S01]  /*f6e0*/  IMAD.WIDE.U32 R12, R34, UR4, R12 ;  /* 0x00000004220c7c25 */ /* 0x000fe2000f8e000c */
[----:B------:R-:W-:-:S03]  /*f6f0*/  ULDC.64 UR4, c[0x0][0x308] ;  /* 0x0000c20000047ab9 */ /* 0x000fc60000000a00 */
[----:B------:R-:W-:Y:S02]  /*f700*/  IMAD.IADD R13, R13, 0x1, R15 ;  /* 0x000000010d0d7824 */ /* 0x000fe400078e020f */
[----:B------:R-:W-:Y:S02]  /*f710*/  IMAD.IADD R49, R90, 0x1, -R195 ;  /* 0x000000015a317824 */ /* 0x000fe400078e0ac3 */
[----:B------:R-:W-:Y:S01]  /*f720*/  IMAD.WIDE.U32 R12, R169, UR4, R12 ;  /* 0x00000004a90c7c25 */ /* 0x000fe2000f8e000c */
[----:B------:R-:W-:-:S03]  /*f730*/  UMOV UR4, 0xffffffff ;  /* 0xffffffff00047882 */ /* 0x000fc60000000000 */
[----:B------:R-:W-:Y:S01]  /*f740*/  IMAD R46, R169, UR5, R13 ;  /* 0x00000005a92e7c24 */ /* 0x000fe2000f8e020d */
[----:B------:R-:W-:-:S04]  /*f750*/  IADD3 R44, P2, R12, UR6, RZ ;  /* 0x000000060c2c7c10 */ /* 0x000fc8000ff5e0ff */
[----:B------:R-:W-:Y:S02]  /*f760*/  IADD3.X R46, R46, UR7, RZ, P2, !PT ;  /* 0x000000072e2e7c10 */ /* 0x000fe400097fe4ff */
[----:B------:R-:W-:Y:S01]  /*f770*/  ISETP.GE.AND P2, PT, R49, 0x1, PT ;  /* 0x000000013100780c */ /* 0x000fe20003f46270 */
[----:B------:R-:W-:-:S12]  /*f780*/  BRA.DIV UR4, `(.L_x_527) ;  /* 0x000001c204fc7947 */ /* 0x000fd8000b800000 */
[----:B------:R0:W2:Y:S04]  /*f790*/  SHFL.IDX PT, R45, R46, RZ, 0x1e1f ;  /* 0x001e1fff2e2d7589 */ /* 0x0000a800000e0000 */
[----:B------:R0:W3:Y:S02]  /*f7a0*/  SHFL.IDX PT, R47, R44, RZ, 0x1e1f ;  /* 0x001e1fff2c2f7589 */ /* 0x0000e400000e0000 */
.L_x_798:
[----:B------:R-:W-:Y:S04]  /*f7b0*/  BSSY B1, `(.L_x_528) ;  /* 0x0000023000017945 */ /* 0x000fe80003800000 */
[----:B------:R-:W-:Y:S05]  /*f7c0*/  @!P2 BRA `(.L_x_529) ;  /* 0x000000000084a947 */ /* 0x000fea0003800000 */
[----:B------:R-:W-:Y:S02]  /*f7d0*/  ULDC UR4, c[0x0][0x2f4] ;  /* 0x0000bd0000047ab9 */ /* 0x000fe40000000800 */
[----:B------:R-:W-:-:S13]  /*f7e0*/  ISETP.GE.AND P5, PT, R16, UR4, PT ;  /* 0x0000000410007c0c */ /* 0x000fda000bfa6270 */
[----:B------:R-:W4:Y:S01]  /*f7f0*/  @!P5 LDS.128 R12, [R37+0x1a400] ;  /* 0x01a40000250cd984 */ /* 0x000f220000000c00 */
[----:B---3--:R-:W-:-:S04]  /*f800*/  @!P5 IADD3 R42, P2, R16, R47, RZ ;  /* 0x0000002f102ad210 */ /* 0x008fc80007f5e0ff */
[----:B--2---:R-:W-:Y:S02]  /*f810*/  @!P5 IADD3.X R43, R45, R17, RZ, P2, !PT ;  /* 0x000000112d2bd210 */ /* 0x004fe400017fe4ff */
[----:B------:R-:W-:-:S13]  /*f820*/  ISETP.GE.AND P2, PT, R168, UR4, PT ;  /* 0x00000004a8007c0c */ /* 0x000fda000bf46270 */
[----:B------:R-:W-:-:S05]  /*f830*/  @!P2 IADD3 R40, P4, R168, R47, RZ ;  /* 0x0000002fa828a210 */ /* 0x000fca0007f9e0ff */
[----:B------:R-:W-:Y:S01]  /*f840*/  @!P2 IMAD.X R41, R45, 0x1, R194, P4 ;  /* 0x000000012d29a824 */ /* 0x000fe200020e06c2 */
[----:B------:R-:W-:-:S13]  /*f850*/  ISETP.GE.AND P4, PT, R192, UR4, PT ;  /* 0x00000004c0007c0c */ /* 0x000fda000bf86270 */
[----:B------:R-:W-:Y:S01]  /*f860*/  @!P4 IADD3 R38, P6, R192, R47, RZ ;  /* 0x0000002fc026c210 */ /* 0x000fe20007fde0ff */
[----:B----4-:R2:W-:Y:S01]  /*f870*/  @!P5 ST.E.128 desc[UR50][R42.64], R12 ;  /* 0x0000000c2a00d985 */ /* 0x0105e2000c101d32 */
[----:B------:R-:W-:-:S03]  /*f880*/  ISETP.GE.AND P5, PT, R3, UR4, PT ;  /* 0x0000000403007c0c */ /* 0x000fc6000bfa6270 */
[----:B------:R-:W-:-:S10]  /*f890*/  @!P4 IMAD.X R39, R45, 0x1, R204, P6 ;  /* 0x000000012d27c824 */ /* 0x000fd400030e06cc */
[----:B------:R-:W3:Y:S01]  /*f8a0*/  @!P5 LDS.128 R12, [R36+0x1a400] ;  /* 0x01a40000240cd984 */ /* 0x000ee20000000c00 */
[----:B------:R-:W-:-:S05]  /*f8b0*/  @!P5 IMAD.SHL.U32 R48, R170, 0x10, RZ ;  /* 0x00000010aa30d824 */ /* 0x000fca00078e00ff */
[----:B--2---:R-:W-:-:S04]  /*f8c0*/  @!P5 IADD3 R42, P6, R48, R47, RZ ;  /* 0x0000002f302ad210 */ /* 0x004fc80007fde0ff */
[----:B------:R-:W-:-:S05]  /*f8d0*/  @!P5 LEA.HI.X.SX32 R43, R48, R45, 0x1, P6 ;  /* 0x0000002d302bd211 */ /* 0x000fca00030f0eff */
[----:B---3--:R2:W-:Y:S01]  /*f8e0*/  @!P5 ST.E.128 desc[UR50][R42.64], R12 ;  /* 0x0000000c2a00d985 */ /* 0x0085e2000c101d32 */
[----:B------:R-:W-:-:S13]  /*f8f0*/  ISETP.GE.AND P5, PT, R4, UR4, PT ;  /* 0x0000000404007c0c */ /* 0x000fda000bfa6270 */
[----:B------:R-:W3:Y:S01]  /*f900*/  @!P5 LDS.128 R12, [R37+0x1cc00] ;  /* 0x01cc0000250cd984 */ /* 0x000ee20000000c00 */
[----:B------:R-:W-:-:S05]  /*f910*/  @!P5 IMAD.SHL.U32 R48, R171, 0x10, RZ ;  /* 0x00000010ab30d824 */ /* 0x000fca00078e00ff */
[----:B--2---:R-:W-:-:S04]  /*f920*/  @!P5 IADD3 R42, P6, R48, R47, RZ ;  /* 0x0000002f302ad210 */ /* 0x004fc80007fde0ff */
[----:B------:R-:W-:-:S05]  /*f930*/  @!P5 LEA.HI.X.SX32 R43, R48, R45, 0x1, P6 ;  /* 0x0000002d302bd211 */ /* 0x000fca00030f0eff */
[----:B---3--:R2:W-:Y:S01]  /*f940*/  @!P5 ST.E.128 desc[UR50][R42.64], R12 ;  /* 0x0000000c2a00d985 */ /* 0x0085e2000c101d32 */
[----:B------:R-:W-:-:S03]  /*f950*/  ISETP.GE.AND P5, PT, R193, UR4, PT ;  /* 0x00000004c1007c0c */ /* 0x000fc6000bfa6270 */
[----:B------:R-:W3:Y:S10]  /*f960*/  @!P2 LDS.128 R12, [R36+0x1cc00] ;  /* 0x01cc0000240ca984 */ /* 0x000ef40000000c00 */
[----:B--2---:R-:W-:-:S04]  /*f970*/  @!P5 IADD3 R42, P6, R193, R47, RZ ;  /* 0x0000002fc12ad210 */ /* 0x004fc80007fde0ff */
[----:B------:R-:W-:Y:S01]  /*f980*/  @!P5 IADD3.X R43, R45, R203, RZ, P6, !PT ;  /* 0x000000cb2d2bd210 */ /* 0x000fe200037fe4ff */
[----:B---3--:R-:W-:Y:S04]  /*f990*/  @!P2 ST.E.128 desc[UR50][R40.64], R12 ;  /* 0x0000000c2800a985 */ /* 0x008fe8000c101d32 */
[----:B------:R-:W2:Y:S04]  /*f9a0*/  @!P4 LDS.128 R12, [R37+0x1f400] ;  /* 0x01f40000250cc984 */ /* 0x000ea80000000c00 */
[----:B--2---:R-:W-:Y:S04]  /*f9b0*/  @!P4 ST.E.128 desc[UR50][R38.64], R12 ;  /* 0x0000000c2600c985 */ /* 0x004fe8000c101d32 */
[----:B------:R-:W2:Y:S04]  /*f9c0*/  @!P5 LDS.128 R12, [R36+0x1f400] ;  /* 0x01f40000240cd984 */ /* 0x000ea80000000c00 */
[----:B--2---:R4:W-:Y:S02]  /*f9d0*/  @!P5 ST.E.128 desc[UR50][R42.64], R12 ;  /* 0x0000000c2a00d985 */ /* 0x0049e4000c101d32 */
.L_x_529:
[----:B------:R-:W-:Y:S05]  /*f9e0*/  BSYNC B1 ;  /* 0x0000000000017941 */ /* 0x000fea0003800000 */
.L_x_528:
[----:B------:R-:W-:-:S03]  /*f9f0*/  UMOV UR4, 0xffffffff ;  /* 0xffffffff00047882 */ /* 0x000fc60000000000 */
[----:B------:R-:W-:Y:S05]  /*fa00*/  BRA.DIV UR4, `(.L_x_530) ;  /* 0x000001c204a87947 */ /* 0x000fea000b800000 */
[----:B--2---:R2:W0:Y:S04]  /*fa10*/  SHFL.IDX PT, R45, R46, 0x1, 0x1e1f ;  /* 0x003e1f002e2d7f89 */ /* 0x00442800000e0000 */
[----:B---3--:R2:W3:Y:S02]  /*fa20*/  SHFL.IDX PT, R47, R44, 0x1, 0x1e1f ;  /* 0x003e1f002c2f7f89 */ /* 0x0084e400000e0000 */
.L_x_802:
[----:B------:R-:W-:-:S13]  /*fa30*/  ISETP.GE.AND P2, PT, R49, 0x81, PT ;  /* 0x000000813100780c */ /* 0x000fda0003f46270 */
[----:B------:R-:W-:Y:S05]  /*fa40*/  @!P2 BRA `(.L_x_470) ;  /* 0x000000000084a947 */ /* 0x000fea0003800000 */
[----:B------:R-:W-:Y:S02]  /*fa50*/  ULDC UR4, c[0x0][0x2f4] ;  /* 0x0000bd0000047ab9 */ /* 0x000fe40000000800 */
[----:B------:R-:W-:-:S13]  /*fa60*/  ISETP.GE.AND P5, PT, R16, UR4, PT ;  /* 0x0000000410007c0c */ /* 0x000fda000bfa6270 */
[----:B----4-:R-:W4:Y:S01]  /*fa70*/  @!P5 LDS.128 R12, [R37+0x1c400] ;  /* 0x01c40000250cd984 */ /* 0x010f220000000c00 */
[----:B---3--:R-:W-:-:S05]  /*fa80*/  @!P5 IADD3 R42, P2, R16, R47, RZ ;  /* 0x0000002f102ad210 */ /* 0x008fca0007f5e0ff */
[----:B0-----:R-:W-:Y:S01]  /*fa90*/  @!P5 IMAD.X R43, R45, 0x1, R17, P2 ;  /* 0x000000012d2bd824 */ /* 0x001fe200010e0611 */
        /* <DEDUP_REMOVED lines=9> */
[----:B--2---:R-:W-:-:S05]  /*fb30*/  @!P5 IMAD.SHL.U32 R44, R170, 0x10, RZ ;  /* 0x00000010aa2cd824 */ /* 0x004fca00078e00ff */
[----:B0-----:R-:W-:-:S04]  /*fb40*/  @!P5 IADD3 R42, P6, R44, R47, RZ ;  /* 0x0000002f2c2ad210 */ /* 0x001fc80007fde0ff */
[----:B------:R-:W-:-:S05]  /*fb50*/  @!P5 LEA.HI.X.SX32 R43, R44, R45, 0x1, P6 ;  /* 0x0000002d2c2bd211 */ /* 0x000fca00030f0eff */
[----:B---3--:R0:W-:Y:S01]  /*fb60*/  @!P5 ST.E.128 desc[UR50][R42.64], R12 ;  /* 0x0000000c2a00d985 */ /* 0x0081e2000c101d32 */
[----:B------:R-:W-:-:S13]  /*fb70*/  ISETP.GE.AND P5, PT, R4, UR4, PT ;  /* 0x0000000404007c0c */ /* 0x000fda000bfa6270 */
[----:B------:R-:W2:Y:S01]  /*fb80*/  @!P5 LDS.128 R12, [R37+0x1ec00] ;  /* 0x01ec0000250cd984 */ /* 0x000ea20000000c00 */
[----:B------:R-:W-:-:S04]  /*fb90*/  @!P5 SHF.L.U32 R44, R171, 0x4, RZ ;  /* 0x00000004ab2cd819 */ /* 0x000fc800000006ff */
[----:B0-----:R-:W-:-:S04]  /*fba0*/  @!P5 IADD3 R42, P6, R44, R47, RZ ;  /* 0x0000002f2c2ad210 */ /* 0x001fc80007fde0ff */
[----:B------:R-:W-:-:S05]  /*fbb0*/  @!P5 LEA.HI.X.SX32 R43, R44, R45, 0x1, P6 ;  /* 0x0000002d2c2bd211 */ /* 0x000fca00030f0eff */
[----:B--2---:R0:W-:Y:S01]  /*fbc0*/  @!P5 ST.E.128 desc[UR50][R42.64], R12 ;  /* 0x0000000c2a00d985 */ /* 0x0041e2000c101d32 */
[----:B------:R-:W-:-:S03]  /*fbd0*/  ISETP.GE.AND P5, PT, R193, UR4, PT ;  /* 0x00000004c1007c0c */ /* 0x000fc6000bfa6270 */
[----:B------:R-:W2:Y:S10]  /*fbe0*/  @!P2 LDS.128 R12, [R36+0x1ec00] ;  /* 0x01ec0000240ca984 */ /* 0x000eb40000000c00 */
[----:B0-----:R-:W-:-:S05]  /*fbf0*/  @!P5 IADD3 R42, P6, R193, R47, RZ ;  /* 0x0000002fc12ad210 */ /* 0x001fca0007fde0ff */
[----:B------:R-:W-:Y:S01]  /*fc00*/  @!P5 IMAD.X R43, R45, 0x1, R203, P6 ;  /* 0x000000012d2bd824 */ /* 0x000fe200030e06cb */
[----:B--2---:R-:W-:Y:S04]  /*fc10*/  @!P2 ST.E.128 desc[UR50][R40.64], R12 ;  /* 0x0000000c2800a985 */ /* 0x004fe8000c101d32 */
[----:B------:R-:W0:Y:S04]  /*fc20*/  @!P4 LDS.128 R12, [R37+0x21400] ;  /* 0x02140000250cc984 */ /* 0x000e280000000c00 */
[----:B0-----:R-:W-:Y:S04]  /*fc30*/  @!P4 ST.E.128 desc[UR50][R38.64], R12 ;  /* 0x0000000c2600c985 */ /* 0x001fe8000c101d32 */
[----:B------:R-:W0:Y:S04]  /*fc40*/  @!P5 LDS.128 R12, [R36+0x21400] ;  /* 0x02140000240cd984 */ /* 0x000e280000000c00 */
[----:B0-----:R0:W-:Y:S02]  /*fc50*/  @!P5 ST.E.128 desc[UR50][R42.64], R12 ;  /* 0x0000000c2a00d985 */ /* 0x0011e4000c101d32 */
.L_x_470:
[----:B------:R-:W-:Y:S05]  /*fc60*/  BSYNC B0 ;  /* 0x0000000000007941 */ /* 0x000fea0003800000 */
.L_x_434:
[----:B----4-:R-:W4:Y:S01]  /*fc70*/  S2R R11, SR_TID.X ;  /* 0x00000000000b7919 */ /* 0x010f220000002100 */
[----:B------:R-:W-:Y:S01]  /*fc80*/  @!PT LDS RZ, [RZ] ;  /* 0x00000000fffff984 */ /* 0x000fe20000000800 */
[----:B------:R-:W-:Y:S01]  /*fc90*/  @!PT LDS RZ, [RZ] ;  /* 0x00000000fffff984 */ /* 0x000fe20000000800 */
[----:B------:R-:W-:Y:S01]  /*fca0*/  @!PT LDS RZ, [RZ] ;  /* 0x00000000fffff984 */ /* 0x000fe20000000800 */
[----:B------:R-:W-:Y:S01]  /*fcb0*/  @!PT LDS RZ, [RZ] ;  /* 0x00000000fffff984 */ /* 0x000fe20000000800 */
[----:B------:R5:W-:Y:S06]  /*fcc0*/  MEMBAR.ALL.CTA ;  /* 0x0000000000007992 */ /* 0x000bec0000008000 */
[----:B-----5:R-:W5:Y:S01]  /*fcd0*/  FENCE.VIEW.ASYNC.S ;  /* 0x00000000000073c6 */ /* 0x020f620000000000 */
[----:B------:R-:W-:Y:S05]  /*fce0*/  WARPSYNC.ALL ;  /* 0x0000000000007948 */ /* 0x000fea0003800000 */
[----:B------:R-:W-:Y:S01]  /*fcf0*/  BSSY B0, `(.L_x_531) ;  /* 0x0000008000007945 */ /* 0x000fe20003800000 */
[----:B-----5:R0:W-:Y:S01]  /*fd00*/  BAR.SYNC.DEFER_BLOCKING R158, 0x80 ;  /* 0x0002009e0000751d */ /* 0x0201e20000010000 */
[----:B----4-:R-:W-:-:S13]  /*fd10*/  LOP3.LUT P2, RZ, R11, 0x7f, RZ, 0xc0, !PT ;  /* 0x0000007f0bff7812 */ /* 0x010fda000784c0ff */
[----:B------:R-:W-:-:S05]  /*fd20*/  @!P2 VIADD R11, R91, 0x298a0 ;  /* 0x000298a05b0ba836 */ /* 0x000fca0000000000 */
[----:B------:R-:W-:-:S04]  /*fd30*/  @!P2 PRMT R11, RZ, 0x654, R11 ;  /* 0x00000654ff0ba816 */ /* 0x000fc8000000000b */
[----:B------:R4:W-:Y:S01]  /*fd40*/  @!P2 SYNCS.ARRIVE.TRANS64.RED.A1T0 RZ, [R11+URZ], RZ ;  /* 0x000000ff0bffa9a7 */ /* 0x0009e2000810043f */
[----:B0-----:R-:W-:Y:S05]  /*fd50*/  @!P1 BRA `(.L_x_532) ;  /* 0x0000000000049947 */ /* 0x001fea0003800000 */
[----:B------:R-:W-:Y:S01]  /*fd60*/  BPT.TRAP 0x1 ;  /* 0x000000040000795c */ /* 0x000fe20000300000 */
.L_x_532:
[----:B------:R-:W-:Y:S05]  /*fd70*/  BSYNC B0 ;  /* 0x0000000000007941 */ /* 0x000fea0003800000 */
.L_x_531:
[----:B------:R-:W0:Y:S01]  /*fd80*/  SYNCS.PHASECHK.TRANS64.TRYWAIT P1, [R91+URZ+0x298b0], R92 ;  /* 0x0298b05c5b0075a7 */ /* 0x000e22000802017f */
[----:B------:R-:W-:Y:S04]  /*fd90*/  BSSY B0, `(.L_x_533) ;  /* 0x0000002000007945 */ /* 0x000fe80003800000 */
[----:B0-----:R-:W-:Y:S05]  /*fda0*/  @!P1 BRA `(.L_x_534) ;  /* 0x000001c0000c9947 */ /* 0x001fea0003800000 */
.L_x_803:
[----:B------:R-:W-:Y:S05]  /*fdb0*/  BSYNC B0 ;  /* 0x0000000000007941 */ /* 0x000fea0003800000 */
.L_x_533:
[----:B------:R-:W-:Y:S01]  /*fdc0*/  ULDC.64 UR4, c[0x0][0x328] ;  /* 0x0000ca0000047ab9 */ /* 0x000fe20000000a00 */
[----:B------:R-:W-:Y:S01]  /*fdd0*/  ULDC.64 UR6, c[0x0][0x318] ;  /* 0x0000c60000067ab9 */ /* 0x000fe20000000a00 */
[----:B------:R-:W-:Y:S01]  /*fde0*/  IMAD R88, R88, UR4, RZ ;  /* 0x0000000458587c24 */ /* 0x000fe2000f8e02ff */
[----:B------:R-:W-:Y:S01]  /*fdf0*/  IADD3 R90, -R195, R90, RZ ;  /* 0x0000005ac35a7210 */ /* 0x000fe20007ffe1ff */
[C---:B------:R-:W-:Y:S01]  /*fe00*/  IMAD.WIDE.U32 R12, R35.reuse, UR4, RZ ;  /* 0x00000004230c7c25 */ /* 0x040fe2000f8e00ff */
[----:B------:R-:W-:Y:S03]  /*fe10*/  BSSY B0, `(.L_x_535) ;  /* 0x000002c000007945 */ /* 0x000fe60003800000 */
[----:B------:R-:W-:Y:S01]  /*fe20*/  IMAD R35, R35, UR5, R88 ;  /* 0x0000000523237c24 */ /* 0x000fe2000f8e0258 */
[----:B------:R-:W-:Y:S02]  /*fe30*/  ULDC.64 UR4, c[0x0][0x338] ;  /* 0x0000ce0000047ab9 */ /* 0x000fe40000000a00 */
[----:B------:R-:W-:-:S02]  /*fe40*/  IMAD R89, R89, UR4, RZ ;  /* 0x0000000459597c24 */ /* 0x000fc4000f8e02ff */
[----:B------:R-:W-:Y:S02]  /*fe50*/  IMAD.IADD R13, R13, 0x1, R35 ;  /* 0x000000010d0d7824 */ /* 0x000fe400078e0223 */
[C---:B------:R-:W-:Y:S02]  /*fe60*/  IMAD R89, R34.reuse, UR5, R89 ;  /* 0x0000000522597c24 */ /* 0x040fe4000f8e0259 */
[----:B------:R-:W-:Y:S01]  /*fe70*/  IMAD.WIDE.U32 R12, R34, UR4, R12 ;  /* 0x00000004220c7c25 */ /* 0x000fe2000f8e000c */
[----:B------:R-:W-:-:S03]  /*fe80*/  ULDC.64 UR4, c[0x0][0x330] ;  /* 0x0000cc0000047ab9 */ /* 0x000fc60000000a00 */
[----:B------:R-:W-:Y:S02]  /*fe90*/  IMAD.IADD R13, R13, 0x1, R89 ;  /* 0x000000010d0d7824 */ /* 0x000fe400078e0259 */
[----:B------:R-:W-:-:S04]  /*fea0*/  IMAD.WIDE.U32 R12, R169, UR4, R12 ;  /* 0x00000004a90c7c25 */ /* 0x000fc8000f8e000c */
[----:B----4-:R-:W-:Y:S01]  /*feb0*/  IMAD R11, R169, UR5, R13 ;  /* 0x00000005a90b7c24 */ /* 0x010fe2000f8e020d */
[----:B------:R-:W-:-:S04]  /*fec0*/  IADD3 R40, P1, R12, UR6, RZ ;  /* 0x000000060c287c10 */ /* 0x000fc8000ff3e0ff */
[----:B------:R-:W-:Y:S01]  /*fed0*/  IADD3.X R41, R11, UR7, RZ, P1, !PT ;  /* 0x000000070b297c10 */ /* 0x000fe20008ffe4ff */
[----:B------:R-:W-:Y:S01]  /*fee0*/  IMAD R11, R19, 0x5000, R216 ;  /* 0x00005000130b7824 */ /* 0x000fe200078e02d8 */
[----:B------:R-:W-:Y:S01]  /*fef0*/  ISETP.GE.AND P1, PT, R90, 0x1, PT ;  /* 0x000000015a00780c */ /* 0x000fe20003f26270 */
[----:B------:R0:W4:Y:S02]  /*ff00*/  SHFL.IDX PT, R43, R40, RZ, 0x1e1f ;  /* 0x001e1fff282b7589 */ /* 0x00012400000e0000 */
[C---:B------:R-:W-:Y:S01]  /*ff10*/  IMAD.IADD R42, R18.reuse, 0x1, R11 ;  /* 0x00000001122a7824 */ /* 0x040fe200078e020b */
[CC--:B--2---:R-:W-:Y:S02]  /*ff20*/  IADD3 R44, R18.reuse, R11.reuse, R123 ;  /* 0x0000000b122c7210 */ /* 0x0c4fe40007ffe07b */
[CC--:B------:R-:W-:Y:S02]  /*ff30*/  IADD3 R45, R18.reuse, R11.reuse, R122 ;  /* 0x0000000b122d7210 */ /* 0x0c0fe40007ffe07a */
[----:B------:R-:W-:-:S02]  /*ff40*/  IADD3 R46, R18, R11, R130 ;  /* 0x0000000b122e7210 */ /* 0x000fc40007ffe082 */
[----:B------:R0:W2:Y:S03]  /*ff50*/  SHFL.IDX PT, R11, R41, RZ, 0x1e1f ;  /* 0x001e1fff290b7589 */ /* 0x0000a600000e0000 */
[----:B------:R-:W-:Y:S05]  /*ff60*/  @!P1 BRA `(.L_x_536) ;  /* 0x0000000000589947 */ /* 0x000fea0003800000 */
[----:B------:R-:W-:Y:S02]  /*ff70*/  ISETP.NE.AND P5, PT, R6, RZ, PT ;  /* 0x000000ff0600720c */ /* 0x000fe40003fa5270 */
[----:B------:R-:W-:-:S11]  /*ff80*/  ISETP.NE.AND P4, PT, R7, RZ, PT ;  /* 0x000000ff0700720c */ /* 0x000fd60003f85270 */
[----:B-1--4-:R-:W-:Y:S02]  /*ff90*/  @P5 IADD3 R36, P1, R16, R43, RZ ;  /* 0x0000002b10245210 */ /* 0x012fe40007f3e0ff */
[----:B------:R-:W-:-:S03]  /*ffa0*/  @P4 IMAD.SHL.U32 R12, R170, 0x10, RZ ;  /* 0x00000010aa0c4824 */ /* 0x000fc600078e00ff */
[----:B--2---:R-:W-:Y:S02]  /*ffb0*/  @P5 IMAD.X R37, R11, 0x1, R17, P1 ;  /* 0x000000010b255824 */ /* 0x004fe400008e0611 */
[----:B------:R-:W-:-:S04]  /*ffc0*/  @P4 IADD3 R38, P1, R12, R43, RZ ;  /* 0x0000002b0c264210 */ /* 0x000fc80007f3e0ff */
[----:B------:R-:W-:Y:S02]  /*ffd0*/  @P4 LEA.HI.X.SX32 R39, R12, R11, 0x1, P1 ;  /* 0x0000000b0c274211 */ /* 0x000fe400008f0eff */
[----:B------:R-:W-:-:S13]  /*ffe0*/  ISETP.NE.AND P1, PT, R8, RZ, PT ;  /* 0x000000ff0800720c */ /* 0x000fda0003f25270 */
[----:B------:R-:W-:-:S05]  /*fff0*/  @P1 IMAD.SHL.U32 R12, R171, 0x10, RZ ;  /* 0x00000010ab0c1824 */ /* 0x000fca00078e00ff */
[----:B------:R-:W-:-:S04]  /*10000*/  @P1 IADD3 R34, P6, R12, R43, RZ ;  /* 0x0000002b0c221210 */ /* 0x000fc80007fde0ff */
[----:B------:R-:W-:Y:S02]  /*10010*/  @P1 LEA.HI.X.SX32 R35, R12, R11, 0x1, P6 ;  /* 0x0000000b0c231211 */ /* 0x000fe400030f0eff */
[----:B------:R-:W1:Y:S04]  /*10020*/  @P5 LDS.128 R12, [R42+0xa400] ;  /* 0x00a400002a0c5984 */ /* 0x000e680000000c00 */
[----:B-1----:R1:W-:Y:S01]  /*10030*/  @P5 ST.E.128 desc[UR50][R36.64], R12 ;  /* 0x0000000c24005985 */ /* 0x0023e2000c101d32 */
[----:B------:R-:W-:-:S03]  /*10040*/  ISETP.NE.AND P5, PT, R9, RZ, PT ;  /* 0x000000ff0900720c */ /* 0x000fc60003fa5270 */
[----:B------:R-:W2:Y:S10]  /*10050*/  @P4 LDS.128 R12, [R44+0xa400] ;  /* 0x00a400002c0c4984 */ /* 0x000eb40000000c00 */
[----:B-1----:R-:W-:-:S04]  /*10060*/  @P5 IADD3 R36, P6, R168, R43, RZ ;  /* 0x0000002ba8245210 */ /* 0x002fc80007fde0ff */
[----:B------:R-:W-:Y:S01]  /*10070*/  @P5 IADD3.X R37, R11, R194, RZ, P6, !PT ;  /* 0x000000c20b255210 */ /* 0x000fe200037fe4ff */
[----:B--2---:R-:W-:Y:S04]  /*10080*/  @P4 ST.E.128 desc[UR50][R38.64], R12 ;  /* 0x0000000c26004985 */ /* 0x004fe8000c101d32 */
[----:B------:R-:W1:Y:S04]  /*10090*/  @P1 LDS.128 R12, [R45+0xa400] ;  /* 0x00a400002d0c1984 */ /* 0x000e680000000c00 */
[----:B-1----:R-:W-:Y:S04]  /*100a0*/  @P1 ST.E.128 desc[UR50][R34.64], R12 ;  /* 0x0000000c22001985 */ /* 0x002fe8000c101d32 */
[----:B------:R-:W1:Y:S04]  /*100b0*/  @P5 LDS.128 R12, [R46+0xa400] ;  /* 0x00a400002e0c5984 */ /* 0x000e680000000c00 */
[----:B-1----:R1:W-:Y:S02]  /*100c0*/  @P5 ST.E.128 desc[UR50][R36.64], R12 ;  /* 0x0000000c24005985 */ /* 0x0023e4000c101d32 */
.L_x_536:
[----:B------:R-:W-:Y:S05]  /*100d0*/  BSYNC B0 ;  /* 0x0000000000007941 */ /* 0x000fea0003800000 */
.L_x_535:
[----:B------:R-:W-:Y:S01]  /*100e0*/  ISETP.GE.AND P1, PT, R90, 0x81, PT ;  /* 0x000000815a00780c */ /* 0x000fe20003f26270 */
[----:B0-----:R-:W0:Y:S01]  /*100f0*/  SHFL.IDX PT, R41, R41, 0x1, 0x1e1f ;  /* 0x003e1f0029297f89 */ /* 0x001e2200000e0000 */
[----:B------:R-:W-:Y:S03]  /*10100*/  BSSY B0, `(.L_x_537) ;  /* 0x0000019000007945 */ /* 0x000fe60003800000 */
[----:B--2---:R2:W0:Y:S08]  /*10110*/  SHFL.IDX PT, R11, R40, 0x1, 0x1e1f ;  /* 0x003e1f00280b7f89 */ /* 0x00443000000e0000 */
[----:B--2---:R-:W-:Y:S05]  /*10120*/  @!P1 BRA `(.L_x_538) ;  /* 0x0000000000589947 */ /* 0x004fea0003800000 */
[----:B------:R-:W-:Y:S02]  /*10130*/  ISETP.NE.AND P5, PT, R6, RZ, PT ;  /* 0x000000ff0600720c */ /* 0x000fe40003fa5270 */
[----:B------:R-:W-:-:S11]  /*10140*/  ISETP.NE.AND P4, PT, R7, RZ, PT ;  /* 0x000000ff0700720c */ /* 0x000fd60003f85270 */
[----:B01----:R-:W-:Y:S02]  /*10150*/  @P5 IADD3 R36, P1, R16, R11, RZ ;  /* 0x0000000b10245210 */ /* 0x003fe40007f3e0ff */
[----:B------:R-:W-:-:S03]  /*10160*/  @P4 IMAD.SHL.U32 R12, R170, 0x10, RZ ;  /* 0x00000010aa0c4824 */ /* 0x000fc600078e00ff */
[----:B------:R-:W-:Y:S02]  /*10170*/  @P5 IMAD.X R37, R41, 0x1, R17, P1 ;  /* 0x0000000129255824 */ /* 0x000fe400008e0611 */
[----:B------:R-:W-:-:S04]  /*10180*/  @P4 IADD3 R38, P1, R12, R11, RZ ;  /* 0x0000000b0c264210 */ /* 0x000fc80007f3e0ff */
[----:B------:R-:W-:Y:S02]  /*10190*/  @P4 LEA.HI.X.SX32 R39, R12, R41, 0x1, P1 ;  /* 0x000000290c274211 */ /* 0x000fe400008f0eff */
[----:B------:R-:W-:-:S13]  /*101a0*/  ISETP.NE.AND P1, PT, R8, RZ, PT ;  /* 0x000000ff0800720c */ /* 0x000fda0003f25270 */
[----:B------:R-:W-:-:S05]  /*101b0*/  @P1 IMAD.SHL.U32 R12, R171, 0x10, RZ ;  /* 0x00000010ab0c1824 */ /* 0x000fca00078e00ff */
[----:B------:R-:W-:-:S04]  /*101c0*/  @P1 IADD3 R34, P6, R12, R11, RZ ;  /* 0x0000000b0c221210 */ /* 0x000fc80007fde0ff */
[----:B------:R-:W-:Y:S02]  /*101d0*/  @P1 LEA.HI.X.SX32 R35, R12, R41, 0x1, P6 ;  /* 0x000000290c231211 */ /* 0x000fe400030f0eff */
[----:B------:R-:W0:Y:S04]  /*101e0*/  @P5 LDS.128 R12, [R42+0xe400] ;  /* 0x00e400002a0c5984 */ /* 0x000e280000000c00 */
[----:B0-----:R0:W-:Y:S01]  /*101f0*/  @P5 ST.E.128 desc[UR50][R36.64], R12 ;  /* 0x0000000c24005985 */ /* 0x0011e2000c101d32 */
[----:B------:R-:W-:-:S03]  /*10200*/  ISETP.NE.AND P5, PT, R9, RZ, PT ;  /* 0x000000ff0900720c */ /* 0x000fc60003fa5270 */
[----:B------:R-:W1:Y:S10]  /*10210*/  @P4 LDS.128 R12, [R44+0xe400] ;  /* 0x00e400002c0c4984 */ /* 0x000e740000000c00 */
[----:B0-----:R-:W-:-:S05]  /*10220*/  @P5 IADD3 R36, P6, R168, R11, RZ ;  /* 0x0000000ba8245210 */ /* 0x001fca0007fde0ff */
[----:B------:R-:W-:Y:S01]  /*10230*/  @P5 IMAD.X R37, R41, 0x1, R194, P6 ;  /* 0x0000000129255824 */ /* 0x000fe200030e06c2 */
[----:B-1----:R-:W-:Y:S04]  /*10240*/  @P4 ST.E.128 desc[UR50][R38.64], R12 ;  /* 0x0000000c26004985 */ /* 0x002fe8000c101d32 */
[----:B------:R-:W0:Y:S04]  /*10250*/  @P1 LDS.128 R12, [R45+0xe400] ;  /* 0x00e400002d0c1984 */ /* 0x000e280000000c00 */
[----:B0-----:R-:W-:Y:S04]  /*10260*/  @P1 ST.E.128 desc[UR50][R34.64], R12 ;  /* 0x0000000c22001985 */ /* 0x001fe8000c101d32 */
[----:B------:R-:W0:Y:S04]  /*10270*/  @P5 LDS.128 R12, [R46+0xe400] ;  /* 0x00e400002e0c5984 */ /* 0x000e280000000c00 */
[----:B0-----:R2:W-:Y:S02]  /*10280*/  @P5 ST.E.128 desc[UR50][R36.64], R12 ;  /* 0x0000000c24005985 */ /* 0x0015e4000c101d32 */
.L_x_538:
[----:B------:R-:W-:Y:S05]  /*10290*/  BSYNC B0 ;  /* 0x0000000000007941 */ /* 0x000fea0003800000 */
.L_x_537:
[----:B0-----:R-:W5:Y:S01]  /*102a0*/  LDL R11, [R1] ;  /* 0x00000000010b7983 */ /* 0x001f620000100800 */
[----:B------:R-:W-:Y:S01]  /*102b0*/  VIADD R19, R19, 0x1 ;  /* 0x0000000113137836 */ /* 0x000fe20000000000 */
[----:B-1----:R-:W-:Y:S01]  /*102c0*/  @!P2 IADD3 R91, R91, 0x298c0, RZ ;  /* 0x000298c05b5ba810 */ /* 0x002fe20007ffe0ff */
[----:B------:R-:W-:Y:S01]  /*102d0*/  @!PT LDS RZ, [RZ] ;  /* 0x00000000fffff984 */ /* 0x000fe20000000800 */
[----:B------:R-:W-:Y:S01]  /*102e0*/  @!PT LDS RZ, [RZ] ;  /* 0x00000000fffff984 */ /* 0x000fe20000000800 */
[----:B------:R-:W-:Y:S01]  /*102f0*/  @!PT LDS RZ, [RZ] ;  /* 0x00000000fffff984 */ /* 0x000fe20000000800 */
[----:B------:R-:W-:Y:S01]  /*10300*/  @!PT LDS RZ, [RZ] ;  /* 0x00000000fffff984 */ /* 0x000fe20000000800 */
[----:B------:R0:W-:Y:S06]  /*10310*/  MEMBAR.ALL.CTA ;  /* 0x0000000000007992 */ /* 0x0001ec0000008000 */
[----:B0-----:R-:W0:Y:S02]  /*10320*/  FENCE.VIEW.ASYNC.S ;  /* 0x00000000000073c6 */ /* 0x001e240000000000 */
[----:B0-----:R0:W-:Y:S01]  /*10330*/  BAR.SYNC.DEFER_BLOCKING R158, 0x80 ;  /* 0x0002009e0000751d */ /* 0x0011e20000010000 */
[----:B------:R-:W-:-:S02]  /*10340*/  ISETP.NE.AND P1, PT, R19, 0x2, PT ;  /* 0x000000021300780c */ /* 0x000fc40003f25270 */
[----:B------:R-:W-:Y:S02]  /*10350*/  @!P2 PRMT R91, RZ, 0x654, R91 ;  /* 0x00000654ff5ba816 */ /* 0x000fe4000000005b */
[----:B------:R-:W-:Y:S02]  /*10360*/  SEL R19, R19, RZ, P1 ;  /* 0x000000ff13137207 */ /* 0x000fe40000800000 */
[----:B------:R0:W-:Y:S01]  /*10370*/  @!P2 SYNCS.ARRIVE.TRANS64.RED.A1T0 RZ, [R91+URZ], RZ ;  /* 0x000000ff5bffa9a7 */ /* 0x0001e2000810043f */
[----:B-----5:R-:W-:Y:S02]  /*10380*/  LOP3.LUT P4, RZ, R11, 0x2, RZ, 0xc0, !PT ;  /* 0x000000020bff7812 */ /* 0x020fe4000788c0ff */
[----:B------:R-:W-:-:S04]  /*10390*/  SEL R11, RZ, 0x1, P1 ;  /* 0x00000001ff0b7807 */ /* 0x000fc80000800000 */
[----:B------:R-:W-:-:S07]  /*103a0*/  LOP3.LUT R196, R196, R11, RZ, 0x3c, !PT ;  /* 0x0000000bc4c47212 */ /* 0x000fce00078e3cff */
[----:B0-----:R-:W-:Y:S05]  /*103b0*/  @P4 BRA `(.L_x_539) ;  /* 0xffffff2400fc4947 */ /* 0x001fea000383ffff */
[----:B--2---:R-:W0:Y:S01]  /*103c0*/  S2R R12, SR_TID.X ;  /* 0x00000000000c7919 */ /* 0x004e220000002100 */
[----:B------:R-:W-:Y:S02]  /*103d0*/  PLOP3.LUT P0, PT, PT, PT, PT, 0x8, 0x0 ;  /* 0x000000000000781c */ /* 0x000fe40003f0e170 */
[----:B0-----:R-:W-:-:S04]  /*103e0*/  SHF.R.U32.HI R12, RZ, 0x7, R12 ;  /* 0x00000007ff0c7819 */ /* 0x001fc8000001160c */
[----:B------:R-:W-:-:S13]  /*103f0*/  ISETP.NE.AND P4, PT, R12, 0x1, PT ;  /* 0x000000010c00780c */ /* 0x000fda0003f85270 */
[----:B------:R-:W-:Y:S06]  /*10400*/  @!P4 BAR.ARV 0x9, 0x100 ;  /* 0x024400000000cb1d */ /* 0x000fec0000002000 */
.L_x_429:
[----:B------:R-:W-:Y:S05]  /*10410*/  @P0 BRA `(.L_x_540) ;  /* 0x00000000000c0947 */ /* 0x000fea0003800000 */
[----:B------:R-:W1:Y:S01]  /*10420*/  FENCE.VIEW.ASYNC.G ;  /* 0x00000000000073c6 */ /* 0x000e620000000100 */
[----:B------:R-:W-:Y:S05]  /*10430*/  WARPSYNC.ALL ;  /* 0x0000000000007948 */ /* 0x000fea0003800000 */
[----:B-1----:R-:W-:Y:S06]  /*10440*/  BAR.ARV 0xc, 0x180 ;  /* 0x0306000000007b1d */ /* 0x002fec0000002000 */
.L_x_540:
[----:B------:R-:W2:Y:S01]  /*10450*/  LDL R0, [R1] ;  /* 0x0000000001007983 */ /* 0x000ea20000100800 */
[----:B------:R-:W-:Y:S01]  /*10460*/  ULDC.64 UR6, c[0x0][0x998] ;  /* 0x0002660000067ab9 */ /* 0x000fe20000000a00 */
[----:B------:R-:W-:Y:S01]  /*10470*/  ULDC.64 UR4, c[0x0][0x990] ;  /* 0x0002640000047ab9 */ /* 0x000fe20000000a00 */
[----:B------:R-:W-:Y:S02]  /*10480*/  ISETP.NE.U32.AND P1, PT, RZ, UR6, PT ;  /* 0x00000006ff007c0c */ /* 0x000fe4000bf25070 */
[----:B------:R-:W-:Y:S02]  /*10490*/  ISETP.NE.U32.AND P0, PT, RZ, UR4, PT ;  /* 0x00000004ff007c0c */ /* 0x000fe4000bf05070 */
[----:B------:R-:W-:Y:S02]  /*104a0*/  ISETP.NE.AND.EX P1, PT, RZ, UR7, PT, P1 ;  /* 0x00000007ff007c0c */ /* 0x000fe4000bf25310 */
[----:B------:R-:W-:-:S11]  /*104b0*/  ISETP.NE.AND.EX P0, PT, RZ, UR5, PT, P0 ;  /* 0x00000005ff007c0c */ /* 0x000fd6000bf05300 */
[----:B------:R-:W1:Y:S08]  /*104c0*/  @P1 LDC.64 R8, c[0x0][0x9b8] ;  /* 0x00026e00ff081b82 */ /* 0x000e700000000a00 */
[----:B0-----:R-:W0:Y:S08]  /*104d0*/  @P0 LDC.64 R6, c[0x0][0x9a8] ;  /* 0x00026a00ff060b82 */ /* 0x001e300000000a00 */
[----:B------:R-:W3:Y:S08]  /*104e0*/  @P0 LDC.64 R10, c[0x0][0x9b0] ;  /* 0x00026c00ff0a0b82 */ /* 0x000ef00000000a00 */
[----:B------:R-:W4:Y:S01]  /*104f0*/  @P1 LDC.64 R12, c[0x0][0x9c0] ;  /* 0x00027000ff0c1b82 */ /* 0x000f220000000a00 */
[----:B-1----:R-:W-:-:S02]  /*10500*/  @P1 IMAD R2, R222, R8, RZ ;  /* 0x00000008de021224 */ /* 0x002fc400078e02ff */
[----:B------:R-:W-:-:S04]  /*10510*/  @P1 IMAD.WIDE.U32 R4, R214, R8, RZ ;  /* 0x00000008d6041225 */ /* 0x000fc800078e00ff */
[C---:B------:R-:W-:Y:S02]  /*10520*/  @P1 IMAD R9, R214.reuse, R9, R2 ;  /* 0x00000009d6091224 */ /* 0x040fe400078e0202 */
[----:B0-----:R-:W-:-:S04]  /*10530*/  @P0 IMAD.WIDE.U32 R2, R214, R6, RZ ;  /* 0x00000006d6020225 */ /* 0x001fc800078e00ff */
[----:B------:R-:W-:Y:S01]  /*10540*/  @P1 IMAD.IADD R5, R5, 0x1, R9 ;  /* 0x0000000105051824 */ /* 0x000fe200078e0209 */
[----:B--2---:R-:W-:Y:S01]  /*10550*/  LOP3.LUT P4, RZ, R0, 0x4, RZ, 0xc0, !PT ;  /* 0x0000000400ff7812 */ /* 0x004fe2000788c0ff */
[----:B------:R-:W-:-:S04]  /*10560*/  @P0 IMAD R0, R222, R6, RZ ;  /* 0x00000006de000224 */ /* 0x000fc800078e02ff */
[----:B------:R-:W-:Y:S01]  /*10570*/  @P0 IMAD R7, R214, R7, R0 ;  /* 0x00000007d6070224 */ /* 0x000fe200078e0200 */
[----:B------:R-:W-:-:S03]  /*10580*/  MOV R0, 0x3f800000 ;  /* 0x3f80000000007802 */ /* 0x000fc60000000f00 */
[----:B------:R-:W-:Y:S02]  /*10590*/  @P0 IMAD.IADD R3, R3, 0x1, R7 ;  /* 0x0000000103030824 */ /* 0x000fe400078e0207 */
[----:B----4-:R-:W-:-:S04]  /*105a0*/  @P1 IMAD.WIDE.U32 R6, R169, R12, R4 ;  /* 0x0000000ca9061225 */ /* 0x010fc800078e0004 */
[----:B---3--:R-:W-:Y:S01]  /*105b0*/  @P0 IMAD.WIDE.U32 R2, R169, R10, R2 ;  /* 0x0000000aa9020225 */ /* 0x008fe200078e0002 */
[----:B------:R-:W-:-:S03]  /*105c0*/  @P1 LEA R8, P3, R6, UR6, 0x2 ;  /* 0x0000000606081c11 */ /* 0x000fc6000f8610ff */
[C---:B------:R-:W-:Y:S01]  /*105d0*/  @P0 IMAD R5, R169.reuse, R11, R3 ;  /* 0x0000000ba9050224 */ /* 0x040fe200078e0203 */
[C---:B------:R-:W-:Y:S01]  /*105e0*/  @P0 LEA R4, P2, R2.reuse, UR4, 0x2 ;  /* 0x0000000402040c11 */ /* 0x040fe2000f8410ff */
[----:B------:R-:W-:Y:S01]  /*105f0*/  @P1 IMAD R3, R169, R13, R7 ;  /* 0x0000000da9031224 */ /* 0x000fe200078e0207 */
[----:B------:R-:W-:Y:S02]  /*10600*/  ULDC UR4, c[0x0][0x988] ;  /* 0x0002620000047ab9 */ /* 0x000fe40000000800 */
[----:B------:R-:W-:Y:S02]  /*10610*/  @P0 LEA.HI.X R5, R2, UR5, R5, 0x2, P2 ;  /* 0x0000000502050c11 */ /* 0x000fe400090f1405 */
[----:B------:R-:W-:Y:S01]  /*10620*/  @P1 LEA.HI.X R9, R6, UR7, R3, 0x2, P3 ;  /* 0x0000000706091c11 */ /* 0x000fe200098f1403 */
[----:B------:R-:W-:-:S04]  /*10630*/  IMAD.MOV.U32 R3, RZ, RZ, 0x3f800000 ;  /* 0x3f800000ff037424 */ /* 0x000fc800078e00ff */
[----:B------:R-:W2:Y:S04]  /*10640*/  @P1 LDG.E R0, desc[UR50][R8.64] ;  /* 0x0000003208001981 */ /* 0x000ea8000c1e1900 */
[----:B------:R-:W2:Y:S01]  /*10650*/  @P0 LDG.E R3, desc[UR50][R4.64] ;  /* 0x0000003204030981 */ /* 0x000ea2000c1e1900 */
[----:B------:R-:W-:Y:S01]  /*10660*/  BSSY B0, `(.L_x_541) ;  /* 0x0000022000007945 */ /* 0x000fe20003800000 */
[----:B------:R-:W-:Y:S02]  /*10670*/  IMAD.MOV.U32 R6, RZ, RZ, RZ ;  /* 0x000000ffff067224 */ /* 0x000fe400078e00ff */
[----:B--2---:R-:W-:-:S04]  /*10680*/  FMUL.FTZ R0, R3, R0 ;  /* 0x0000000003007220 */ /* 0x004fc80000410000 */
[----:B------:R-:W-:Y:S01]  /*10690*/  FMUL.FTZ R2, R0, UR4 ;  /* 0x0000000400027c20 */ /* 0x000fe20008410000 */
[----:B------:R-:W-:Y:S06]  /*106a0*/  @!P4 BRA `(.L_x_542) ;  /* 0x000000000074c947 */ /* 0x000fec0003800000 */
[----:B------:R-:W-:Y:S01]  /*106b0*/  ISETP.NE.AND P0, PT, R219, RZ, PT ;  /* 0x000000ffdb00720c */ /* 0x000fe20003f05270 */
[----:B------:R-:W-:-:S03]  /*106c0*/  ULDC UR4, c[0x0][0x9f0] ;  /* 0x00027c0000047ab9 */ /* 0x000fc60000000800 */
[----:B------:R-:W-:-:S04]  /*106d0*/  SEL R9, R219, UR4, P0 ;  /* 0x00000004db097c07 */ /* 0x000fc80008000000 */
[-C--:B------:R-:W-:Y:S02]  /*106e0*/  IABS R6, R9.reuse ;  /* 0x0000000900067213 */ /* 0x080fe40000000000 */
[----:B------:R-:W-:Y:S02]  /*106f0*/  IADD3 R0, R147, -0x1, R9 ;  /* 0xffffffff93007810 */ /* 0x000fe40007ffe009 */
[----:B------:R-:W0:Y:S01]  /*10700*/  I2F.RP R3, R6 ;  /* 0x0000000600037306 */ /* 0x000e220000209400 */
[-C--:B------:R-:W-:Y:S02]  /*10710*/  IABS R10, R9.reuse ;  /* 0x00000009000a7213 */ /* 0x080fe40000000000 */
        /* <DEDUP_REMOVED lines=20> */
[----:B------:R-:W-:-:S04]  /*10860*/  @!P1 LOP3.LUT R5, RZ, R9, RZ, 0x33, !PT ;  /* 0x00000009ff059212 */ /* 0x000fc800078e33ff */
[----:B------:R-:W-:-:S07]  /*10870*/  MOV R6, R5 ;  /* 0x0000000500067202 */ /* 0x000fce0000000f00 */
.L_x_542:
[----:B------:R-:W-:Y:S05]  /*10880*/  BSYNC B0 ;  /* 0x0000000000007941 */ /* 0x000fea0003800000 */
.L_x_541:
[-C--:B------:R-:W-:Y:S01]  /*10890*/  IMAD R211, R226, R6.reuse, RZ ;  /* 0x00000006e2d37224 */ /* 0x080fe200078e02ff */
[----:B------:R-:W-:Y:S01]  /*108a0*/  PLOP3.LUT P0, PT, PT, PT, PT, 0x80, 0x0 ;  /* 0x000000000000781c */ /* 0x000fe20003f0f070 */
[----:B------:R-:W-:Y:S01]  /*108b0*/  IMAD.MOV.U32 R14, RZ, RZ, RZ ;  /* 0x000000ffff0e7224 */ /* 0x000fe200078e00ff */
[----:B------:R-:W-:Y:S02]  /*108c0*/  CS2R R88, SRZ ;  /* 0x0000000000587805 */ /* 0x000fe4000001ff00 */
[----:B------:R-:W-:Y:S02]  /*108d0*/  CS2R R10, SRZ ;  /* 0x00000000000a7805 */ /* 0x000fe4000001ff00 */
[----:B------:R-:W-:Y:S02]  /*108e0*/  VIADDMNMX R147, R211, R6, R147, PT ;  /* 0x00000006d3937246 */ /* 0x000fe40003800193 */
[----:B------:R-:W-:Y:S02]  /*108f0*/  CS2R R110, SRZ ;  /* 0x00000000006e7805 */ /* 0x000fe4000001ff00 */
[----:B------:R-:W-:-:S02]  /*10900*/  CS2R R52, SRZ ;  /* 0x0000000000347805 */ /* 0x000fc4000001ff00 */
[----:B------:R-:W-:Y:S02]  /*10910*/  CS2R R98, SRZ ;  /* 0x0000000000627805 */ /* 0x000fe4000001ff00 */
[----:B------:R-:W-:Y:S01]  /*10920*/  ISETP.GT.AND P1, PT, R147, R211, PT ;  /* 0x000000d39300720c */ /* 0x000fe20003f24270 */
[----:B------:R-:W-:Y:S01]  /*10930*/  IMAD.MOV.U32 R69, RZ, RZ, RZ ;  /* 0x000000ffff457224 */ /* 0x000fe200078e00ff */
[----:B------:R-:W-:Y:S01]  /*10940*/  CS2R R36, SRZ ;  /* 0x0000000000247805 */ /* 0x000fe2000001ff00 */
[----:B------:R-:W-:Y:S01]  /*10950*/  IMAD.MOV.U32 R63, RZ, RZ, RZ ;  /* 0x000000ffff3f7224 */ /* 0x000fe200078e00ff */
[----:B------:R-:W-:Y:S02]  /*10960*/  CS2R R114, SRZ ;  /* 0x0000000000727805 */ /* 0x000fe4000001ff00 */
[----:B------:R-:W-:Y:S01]  /*10970*/  CS2R R56, SRZ ;  /* 0x0000000000387805 */ /* 0x000fe2000001ff00 */
[----:B------:R-:W-:Y:S01]  /*10980*/  IMAD.MOV.U32 R119, RZ, RZ, RZ ;  /* 0x000000ffff777224 */ /* 0x000fe200078e00ff */
[----:B------:R-:W-:-:S02]  /*10990*/  CS2R R112, SRZ ;  /* 0x0000000000707805 */ /* 0x000fc4000001ff00 */
[----:B------:R-:W-:Y:S02]  /*109a0*/  CS2R R60, SRZ ;  /* 0x00000000003c7805 */ /* 0x000fe4000001ff00 */
[----:B------:R-:W-:Y:S02]  /*109b0*/  CS2R R84, SRZ ;  /* 0x0000000000547805 */ /* 0x000fe4000001ff00 */
[----:B------:R-:W-:Y:S02]  /*109c0*/  MOV R117, RZ ;  /* 0x000000ff00757202 */ /* 0x000fe40000000f00 */
[----:B------:R-:W-:Y:S02]  /*109d0*/  CS2R R44, SRZ ;  /* 0x00000000002c7805 */ /* 0x000fe4000001ff00 */
[----:B------:R-:W-:Y:S01]  /*109e0*/  CS2R R40, SRZ ;  /* 0x0000000000287805 */ /* 0x000fe2000001ff00 */
[----:B------:R-:W-:Y:S01]  /*109f0*/  IMAD.MOV.U32 R0, RZ, RZ, RZ ;  /* 0x000000ffff007224 */ /* 0x000fe200078e00ff */
[----:B------:R-:W-:-:S02]  /*10a00*/  CS2R R48, SRZ ;  /* 0x0000000000307805 */ /* 0x000fc4000001ff00 */
[----:B------:R-:W-:Y:S01]  /*10a10*/  CS2R R108, SRZ ;  /* 0x00000000006c7805 */ /* 0x000fe2000001ff00 */
[----:B------:R-:W-:Y:S01]  /*10a20*/  IMAD.MOV.U32 R82, RZ, RZ, RZ ;  /* 0x000000ffff527224 */ /* 0x000fe200078e00ff */
[----:B------:R-:W-:Y:S01]  /*10a30*/  CS2R R92, SRZ ;  /* 0x00000000005c7805 */ /* 0x000fe2000001ff00 */
[----:B------:R-:W-:Y:S01]  /*10a40*/  IMAD.MOV.U32 R121, RZ, RZ, RZ ;  /* 0x000000ffff797224 */ /* 0x000fe200078e00ff */
[----:B------:R-:W-:Y:S01]  /*10a50*/  MOV R94, RZ ;  /* 0x000000ff005e7202 */ /* 0x000fe20000000f00 */
[----:B------:R-:W-:Y:S01]  /*10a60*/  IMAD.MOV.U32 R39, RZ, RZ, RZ ;  /* 0x000000ffff277224 */ /* 0x000fe200078e00ff */
[----:B------:R-:W-:Y:S02]  /*10a70*/  CS2R R80, SRZ ;  /* 0x0000000000507805 */ /* 0x000fe4000001ff00 */
[----:B------:R-:W-:Y:S02]  /*10a80*/  CS2R R24, SRZ ;  /* 0x0000000000187805 */ /* 0x000fe4000001ff00 */
[----:B------:R-:W-:Y:S01]  /*10a90*/  CS2R R90, SRZ ;  /* 0x00000000005a7805 */ /* 0x000fe2000001ff00 */
[----:B------:R-:W-:Y:S01]  /*10aa0*/  IMAD.MOV.U32 R43, RZ, RZ, RZ ;  /* 0x000000ffff2b7224 */ /* 0x000fe200078e00ff */
[----:B------:R-:W-:Y:S01]  /*10ab0*/  CS2R R76, SRZ ;  /* 0x00000000004c7805 */ /* 0x000fe2000001ff00 */
[----:B------:R-:W-:Y:S01]  /*10ac0*/  IMAD.MOV.U32 R4, RZ, RZ, RZ ;  /* 0x000000ffff047224 */ /* 0x000fe200078e00ff */
[----:B------:R-:W-:Y:S01]  /*10ad0*/  MOV R35, RZ ;  /* 0x000000ff00237202 */ /* 0x000fe20000000f00 */
[----:B------:R-:W-:Y:S01]  /*10ae0*/  IMAD.MOV.U32 R97, RZ, RZ, RZ ;  /* 0x000000ffff617224 */ /* 0x000fe200078e00ff */
[----:B------:R-:W-:Y:S01]  /*10af0*/  CS2R R72, SRZ ;  /* 0x0000000000487805 */ /* 0x000fe2000001ff00 */
[----:B------:R-:W-:Y:S01]  /*10b00*/  IMAD.MOV.U32 R64, RZ, RZ, RZ ;  /* 0x000000ffff407224 */ /* 0x000fe200078e00ff */
[----:B------:R-:W-:Y:S01]  /*10b10*/  CS2R R8, SRZ ;  /* 0x0000000000087805 */ /* 0x000fe2000001ff00 */
[----:B------:R-:W-:Y:S01]  /*10b20*/  IMAD.MOV.U32 R12, RZ, RZ, RZ ;  /* 0x000000ffff0c7224 */ /* 0x000fe200078e00ff */
[----:B------:R-:W-:Y:S01]  /*10b30*/  CS2R R6, SRZ ;  /* 0x0000000000067805 */ /* 0x000fe2000001ff00 */
[----:B------:R-:W-:Y:S01]  /*10b40*/  IMAD.MOV.U32 R78, RZ, RZ, RZ ;  /* 0x000000ffff4e7224 */ /* 0x000fe200078e00ff */
[----:B------:R-:W-:Y:S01]  /*10b50*/  MOV R74, RZ ;  /* 0x000000ff004a7202 */ /* 0x000fe20000000f00 */
[----:B------:R-:W-:-:S02]  /*10b60*/  IMAD.MOV.U32 R55, RZ, RZ, RZ ;  /* 0x000000ffff377224 */ /* 0x000fc400078e00ff */
[----:B------:R-:W-:Y:S01]  /*10b70*/  IMAD.MOV.U32 R86, RZ, RZ, RZ ;  /* 0x000000ffff567224 */ /* 0x000fe200078e00ff */
[----:B------:R-:W-:Y:S06]  /*10b80*/  @!P1 BRA `(.L_x_543) ;  /* 0x000000e400309947 */ /* 0x000fec0003800000 */
[----:B------:R-:W-:-:S03]  /*10b90*/  UMOV UR4, 0xffffffff ;  /* 0xffffffff00047882 */ /* 0x000fc60000000000 */
[----:B------:R-:W-:Y:S05]  /*10ba0*/  BRA.DIV UR4, `(.L_x_544) ;  /* 0x000001b204a07947 */ /* 0x000fea000b800000 */
[----:B------:R-:W0:Y:S02]  /*10bb0*/  S2R R0, SR_TID.X ;  /* 0x0000000000007919 */ /* 0x000e240000002100 */
[----:B0-----:R-:W-:-:S05]  /*10bc0*/  VIADD R3, R0, 0xffffff80 ;  /* 0xffffff8000037836 */ /* 0x001fca0000000000 */
[----:B------:R-:W-:-:S04]  /*10bd0*/  SHF.R.S32.HI R0, RZ, 0x1f, R3 ;  /* 0x0000001fff007819 */ /* 0x000fc80000011403 */
[----:B------:R-:W-:-:S04]  /*10be0*/  LEA.HI R0, R0, R3, RZ, 0x7 ;  /* 0x0000000300007211 */ /* 0x000fc800078f38ff */
[----:B------:R-:W-:-:S05]  /*10bf0*/  SHF.R.S32.HI R0, RZ, 0x7, R0 ;  /* 0x00000007ff007819 */ /* 0x000fca0000011400 */
[----:B------:R0:W1:Y:S02]  /*10c00*/  SHFL.IDX PT, R212, R0, RZ, 0x1f ;  /* 0x00001fff00d47589 */ /* 0x00006400000e0000 */
.L_x_806:
[----:B01----:R-:W-:Y:S01]  /*10c10*/  LEA.HI R0, R212, R212, RZ, 0x1 ;  /* 0x000000d4d4007211 */ /* 0x003fe200078f08ff */
[----:B------:R-:W-:-:S03]  /*10c20*/  ULOP3.LUT UP0, URZ, UR39, 0x9f, URZ, 0xc0, !UPT ;  /* 0x0000009f273f7892 */ /* 0x000fc6000f80c03f */
[----:B------:R-:W-:-:S03]  /*10c30*/  LOP3.LUT R3, R0, 0x3e, RZ, 0xc0, !PT ;  /* 0x0000003e00037812 */ /* 0x000fc600078ec0ff */
[----:B------:R-:W-:Y:S02]  /*10c40*/  PLOP3.LUT P0, PT, PT, PT, UP0, 0x80, 0x0 ;  /* 0x000000000000781c */ /* 0x000fe40003f0f008 */
[----:B------:R-:W-:-:S05]  /*10c50*/  IMAD.IADD R3, R212, 0x1, -R3 ;  /* 0x00000001d4037824 */ /* 0x000fca00078e0a03 */
[----:B------:R-:W-:-:S04]  /*10c60*/  LEA R3, R3, UR39, 0xc ;  /* 0x0000002703037c11 */ /* 0x000fc8000f8e60ff */
[----:B------:R-:W-:-:S04]  /*10c70*/  SHF.R.U32.HI R3, RZ, 0x4, R3 ;  /* 0x00000004ff037819 */ /* 0x000fc80000011603 */
[----:B------:R-:W-:Y:S01]  /*10c80*/  LOP3.LUT R44, R3, 0x3fff, RZ, 0xc0, !PT ;  /* 0x00003fff032c7812 */ /* 0x000fe200078ec0ff */
[----:B------:R-:W-:Y:S06]  /*10c90*/  @!P0 BRA `(.L_x_545) ;  /* 0x0000000000408947 */ /* 0x000fec0003800000 */
[----:B------:R-:W-:Y:S01]  /*10ca0*/  MOV R0, 0x0 ;  /* 0x0000000000007802 */ /* 0x000fe20000000f00 */
[----:B------:R-:W-:Y:S01]  /*10cb0*/  ULDC.64 UR4, c[0x4][0xc8] ;  /* 0x0100320000047ab9 */ /* 0x000fe20000000a00 */
[----:B------:R-:W-:Y:S01]  /*10cc0*/  ULDC.64 UR6, c[0x4][0xd0] ;  /* 0x0100340000067ab9 */ /* 0x000fe20000000a00 */
[----:B------:R-:W-:Y:S01]  /*10cd0*/  IMAD.U32 R4, RZ, RZ, UR4 ;  /* 0x00000004ff047e24 */ /* 0x000fe2000f8e00ff */
[----:B------:R0:W1:Y:S01]  /*10ce0*/  LDC.64 R14, c[0x4][R0] ;  /* 0x01000000000e7b82 */ /* 0x0000620000000a00 */
[----:B------:R-:W-:Y:S01]  /*10cf0*/  IMAD.U32 R5, RZ, RZ, UR5 ;  /* 0x00000005ff057e24 */ /* 0x000fe2000f8e00ff */
[----:B------:R-:W-:Y:S01]  /*10d00*/  ULDC.64 UR4, c[0x4][0x38] ;  /* 0x01000e0000047ab9 */ /* 0x000fe20000000a00 */
[----:B------:R-:W-:Y:S01]  /*10d10*/  MOV R6, UR6 ;  /* 0x0000000600067c02 */ /* 0x000fe20008000f00 */
[----:B------:R-:W-:Y:S01]  /*10d20*/  IMAD.U32 R7, RZ, RZ, UR7 ;  /* 0x00000007ff077e24 */ /* 0x000fe2000f8e00ff */
[----:B------:R-:W-:Y:S01]  /*10d30*/  MOV R12, 0x1 ;  /* 0x00000001000c7802 */ /* 0x000fe20000000f00 */
[----:B------:R-:W-:-:S02]  /*10d40*/  IMAD.U32 R10, RZ, RZ, UR4 ;  /* 0x00000004ff0a7e24 */ /* 0x000fc4000f8e00ff */
[----:B------:R-:W-:Y:S02]  /*10d50*/  IMAD.U32 R11, RZ, RZ, UR5 ;  /* 0x00000005ff0b7e24 */ /* 0x000fe4000f8e00ff */
[----:B------:R-:W-:Y:S02]  /*10d60*/  IMAD.MOV.U32 R8, RZ, RZ, 0x70 ;  /* 0x00000070ff087424 */ /* 0x000fe400078e00ff */
[----:B0-----:R-:W-:-:S07]  /*10d70*/  IMAD.MOV.U32 R13, RZ, RZ, RZ ;  /* 0x000000ffff0d7224 */ /* 0x001fce00078e00ff */
[----:B------:R-:W-:-:S07]  /*10d80*/  LEPC R20, `(.L_x_545) ;  /* 0x000000001014794e */ /* 0x000fce0000000000 */
[----:B-1---5:R-:W-:Y:S05]  /*10d90*/  CALL.ABS.NOINC R14 ;  /* 0x000000000e007343 */ /* 0x022fea0003c00000 */
.L_x_545:
[----:B------:R-:W-:Y:S02]  /*10da0*/  ULDC UR4, c[0x0][0x3f4] ;  /* 0x0000fd0000047ab9 */ /* 0x000fe40000000800 */
[----:B------:R-:W-:-:S13]  /*10db0*/  ISETP.LT.AND P0, PT, RZ, UR4, PT ;  /* 0x00000004ff007c0c */ /* 0x000fda000bf01270 */
[----:B------:R-:W-:Y:S05]  /*10dc0*/  @P0 BRA `(.L_x_546) ;  /* 0x0000000000400947 */ /* 0x000fea0003800000 */
[----:B------:R-:W-:-:S04]  /*10dd0*/  ULEA.HI UR4, UR37, UR37, URZ, 0x1 ;  /* 0x0000002525047291 */ /* 0x000fc8000f8f083f */
[----:B------:R-:W-:-:S04]  /*10de0*/  ULOP3.LUT UR4, UR4, 0xfffffffe, URZ, 0xc0, !UPT ;  /* 0xfffffffe04047892 */ /* 0x000fc8000f8ec03f */
[----:B------:R-:W-:-:S06]  /*10df0*/  UIADD3 UR4, UR37, -UR4, URZ ;  /* 0x8000000425047290 */ /* 0x000fcc000fffe03f */
[----:B------:R-:W-:-:S05]  /*10e00*/  IMAD.U32 R3, RZ, RZ, UR4 ;  /* 0x00000004ff037e24 */ /* 0x000fca000f8e00ff */
[----:B------:R-:W-:-:S04]  /*10e10*/  SHF.L.U32 R3, R3, 0x1f, RZ ;  /* 0x0000001f03037819 */ /* 0x000fc800000006ff */
[----:B------:R0:W1:Y:S03]  /*10e20*/  SYNCS.PHASECHK.TRANS64.TRYWAIT P0, [R18+URZ+0x29800], R3 ;  /* 0x02980003120075a7 */ /* 0x000066000800017f */
[----:B-1----:R-:W-:Y:S05]  /*10e30*/  @!P0 NANOSLEEP.SYNCS 0x989680 ;  /* 0x009896800000895d */ /* 0x002fea0003900000 */
[----:B------:R-:W1:Y:S01]  /*10e40*/  @!P0 SYNCS.PHASECHK.TRANS64 P0, [R18+URZ+0x29800], R3 ;  /* 0x02980003120085a7 */ /* 0x000e62000800007f */
[----:B------:R-:W-:Y:S04]  /*10e50*/  BSSY B0, `(.L_x_547) ;  /* 0x0000006000007945 */ /* 0x000fe80003800000 */
[----:B-1----:R-:W-:Y:S05]  /*10e60*/  @P0 BRA `(.L_x_548) ;  /* 0x0000000000100947 */ /* 0x002fea0003800000 */
.L_x_549:
[----:B-1----:R1:W2:Y:S02]  /*10e70*/  SYNCS.PHASECHK.TRANS64.TRYWAIT P0, [R18+URZ+0x29800], R3 ;  /* 0x02980003120075a7 */ /* 0x0022a4000800017f */
[----:B--2---:R-:W-:Y:S05]  /*10e80*/  @!P0 NANOSLEEP.SYNCS 0x989680 ;  /* 0x009896800000895d */ /* 0x004fea0003900000 */
[----:B------:R-:W2:Y:S02]  /*10e90*/  @!P0 SYNCS.PHASECHK.TRANS64 P0, [R18+URZ+0x29800], R3 ;  /* 0x02980003120085a7 */ /* 0x000ea4000800007f */
[----:B--2---:R-:W-:Y:S05]  /*10ea0*/  @!P0 BRA `(.L_x_549) ;  /* 0xfffffffc00f08947 */ /* 0x004fea000383ffff */
.L_x_548:
[----:B------:R-:W-:Y:S05]  /*10eb0*/  BSYNC B0 ;  /* 0x0000000000007941 */ /* 0x000fea0003800000 */
.L_x_547:
[----:B------:R-:W-:Y:S05]  /*10ec0*/  BRA `(.L_x_550) ;  /* 0x0000006c00207947 */ /* 0x000fea0003800000 */
.L_x_546:
[----:B------:R-:W0:Y:S01]  /*10ed0*/  LDC.64 R24, c[0x0][0x3e8] ;  /* 0x0000fa00ff187b82 */ /* 0x000e220000000a00 */
[----:B------:R-:W-:Y:S01]  /*10ee0*/  ULOP3.LUT UP0, URZ, UR39, 0x1bf, URZ, 0xc0, !UPT ;  /* 0x000001bf273f7892 */ /* 0x000fe2000f80c03f */
[----:B-----5:R-:W-:Y:S01]  /*10ef0*/  SHF.R.S32.HI R0, RZ, 0x1f, R138 ;  /* 0x0000001fff007819 */ /* 0x020fe2000001148a */
[----:B------:R-:W-:Y:S01]  /*10f00*/  ULDC.64 UR4, c[0x0][0x3f8] ;  /* 0x0000fe0000047ab9 */ /* 0x000fe20000000a00 */
[----:B------:R-:W-:-:S03]  /*10f10*/  ULDC.64 UR6, c[0x0][0x408] ;  /* 0x0001020000067ab9 */ /* 0x000fc60000000a00 */
[----:B------:R-:W-:Y:S01]  /*10f20*/  PLOP3.LUT P0, PT, PT, PT, UP0, 0x80, 0x0 ;  /* 0x000000000000781c */ /* 0x000fe20003f0f008 */
[----:B------:R-:W1:Y:S01]  /*10f30*/  LDC.64 R4, c[0x0][0x400] ;  /* 0x00010000ff047b82 */ /* 0x000e620000000a00 */
[C---:B------:R-:W-:Y:S02]  /*10f40*/  IMAD R3, R0.reuse, UR4, RZ ;  /* 0x0000000400037c24 */ /* 0x040fe4000f8e02ff */
[----:B------:R-:W-:Y:S02]  /*10f50*/  IMAD R7, R0, UR6, RZ ;  /* 0x0000000600077c24 */ /* 0x000fe4000f8e02ff */
[C---:B------:R-:W-:Y:S02]  /*10f60*/  IMAD R3, R138.reuse, UR5, R3 ;  /* 0x000000058a037c24 */ /* 0x040fe4000f8e0203 */
[C---:B------:R-:W-:Y:S02]  /*10f70*/  IMAD R7, R138.reuse, UR7, R7 ;  /* 0x000000078a077c24 */ /* 0x040fe4000f8e0207 */
[----:B0-----:R-:W-:-:S04]  /*10f80*/  IMAD.WIDE.U32 R24, R138, UR4, R24 ;  /* 0x000000048a187c25 */ /* 0x001fc8000f8e0018 */
[----:B------:R-:W-:Y:S02]  /*10f90*/  IMAD.IADD R26, R3, 0x1, R25 ;  /* 0x00000001031a7824 */ /* 0x000fe400078e0219 */
[----:B-1----:R-:W-:-:S04]  /*10fa0*/  IMAD.WIDE.U32 R138, R138, UR6, R4 ;  /* 0x000000068a8a7c25 */ /* 0x002fc8000f8e0004 */
[----:B------:R-:W-:Y:S01]  /*10fb0*/  IMAD.IADD R37, R7, 0x1, R139 ;  /* 0x0000000107257824 */ /* 0x000fe200078e028b */
[----:B------:R-:W-:Y:S06]  /*10fc0*/  @!P0 BRA `(.L_x_551) ;  /* 0x0000000000408947 */ /* 0x000fec0003800000 */
[----:B------:R-:W-:Y:S01]  /*10fd0*/  MOV R0, 0x0 ;  /* 0x0000000000007802 */ /* 0x000fe20000000f00 */
[----:B------:R-:W-:Y:S01]  /*10fe0*/  ULDC.64 UR4, c[0x4][0xc8] ;  /* 0x0100320000047ab9 */ /* 0x000fe20000000a00 */
[----:B------:R-:W-:Y:S01]  /*10ff0*/  ULDC.64 UR6, c[0x4][0xd0] ;  /* 0x0100340000067ab9 */ /* 0x000fe20000000a00 */
[----:B------:R-:W-:Y:S01]  /*11000*/  MOV R4, UR4 ;  /* 0x0000000400047c02 */ /* 0x000fe20008000f00 */
        /* <DEDUP_REMOVED lines=12> */
.L_x_551:
[----:B------:R-:W-:Y:S01]  /*110d0*/  ULDC.U8 UR4, c[0x0][0x410] ;  /* 0x0001040000047ab9 */ /* 0x000fe20000000000 */
[----:B------:R-:W-:Y:S01]  /*110e0*/  BSSY B0, `(.L_x_552) ;  /* 0x000069e000007945 */ /* 0x000fe20003800000 */
[----:B------:R-:W-:Y:S01]  /*110f0*/  ISETP.NE.AND P0, PT, RZ, UR4, PT ;  /* 0x00000004ff007c0c */ /* 0x000fe2000bf05270 */
[----:B------:R-:W-:-:S12]  /*11100*/  IMAD R5, R137, 0x80, R195 ;  /* 0x0000008089057824 */ /* 0x000fd800078e02c3 */
[----:B------:R-:W-:Y:S05]  /*11110*/  @!P0 BRA `(.L_x_553) ;  /* 0x0000003400388947 */ /* 0x000fea0003800000 */
[----:B------:R-:W-:-:S03]  /*11120*/  UMOV UR4, 0xffffffff ;  /* 0xffffffff00047882 */ /* 0x000fc60000000000 */
[----:B------:R-:W-:Y:S05]  /*11130*/  BRA.DIV UR4, `(.L_x_554) ;  /* 0x000001ae047c7947 */ /* 0x000fea000b800000 */
[----:B------:R0:W1:Y:S04]  /*11140*/  SHFL.IDX PT, R3, R24, RZ, 0x1e1f ;  /* 0x001e1fff18037589 */ /* 0x00006800000e0000 */
[----:B------:R0:W2:Y:S04]  /*11150*/  SHFL.IDX PT, R14, R138, RZ, 0x1e1f ;  /* 0x001e1fff8a0e7589 */ /* 0x0000a800000e0000 */
[----:B------:R0:W3:Y:S04]  /*11160*/  SHFL.IDX PT, R0, R26, RZ, 0x1e1f ;  /* 0x001e1fff1a007589 */ /* 0x0000e800000e0000 */
[----:B------:R0:W4:Y:S02]  /*11170*/  SHFL.IDX PT, R4, R37, RZ, 0x1e1f ;  /* 0x001e1fff25047589 */ /* 0x00012400000e0000 */
.L_x_812:
[----:B------:R-:W-:Y:S01]  /*11180*/  ULDC UR4, c[0x0][0x448] ;  /* 0x0001120000047ab9 */ /* 0x000fe20000000800 */
[----:B------:R-:W-:Y:S01]  /*11190*/  BSSY B1, `(.L_x_555) ;  /* 0x000004d000017945 */ /* 0x000fe20003800000 */
[----:B------:R-:W-:Y:S01]  /*111a0*/  IMAD R152, R152, UR4, RZ ;  /* 0x0000000498987c24 */ /* 0x000fe2000f8e02ff */
[----:B------:R-:W-:Y:S02]  /*111b0*/  CS2R R8, SRZ ;  /* 0x0000000000087805 */ /* 0x000fe4000001ff00 */
[----:B------:R-:W-:Y:S02]  /*111c0*/  CS2R R20, SRZ ;  /* 0x0000000000147805 */ /* 0x000fe4000001ff00 */
[----:B0-----:R-:W-:Y:S02]  /*111d0*/  CS2R R24, SRZ ;  /* 0x0000000000187805 */ /* 0x001fe4000001ff00 */
[----:B------:R-:W-:Y:S02]  /*111e0*/  CS2R R30, SRZ ;  /* 0x00000000001e7805 */ /* 0x000fe4000001ff00 */
[----:B------:R-:W-:-:S02]  /*111f0*/  ISETP.GE.AND P0, PT, R5, R152, PT ;  /* 0x000000980500720c */ /* 0x000fc40003f06270 */
        /* <DEDUP_REMOVED lines=8> */
[----:B------:R-:W-:Y:S06]  /*11280*/  @P0 BRA `(.L_x_556) ;  /* 0x0000000000f40947 */ /* 0x000fec0003800000 */
[----:B------:R-:W-:Y:S01]  /*11290*/  ULDC UR4, c[0x0][0x3f4] ;  /* 0x0000fd0000047ab9 */ /* 0x000fe20000000800 */
[----:B------:R-:W-:Y:S02]  /*112a0*/  SHF.R.S32.HI R5, RZ, 0x1f, R197 ;  /* 0x0000001fff057819 */ /* 0x000fe400000114c5 */
[----:B------:R-:W-:Y:S02]  /*112b0*/  CS2R R32, SRZ ;  /* 0x0000000000207805 */ /* 0x000fe4000001ff00 */
[----:B------:R-:W-:Y:S02]  /*112c0*/  ISETP.GE.AND P4, PT, R197, UR4, PT ;  /* 0x00000004c5007c0c */ /* 0x000fe4000bf86270 */
[----:B------:R-:W-:Y:S02]  /*112d0*/  CS2R R34, SRZ ;  /* 0x0000000000227805 */ /* 0x000fe4000001ff00 */
[----:B------:R-:W-:Y:S02]  /*112e0*/  ISETP.GE.AND P3, PT, R199, UR4, PT ;  /* 0x00000004c7007c0c */ /* 0x000fe4000bf66270 */
[----:B------:R-:W-:-:S07]  /*112f0*/  ISETP.GE.AND P2, PT, R200, UR4, PT ;  /* 0x00000004c8007c0c */ /* 0x000fce000bf46270 */
[C---:B--2---:R-:W-:Y:S02]  /*11300*/  @!P4 IADD3 R8, P1, R197.reuse, R14, RZ ;  /* 0x0000000ec508c210 */ /* 0x044fe40007f3e0ff */
[----:B-1----:R-:W-:-:S03]  /*11310*/  @!P4 IADD3 R6, P0, R197, R3, RZ ;  /* 0x00000003c506c210 */ /* 0x002fc60007f1e0ff */
[----:B----4-:R-:W-:Y:S01]  /*11320*/  @!P4 IMAD.X R9, R4, 0x1, R5, P1 ;  /* 0x000000010409c824 */ /* 0x010fe200008e0605 */
[----:B---3--:R-:W-:Y:S02]  /*11330*/  @!P4 IADD3.X R7, R0, R5, RZ, P0, !PT ;  /* 0x000000050007c210 */ /* 0x008fe400007fe4ff */
[----:B------:R-:W-:Y:S02]  /*11340*/  ISETP.GE.AND P1, PT, R198, UR4, PT ;  /* 0x00000004c6007c0c */ /* 0x000fe4000bf26270 */
[----:B------:R-:W5:Y:S01]  /*11350*/  @!P4 LD.E.64 R34, desc[UR50][R8.64] ;  /* 0x000000320822c980 */ /* 0x000f62000c101b00 */
[----:B------:R-:W-:-:S03]  /*11360*/  SHF.R.S32.HI R5, RZ, 0x1f, R199 ;  /* 0x0000001fff057819 */ /* 0x000fc600000114c7 */
[----:B------:R0:W5:Y:S01]  /*11370*/  @!P4 LD.E.64 R32, desc[UR50][R6.64] ;  /* 0x000000320620c980 */ /* 0x000162000c101b00 */
[CC--:B------:R-:W-:Y:S02]  /*11380*/  @!P3 IADD3 R10, P4, R199.reuse, R3.reuse, RZ ;  /* 0x00000003c70ab210 */ /* 0x0c0fe40007f9e0ff */
[-C--:B------:R-:W-:Y:S02]  /*11390*/  @!P3 IADD3 R42, P5, R199, R14.reuse, RZ ;  /* 0x0000000ec72ab210 */ /* 0x080fe40007fbe0ff */
[----:B------:R-:W-:Y:S01]  /*113a0*/  SHF.R.S32.HI R13, RZ, 0x1f, R200 ;  /* 0x0000001fff0d7819 */ /* 0x000fe200000114c8 */
[--C-:B------:R-:W-:Y:S01]  /*113b0*/  @!P3 IMAD.X R11, R0, 0x1, R5.reuse, P4 ;  /* 0x00000001000bb824 */ /* 0x100fe200020e0605 */
[----:B------:R-:W-:Y:S01]  /*113c0*/  ISETP.GE.AND P0, PT, R22, UR4, PT ;  /* 0x0000000416007c0c */ /* 0x000fe2000bf06270 */
[----:B------:R-:W-:Y:S01]  /*113d0*/  @!P3 IMAD.X R43, R4, 0x1, R5, P5 ;  /* 0x00000001042bb824 */ /* 0x000fe200028e0605 */
[C---:B------:R-:W-:Y:S02]  /*113e0*/  @!P2 IADD3 R46, P4, R200.reuse, R3, RZ ;  /* 0x00000003c82ea210 */ /* 0x040fe40007f9e0ff */
[----:B------:R-:W-:-:S02]  /*113f0*/  @!P2 IADD3 R48, P5, R200, R14, RZ ;  /* 0x0000000ec830a210 */ /* 0x000fc40007fbe0ff */
[----:B------:R-:W-:Y:S01]  /*11400*/  SHF.R.S32.HI R15, RZ, 0x1f, R198 ;  /* 0x0000001fff0f7819 */ /* 0x000fe200000114c6 */
[----:B------:R-:W-:Y:S01]  /*11410*/  @!P2 IMAD.X R47, R0, 0x1, R13, P4 ;  /* 0x00000001002fa824 */ /* 0x000fe200020e060d */
[----:B------:R-:W-:Y:S02]  /*11420*/  @!P1 IADD3 R50, P4, R198, R3, RZ ;  /* 0x00000003c6329210 */ /* 0x000fe40007f9e0ff */
[----:B------:R-:W-:Y:S02]  /*11430*/  @!P2 IADD3.X R49, R4, R13, RZ, P5, !PT ;  /* 0x0000000d0431a210 */ /* 0x000fe40002ffe4ff */
[----:B------:R-:W-:Y:S01]  /*11440*/  @!P1 IADD3 R52, P5, R198, R14, RZ ;  /* 0x0000000ec6349210 */ /* 0x000fe20007fbe0ff */
[--C-:B------:R-:W-:Y:S01]  /*11450*/  @!P1 IMAD.X R51, R0, 0x1, R15.reuse, P4 ;  /* 0x0000000100339824 */ /* 0x100fe200020e060f */
[----:B------:R-:W-:Y:S02]  /*11460*/  ISETP.GE.AND P4, PT, R201, UR4, PT ;  /* 0x00000004c9007c0c */ /* 0x000fe4000bf86270 */
[----:B------:R-:W-:Y:S01]  /*11470*/  @!P0 SHF.R.S32.HI R5, RZ, 0x1f, R22 ;  /* 0x0000001fff058819 */ /* 0x000fe20000011416 */
[----:B------:R-:W-:Y:S01]  /*11480*/  @!P1 IMAD.X R53, R4, 0x1, R15, P5 ;  /* 0x0000000104359824 */ /* 0x000fe200028e060f */
[----:B0-----:R-:W-:-:S05]  /*11490*/  @!P0 IADD3 R6, P5, R22, R3, RZ ;  /* 0x0000000316068210 */ /* 0x001fca0007fbe0ff */
[----:B------:R-:W-:Y:S01]  /*114a0*/  @!P0 IMAD.X R7, R0, 0x1, R5, P5 ;  /* 0x0000000100078824 */ /* 0x000fe200028e0605 */
[----:B------:R-:W-:Y:S02]  /*114b0*/  @!P0 IADD3 R40, P5, R22, R14, RZ ;  /* 0x0000000e16288210 */ /* 0x000fe40007fbe0ff */
[----:B------:R-:W-:-:S03]  /*114c0*/  SHF.R.S32.HI R9, RZ, 0x1f, R201 ;  /* 0x0000001fff097819 */ /* 0x000fc600000114c9 */
[----:B------:R-:W-:Y:S01]  /*114d0*/  @!P0 IMAD.X R41, R4, 0x1, R5, P5 ;  /* 0x0000000104298824 */ /* 0x000fe200028e0605 */
[C---:B------:R-:W-:Y:S02]  /*114e0*/  @!P4 IADD3 R54, P5, R201.reuse, R3, RZ ;  /* 0x00000003c936c210 */ /* 0x040fe40007fbe0ff */
[----:B------:R-:W-:Y:S02]  /*114f0*/  CS2R R30, SRZ ;  /* 0x00000000001e7805 */ /* 0x000fe4000001ff00 */
[----:B------:R-:W-:Y:S02]  /*11500*/  @!P4 IADD3.X R55, R0, R9, RZ, P5, !PT ;  /* 0x000000090037c210 */ /* 0x000fe40002ffe4ff */
[----:B------:R-:W-:Y:S02]  /*11510*/  @!P4 IADD3 R14, P5, R201, R14, RZ ;  /* 0x0000000ec90ec210 */ /* 0x000fe40007fbe0ff */
[----:B------:R0:W5:Y:S01]  /*11520*/  @!P3 LD.E.64 R30, desc[UR50][R10.64] ;  /* 0x000000320a1eb980 */ /* 0x000162000c101b00 */
[----:B------:R-:W-:-:S02]  /*11530*/  CS2R R28, SRZ ;  /* 0x00000000001c7805 */ /* 0x000fc4000001ff00 */
[----:B------:R-:W-:Y:S02]  /*11540*/  CS2R R24, SRZ ;  /* 0x0000000000187805 */ /* 0x000fe4000001ff00 */
[----:B------:R-:W-:Y:S01]  /*11550*/  CS2R R26, SRZ ;  /* 0x00000000001a7805 */ /* 0x000fe2000001ff00 */
[----:B------:R-:W-:Y:S01]  /*11560*/  @!P4 IMAD.X R15, R4, 0x1, R9, P5 ;  /* 0x00000001040fc824 */ /* 0x000fe200028e0609 */
[----:B------:R-:W-:Y:S02]  /*11570*/  CS2R R20, SRZ ;  /* 0x0000000000147805 */ /* 0x000fe4000001ff00 */
[----:B------:R-:W-:Y:S02]  /*11580*/  CS2R R12, SRZ ;  /* 0x00000000000c7805 */ /* 0x000fe4000001ff00 */
[----:B------:R-:W-:Y:S02]  /*11590*/  CS2R R36, SRZ ;  /* 0x0000000000247805 */ /* 0x000fe4000001ff00 */
[----:B------:R-:W-:-:S02]  /*115a0*/  CS2R R38, SRZ ;  /* 0x0000000000267805 */ /* 0x000fc4000001ff00 */
[----:B------:R-:W-:Y:S02]  /*115b0*/  CS2R R8, SRZ ;  /* 0x0000000000087805 */ /* 0x000fe4000001ff00 */
[----:B0-----:R-:W-:Y:S01]  /*115c0*/  CS2R R10, SRZ ;  /* 0x00000000000a7805 */ /* 0x001fe2000001ff00 */
[----:B------:R0:W5:Y:S04]  /*115d0*/  @!P3 LD.E.64 R28, desc[UR50][R42.64] ;  /* 0x000000322a1cb980 */ /* 0x000168000c101b00 */
[----:B------:R0:W5:Y:S04]  /*115e0*/  @!P2 LD.E.64 R24, desc[UR50][R46.64] ;  /* 0x000000322e18a980 */ /* 0x000168000c101b00 */
[----:B------:R0:W5:Y:S04]  /*115f0*/  @!P2 LD.E.64 R26, desc[UR50][R48.64] ;  /* 0x00000032301aa980 */ /* 0x000168000c101b00 */
[----:B------:R0:W5:Y:S04]  /*11600*/  @!P1 LD.E.64 R20, desc[UR50][R50.64] ;  /* 0x0000003232149980 */ /* 0x000168000c101b00 */
[----:B------:R0:W5:Y:S04]  /*11610*/  @!P1 LD.E.64 R12, desc[UR50][R52.64] ;  /* 0x00000032340c9980 */ /* 0x000168000c101b00 */
[----:B------:R0:W5:Y:S04]  /*11620*/  @!P0 LD.E.64 R36, desc[UR50][R6.64] ;  /* 0x0000003206248980 */ /* 0x000168000c101b00 */
[----:B------:R0:W5:Y:S04]  /*11630*/  @!P0 LD.E.64 R38, desc[UR50][R40.64] ;  /* 0x0000003228268980 */ /* 0x000168000c101b00 */
[----:B------:R0:W5:Y:S04]  /*11640*/  @!P4 LD.E.64 R8, desc[UR50][R54.64] ;  /* 0x000000323608c980 */ /* 0x000168000c101b00 */
[----:B------:R0:W5:Y:S02]  /*11650*/  @!P4 LD.E.64 R10, desc[UR50][R14.64] ;  /* 0x000000320e0ac980 */ /* 0x000164000c101b00 */
.L_x_556:
[----:B------:R-:W-:Y:S05]  /*11660*/  BSYNC B1 ;  /* 0x0000000000017941 */ /* 0x000fea0003800000 */
.L_x_555:
[----:B------:R-:W-:Y:S01]  /*11670*/  ULEA.HI UR4, UR37, UR37, URZ, 0x1 ;  /* 0x0000002525047291 */ /* 0x000fe2000f8f083f */
[----:B---3--:R-:W-:Y:S01]  /*11680*/  IMAD R0, R137, -0x80, R152 ;  /* 0xffffff8089007824 */ /* 0x008fe200078e0298 */
[----:B------:R-:W-:Y:S02]  /*11690*/  BSSY B1, `(.L_x_557) ;  /* 0x0000009000017945 */ /* 0x000fe40003800000 */
[----:B------:R-:W-:Y:S02]  /*116a0*/  ULOP3.LUT UR4, UR4, 0xfffffffe, URZ, 0xc0, !UPT ;  /* 0xfffffffe04047892 */ /* 0x000fe4000f8ec03f */
[----:B------:R-:W-:Y:S02]  /*116b0*/  VIMNMX R0, R0, 0x80, PT ;  /* 0x0000008000007848 */ /* 0x000fe40003fe0100 */
[----:B------:R-:W-:Y:S02]  /*116c0*/  UIADD3 UR4, UR37, -UR4, URZ ;  /* 0x8000000425047290 */ /* 0x000fe4000fffe03f */
[----:B------:R-:W-:-:S04]  /*116d0*/  ISETP.GE.AND P1, PT, R195, R0, PT ;  /* 0x00000000c300720c */ /* 0x000fc80003f26270 */
[----:B-1----:R-:W-:-:S05]  /*116e0*/  IMAD.U32 R3, RZ, RZ, UR4 ;  /* 0x00000004ff037e24 */ /* 0x002fca000f8e00ff */
[----:B------:R-:W-:-:S04]  /*116f0*/  SHF.L.U32 R3, R3, 0x1f, RZ ;  /* 0x0000001f03037819 */ /* 0x000fc800000006ff */
[----:B------:R-:W1:Y:S02]  /*11700*/  SYNCS.PHASECHK.TRANS64.TRYWAIT P0, [R18+URZ+0x29800], R3 ;  /* 0x02980003120075a7 */ /* 0x000e64000800017f */
[----:B-1----:R-:W-:Y:S05]  /*11710*/  @!P0 BRA `(.L_x_558) ;  /* 0x000001a800748947 */ /* 0x002fea0003800000 */
.L_x_813:
[----:B------:R-:W-:Y:S05]  /*11720*/  BSYNC B1 ;  /* 0x0000000000017941 */ /* 0x000fea0003800000 */
.L_x_557:
[----:B------:R-:W-:Y:S05]  /*11730*/  @P1 BRA `(.L_x_559) ;  /* 0x0000006000e01947 */ /* 0x000fea0003800000 */
[----:B------:R-:W3:Y:S01]  /*11740*/  LDC R0, c[0x0][0x3f4] ;  /* 0x0000fd00ff007b82 */ /* 0x000ee20000000800 */
[----:B------:R-:W-:Y:S01]  /*11750*/  BSSY B1, `(.L_x_560) ;  /* 0x000007f000017945 */ /* 0x000fe20003800000 */
[-C--:B---3--:R-:W-:Y:S02]  /*11760*/  ISETP.GE.AND P0, PT, R22, R0.reuse, PT ;  /* 0x000000001600720c */ /* 0x088fe40003f06270 */
[-C--:B------:R-:W-:Y:S02]  /*11770*/  ISETP.GE.AND P1, PT, R197, R0.reuse, PT ;  /* 0x00000000c500720c */ /* 0x080fe40003f26270 */
[-C--:B------:R-:W-:Y:S02]  /*11780*/  ISETP.GE.AND P2, PT, R199, R0.reuse, PT ;  /* 0x00000000c700720c */ /* 0x080fe40003f46270 */
[-C--:B------:R-:W-:Y:S02]  /*11790*/  ISETP.GE.AND P3, PT, R200, R0.reuse, PT ;  /* 0x00000000c800720c */ /* 0x080fe40003f66270 */
[----:B------:R-:W-:-:S02]  /*117a0*/  ISETP.GE.AND P4, PT, R198, R0, PT ;  /* 0x00000000c600720c */ /* 0x000fc40003f86270 */
[----:B------:R-:W-:Y:S01]  /*117b0*/  ISETP.GE.AND P5, PT, R201, R0, PT ;  /* 0x00000000c900720c */ /* 0x000fe20003fa6270 */
[----:B------:R-:W-:Y:S02]  /*117c0*/  IMAD.IADD R0, R18, 0x1, R213 ;  /* 0x0000000112007824 */ /* 0x000fe400078e02d5 */
[----:B------:R-:W-:Y:S10]  /*117d0*/  @P0 BRA `(.L_x_561) ;  /* 0x0000000400d80947 */ /* 0x000ff40003800000 */
[----:B0---4-:R-:W0:Y:S01]  /*117e0*/  LDS.128 R4, [R0+0x14400] ;  /* 0x0144000000047984 */ /* 0x011e220000000c00 */
[----:B--2--5:R-:W-:Y:S02]  /*117f0*/  SHF.R.U32.HI R14, RZ, 0x8, R36 ;  /* 0x00000008ff0e7819 */ /* 0x024fe40000011624 */
[----:B-1----:R-:W-:Y:S02]  /*11800*/  LOP3.LUT R3, R36, 0xff, RZ, 0xc0, !PT ;  /* 0x000000ff24037812 */ /* 0x002fe400078ec0ff */
[----:B------:R-:W-:Y:S02]  /*11810*/  LOP3.LUT R14, R14, 0xff, RZ, 0xc0, !PT ;  /* 0x000000ff0e0e7812 */ /* 0x000fe400078ec0ff */
[----:B------:R-:W-:Y:S02]  /*11820*/  SHF.R.U32.HI R40, RZ, 0x8, R37 ;  /* 0x00000008ff287819 */ /* 0x000fe40000011625 */
[----:B------:R-:W-:Y:S02]  /*11830*/  SHF.R.U32.HI R43, RZ, 0x8, R39 ;  /* 0x00000008ff2b7819 */ /* 0x000fe40000011627 */
[----:B------:R-:W-:-:S02]  /*11840*/  PRMT R3, R14, 0x7604, R3 ;  /* 0x000076040e037816 */ /* 0x000fc40000000003 */
[----:B------:R-:W-:Y:S02]  /*11850*/  LOP3.LUT R15, R37, 0xff, RZ, 0xc0, !PT ;  /* 0x000000ff250f7812 */ /* 0x000fe400078ec0ff */
[----:B------:R-:W-:Y:S02]  /*11860*/  LOP3.LUT R40, R40, 0xff, RZ, 0xc0, !PT ;  /* 0x000000ff28287812 */ /* 0x000fe400078ec0ff */
[----:B------:R-:W-:Y:S02]  /*11870*/  SHF.R.U32.HI R46, RZ, 0x10, R37 ;  /* 0x00000010ff2e7819 */ /* 0x000fe40000011625 */
[----:B------:R-:W-:Y:S02]  /*11880*/  SHF.R.U32.HI R14, RZ, 0x8, R38 ;  /* 0x00000008ff0e7819 */ /* 0x000fe40000011626 */
[----:B------:R-:W-:Y:S02]  /*11890*/  LOP3.LUT R42, R39, 0xff, RZ, 0xc0, !PT ;  /* 0x000000ff272a7812 */ /* 0x000fe400078ec0ff */
[----:B------:R-:W-:-:S02]  /*118a0*/  LOP3.LUT R43, R43, 0xff, RZ, 0xc0, !PT ;  /* 0x000000ff2b2b7812 */ /* 0x000fc400078ec0ff */
[----:B------:R-:W-:Y:S02]  /*118b0*/  SHF.R.U32.HI R45, RZ, 0x10, R39 ;  /* 0x00000010ff2d7819 */ /* 0x000fe40000011627 */
[----:B------:R-:W-:Y:S02]  /*118c0*/  PRMT R15, R40, 0x7604, R15 ;  /* 0x00007604280f7816 */ /* 0x000fe4000000000f */
[----:B------:R-:W-:Y:S01]  /*118d0*/  LOP3.LUT R41, R14, 0xff, RZ, 0xc0, !PT ;  /* 0x000000ff0e297812 */ /* 0x000fe200078ec0ff */
[----:B------:R-:W-:Y:S01]  /*118e0*/  IMAD.U32 R14, R46, 0x10000, RZ ;  /* 0x000100002e0e7824 */ /* 0x000fe200078e00ff */
[----:B------:R-:W-:Y:S02]  /*118f0*/  LOP3.LUT R40, R38, 0xff, RZ, 0xc0, !PT ;  /* 0x000000ff26287812 */ /* 0x000fe400078ec0ff */
[----:B------:R-:W-:Y:S02]  /*11900*/  PRMT R42, R43, 0x7604, R42 ;  /* 0x000076042b2a7816 */ /* 0x000fe4000000002a */
[----:B------:R-:W-:-:S02]  /*11910*/  SHF.L.U32 R45, R45, 0x10, RZ ;  /* 0x000000102d2d7819 */ /* 0x000fc400000006ff */
[----:B------:R-:W-:Y:S02]  /*11920*/  PRMT R43, R41, 0x7604, R40 ;  /* 0x00007604292b7816 */ /* 0x000fe40000000028 */
[----:B------:R-:W-:Y:S02]  /*11930*/  LOP3.LUT R41, R15, 0xff0000, R14, 0xf8, !PT ;  /* 0x00ff00000f297812 */ /* 0x000fe400078ef80e */
[----:B------:R-:W-:Y:S02]  /*11940*/  LOP3.LUT R45, R42, 0xff0000, R45, 0xf8, !PT ;  /* 0x00ff00002a2d7812 */ /* 0x000fe400078ef82d */
[----:B------:R-:W-:Y:S02]  /*11950*/  LOP3.LUT R43, R43, 0xff0000, R38, 0xf8, !PT ;  /* 0x00ff00002b2b7812 */ /* 0x000fe400078ef826 */
[----:B------:R-:W-:Y:S02]  /*11960*/  LOP3.LUT R45, R45, 0xff000000, R39, 0xf8, !PT ;  /* 0xff0000002d2d7812 */ /* 0x000fe400078ef827 */
[----:B------:R-:W-:-:S02]  /*11970*/  LOP3.LUT R41, R41, 0xff000000, R37, 0xf8, !PT ;  /* 0xff00000029297812 */ /* 0x000fc400078ef825 */
[----:B------:R-:W-:Y:S02]  /*11980*/  LOP3.LUT R15, R3, 0xff0000, R36, 0xf8, !PT ;  /* 0x00ff0000030f7812 */ /* 0x000fe400078ef824 */
[----:B------:R-:W-:Y:S02]  /*11990*/  LOP3.LUT R43, R43, 0xff000000, R38, 0xf8, !PT ;  /* 0xff0000002b2b7812 */ /* 0x000fe400078ef826 */
[-C--:B0-----:R-:W-:Y:S02]  /*119a0*/  F2FP.F16.E4M3.UNPACK_B R3, R6.reuse.H1 ;  /* 0x00000006ff03723e */ /* 0x081fe400030006ff */
[----:B------:R-:W-:Y:S02]  /*119b0*/  F2FP.F16.E4M3.UNPACK_B R42, R45 ;  /* 0x0000002dff2a723e */ /* 0x000fe400020006ff */
[----:B------:R-:W-:Y:S01]  /*119c0*/  F2FP.F16.E4M3.UNPACK_B R38, R41 ;  /* 0x00000029ff26723e */ /* 0x000fe200020006ff */
[--C-:B------:R-:W-:Y:S01]  /*119d0*/  HADD2.F32 R14, -RZ, R3.reuse.H1_H1 ;  /* 0x30000003ff0e7230 */ /* 0x100fe20000004100 */
[----:B------:R-:W-:Y:S01]  /*119e0*/  F2FP.F16.E4M3.UNPACK_B R6, R6 ;  /* 0x00000006ff06723e */ /* 0x000fe200020006ff */
[----:B------:R-:W-:Y:S01]  /*119f0*/  HADD2.F32 R46, -RZ, R42.H1_H1 ;  /* 0x3000002aff2e7230 */ /* 0x000fe20000004100 */
[----:B------:R-:W-:Y:S01]  /*11a00*/  LOP3.LUT R40, R15, 0xff000000, R36, 0xf8, !PT ;  /* 0xff0000000f287812 */ /* 0x000fe200078ef824 */
[----:B------:R-:W-:Y:S01]  /*11a10*/  HADD2.F32 R39, -RZ, R38.H1_H1 ;  /* 0x30000026ff277230 */ /* 0x000fe20000004100 */
[-C--:B------:R-:W-:Y:S01]  /*11a20*/  F2FP.F16.E4M3.UNPACK_B R36, R7.reuse ;  /* 0x00000007ff24723e */ /* 0x080fe200020006ff */
[----:B------:R-:W-:Y:S01]  /*11a30*/  HADD2.F32 R15, -RZ, R3.H0_H0 ;  /* 0x20000003ff0f7230 */ /* 0x000fe20000004100 */
[----:B------:R-:W-:Y:S01]  /*11a40*/  F2FP.F16.E4M3.UNPACK_B R37, R7.H1 ;  /* 0x00000007ff25723e */ /* 0x000fe200030006ff */
[C---:B------:R-:W-:Y:S01]  /*11a50*/  FMUL.FTZ R48, R14.reuse, R46 ;  /* 0x0000002e0e307220 */ /* 0x040fe20000410000 */
[----:B------:R-:W-:Y:S01]  /*11a60*/  FMUL.FTZ R47, R14, R39 ;  /* 0x000000270e2f7220 */ /* 0x000fe20000410000 */
[-C--:B------:R-:W-:Y:S01]  /*11a70*/  F2FP.F16.E4M3.UNPACK_B R7, R5.reuse ;  /* 0x00000005ff07723e */ /* 0x080fe200020006ff */
[----:B------:R-:W-:Y:S01]  /*11a80*/  HADD2.F32 R42, -RZ, R42.H0_H0 ;  /* 0x2000002aff2a7230 */ /* 0x000fe20000004100 */
[----:B------:R-:W-:Y:S01]  /*11a90*/  F2FP.F16.E4M3.UNPACK_B R14, R5.H1 ;  /* 0x00000005ff0e723e */ /* 0x000fe200030006ff */
[----:B------:R-:W-:-:S02]  /*11aa0*/  HADD2.F32 R5, -RZ, R6.H1_H1 ;  /* 0x30000006ff057230 */ /* 0x000fc40000004100 */
[C---:B------:R-:W-:Y:S01]  /*11ab0*/  FFMA.FTZ R50, R15.reuse, R39, -R48 ;  /* 0x000000270f327223 */ /* 0x040fe20000010830 */
[----:B------:R-:W-:Y:S02]  /*11ac0*/  HADD2.F32 R38, -RZ, R38.H0_H0 ;  /* 0x20000026ff267230 */ /* 0x000fe40000004100 */
[----:B------:R-:W-:Y:S01]  /*11ad0*/  FFMA.FTZ R51, R15, R46, R47 ;  /* 0x0000002e0f337223 */ /* 0x000fe2000001002f */
[----:B------:R-:W-:Y:S01]  /*11ae0*/  HADD2.F32 R6, -RZ, R6.H0_H0 ;  /* 0x20000006ff067230 */ /* 0x000fe20000004100 */
[----:B------:R-:W-:Y:S01]  /*11af0*/  F2FP.F16.E4M3.UNPACK_B R45, R45.H1 ;  /* 0x0000002dff2d723e */ /* 0x000fe200030006ff */
[C---:B------:R-:W-:Y:S01]  /*11b00*/  FMUL.FTZ R15, R5.reuse, R42 ;  /* 0x0000002a050f7220 */ /* 0x040fe20000410000 */
[----:B------:R-:W-:Y:S01]  /*11b10*/  F2FP.F16.E4M3.UNPACK_B R41, R41.H1 ;  /* 0x00000029ff29723e */ /* 0x000fe200030006ff */
[-C--:B------:R-:W-:Y:S01]  /*11b20*/  FMUL.FTZ R49, R5, R38.reuse ;  /* 0x0000002605317220 */ /* 0x080fe20000410000 */
[----:B------:R-:W-:Y:S02]  /*11b30*/  HADD2.F32 R5, -RZ, R36.H1_H1 ;  /* 0x30000024ff057230 */ /* 0x000fe40000004100 */
[----:B------:R-:W-:Y:S01]  /*11b40*/  FFMA.FTZ R47, R6, R38, -R15 ;  /* 0x00000026062f7223 */ /* 0x000fe2000001080f */
[----:B------:R-:W-:-:S02]  /*11b50*/  HADD2.F32 R39, -RZ, R45.H0_H0 ;  /* 0x2000002dff277230 */ /* 0x000fc40000004100 */
[----:B------:R-:W-:Y:S01]  /*11b60*/  FFMA.FTZ R48, R6, R42, R49 ;  /* 0x0000002a06307223 */ /* 0x000fe20000010031 */
[----:B------:R-:W-:Y:S01]  /*11b70*/  HADD2.F32 R15, -RZ, R41.H0_H0 ;  /* 0x20000029ff0f7230 */ /* 0x000fe20000004100 */
[----:B------:R-:W-:Y:S01]  /*11b80*/  F2FP.F16.E4M3.UNPACK_B R3, R4 ;  /* 0x00000004ff03723e */ /* 0x000fe200020006ff */
[----:B------:R-:W-:Y:S02]  /*11b90*/  HADD2.F32 R36, -RZ, R36.H0_H0 ;  /* 0x20000024ff247230 */ /* 0x000fe40000004100 */
[C---:B------:R-:W-:Y:S01]  /*11ba0*/  FMUL.FTZ R49, R5.reuse, R39 ;  /* 0x0000002705317220 */ /* 0x040fe20000410000 */
[----:B------:R-:W-:Y:S02]  /*11bb0*/  HADD2.F32 R45, -RZ, R45.H1_H1 ;  /* 0x3000002dff2d7230 */ /* 0x000fe40000004100 */
[-C--:B------:R-:W-:Y:S01]  /*11bc0*/  FMUL.FTZ R5, R5, R15.reuse ;  /* 0x0000000f05057220 */ /* 0x080fe20000410000 */
[----:B------:R-:W-:Y:S02]  /*11bd0*/  HADD2.F32 R6, -RZ, R37.H1_H1 ;  /* 0x30000025ff067230 */ /* 0x000fe40000004100 */
[----:B------:R-:W-:Y:S01]  /*11be0*/  FFMA.FTZ R49, R36, R15, -R49 ;  /* 0x0000000f24317223 */ /* 0x000fe20000010831 */
[----:B------:R-:W-:-:S02]  /*11bf0*/  HADD2.F32 R41, -RZ, R41.H1_H1 ;  /* 0x30000029ff297230 */ /* 0x000fc40000004100 */
[----:B------:R-:W-:Y:S01]  /*11c00*/  FFMA.FTZ R52, R36, R39, R5 ;  /* 0x0000002724347223 */ /* 0x000fe20000010005 */
[----:B------:R-:W-:Y:S02]  /*11c10*/  HADD2.F32 R37, -RZ, R37.H0_H0 ;  /* 0x20000025ff257230 */ /* 0x000fe40000004100 */
[C---:B------:R-:W-:Y:S01]  /*11c20*/  FMUL.FTZ R38, R6.reuse, R45 ;  /* 0x0000002d06267220 */ /* 0x040fe20000410000 */
[----:B------:R-:W-:Y:S01]  /*11c30*/  F2FP.F16.E4M3.UNPACK_B R5, R43 ;  /* 0x0000002bff05723e */ /* 0x000fe200020006ff */
[-C--:B------:R-:W-:Y:S01]  /*11c40*/  FMUL.FTZ R36, R6, R41.reuse ;  /* 0x0000002906247220 */ /* 0x080fe20000410000 */
[----:B------:R-:W-:Y:S01]  /*11c50*/  F2FP.F16.E4M3.UNPACK_B R4, R4.H1 ;  /* 0x00000004ff04723e */ /* 0x000fe200030006ff */
[C---:B------:R-:W-:Y:S01]  /*11c60*/  FFMA.FTZ R53, R37.reuse, R41, -R38 ;  /* 0x0000002925357223 */ /* 0x040fe20000010826 */
[-C--:B------:R-:W-:Y:S01]  /*11c70*/  F2FP.F16.E4M3.UNPACK_B R15, R40.reuse ;  /* 0x00000028ff0f723e */ /* 0x080fe200020006ff */
[----:B------:R-:W-:Y:S01]  /*11c80*/  FFMA.FTZ R54, R37, R45, R36 ;  /* 0x0000002d25367223 */ /* 0x000fe20000010024 */
[--C-:B------:R-:W-:Y:S01]  /*11c90*/  HADD2.F32 R38, -RZ, R5.reuse.H1_H1 ;  /* 0x30000005ff267230 */ /* 0x100fe20000004100 */
[----:B------:R-:W-:Y:S01]  /*11ca0*/  F2FP.F16.E4M3.UNPACK_B R40, R40.H1 ;  /* 0x00000028ff28723e */ /* 0x000fe200030006ff */
[----:B------:R-:W-:Y:S01]  /*11cb0*/  HADD2.F32 R37, -RZ, R5.H0_H0 ;  /* 0x20000005ff257230 */ /* 0x000fe20000004100 */
[----:B------:R-:W-:Y:S01]  /*11cc0*/  F2FP.F16.E4M3.UNPACK_B R43, R43.H1 ;  /* 0x0000002bff2b723e */ /* 0x000fe200030006ff */
[----:B------:R-:W-:-:S02]  /*11cd0*/  HADD2.F32 R6, -RZ, R4.H1_H1 ;  /* 0x30000004ff067230 */ /* 0x000fc40000004100 */
[----:B------:R-:W-:Y:S02]  /*11ce0*/  HADD2.F32 R36, -RZ, R15.H1_H1 ;  /* 0x3000000fff247230 */ /* 0x000fe40000004100 */
[----:B------:R-:W-:Y:S02]  /*11cf0*/  HADD2.F32 R5, -RZ, R4.H0_H0 ;  /* 0x20000004ff057230 */ /* 0x000fe40000004100 */
[C---:B------:R-:W-:Y:S01]  /*11d00*/  FMUL.FTZ R42, R6.reuse, R38 ;  /* 0x00000026062a7220 */ /* 0x040fe20000410000 */
[----:B------:R-:W-:Y:S02]  /*11d10*/  HADD2.F32 R4, -RZ, R3.H1_H1 ;  /* 0x30000003ff047230 */ /* 0x000fe40000004100 */
[-C--:B------:R-:W-:Y:S01]  /*11d20*/  FMUL.FTZ R46, R6, R36.reuse ;  /* 0x00000024062e7220 */ /* 0x080fe20000410000 */
[----:B------:R-:W-:Y:S02]  /*11d30*/  HADD2.F32 R15, -RZ, R15.H0_H0 ;  /* 0x2000000fff0f7230 */ /* 0x000fe40000004100 */
[----:B------:R-:W-:Y:S01]  /*11d40*/  FFMA.FTZ R42, R5, R36, -R42 ;  /* 0x00000024052a7223 */ /* 0x000fe2000001082a */
[----:B------:R-:W-:-:S02]  /*11d50*/  HADD2.F32 R3, -RZ, R3.H0_H0 ;  /* 0x20000003ff037230 */ /* 0x000fc40000004100 */
[C---:B------:R-:W-:Y:S01]  /*11d60*/  FMUL.FTZ R6, R4.reuse, R37 ;  /* 0x0000002504067220 */ /* 0x040fe20000410000 */
[----:B------:R-:W-:Y:S01]  /*11d70*/  FFMA.FTZ R39, R5, R38, R46 ;  /* 0x0000002605277223 */ /* 0x000fe2000001002e */
[-C--:B------:R-:W-:Y:S01]  /*11d80*/  FMUL.FTZ R4, R4, R15.reuse ;  /* 0x0000000f04047220 */ /* 0x080fe20000410000 */
[----:B------:R-:W-:Y:S02]  /*11d90*/  HADD2.F32 R5, -RZ, R40.H1_H1 ;  /* 0x30000028ff057230 */ /* 0x000fe40000004100 */
[C---:B------:R-:W-:Y:S01]  /*11da0*/  FFMA.FTZ R36, R3.reuse, R15, -R6 ;  /* 0x0000000f03247223 */ /* 0x040fe20000010806 */
[--C-:B------:R-:W-:Y:S02]  /*11db0*/  HADD2.F32 R15, -RZ, R43.reuse.H1_H1 ;  /* 0x3000002bff0f7230 */ /* 0x100fe40000004100 */
[----:B------:R-:W-:Y:S01]  /*11dc0*/  FFMA.FTZ R37, R3, R37, R4 ;  /* 0x0000002503257223 */ /* 0x000fe20000010004 */
[----:B------:R-:W-:Y:S02]  /*11dd0*/  HADD2.F32 R4, -RZ, R14.H1_H1 ;  /* 0x3000000eff047230 */ /* 0x000fe40000004100 */
[----:B------:R-:W-:-:S02]  /*11de0*/  HADD2.F32 R6, -RZ, R43.H0_H0 ;  /* 0x2000002bff067230 */ /* 0x000fc40000004100 */
[--C-:B------:R-:W-:Y:S02]  /*11df0*/  HADD2.F32 R3, -RZ, R7.reuse.H1_H1 ;  /* 0x30000007ff037230 */ /* 0x100fe40000004100 */
[C---:B------:R-:W-:Y:S01]  /*11e00*/  FMUL.FTZ R41, R4.reuse, R15 ;  /* 0x0000000f04297220 */ /* 0x040fe20000410000 */
[----:B------:R-:W-:Y:S02]  /*11e10*/  HADD2.F32 R40, -RZ, R40.H0_H0 ;  /* 0x20000028ff287230 */ /* 0x000fe40000004100 */
[-C--:B------:R-:W-:Y:S01]  /*11e20*/  FMUL.FTZ R38, R4, R5.reuse ;  /* 0x0000000504267220 */ /* 0x080fe20000410000 */
[----:B------:R-:W-:Y:S02]  /*11e30*/  HADD2.F32 R14, -RZ, R14.H0_H0 ;  /* 0x2000000eff0e7230 */ /* 0x000fe40000004100 */
[C---:B------:R-:W-:Y:S01]  /*11e40*/  FMUL.FTZ R4, R3.reuse, R6 ;  /* 0x0000000603047220 */ /* 0x040fe20000410000 */
[----:B------:R-:W-:Y:S02]  /*11e50*/  HADD2.F32 R7, -RZ, R7.H0_H0 ;  /* 0x20000007ff077230 */ /* 0x000fe40000004100 */
[-C--:B------:R-:W-:Y:S01]  /*11e60*/  FMUL.FTZ R3, R3, R40.reuse ;  /* 0x0000002803037220 */ /* 0x080fe20000410000 */
[C---:B------:R-:W-:Y:S01]  /*11e70*/  FFMA.FTZ R41, R14.reuse, R5, -R41 ;  /* 0x000000050e297223 */ /* 0x040fe20000010829 */
[----:B------:R-:W-:Y:S01]  /*11e80*/  FFMA.FTZ R38, R14, R15, R38 ;  /* 0x0000000f0e267223 */ /* 0x000fe20000010026 */
[C---:B------:R-:W-:Y:S01]  /*11e90*/  FFMA.FTZ R5, R7.reuse, R40, -R4 ;  /* 0x0000002807057223 */ /* 0x040fe20000010804 */
[----:B------:R-:W-:Y:S01]  /*11ea0*/  FFMA.FTZ R14, R7, R6, R3 ;  /* 0x00000006070e7223 */ /* 0x000fe20000010003 */
[----:B------:R-:W-:-:S02]  /*11eb0*/  F2FP.SATFINITE.E4M3.F32.PACK_AB_MERGE_C R6, R51, R50, RZ ;  /* 0x000000323306723e */ /* 0x000fc400048070ff */
[----:B------:R-:W-:Y:S02]  /*11ec0*/  F2FP.SATFINITE.E4M3.F32.PACK_AB_MERGE_C R7, R54, R53, RZ ;  /* 0x000000353607723e */ /* 0x000fe400048070ff */
[----:B------:R-:W-:Y:S02]  /*11ed0*/  F2FP.SATFINITE.E4M3.F32.PACK_AB_MERGE_C R4, R39, R42, RZ ;  /* 0x0000002a2704723e */ /* 0x000fe400048070ff */
[----:B------:R-:W-:Y:S02]  /*11ee0*/  F2FP.SATFINITE.E4M3.F32.PACK_AB_MERGE_C R38, R38, R41, RZ ;  /* 0x000000292626723e */ /* 0x000fe400048070ff */
[----:B------:R-:W-:Y:S02]  /*11ef0*/  F2FP.SATFINITE.E4M3.F32.PACK_AB_MERGE_C R6, R48, R47, R6 ;  /* 0x0000002f3006723e */ /* 0x000fe40004807006 */
[----:B------:R-:W-:Y:S02]  /*11f00*/  F2FP.SATFINITE.E4M3.F32.PACK_AB_MERGE_C R7, R52, R49, R7 ;  /* 0x000000313407723e */ /* 0x000fe40004807007 */
[----:B------:R-:W-:-:S02]  /*11f10*/  F2FP.SATFINITE.E4M3.F32.PACK_AB_MERGE_C R4, R37, R36, R4 ;  /* 0x000000242504723e */ /* 0x000fc40004807004 */
[----:B------:R-:W-:-:S05]  /*11f20*/  F2FP.SATFINITE.E4M3.F32.PACK_AB_MERGE_C R5, R14, R5, R38 ;  /* 0x000000050e05723e */ /* 0x000fca0004807026 */
[----:B------:R3:W-:Y:S02]  /*11f30*/  STS.128 [R0+0x14400], R4 ;  /* 0x0144000400007388 */ /* 0x0007e40000000c00 */
.L_x_561:
[----:B------:R-:W-:Y:S05]  /*11f40*/  BSYNC B1 ;  /* 0x0000000000017941 */ /* 0x000fea0003800000 */
.L_x_560:
[----:B------:R-:W-:Y:S04]  /*11f50*/  BSSY B1, `(.L_x_562) ;  /* 0x000007d000017945 */ /* 0x000fe80003800000 */
[----:B------:R-:W-:Y:S05]  /*11f60*/  @P1 BRA `(.L_x_563) ;  /* 0x0000000400ec1947 */ /* 0x000fea0003800000 */
[----:B0-----:R-:W3:Y:S01]  /*11f70*/  LDL R51, [R1+0x14] ;  /* 0x0000140001337983 */ /* 0x001ee20000100800 */
[----:B-----5:R-:W-:Y:S02]  /*11f80*/  SHF.R.U32.HI R15, RZ, 0x8, R33 ;  /* 0x00000008ff0f7819 */ /* 0x020fe40000011621 */
[----:B------:R-:W-:Y:S02]  /*11f90*/  SHF.R.U32.HI R40, RZ, 0x8, R35 ;  /* 0x00000008ff287819 */ /* 0x000fe40000011623 */
[----:B------:R-:W-:Y:S02]  /*11fa0*/  SHF.R.U32.HI R37, RZ, 0x8, R34 ;  /* 0x00000008ff257819 */ /* 0x000fe40000011622 */
[----:B------:R-:W-:Y:S02]  /*11fb0*/  LOP3.LUT R36, R33, 0xff, RZ, 0xc0, !PT ;  /* 0x000000ff21247812 */ /* 0x000fe400078ec0ff */
[----:B------:R-:W-:Y:S02]  /*11fc0*/  LOP3.LUT R41, R35, 0xff, RZ, 0xc0, !PT ;  /* 0x000000ff23297812 */ /* 0x000fe400078ec0ff */
[----:B------:R-:W-:-:S02]  /*11fd0*/  LOP3.LUT R15, R15, 0xff, RZ, 0xc0, !PT ;  /* 0x000000ff0f0f7812 */ /* 0x000fc400078ec0ff */
[----:B------:R-:W-:Y:S02]  /*11fe0*/  LOP3.LUT R40, R40, 0xff, RZ, 0xc0, !PT ;  /* 0x000000ff28287812 */ /* 0x000fe400078ec0ff */
[----:B-1----:R-:W-:Y:S02]  /*11ff0*/  SHF.R.U32.HI R3, RZ, 0x8, R32 ;  /* 0x00000008ff037819 */ /* 0x002fe40000011620 */
[----:B------:R-:W-:Y:S02]  /*12000*/  LOP3.LUT R38, R37, 0xff, RZ, 0xc0, !PT ;  /* 0x000000ff25267812 */ /* 0x000fe400078ec0ff */
[----:B------:R-:W-:Y:S02]  /*12010*/  PRMT R37, R15, 0x7604, R36 ;  /* 0x000076040f257816 */ /* 0x000fe40000000024 */
[----:B------:R-:W-:Y:S02]  /*12020*/  PRMT R41, R40, 0x7604, R41 ;  /* 0x0000760428297816 */ /* 0x000fe40000000029 */
[----:B------:R-:W-:-:S02]  /*12030*/  SHF.R.U32.HI R36, RZ, 0x10, R33 ;  /* 0x00000010ff247819 */ /* 0x000fc40000011621 */
[----:B------:R-:W-:Y:S02]  /*12040*/  SHF.R.U32.HI R40, RZ, 0x10, R35 ;  /* 0x00000010ff287819 */ /* 0x000fe40000011623 */
[----:B--2---:R-:W-:Y:S02]  /*12050*/  LOP3.LUT R14, R32, 0xff, RZ, 0xc0, !PT ;  /* 0x000000ff200e7812 */ /* 0x004fe400078ec0ff */
[----:B------:R-:W-:Y:S02]  /*12060*/  LOP3.LUT R39, R34, 0xff, RZ, 0xc0, !PT ;  /* 0x000000ff22277812 */ /* 0x000fe400078ec0ff */
[----:B------:R-:W-:Y:S02]  /*12070*/  LOP3.LUT R3, R3, 0xff, RZ, 0xc0, !PT ;  /* 0x000000ff03037812 */ /* 0x000fe400078ec0ff */
[----:B------:R-:W-:Y:S02]  /*12080*/  SHF.R.U32.HI R15, RZ, 0x10, R34 ;  /* 0x00000010ff0f7819 */ /* 0x000fe40000011622 */
[----:B------:R-:W-:-:S02]  /*12090*/  LOP3.LUT R36, R36, 0xff, RZ, 0xc0, !PT ;  /* 0x000000ff24247812 */ /* 0x000fc400078ec0ff */
[----:B------:R-:W-:Y:S02]  /*120a0*/  LOP3.LUT R40, R40, 0xff, RZ, 0xc0, !PT ;  /* 0x000000ff28287812 */ /* 0x000fe400078ec0ff */
[----:B------:R-:W-:Y:S02]  /*120b0*/  PRMT R14, R3, 0x7604, R14 ;  /* 0x00007604030e7816 */ /* 0x000fe4000000000e */
[----:B------:R-:W-:Y:S02]  /*120c0*/  PRMT R39, R38, 0x7604, R39 ;  /* 0x0000760426277816 */ /* 0x000fe40000000027 */
[----:B------:R-:W-:Y:S02]  /*120d0*/  SHF.R.U32.HI R3, RZ, 0x10, R32 ;  /* 0x00000010ff037819 */ /* 0x000fe40000011620 */
[----:B------:R-:W-:Y:S02]  /*120e0*/  LOP3.LUT R38, R15, 0xff, RZ, 0xc0, !PT ;  /* 0x000000ff0f267812 */ /* 0x000fe400078ec0ff */
[----:B------:R-:W-:-:S02]  /*120f0*/  PRMT R37, R36, 0x7054, R37 ;  /* 0x0000705424257816 */ /* 0x000fc40000000025 */
[----:B------:R-:W-:Y:S02]  /*12100*/  PRMT R41, R40, 0x7054, R41 ;  /* 0x0000705428297816 */ /* 0x000fe40000000029 */
[----:B------:R-:W-:Y:S02]  /*12110*/  LOP3.LUT R3, R3, 0xff, RZ, 0xc0, !PT ;  /* 0x000000ff03037812 */ /* 0x000fe400078ec0ff */
[----:B------:R-:W-:Y:S02]  /*12120*/  PRMT R39, R38, 0x7054, R39 ;  /* 0x0000705426277816 */ /* 0x000fe40000000027 */
[----:B------:R-:W-:Y:S02]  /*12130*/  LOP3.LUT R41, R41, 0xff000000, R35, 0xf8, !PT ;  /* 0xff00000029297812 */ /* 0x000fe400078ef823 */
[----:B------:R-:W-:Y:S02]  /*12140*/  LOP3.LUT R37, R37, 0xff000000, R33, 0xf8, !PT ;  /* 0xff00000025257812 */ /* 0x000fe400078ef821 */
[----:B------:R-:W-:-:S02]  /*12150*/  PRMT R15, R3, 0x7054, R14 ;  /* 0x00007054030f7816 */ /* 0x000fc4000000000e */
[----:B------:R-:W-:Y:S02]  /*12160*/  LOP3.LUT R39, R39, 0xff000000, R34, 0xf8, !PT ;  /* 0xff00000027277812 */ /* 0x000fe400078ef822 */
[----:B------:R-:W-:Y:S02]  /*12170*/  F2FP.F16.E4M3.UNPACK_B R38, R41 ;  /* 0x00000029ff26723e */ /* 0x000fe400020006ff */
[----:B------:R-:W-:Y:S02]  /*12180*/  F2FP.F16.E4M3.UNPACK_B R34, R37 ;  /* 0x00000025ff22723e */ /* 0x000fe400020006ff */
[----:B------:R-:W-:Y:S01]  /*12190*/  LOP3.LUT R36, R15, 0xff000000, R32, 0xf8, !PT ;  /* 0xff0000000f247812 */ /* 0x000fe200078ef820 */
[----:B------:R-:W-:Y:S01]  /*121a0*/  HADD2.F32 R40, -RZ, R38.H1_H1 ;  /* 0x30000026ff287230 */ /* 0x000fe20000004100 */
[----:B------:R-:W-:Y:S01]  /*121b0*/  F2FP.F16.E4M3.UNPACK_B R41, R41.H1 ;  /* 0x00000029ff29723e */ /* 0x000fe200030006ff */
[----:B------:R-:W-:Y:S01]  /*121c0*/  HADD2.F32 R35, -RZ, R34.H1_H1 ;  /* 0x30000022ff237230 */ /* 0x000fe20000004100 */
[----:B------:R-:W-:Y:S01]  /*121d0*/  F2FP.F16.E4M3.UNPACK_B R37, R37.H1 ;  /* 0x00000025ff25723e */ /* 0x000fe200030006ff */
[----:B------:R-:W-:-:S02]  /*121e0*/  HADD2.F32 R38, -RZ, R38.H0_H0 ;  /* 0x20000026ff267230 */ /* 0x000fc40000004100 */
[----:B------:R-:W-:Y:S01]  /*121f0*/  HADD2.F32 R34, -RZ, R34.H0_H0 ;  /* 0x20000022ff227230 */ /* 0x000fe20000004100 */
[----:B---34-:R-:W0:Y:S02]  /*12200*/  LDS.128 R4, [R51] ;  /* 0x0000000033047984 */ /* 0x018e240000000c00 */
[-C--:B0-----:R-:W-:Y:S02]  /*12210*/  F2FP.F16.E4M3.UNPACK_B R3, R6.reuse.H1 ;  /* 0x00000006ff03723e */ /* 0x081fe400030006ff */
[----:B------:R-:W-:Y:S02]  /*12220*/  F2FP.F16.E4M3.UNPACK_B R6, R6 ;  /* 0x00000006ff06723e */ /* 0x000fe400020006ff */
[-C--:B------:R-:W-:Y:S01]  /*12230*/  F2FP.F16.E4M3.UNPACK_B R32, R7.reuse ;  /* 0x00000007ff20723e */ /* 0x080fe200020006ff */
[--C-:B------:R-:W-:Y:S01]  /*12240*/  HADD2.F32 R14, -RZ, R3.reuse.H1_H1 ;  /* 0x30000003ff0e7230 */ /* 0x100fe20000004100 */
[----:B------:R-:W-:Y:S01]  /*12250*/  F2FP.F16.E4M3.UNPACK_B R33, R7.H1 ;  /* 0x00000007ff21723e */ /* 0x000fe200030006ff */
[----:B------:R-:W-:Y:S01]  /*12260*/  HADD2.F32 R15, -RZ, R3.H0_H0 ;  /* 0x20000003ff0f7230 */ /* 0x000fe20000004100 */
[----:B------:R-:W-:-:S02]  /*12270*/  F2FP.F16.E4M3.UNPACK_B R7, R5 ;  /* 0x00000005ff07723e */ /* 0x000fc400020006ff */
[CC--:B------:R-:W-:Y:S01]  /*12280*/  FMUL.FTZ R42, R14.reuse, R40.reuse ;  /* 0x000000280e2a7220 */ /* 0x0c0fe20000410000 */
[----:B------:R-:W-:Y:S01]  /*12290*/  FMUL.FTZ R43, R14, R35 ;  /* 0x000000230e2b7220 */ /* 0x000fe20000410000 */
[----:B------:R-:W-:Y:S01]  /*122a0*/  F2FP.F16.E4M3.UNPACK_B R14, R5.H1 ;  /* 0x00000005ff0e723e */ /* 0x000fe200030006ff */
[--C-:B------:R-:W-:Y:S02]  /*122b0*/  HADD2.F32 R5, -RZ, R6.reuse.H1_H1 ;  /* 0x30000006ff057230 */ /* 0x100fe40000004100 */
[C---:B------:R-:W-:Y:S01]  /*122c0*/  FFMA.FTZ R45, R15.reuse, R35, -R42 ;  /* 0x000000230f2d7223 */ /* 0x040fe2000001082a */
[----:B------:R-:W-:Y:S01]  /*122d0*/  FFMA.FTZ R46, R15, R40, R43 ;  /* 0x000000280f2e7223 */ /* 0x000fe2000001002b */
[----:B------:R-:W-:Y:S01]  /*122e0*/  HADD2.F32 R6, -RZ, R6.H0_H0 ;  /* 0x20000006ff067230 */ /* 0x000fe20000004100 */
[----:B------:R-:W-:Y:S01]  /*122f0*/  F2FP.F16.E4M3.UNPACK_B R3, R4 ;  /* 0x00000004ff03723e */ /* 0x000fe200020006ff */
[C---:B------:R-:W-:Y:S01]  /*12300*/  FMUL.FTZ R15, R5.reuse, R38 ;  /* 0x00000026050f7220 */ /* 0x040fe20000410000 */
[----:B------:R-:W-:Y:S01]  /*12310*/  FMUL.FTZ R43, R5, R34 ;  /* 0x00000022052b7220 */ /* 0x000fe20000410000 */
[----:B------:R-:W-:Y:S01]  /*12320*/  HADD2.F32 R5, -RZ, R32.H1_H1 ;  /* 0x30000020ff057230 */ /* 0x000fe20000004100 */
[----:B------:R-:W-:Y:S01]  /*12330*/  F2FP.F16.E4M3.UNPACK_B R4, R4.H1 ;  /* 0x00000004ff04723e */ /* 0x000fe200030006ff */
[----:B------:R-:W-:-:S02]  /*12340*/  HADD2.F32 R35, -RZ, R41.H0_H0 ;  /* 0x20000029ff237230 */ /* 0x000fc40000004100 */
[C---:B------:R-:W-:Y:S01]  /*12350*/  FFMA.FTZ R42, R6.reuse, R34, -R15 ;  /* 0x00000022062a7223 */ /* 0x040fe2000001080f */
[----:B------:R-:W-:Y:S02]  /*12360*/  HADD2.F32 R15, -RZ, R37.H0_H0 ;  /* 0x20000025ff0f7230 */ /* 0x000fe40000004100 */
[----:B------:R-:W-:Y:S01]  /*12370*/  FFMA.FTZ R43, R6, R38, R43 ;  /* 0x00000026062b7223 */ /* 0x000fe2000001002b */
[----:B------:R-:W-:Y:S02]  /*12380*/  HADD2.F32 R32, -RZ, R32.H0_H0 ;  /* 0x20000020ff207230 */ /* 0x000fe40000004100 */
[C---:B------:R-:W-:Y:S01]  /*12390*/  FMUL.FTZ R47, R5.reuse, R35 ;  /* 0x00000023052f7220 */ /* 0x040fe20000410000 */
[----:B------:R-:W-:Y:S02]  /*123a0*/  HADD2.F32 R41, -RZ, R41.H1_H1 ;  /* 0x30000029ff297230 */ /* 0x000fe40000004100 */
[----:B------:R-:W-:Y:S01]  /*123b0*/  FMUL.FTZ R5, R5, R15 ;  /* 0x0000000f05057220 */ /* 0x000fe20000410000 */
[----:B------:R-:W-:-:S02]  /*123c0*/  HADD2.F32 R6, -RZ, R33.H1_H1 ;  /* 0x30000021ff067230 */ /* 0x000fc40000004100 */
[C---:B------:R-:W-:Y:S01]  /*123d0*/  FFMA.FTZ R47, R32.reuse, R15, -R47 ;  /* 0x0000000f202f7223 */ /* 0x040fe2000001082f */
[----:B------:R-:W-:Y:S02]  /*123e0*/  HADD2.F32 R37, -RZ, R37.H1_H1 ;  /* 0x30000025ff257230 */ /* 0x000fe40000004100 */
[----:B------:R-:W-:Y:S01]  /*123f0*/  FFMA.FTZ R48, R32, R35, R5 ;  /* 0x0000002320307223 */ /* 0x000fe20000010005 */
[----:B------:R-:W-:Y:S02]  /*12400*/  HADD2.F32 R33, -RZ, R33.H0_H0 ;  /* 0x20000021ff217230 */ /* 0x000fe40000004100 */
[C---:B------:R-:W-:Y:S01]  /*12410*/  FMUL.FTZ R34, R6.reuse, R41 ;  /* 0x0000002906227220 */ /* 0x040fe20000410000 */
[----:B------:R-:W-:Y:S01]  /*12420*/  F2FP.F16.E4M3.UNPACK_B R5, R39 ;  /* 0x00000027ff05723e */ /* 0x000fe200020006ff */
[-C--:B------:R-:W-:Y:S01]  /*12430*/  FMUL.FTZ R32, R6, R37.reuse ;  /* 0x0000002506207220 */ /* 0x080fe20000410000 */
[----:B------:R-:W-:Y:S01]  /*12440*/  F2FP.F16.E4M3.UNPACK_B R15, R36 ;  /* 0x00000024ff0f723e */ /* 0x000fe200020006ff */
[----:B------:R-:W-:Y:S01]  /*12450*/  FFMA.FTZ R49, R33, R37, -R34 ;  /* 0x0000002521317223 */ /* 0x000fe20000010822 */
[----:B------:R-:W-:-:S02]  /*12460*/  HADD2.F32 R6, -RZ, R4.H1_H1 ;  /* 0x30000004ff067230 */ /* 0x000fc40000004100 */
[----:B------:R-:W-:Y:S01]  /*12470*/  FFMA.FTZ R50, R33, R41, R32 ;  /* 0x0000002921327223 */ /* 0x000fe20000010020 */
[--C-:B------:R-:W-:Y:S01]  /*12480*/  HADD2.F32 R34, -RZ, R5.reuse.H1_H1 ;  /* 0x30000005ff227230 */ /* 0x100fe20000004100 */
[----:B------:R-:W-:Y:S01]  /*12490*/  F2FP.F16.E4M3.UNPACK_B R36, R36.H1 ;  /* 0x00000024ff24723e */ /* 0x000fe200030006ff */
[----:B------:R-:W-:Y:S01]  /*124a0*/  HADD2.F32 R33, -RZ, R5.H0_H0 ;  /* 0x20000005ff217230 */ /* 0x000fe20000004100 */
[----:B------:R-:W-:Y:S01]  /*124b0*/  F2FP.F16.E4M3.UNPACK_B R39, R39.H1 ;  /* 0x00000027ff27723e */ /* 0x000fe200030006ff */
[----:B------:R-:W-:Y:S02]  /*124c0*/  HADD2.F32 R32, -RZ, R15.H1_H1 ;  /* 0x3000000fff207230 */ /* 0x000fe40000004100 */
[----:B------:R-:W-:Y:S01]  /*124d0*/  FMUL.FTZ R38, R6, R34 ;  /* 0x0000002206267220 */ /* 0x000fe20000410000 */
[----:B------:R-:W-:Y:S02]  /*124e0*/  HADD2.F32 R5, -RZ, R4.H0_H0 ;  /* 0x20000004ff057230 */ /* 0x000fe40000004100 */
[----:B------:R-:W-:-:S02]  /*124f0*/  HADD2.F32 R4, -RZ, R3.H1_H1 ;  /* 0x30000003ff047230 */ /* 0x000fc40000004100 */
[-C--:B------:R-:W-:Y:S01]  /*12500*/  FMUL.FTZ R40, R6, R32.reuse ;  /* 0x0000002006287220 */ /* 0x080fe20000410000 */
[----:B------:R-:W-:Y:S02]  /*12510*/  HADD2.F32 R15, -RZ, R15.H0_H0 ;  /* 0x2000000fff0f7230 */ /* 0x000fe40000004100 */
[C---:B------:R-:W-:Y:S01]  /*12520*/  FFMA.FTZ R38, R5.reuse, R32, -R38 ;  /* 0x0000002005267223 */ /* 0x040fe20000010826 */
[----:B------:R-:W-:Y:S02]  /*12530*/  HADD2.F32 R3, -RZ, R3.H0_H0 ;  /* 0x20000003ff037230 */ /* 0x000fe40000004100 */
[C---:B------:R-:W-:Y:S01]  /*12540*/  FMUL.FTZ R6, R4.reuse, R33 ;  /* 0x0000002104067220 */ /* 0x040fe20000410000 */
[----:B------:R-:W-:Y:S01]  /*12550*/  FFMA.FTZ R35, R5, R34, R40 ;  /* 0x0000002205237223 */ /* 0x000fe20000010028 */
[-C--:B------:R-:W-:Y:S01]  /*12560*/  FMUL.FTZ R4, R4, R15.reuse ;  /* 0x0000000f04047220 */ /* 0x080fe20000410000 */
[----:B------:R-:W-:Y:S02]  /*12570*/  HADD2.F32 R5, -RZ, R36.H1_H1 ;  /* 0x30000024ff057230 */ /* 0x000fe40000004100 */
[----:B------:R-:W-:Y:S01]  /*12580*/  FFMA.FTZ R32, R3, R15, -R6 ;  /* 0x0000000f03207223 */ /* 0x000fe20000010806 */
[----:B------:R-:W-:-:S02]  /*12590*/  HADD2.F32 R15, -RZ, R39.H1_H1 ;  /* 0x30000027ff0f7230 */ /* 0x000fc40000004100 */
[----:B------:R-:W-:Y:S01]  /*125a0*/  FFMA.FTZ R33, R3, R33, R4 ;  /* 0x0000002103217223 */ /* 0x000fe20000010004 */
[----:B------:R-:W-:Y:S02]  /*125b0*/  HADD2.F32 R4, -RZ, R14.H1_H1 ;  /* 0x3000000eff047230 */ /* 0x000fe40000004100 */
[----:B------:R-:W-:Y:S02]  /*125c0*/  HADD2.F32 R6, -RZ, R39.H0_H0 ;  /* 0x20000027ff067230 */ /* 0x000fe40000004100 */
[----:B------:R-:W-:Y:S02]  /*125d0*/  HADD2.F32 R3, -RZ, R7.H1_H1 ;  /* 0x30000007ff037230 */ /* 0x000fe40000004100 */
[C---:B------:R-:W-:Y:S01]  /*125e0*/  FMUL.FTZ R37, R4.reuse, R15 ;  /* 0x0000000f04257220 */ /* 0x040fe20000410000 */
[----:B------:R-:W-:Y:S02]  /*125f0*/  HADD2.F32 R36, -RZ, R36.H0_H0 ;  /* 0x20000024ff247230 */ /* 0x000fe40000004100 */
[----:B------:R-:W-:Y:S01]  /*12600*/  FMUL.FTZ R34, R4, R5 ;  /* 0x0000000504227220 */ /* 0x000fe20000410000 */
[----:B------:R-:W-:-:S02]  /*12610*/  HADD2.F32 R14, -RZ, R14.H0_H0 ;  /* 0x2000000eff0e7230 */ /* 0x000fc40000004100 */
[C---:B------:R-:W-:Y:S01]  /*12620*/  FMUL.FTZ R4, R3.reuse, R6 ;  /* 0x0000000603047220 */ /* 0x040fe20000410000 */
[----:B------:R-:W-:Y:S02]  /*12630*/  HADD2.F32 R7, -RZ, R7.H0_H0 ;  /* 0x20000007ff077230 */ /* 0x000fe40000004100 */
[-C--:B------:R-:W-:Y:S01]  /*12640*/  FMUL.FTZ R3, R3, R36.reuse ;  /* 0x0000002403037220 */ /* 0x080fe20000410000 */
[C---:B------:R-:W-:Y:S01]  /*12650*/  FFMA.FTZ R37, R14.reuse, R5, -R37 ;  /* 0x000000050e257223 */ /* 0x040fe20000010825 */
[----:B------:R-:W-:Y:S01]  /*12660*/  FFMA.FTZ R34, R14, R15, R34 ;  /* 0x0000000f0e227223 */ /* 0x000fe20000010022 */
[C---:B------:R-:W-:Y:S01]  /*12670*/  FFMA.FTZ R5, R7.reuse, R36, -R4 ;  /* 0x0000002407057223 */ /* 0x040fe20000010804 */
[----:B------:R-:W-:Y:S01]  /*12680*/  FFMA.FTZ R14, R7, R6, R3 ;  /* 0x00000006070e7223 */ /* 0x000fe20000010003 */
[----:B------:R-:W-:Y:S02]  /*12690*/  F2FP.SATFINITE.E4M3.F32.PACK_AB_MERGE_C R6, R46, R45, RZ ;  /* 0x0000002d2e06723e */ /* 0x000fe400048070ff */
[----:B------:R-:W-:-:S02]  /*126a0*/  F2FP.SATFINITE.E4M3.F32.PACK_AB_MERGE_C R7, R50, R49, RZ ;  /* 0x000000313207723e */ /* 0x000fc400048070ff */
[----:B------:R-:W-:Y:S02]  /*126b0*/  F2FP.SATFINITE.E4M3.F32.PACK_AB_MERGE_C R4, R35, R38, RZ ;  /* 0x000000262304723e */ /* 0x000fe400048070ff */
[----:B------:R-:W-:Y:S02]  /*126c0*/  F2FP.SATFINITE.E4M3.F32.PACK_AB_MERGE_C R34, R34, R37, RZ ;  /* 0x000000252222723e */ /* 0x000fe400048070ff */
[----:B------:R-:W-:Y:S02]  /*126d0*/  F2FP.SATFINITE.E4M3.F32.PACK_AB_MERGE_C R6, R43, R42, R6 ;  /* 0x0000002a2b06723e */ /* 0x000fe40004807006 */
[----:B------:R-:W-:Y:S02]  /*126e0*/  F2FP.SATFINITE.E4M3.F32.PACK_AB_MERGE_C R7, R48, R47, R7 ;  /* 0x0000002f3007723e */ /* 0x000fe40004807007 */
[----:B------:R-:W-:Y:S02]  /*126f0*/  F2FP.SATFINITE.E4M3.F32.PACK_AB_MERGE_C R4, R33, R32, R4 ;  /* 0x000000202104723e */ /* 0x000fe40004807004 */
[----:B------:R-:W-:-:S05]  /*12700*/  F2FP.SATFINITE.E4M3.F32.PACK_AB_MERGE_C R5, R14, R5, R34 ;  /* 0x000000050e05723e */ /* 0x000fca0004807022 */
[----:B------:R0:W-:Y:S02]  /*12710*/  STS.128 [R51], R4 ;  /* 0x0000000433007388 */ /* 0x0001e40000000c00 */
.L_x_563:
[----:B------:R-:W-:Y:S05]  /*12720*/  BSYNC B1 ;  /* 0x0000000000017941 */ /* 0x000fea0003800000 */
.L_x_562:
[----:B------:R-:W-:Y:S04]  /*12730*/  BSSY B1, `(.L_x_564) ;  /* 0x0000078000017945 */ /* 0x000fe80003800000 */
[----:B------:R-:W-:Y:S05]  /*12740*/  @P2 BRA `(.L_x_565) ;  /* 0x0000000400d82947 */ /* 0x000fea0003800000 */
[----:B0--34-:R-:W0:Y:S01]  /*12750*/  LDS.128 R4, [R0+0x16400] ;  /* 0x0164000000047984 */ /* 0x019e220000000c00 */
        /* <DEDUP_REMOVED lines=10> */
[----:B------:R-:W-:Y:S02]  /*12800*/  SHF.R.U32.HI R37, RZ, 0x10, R29 ;  /* 0x00000010ff257819 */ /* 0x000fe4000001161d */
[----:B------:R-:W-:-:S02]  /*12810*/  LOP3.LUT R34, R29, 0xff, RZ, 0xc0, !PT ;  /* 0x000000ff1d227812 */ /* 0x000fc400078ec0ff */
[----:B------:R-:W-:Y:S01]  /*12820*/  LOP3.LUT R35, R35, 0xff, RZ, 0xc0, !PT ;  /* 0x000000ff23237812 */ /* 0x000fe200078ec0ff */
[----:B------:R-:W-:Y:S01]  /*12830*/  IMAD.U32 R37, R37, 0x10000, RZ ;  /* 0x0001000025257824 */ /* 0x000fe200078e00ff */
[----:B------:R-:W-:Y:S02]  /*12840*/  PRMT R15, R32, 0x7604, R15 ;  /* 0x00007604200f7816 */ /* 0x000fe4000000000f */
[----:B------:R-:W-:Y:S01]  /*12850*/  LOP3.LUT R33, R14, 0xff, RZ, 0xc0, !PT ;  /* 0x000000ff0e217812 */ /* 0x000fe200078ec0ff */
[----:B------:R-:W-:Y:S01]  /*12860*/  IMAD.U32 R14, R36, 0x10000, RZ ;  /* 0x00010000240e7824 */ /* 0x000fe200078e00ff */
[----:B------:R-:W-:Y:S02]  /*12870*/  LOP3.LUT R32, R28, 0xff, RZ, 0xc0, !PT ;  /* 0x000000ff1c207812 */ /* 0x000fe400078ec0ff */
[----:B------:R-:W-:Y:S02]  /*12880*/  PRMT R34, R35, 0x7604, R34 ;  /* 0x0000760423227816 */ /* 0x000fe40000000022 */
[----:B------:R-:W-:-:S02]  /*12890*/  PRMT R35, R33, 0x7604, R32 ;  /* 0x0000760421237816 */ /* 0x000fc40000000020 */
[----:B------:R-:W-:Y:S02]  /*128a0*/  LOP3.LUT R33, R15, 0xff0000, R14, 0xf8, !PT ;  /* 0x00ff00000f217812 */ /* 0x000fe400078ef80e */
[----:B------:R-:W-:Y:S02]  /*128b0*/  LOP3.LUT R37, R34, 0xff0000, R37, 0xf8, !PT ;  /* 0x00ff000022257812 */ /* 0x000fe400078ef825 */
[----:B------:R-:W-:Y:S02]  /*128c0*/  LOP3.LUT R33, R33, 0xff000000, R31, 0xf8, !PT ;  /* 0xff00000021217812 */ /* 0x000fe400078ef81f */
[----:B------:R-:W-:Y:S02]  /*128d0*/  LOP3.LUT R37, R37, 0xff000000, R29, 0xf8, !PT ;  /* 0xff00000025257812 */ /* 0x000fe400078ef81d */
[----:B------:R-:W-:Y:S02]  /*128e0*/  LOP3.LUT R15, R3, 0xff0000, R30, 0xf8, !PT ;  /* 0x00ff0000030f7812 */ /* 0x000fe400078ef81e */
[----:B0-----:R-:W-:-:S02]  /*128f0*/  F2FP.F16.E4M3.UNPACK_B R3, R6.H1 ;  /* 0x00000006ff03723e */ /* 0x001fc400030006ff */
[----:B------:R-:W-:Y:S02]  /*12900*/  F2FP.F16.E4M3.UNPACK_B R34, R37 ;  /* 0x00000025ff22723e */ /* 0x000fe400020006ff */
[----:B------:R-:W-:Y:S01]  /*12910*/  F2FP.F16.E4M3.UNPACK_B R31, R33 ;  /* 0x00000021ff1f723e */ /* 0x000fe200020006ff */
[----:B------:R-:W-:Y:S01]  /*12920*/  HADD2.F32 R14, -RZ, R3.H1_H1 ;  /* 0x30000003ff0e7230 */ /* 0x000fe20000004100 */
[--C-:B------:R-:W-:Y:S01]  /*12930*/  LOP3.LUT R35, R35, 0xff0000, R28.reuse, 0xf8, !PT ;  /* 0x00ff000023237812 */ /* 0x100fe200078ef81c */
[--C-:B------:R-:W-:Y:S01]  /*12940*/  HADD2.F32 R36, -RZ, R34.reuse.H1_H1 ;  /* 0x30000022ff247230 */ /* 0x100fe20000004100 */
[----:B------:R-:W-:Y:S01]  /*12950*/  F2FP.F16.E4M3.UNPACK_B R6, R6 ;  /* 0x00000006ff06723e */ /* 0x000fe200020006ff */
[----:B------:R-:W-:Y:S01]  /*12960*/  HADD2.F32 R32, -RZ, R31.H1_H1 ;  /* 0x3000001fff207230 */ /* 0x000fe20000004100 */
[----:B------:R-:W-:Y:S01]  /*12970*/  LOP3.LUT R35, R35, 0xff000000, R28, 0xf8, !PT ;  /* 0xff00000023237812 */ /* 0x000fe200078ef81c */
[----:B------:R-:W-:Y:S01]  /*12980*/  HADD2.F32 R34, -RZ, R34.H0_H0 ;  /* 0x20000022ff227230 */ /* 0x000fe20000004100 */
[----:B------:R-:W-:Y:S01]  /*12990*/  LOP3.LUT R30, R15, 0xff000000, R30, 0xf8, !PT ;  /* 0xff0000000f1e7812 */ /* 0x000fe200078ef81e */
[C---:B------:R-:W-:Y:S01]  /*129a0*/  FMUL.FTZ R38, R14.reuse, R36 ;  /* 0x000000240e267220 */ /* 0x040fe20000410000 */
[-C--:B------:R-:W-:Y:S01]  /*129b0*/  F2FP.F16.E4M3.UNPACK_B R28, R7.reuse ;  /* 0x00000007ff1c723e */ /* 0x080fe200020006ff */
[----:B------:R-:W-:Y:S01]  /*129c0*/  FMUL.FTZ R39, R14, R32 ;  /* 0x000000200e277220 */ /* 0x000fe20000410000 */
[----:B------:R-:W-:Y:S01]  /*129d0*/  F2FP.F16.E4M3.UNPACK_B R29, R7.H1 ;  /* 0x00000007ff1d723e */ /* 0x000fe200030006ff */
[----:B------:R-:W-:Y:S01]  /*129e0*/  HADD2.F32 R15, -RZ, R3.H0_H0 ;  /* 0x20000003ff0f7230 */ /* 0x000fe20000004100 */
[-C--:B------:R-:W-:Y:S01]  /*129f0*/  F2FP.F16.E4M3.UNPACK_B R7, R5.reuse ;  /* 0x00000005ff07723e */ /* 0x080fe200020006ff */
[----:B------:R-:W-:Y:S01]  /*12a00*/  HADD2.F32 R31, -RZ, R31.H0_H0 ;  /* 0x2000001fff1f7230 */ /* 0x000fe20000004100 */
[----:B------:R-:W-:Y:S01]  /*12a10*/  F2FP.F16.E4M3.UNPACK_B R14, R5.H1 ;  /* 0x00000005ff0e723e */ /* 0x000fe200030006ff */
[----:B------:R-:W-:-:S02]  /*12a20*/  HADD2.F32 R5, -RZ, R6.H1_H1 ;  /* 0x30000006ff057230 */ /* 0x000fc40000004100 */
[C---:B------:R-:W-:Y:S01]  /*12a30*/  FFMA.FTZ R38, R15.reuse, R32, -R38 ;  /* 0x000000200f267223 */ /* 0x040fe20000010826 */
        /* <DEDUP_REMOVED lines=71> */
.L_x_565:
[----:B------:R-:W-:Y:S05]  /*12eb0*/  BSYNC B1 ;  /* 0x0000000000017941 */ /* 0x000fea0003800000 */
.L_x_564:
        /* <DEDUP_REMOVED lines=43> */
[----:B---34-:R-:W0:Y:S02]  /*13170*/  LDS.128 R4, [R41+0x2000] ;  /* 0x0020000029047984 */ /* 0x018e240000000c00 */
        /* <DEDUP_REMOVED lines=80> */
[----:B------:R0:W-:Y:S02]  /*13680*/  STS.128 [R41+0x2000], R4 ;  /* 0x0020000429007388 */ /* 0x0001e40000000c00 */
.L_x_567:
[----:B------:R-:W-:Y:S05]  /*13690*/  BSYNC B1 ;  /* 0x0000000000017941 */ /* 0x000fea0003800000 */
.L_x_566:
        /* <DEDUP_REMOVED lines=29> */
[--C-:B------:R-:W-:Y:S02]  /*13870*/  LOP3.LUT R27, R27, 0xff0000, R12.reuse, 0xf8, !PT ;  /* 0x00ff00001b1b7812 */ /* 0x100fe400078ef80c */
[----:B------:R-:W-:Y:S01]  /*13880*/  F2FP.F16.E4M3.UNPACK_B R26, R29 ;  /* 0x0000001dff1a723e */ /* 0x000fe200020006ff */
[--C-:B------:R-:W-:Y:S01]  /*13890*/  HADD2.F32 R13, -RZ, R3.reuse.H0_H0 ;  /* 0x20000003ff0d7230 */ /* 0x100fe20000004100 */
[----:B------:R-:W-:Y:S02]  /*138a0*/  F2FP.F16.E4M3.UNPACK_B R21, R25 ;  /* 0x00000019ff15723e */ /* 0x000fe400020006ff */
[----:B------:R-:W-:Y:S01]  /*138b0*/  LOP3.LUT R27, R27, 0xff000000, R12, 0xf8, !PT ;  /* 0xff0000001b1b7812 */ /* 0x000fe200078ef80c */
[----:B------:R-:W-:Y:S01]  /*138c0*/  HADD2.F32 R12, -RZ, R3.H1_H1 ;  /* 0x30000003ff0c7230 */ /* 0x000fe20000004100 */
[----:B------:R-:W-:Y:S01]  /*138d0*/  F2FP.F16.E4M3.UNPACK_B R6, R6 ;  /* 0x00000006ff06723e */ /* 0x000fe200020006ff */
[--C-:B------:R-:W-:Y:S01]  /*138e0*/  HADD2.F32 R28, -RZ, R26.reuse.H1_H1 ;  /* 0x3000001aff1c7230 */ /* 0x100fe20000004100 */
[----:B------:R-:W-:Y:S01]  /*138f0*/  LOP3.LUT R20, R15, 0xff000000, R20, 0xf8, !PT ;  /* 0xff0000000f147812 */ /* 0x000fe200078ef814 */
[--C-:B------:R-:W-:Y:S01]  /*13900*/  HADD2.F32 R24, -RZ, R21.reuse.H1_H1 ;  /* 0x30000015ff187230 */ /* 0x100fe20000004100 */
        /* <DEDUP_REMOVED lines=81> */
.L_x_569:
[----:B------:R-:W-:Y:S05]  /*13e20*/  BSYNC B1 ;  /* 0x0000000000017941 */ /* 0x000fea0003800000 */
.L_x_568:
[----:B------:R-:W-:Y:S05]  /*13e30*/  @P5 BRA `(.L_x_559) ;  /* 0x0000003c00205947 */ /* 0x000fea0003800000 */
[----:B-----5:R-:W4:Y:S01]  /*13e40*/  LDL R31, [R1+0x14] ;  /* 0x00001400011f7983 */ /* 0x020f220000100800 */
[----:B------:R-:W-:Y:S02]  /*13e50*/  SHF.R.U32.HI R12, RZ, 0x8, R9 ;  /* 0x00000008ff0c7819 */ /* 0x000fe40000011609 */
[----:B------:R-:W-:Y:S02]  /*13e60*/  SHF.R.U32.HI R20, RZ, 0x8, R11 ;  /* 0x00000008ff147819 */ /* 0x000fe4000001160b */
[----:B------:R-:W-:Y:S02]  /*13e70*/  LOP3.LUT R13, R9, 0xff, RZ, 0xc0, !PT ;  /* 0x000000ff090d7812 */ /* 0x000fe400078ec0ff */
[----:B------:R-:W-:Y:S02]  /*13e80*/  LOP3.LUT R21, R11, 0xff, RZ, 0xc0, !PT ;  /* 0x000000ff0b157812 */ /* 0x000fe400078ec0ff */
[----:B------:R-:W-:Y:S02]  /*13e90*/  LOP3.LUT R12, R12, 0xff, RZ, 0xc0, !PT ;  /* 0x000000ff0c0c7812 */ /* 0x000fe400078ec0ff */
[----:B------:R-:W-:-:S02]  /*13ea0*/  LOP3.LUT R20, R20, 0xff, RZ, 0xc0, !PT ;  /* 0x000000ff14147812 */ /* 0x000fc400078ec0ff */
[----:B0--3--:R-:W-:Y:S02]  /*13eb0*/  SHF.R.U32.HI R0, RZ, 0x8, R8 ;  /* 0x00000008ff007819 */ /* 0x009fe40000011608 */
[----:B--2---:R-:W-:Y:S02]  /*13ec0*/  SHF.R.U32.HI R14, RZ, 0x8, R10 ;  /* 0x00000008ff0e7819 */ /* 0x004fe4000001160a */
[----:B------:R-:W-:Y:S02]  /*13ed0*/  PRMT R13, R12, 0x7604, R13 ;  /* 0x000076040c0d7816 */ /* 0x000fe4000000000d */
[----:B------:R-:W-:Y:S02]  /*13ee0*/  PRMT R21, R20, 0x7604, R21 ;  /* 0x0000760414157816 */ /* 0x000fe40000000015 */
[----:B------:R-:W-:Y:S02]  /*13ef0*/  SHF.R.U32.HI R12, RZ, 0x10, R9 ;  /* 0x00000010ff0c7819 */ /* 0x000fe40000011609 */
[----:B------:R-:W-:-:S02]  /*13f00*/  SHF.R.U32.HI R20, RZ, 0x10, R11 ;  /* 0x00000010ff147819 */ /* 0x000fc4000001160b */
[----:B-1----:R-:W-:Y:S02]  /*13f10*/  LOP3.LUT R3, R8, 0xff, RZ, 0xc0, !PT ;  /* 0x000000ff08037812 */ /* 0x002fe400078ec0ff */
[----:B------:R-:W-:Y:S02]  /*13f20*/  LOP3.LUT R15, R10, 0xff, RZ, 0xc0, !PT ;  /* 0x000000ff0a0f7812 */ /* 0x000fe400078ec0ff */
[----:B------:R-:W-:Y:S02]  /*13f30*/  LOP3.LUT R0, R0, 0xff, RZ, 0xc0, !PT ;  /* 0x000000ff00007812 */ /* 0x000fe400078ec0ff */
[----:B------:R-:W-:Y:S02]  /*13f40*/  LOP3.LUT R14, R14, 0xff, RZ, 0xc0, !PT ;  /* 0x000000ff0e0e7812 */ /* 0x000fe400078ec0ff */
[----:B------:R-:W-:Y:S02]  /*13f50*/  LOP3.LUT R12, R12, 0xff, RZ, 0xc0, !PT ;  /* 0x000000ff0c0c7812 */ /* 0x000fe400078ec0ff */
[----:B------:R-:W-:-:S02]  /*13f60*/  LOP3.LUT R20, R20, 0xff, RZ, 0xc0, !PT ;  /* 0x000000ff14147812 */ /* 0x000fc400078ec0ff */
[----:B------:R-:W-:Y:S02]  /*13f70*/  PRMT R3, R0, 0x7604, R3 ;  /* 0x0000760400037816 */ /* 0x000fe40000000003 */
[----:B------:R-:W-:Y:S02]  /*13f80*/  PRMT R15, R14, 0x7604, R15 ;  /* 0x000076040e0f7816 */ /* 0x000fe4000000000f */
[----:B------:R-:W-:Y:S02]  /*13f90*/  SHF.R.U32.HI R0, RZ, 0x10, R8 ;  /* 0x00000010ff007819 */ /* 0x000fe40000011608 */
[----:B------:R-:W-:Y:S02]  /*13fa0*/  SHF.R.U32.HI R14, RZ, 0x10, R10 ;  /* 0x00000010ff0e7819 */ /* 0x000fe4000001160a */
[----:B------:R-:W-:Y:S02]  /*13fb0*/  PRMT R13, R12, 0x7054, R13 ;  /* 0x000070540c0d7816 */ /* 0x000fe4000000000d */
[----:B------:R-:W-:-:S02]  /*13fc0*/  PRMT R21, R20, 0x7054, R21 ;  /* 0x0000705414157816 */ /* 0x000fc40000000015 */
[----:B------:R-:W-:Y:S02]  /*13fd0*/  LOP3.LUT R0, R0, 0xff, RZ, 0xc0, !PT ;  /* 0x000000ff00007812 */ /* 0x000fe400078ec0ff */
[----:B------:R-:W-:Y:S02]  /*13fe0*/  LOP3.LUT R14, R14, 0xff, RZ, 0xc0, !PT ;  /* 0x000000ff0e0e7812 */ /* 0x000fe400078ec0ff */
[----:B------:R-:W-:Y:S02]  /*13ff0*/  LOP3.LUT R21, R21, 0xff000000, R11, 0xf8, !PT ;  /* 0xff00000015157812 */ /* 0x000fe400078ef80b */
[----:B------:R-:W-:Y:S02]  /*14000*/  LOP3.LUT R13, R13, 0xff000000, R9, 0xf8, !PT ;  /* 0xff0000000d0d7812 */ /* 0x000fe400078ef809 */
[----:B------:R-:W-:Y:S02]  /*14010*/  PRMT R3, R0, 0x7054, R3 ;  /* 0x0000705400037816 */ /* 0x000fe40000000003 */
[----:B------:R-:W-:-:S02]  /*14020*/  PRMT R15, R14, 0x7054, R15 ;  /* 0x000070540e0f7816 */ /* 0x000fc4000000000f */
[----:B------:R-:W-:Y:S02]  /*14030*/  F2FP.F16.E4M3.UNPACK_B R24, R21 ;  /* 0x00000015ff18723e */ /* 0x000fe400020006ff */
[----:B------:R-:W-:Y:S02]  /*14040*/  F2FP.F16.E4M3.UNPACK_B R14, R13 ;  /* 0x0000000dff0e723e */ /* 0x000fe400020006ff */
[----:B------:R-:W-:Y:S01]  /*14050*/  LOP3.LUT R12, R3, 0xff000000, R8, 0xf8, !PT ;  /* 0xff000000030c7812 */ /* 0x000fe200078ef808 */
[----:B------:R-:W-:Y:S01]  /*14060*/  HADD2.F32 R25, -RZ, R24.H1_H1 ;  /* 0x30000018ff197230 */ /* 0x000fe20000004100 */
[----:B------:R-:W-:Y:S01]  /*14070*/  LOP3.LUT R20, R15, 0xff000000, R10, 0xf8, !PT ;  /* 0xff0000000f147812 */ /* 0x000fe200078ef80a */
[----:B------:R-:W-:Y:S01]  /*14080*/  HADD2.F32 R15, -RZ, R14.H1_H1 ;  /* 0x3000000eff0f7230 */ /* 0x000fe20000004100 */
[----:B------:R-:W-:Y:S01]  /*14090*/  F2FP.F16.E4M3.UNPACK_B R21, R21.H1 ;  /* 0x00000015ff15723e */ /* 0x000fe200030006ff */
[----:B------:R-:W-:Y:S01]  /*140a0*/  HADD2.F32 R24, -RZ, R24.H0_H0 ;  /* 0x20000018ff187230 */ /* 0x000fe20000004100 */
[----:B------:R-:W-:Y:S01]  /*140b0*/  F2FP.F16.E4M3.UNPACK_B R13, R13.H1 ;  /* 0x0000000dff0d723e */ /* 0x000fe200030006ff */
[----:B------:R-:W-:Y:S01]  /*140c0*/  HADD2.F32 R14, -RZ, R14.H0_H0 ;  /* 0x2000000eff0e7230 */ /* 0x000fe20000004100 */
[----:B----4-:R-:W0:Y:S02]  /*140d0*/  LDS.128 R4, [R31+0x4000] ;  /* 0x004000001f047984 */ /* 0x010e240000000c00 */
[----:B0-----:R-:W-:-:S02]  /*140e0*/  F2FP.F16.E4M3.UNPACK_B R0, R6.H1 ;  /* 0x00000006ff00723e */ /* 0x001fc400030006ff */
[----:B------:R-:W-:Y:S02]  /*140f0*/  F2FP.F16.E4M3.UNPACK_B R3, R6 ;  /* 0x00000006ff03723e */ /* 0x000fe400020006ff */
[-C--:B------:R-:W-:Y:S01]  /*14100*/  F2FP.F16.E4M3.UNPACK_B R10, R7.reuse ;  /* 0x00000007ff0a723e */ /* 0x080fe200020006ff */
[--C-:B------:R-:W-:Y:S01]  /*14110*/  HADD2.F32 R9, -RZ, R0.reuse.H1_H1 ;  /* 0x30000000ff097230 */ /* 0x100fe20000004100 */
[----:B------:R-:W-:Y:S01]  /*14120*/  F2FP.F16.E4M3.UNPACK_B R11, R7.H1 ;  /* 0x00000007ff0b723e */ /* 0x000fe200030006ff */
[----:B------:R-:W-:Y:S01]  /*14130*/  HADD2.F32 R8, -RZ, R0.H0_H0 ;  /* 0x20000000ff087230 */ /* 0x000fe20000004100 */
[-C--:B------:R-:W-:Y:S02]  /*14140*/  F2FP.F16.E4M3.UNPACK_B R6, R5.reuse ;  /* 0x00000005ff06723e */ /* 0x080fe400020006ff */
[----:B------:R-:W-:Y:S01]  /*14150*/  F2FP.F16.E4M3.UNPACK_B R7, R5.H1 ;  /* 0x00000005ff07723e */ /* 0x000fe200030006ff */
[C---:B------:R-:W-:Y:S01]  /*14160*/  FMUL.FTZ R27, R9.reuse, R25 ;  /* 0x00000019091b7220 */ /* 0x040fe20000410000 */
[-C--:B------:R-:W-:Y:S01]  /*14170*/  FMUL.FTZ R26, R9, R15.reuse ;  /* 0x0000000f091a7220 */ /* 0x080fe20000410000 */
[--C-:B------:R-:W-:Y:S01]  /*14180*/  HADD2.F32 R5, -RZ, R3.reuse.H1_H1 ;  /* 0x30000003ff057230 */ /* 0x100fe20000004100 */
[----:B------:R-:W-:Y:S01]  /*14190*/  F2FP.F16.E4M3.UNPACK_B R0, R4 ;  /* 0x00000004ff00723e */ /* 0x000fe200020006ff */
[C---:B------:R-:W-:Y:S01]  /*141a0*/  FFMA.FTZ R27, R8.reuse, R15, -R27 ;  /* 0x0000000f081b7223 */ /* 0x040fe2000001081b */
[----:B------:R-:W-:Y:S01]  /*141b0*/  FFMA.FTZ R26, R8, R25, R26 ;  /* 0x00000019081a7223 */ /* 0x000fe2000001001a */
[----:B------:R-:W-:-:S02]  /*141c0*/  HADD2.F32 R3, -RZ, R3.H0_H0 ;  /* 0x20000003ff037230 */ /* 0x000fc40000004100 */
[C---:B------:R-:W-:Y:S01]  /*141d0*/  FMUL.FTZ R8, R5.reuse, R24 ;  /* 0x0000001805087220 */ /* 0x040fe20000410000 */
[----:B------:R-:W-:Y:S01]  /*141e0*/  FMUL.FTZ R15, R5, R14 ;  /* 0x0000000e050f7220 */ /* 0x000fe20000410000 */
[--C-:B------:R-:W-:Y:S01]  /*141f0*/  HADD2.F32 R5, -RZ, R10.reuse.H1_H1 ;  /* 0x3000000aff057230 */ /* 0x100fe20000004100 */
[----:B------:R-:W-:Y:S01]  /*14200*/  F2FP.F16.E4M3.UNPACK_B R4, R4.H1 ;  /* 0x00000004ff04723e */ /* 0x000fe200030006ff */
[----:B------:R-:W-:Y:S02]  /*14210*/  HADD2.F32 R9, -RZ, R21.H0_H0 ;  /* 0x20000015ff097230 */ /* 0x000fe40000004100 */
[C---:B------:R-:W-:Y:S01]  /*14220*/  FFMA.FTZ R25, R3.reuse, R14, -R8 ;  /* 0x0000000e03197223 */ /* 0x040fe20000010808 */
[----:B------:R-:W-:Y:S01]  /*14230*/  FFMA.FTZ R24, R3, R24, R15 ;  /* 0x0000001803187223 */ /* 0x000fe2000001000f */
[----:B------:R-:W-:Y:S02]  /*14240*/  HADD2.F32 R8, -RZ, R13.H0_H0 ;  /* 0x2000000dff087230 */ /* 0x000fe40000004100 */
[----:B------:R-:W-:-:S02]  /*14250*/  HADD2.F32 R10, -RZ, R10.H0_H0 ;  /* 0x2000000aff0a7230 */ /* 0x000fc40000004100 */
[CC--:B------:R-:W-:Y:S01]  /*14260*/  FMUL.FTZ R15, R5.reuse, R9.reuse ;  /* 0x00000009050f7220 */ /* 0x0c0fe20000410000 */
[----:B------:R-:W-:Y:S02]  /*14270*/  HADD2.F32 R14, -RZ, R21.H1_H1 ;  /* 0x30000015ff0e7230 */ /* 0x000fe40000004100 */
[-C--:B------:R-:W-:Y:S01]  /*14280*/  FMUL.FTZ R5, R5, R8.reuse ;  /* 0x0000000805057220 */ /* 0x080fe20000410000 */
[----:B------:R-:W-:Y:S02]  /*14290*/  HADD2.F32 R3, -RZ, R11.H1_H1 ;  /* 0x3000000bff037230 */ /* 0x000fe40000004100 */
[C---:B------:R-:W-:Y:S01]  /*142a0*/  FFMA.FTZ R21, R10.reuse, R8, -R15 ;  /* 0x000000080a157223 */ /* 0x040fe2000001080f */
[----:B------:R-:W-:Y:S02]  /*142b0*/  HADD2.F32 R8, -RZ, R13.H1_H1 ;  /* 0x3000000dff087230 */ /* 0x000fe40000004100 */
[----:B------:R-:W-:Y:S01]  /*142c0*/  FFMA.FTZ R28, R10, R9, R5 ;  /* 0x000000090a1c7223 */ /* 0x000fe20000010005 */
[----:B------:R-:W-:-:S02]  /*142d0*/  HADD2.F32 R11, -RZ, R11.H0_H0 ;  /* 0x2000000bff0b7230 */ /* 0x000fc40000004100 */
[C---:B------:R-:W-:Y:S01]  /*142e0*/  FMUL.FTZ R30, R3.reuse, R14 ;  /* 0x0000000e031e7220 */ /* 0x040fe20000410000 */
[----:B------:R-:W-:Y:S01]  /*142f0*/  F2FP.F16.E4M3.UNPACK_B R9, R20 ;  /* 0x00000014ff09723e */ /* 0x000fe200020006ff */
[-C--:B------:R-:W-:Y:S01]  /*14300*/  FMUL.FTZ R10, R3, R8.reuse ;  /* 0x00000008030a7220 */ /* 0x080fe20000410000 */
[----:B------:R-:W-:Y:S02]  /*14310*/  HADD2.F32 R5, -RZ, R4.H1_H1 ;  /* 0x30000004ff057230 */ /* 0x000fe40000004100 */
[C---:B------:R-:W-:Y:S01]  /*14320*/  FFMA.FTZ R30, R11.reuse, R8, -R30 ;  /* 0x000000080b1e7223 */ /* 0x040fe2000001081e */
[----:B------:R-:W-:Y:S01]  /*14330*/  F2FP.F16.E4M3.UNPACK_B R8, R12 ;  /* 0x0000000cff08723e */ /* 0x000fe200020006ff */
[----:B------:R-:W-:Y:S01]  /*14340*/  FFMA.FTZ R29, R11, R14, R10 ;  /* 0x0000000e0b1d7223 */ /* 0x000fe2000001000a */
[--C-:B------:R-:W-:Y:S01]  /*14350*/  HADD2.F32 R13, -RZ, R9.reuse.H1_H1 ;  /* 0x30000009ff0d7230 */ /* 0x100fe20000004100 */
[----:B------:R-:W-:Y:S01]  /*14360*/  F2FP.F16.E4M3.UNPACK_B R12, R12.H1 ;  /* 0x0000000cff0c723e */ /* 0x000fe200030006ff */
[----:B------:R-:W-:Y:S01]  /*14370*/  HADD2.F32 R10, -RZ, R9.H0_H0 ;  /* 0x20000009ff0a7230 */ /* 0x000fe20000004100 */
[----:B------:R-:W-:Y:S01]  /*14380*/  F2FP.F16.E4M3.UNPACK_B R20, R20.H1 ;  /* 0x00000014ff14723e */ /* 0x000fe200030006ff */
[----:B------:R-:W-:-:S02]  /*14390*/  HADD2.F32 R9, -RZ, R8.H1_H1 ;  /* 0x30000008ff097230 */ /* 0x000fc40000004100 */
[C---:B------:R-:W-:Y:S01]  /*143a0*/  FMUL.FTZ R11, R5.reuse, R13 ;  /* 0x0000000d050b7220 */ /* 0x040fe20000410000 */
[----:B------:R-:W-:Y:S02]  /*143b0*/  HADD2.F32 R3, -RZ, R0.H1_H1 ;  /* 0x30000000ff037230 */ /* 0x000fe40000004100 */
        /* <DEDUP_REMOVED lines=10> */
[----:B------:R-:W-:-:S02]  /*14460*/  HADD2.F32 R4, -RZ, R12.H1_H1 ;  /* 0x3000000cff047230 */ /* 0x000fc40000004100 */
[--C-:B------:R-:W-:Y:S02]  /*14470*/  HADD2.F32 R3, -RZ, R7.reuse.H1_H1 ;  /* 0x30000007ff037230 */ /* 0x100fe40000004100 */
[--C-:B------:R-:W-:Y:S02]  /*14480*/  HADD2.F32 R8, -RZ, R20.reuse.H1_H1 ;  /* 0x30000014ff087230 */ /* 0x100fe40000004100 */
[----:B------:R-:W-:Y:S02]  /*14490*/  HADD2.F32 R9, -RZ, R20.H0_H0 ;  /* 0x20000014ff097230 */ /* 0x000fe40000004100 */
[C---:B------:R-:W-:Y:S01]  /*144a0*/  FMUL.FTZ R13, R3.reuse, R4 ;  /* 0x00000004030d7220 */ /* 0x040fe20000410000 */
[----:B------:R-:W-:Y:S02]  /*144b0*/  HADD2.F32 R0, -RZ, R6.H1_H1 ;  /* 0x30000006ff007230 */ /* 0x000fe40000004100 */
        /* <DEDUP_REMOVED lines=18> */
[----:B------:R0:W-:Y:S01]  /*145e0*/  STS.128 [R31+0x4000], R4 ;  /* 0x004000041f007388 */ /* 0x0001e20000000c00 */
[----:B------:R-:W-:Y:S05]  /*145f0*/  BRA `(.L_x_559) ;  /* 0x0000003400307947 */ /* 0x000fea0003800000 */
.L_x_553:
[----:B------:R-:W-:-:S03]  /*14600*/  UMOV UR4, 0xffffffff ;  /* 0xffffffff00047882 */ /* 0x000fc60000000000 */
[----:B------:R-:W-:Y:S05]  /*14610*/  BRA.DIV UR4, `(.L_x_570) ;  /* 0x0000017a04c87947 */ /* 0x000fea000b800000 */
[----:B------:R0:W1:Y:S04]  /*14620*/  SHFL.IDX PT, R21, R24, RZ, 0x1e1f ;  /* 0x001e1fff18157589 */ /* 0x00006800000e0000 */
[----:B------:R0:W2:Y:S04]  /*14630*/  SHFL.IDX PT, R39, R138, RZ, 0x1e1f ;  /* 0x001e1fff8a277589 */ /* 0x0000a800000e0000 */
[----:B------:R0:W3:Y:S04]  /*14640*/  SHFL.IDX PT, R3, R26, RZ, 0x1e1f ;  /* 0x001e1fff1a037589 */ /* 0x0000e800000e0000 */
[----:B------:R-:W4:Y:S02]  /*14650*/  SHFL.IDX PT, R37, R37, RZ, 0x1e1f ;  /* 0x001e1fff25257589 */ /* 0x000f2400000e0000 */
.L_x_819:
[----:B------:R-:W-:Y:S01]  /*14660*/  ULDC UR4, c[0x0][0x448] ;  /* 0x0001120000047ab9 */ /* 0x000fe20000000800 */
[----:B------:R-:W-:Y:S01]  /*14670*/  BSSY B1, `(.L_x_571) ;  /* 0x0000038000017945 */ /* 0x000fe20003800000 */
[----:B------:R-:W-:Y:S01]  /*14680*/  IMAD R0, R152, UR4, RZ ;  /* 0x0000000498007c24 */ /* 0x000fe2000f8e02ff */
[----:B------:R-:W-:Y:S02]  /*14690*/  CS2R R28, SRZ ;  /* 0x00000000001c7805 */ /* 0x000fe4000001ff00 */
[----:B------:R-:W-:Y:S02]  /*146a0*/  CS2R R30, SRZ ;  /* 0x00000000001e7805 */ /* 0x000fe4000001ff00 */
[----:B------:R-:W-:Y:S02]  /*146b0*/  CS2R R6, SRZ ;  /* 0x0000000000067805 */ /* 0x000fe4000001ff00 */
        /* <DEDUP_REMOVED lines=8> */
[----:B0-----:R-:W-:Y:S02]  /*14740*/  CS2R R24, SRZ ;  /* 0x0000000000187805 */ /* 0x001fe4000001ff00 */
[----:B------:R-:W-:Y:S01]  /*14750*/  CS2R R26, SRZ ;  /* 0x00000000001a7805 */ /* 0x000fe2000001ff00 */
[----:B------:R-:W-:Y:S06]  /*14760*/  @P0 BRA `(.L_x_572) ;  /* 0x0000000000a00947 */ /* 0x000fec0003800000 */
[C---:B------:R-:W-:Y:S01]  /*14770*/  IADD3 R4, R16.reuse, 0x20, RZ ;  /* 0x0000002010047810 */ /* 0x040fe20007ffe0ff */
[----:B------:R-:W-:Y:S01]  /*14780*/  ULDC UR4, c[0x0][0x3f4] ;  /* 0x0000fd0000047ab9 */ /* 0x000fe20000000800 */
[C---:B------:R-:W-:Y:S01]  /*14790*/  VIADD R5, R16.reuse, 0x40 ;  /* 0x0000004010057836 */ /* 0x040fe20000000000 */
[----:B------:R-:W-:Y:S02]  /*147a0*/  ISETP.GE.AND P2, PT, R16, UR4, PT ;  /* 0x0000000410007c0c */ /* 0x000fe4000bf46270 */
[----:B------:R-:W-:Y:S02]  /*147b0*/  CS2R R32, SRZ ;  /* 0x0000000000207805 */ /* 0x000fe4000001ff00 */
[----:B------:R-:W-:Y:S02]  /*147c0*/  ISETP.GE.AND P1, PT, R4, UR4, PT ;  /* 0x0000000404007c0c */ /* 0x000fe4000bf26270 */
[----:B------:R-:W-:Y:S02]  /*147d0*/  CS2R R34, SRZ ;  /* 0x0000000000227805 */ /* 0x000fe4000001ff00 */
[----:B------:R-:W-:-:S02]  /*147e0*/  ISETP.GE.AND P0, PT, R5, UR4, PT ;  /* 0x0000000405007c0c */ /* 0x000fc4000bf06270 */
[----:B------:R-:W-:Y:S02]  /*147f0*/  CS2R R28, SRZ ;  /* 0x00000000001c7805 */ /* 0x000fe4000001ff00 */
[----:B------:R-:W-:Y:S02]  /*14800*/  CS2R R30, SRZ ;  /* 0x00000000001e7805 */ /* 0x000fe4000001ff00 */
[----:B------:R-:W-:Y:S02]  /*14810*/  CS2R R12, SRZ ;  /* 0x00000000000c7805 */ /* 0x000fe4000001ff00 */
[----:B------:R-:W-:Y:S02]  /*14820*/  CS2R R14, SRZ ;  /* 0x00000000000e7805 */ /* 0x000fe4000001ff00 */
[----:B-1----:R-:W-:Y:S01]  /*14830*/  @!P2 IADD3 R40, P3, R16, R21, RZ ;  /* 0x000000151028a210 */ /* 0x002fe20007f7e0ff */
[----:B------:R-:W-:Y:S02]  /*14840*/  @!P1 IMAD.SHL.U32 R46, R170, 0x10, RZ ;  /* 0x00000010aa2e9824 */ /* 0x000fe400078e00ff */
[----:B------:R-:W-:-:S02]  /*14850*/  @!P0 IMAD.SHL.U32 R48, R171, 0x10, RZ ;  /* 0x00000010ab308824 */ /* 0x000fc400078e00ff */
[----:B---3--:R-:W-:Y:S01]  /*14860*/  @!P2 IMAD.X R41, R3, 0x1, R17, P3 ;  /* 0x000000010329a824 */ /* 0x008fe200018e0611 */
[----:B------:R-:W-:Y:S02]  /*14870*/  @!P1 SHF.R.S32.HI R4, RZ, 0x1f, R46 ;  /* 0x0000001fff049819 */ /* 0x000fe4000001142e */
[C---:B------:R-:W-:Y:S02]  /*14880*/  @!P1 IADD3 R42, P5, R46.reuse, R21, RZ ;  /* 0x000000152e2a9210 */ /* 0x040fe40007fbe0ff */
[----:B--2---:R-:W-:Y:S02]  /*14890*/  @!P1 IADD3 R46, P4, R46, R39, RZ ;  /* 0x000000272e2e9210 */ /* 0x004fe40007f9e0ff */
[----:B------:R-:W-:Y:S02]  /*148a0*/  CS2R R24, SRZ ;  /* 0x0000000000187805 */ /* 0x000fe4000001ff00 */
[----:B------:R-:W-:Y:S02]  /*148b0*/  @!P0 IADD3 R38, P3, R48, R21, RZ ;  /* 0x0000001530268210 */ /* 0x000fe40007f7e0ff */
[----:B------:R-:W-:-:S02]  /*148c0*/  CS2R R26, SRZ ;  /* 0x00000000001a7805 */ /* 0x000fc4000001ff00 */
[----:B------:R-:W-:Y:S01]  /*148d0*/  @!P0 SHF.R.S32.HI R6, RZ, 0x1f, R48 ;  /* 0x0000001fff068819 */ /* 0x000fe20000011430 */
[----:B----4-:R-:W-:Y:S01]  /*148e0*/  @!P1 IMAD.X R47, R37, 0x1, R4, P4 ;  /* 0x00000001252f9824 */ /* 0x010fe200020e0604 */
[C---:B------:R-:W-:Y:S02]  /*148f0*/  @!P1 IADD3.X R43, R3.reuse, R4, RZ, P5, !PT ;  /* 0x00000004032b9210 */ /* 0x040fe40002ffe4ff */
[----:B------:R-:W-:Y:S02]  /*14900*/  CS2R R8, SRZ ;  /* 0x0000000000087805 */ /* 0x000fe4000001ff00 */
[-C--:B------:R-:W-:Y:S02]  /*14910*/  @!P0 IADD3 R48, P5, R48, R39.reuse, RZ ;  /* 0x0000002730308210 */ /* 0x080fe40007fbe0ff */
[----:B------:R-:W-:Y:S02]  /*14920*/  CS2R R10, SRZ ;  /* 0x00000000000a7805 */ /* 0x000fe4000001ff00 */
[----:B------:R-:W-:Y:S01]  /*14930*/  @!P2 IADD3 R20, P4, R16, R39, RZ ;  /* 0x000000271014a210 */ /* 0x000fe20007f9e0ff */
[--C-:B------:R-:W-:Y:S01]  /*14940*/  @!P0 IMAD.X R39, R3, 0x1, R6.reuse, P3 ;  /* 0x0000000103278824 */ /* 0x100fe200018e0606 */
[----:B------:R-:W-:Y:S01]  /*14950*/  CS2R R4, SRZ ;  /* 0x0000000000047805 */ /* 0x000fe2000001ff00 */
[C---:B------:R-:W-:Y:S01]  /*14960*/  @!P0 IMAD.X R49, R37.reuse, 0x1, R6, P5 ;  /* 0x0000000125318824 */ /* 0x040fe200028e0606 */
[----:B------:R-:W-:Y:S01]  /*14970*/  CS2R R6, SRZ ;  /* 0x0000000000067805 */ /* 0x000fe2000001ff00 */
[----:B------:R-:W-:Y:S01]  /*14980*/  @!P2 IMAD.X R21, R37, 0x1, R17, P4 ;  /* 0x000000012515a824 */ /* 0x000fe200020e0611 */
[----:B------:R0:W5:Y:S04]  /*14990*/  @!P2 LD.E.128 R32, desc[UR50][R40.64] ;  /* 0x000000322820a980 */ /* 0x000168000c101d00 */
[----:B------:R0:W5:Y:S04]  /*149a0*/  @!P2 LD.E.128 R28, desc[UR50][R20.64] ;  /* 0x00000032141ca980 */ /* 0x000168000c101d00 */
[----:B------:R0:W5:Y:S04]  /*149b0*/  @!P1 LD.E.128 R12, desc[UR50][R42.64] ;  /* 0x000000322a0c9980 */ /* 0x000168000c101d00 */
[----:B------:R0:W5:Y:S04]  /*149c0*/  @!P1 LD.E.128 R4, desc[UR50][R46.64] ;  /* 0x000000322e049980 */ /* 0x000168000c101d00 */
[----:B------:R0:W5:Y:S04]  /*149d0*/  @!P0 LD.E.128 R24, desc[UR50][R38.64] ;  /* 0x0000003226188980 */ /* 0x000168000c101d00 */
[----:B------:R0:W5:Y:S02]  /*149e0*/  @!P0 LD.E.128 R8, desc[UR50][R48.64] ;  /* 0x0000003230088980 */ /* 0x000164000c101d00 */
.L_x_572:
[----:B------:R-:W-:Y:S05]  /*149f0*/  BSYNC B1 ;  /* 0x0000000000017941 */ /* 0x000fea0003800000 */
.L_x_571:
[----:B------:R-:W-:Y:S01]  /*14a00*/  ULEA.HI UR4, UR37, UR37, URZ, 0x1 ;  /* 0x0000002525047291 */ /* 0x000fe2000f8f083f */
[----:B------:R-:W-:Y:S01]  /*14a10*/  IMAD R0, R137, -0x80, R0 ;  /* 0xffffff8089007824 */ /* 0x000fe200078e0200 */
[----:B------:R-:W-:Y:S02]  /*14a20*/  BSSY B1, `(.L_x_573) ;  /* 0x0000009000017945 */ /* 0x000fe40003800000 */
[----:B------:R-:W-:Y:S02]  /*14a30*/  ULOP3.LUT UR4, UR4, 0xfffffffe, URZ, 0xc0, !UPT ;  /* 0xfffffffe04047892 */ /* 0x000fe4000f8ec03f */
[----:B------:R-:W-:Y:S02]  /*14a40*/  VIMNMX R0, R0, 0x80, PT ;  /* 0x0000008000007848 */ /* 0x000fe40003fe0100 */
[----:B------:R-:W-:Y:S02]  /*14a50*/  UIADD3 UR4, UR37, -UR4, URZ ;  /* 0x8000000425047290 */ /* 0x000fe4000fffe03f */
[----:B------:R-:W-:-:S04]  /*14a60*/  ISETP.GE.AND P1, PT, R195, R0, PT ;  /* 0x00000000c300720c */ /* 0x000fc80003f26270 */
[----:B---3--:R-:W-:-:S04]  /*14a70*/  MOV R3, UR4 ;  /* 0x0000000400037c02 */ /* 0x008fc80008000f00 */
[----:B------:R-:W-:-:S04]  /*14a80*/  SHF.L.U32 R3, R3, 0x1f, RZ ;  /* 0x0000001f03037819 */ /* 0x000fc800000006ff */
[----:B------:R-:W3:Y:S02]  /*14a90*/  SYNCS.PHASECHK.TRANS64.TRYWAIT P0, [R18+URZ+0x29800], R3 ;  /* 0x02980003120075a7 */ /* 0x000ee4000800017f */
[----:B---3--:R-:W-:Y:S05]  /*14aa0*/  @!P0 BRA `(.L_x_574) ;  /* 0x0000017800188947 */ /* 0x008fea0003800000 */
.L_x_820:
[----:B------:R-:W-:Y:S05]  /*14ab0*/  BSYNC B1 ;  /* 0x0000000000017941 */ /* 0x000fea0003800000 */
.L_x_573:
[----:B------:R-:W-:Y:S05]  /*14ac0*/  @P1 BRA `(.L_x_559) ;  /* 0x0000002c00fc1947 */ /* 0x000fea0003800000 */
[----:B---3--:R-:W3:Y:S01]  /*14ad0*/  LDC R3, c[0x0][0x3f4] ;  /* 0x0000fd00ff037b82 */ /* 0x008ee20000000800 */
[C---:B------:R-:W-:Y:S01]  /*14ae0*/  VIADD R0, R16.reuse, 0x20 ;  /* 0x0000002010007836 */ /* 0x040fe20000000000 */
[----:B------:R-:W-:Y:S01]  /*14af0*/  BSSY B1, `(.L_x_575) ;  /* 0x0000102000017945 */ /* 0x000fe20003800000 */
[C---:B0-----:R-:W-:Y:S01]  /*14b00*/  VIADD R20, R16.reuse, 0x40 ;  /* 0x0000004010147836 */ /* 0x041fe20000000000 */
[-C--:B---3--:R-:W-:Y:S02]  /*14b10*/  ISETP.GE.AND P0, PT, R16, R3.reuse, PT ;  /* 0x000000031000720c */ /* 0x088fe40003f06270 */
[-C--:B------:R-:W-:Y:S02]  /*14b20*/  ISETP.GE.AND P1, PT, R0, R3.reuse, PT ;  /* 0x000000030000720c */ /* 0x080fe40003f26270 */
[----:B------:R-:W-:-:S09]  /*14b30*/  ISETP.GE.AND P2, PT, R20, R3, PT ;  /* 0x000000031400720c */ /* 0x000fd20003f46270 */
[----:B------:R-:W-:Y:S05]  /*14b40*/  @P0 BRA `(.L_x_576) ;  /* 0x0000000c00f00947 */ /* 0x000fea0003800000 */
[----:B------:R-:W3:Y:S01]  /*14b50*/  LDL R65, [R1+0x44] ;  /* 0x0000440001417983 */ /* 0x000ee20000100800 */
[----:B-1----:R-:W0:Y:S01]  /*14b60*/  S2R R21, SR_TID.X ;  /* 0x0000000000157919 */ /* 0x002e220000002100 */
[----:B-----5:R-:W-:Y:S02]  /*14b70*/  SHF.R.U32.HI R0, RZ, 0x8, R32 ;  /* 0x00000008ff007819 */ /* 0x020fe40000011620 */
[----:B------:R-:W-:Y:S01]  /*14b80*/  LOP3.LUT R20, R32, 0xff, RZ, 0xc0, !PT ;  /* 0x000000ff20147812 */ /* 0x000fe200078ec0ff */
[----:B0-----:R-:W-:-:S05]  /*14b90*/  VIADD R21, R21, 0xffffff80 ;  /* 0xffffff8015157836 */ /* 0x001fca0000000000 */
[----:B------:R-:W-:-:S04]  /*14ba0*/  LEA.HI R40, R21, R21, RZ, 0x1 ;  /* 0x0000001515287211 */ /* 0x000fc800078f08ff */
[----:B------:R-:W-:-:S05]  /*14bb0*/  LOP3.LUT R40, R40, 0xfffffffe, RZ, 0xc0, !PT ;  /* 0xfffffffe28287812 */ /* 0x000fca00078ec0ff */
[----:B------:R-:W-:Y:S01]  /*14bc0*/  IMAD.IADD R40, R21, 0x1, -R40 ;  /* 0x0000000115287824 */ /* 0x000fe200078e0a28 */
[----:B------:R-:W-:-:S04]  /*14bd0*/  LOP3.LUT R21, R0, 0xff, RZ, 0xc0, !PT ;  /* 0x000000ff00157812 */ /* 0x000fc800078ec0ff */
[----:B------:R-:W-:Y:S02]  /*14be0*/  LEA.HI R0, R3, R40, RZ, 0x1c ;  /* 0x0000002803007211 */ /* 0x000fe400078fe0ff */
[----:B------:R-:W-:Y:S02]  /*14bf0*/  PRMT R45, R21, 0x7604, R20 ;  /* 0x00007604152d7816 */ /* 0x000fe40000000014 */
[----:B------:R-:W-:-:S04]  /*14c00*/  SHF.R.S32.HI R21, RZ, 0x1f, R0 ;  /* 0x0000001fff157819 */ /* 0x000fc80000011400 */
[----:B------:R-:W-:Y:S02]  /*14c10*/  LEA.HI R20, R21, R0, RZ, 0x2 ;  /* 0x0000000015147211 */ /* 0x000fe400078f10ff */
[----:B------:R-:W-:-:S03]  /*14c20*/  SHF.L.U32 R0, R0, 0x4, RZ ;  /* 0x0000000400007819 */ /* 0x000fc600000006ff */
[----:B------:R-:W-:Y:S01]  /*14c30*/  IMAD.SHL.U32 R20, R20, 0x800, RZ ;  /* 0x0000080014147824 */ /* 0x000fe200078e00ff */
[----:B------:R-:W-:Y:S02]  /*14c40*/  LOP3.LUT R21, R205, 0x30, R0, 0xf8, !PT ;  /* 0x00000030cd157812 */ /* 0x000fe400078ef800 */
[----:B----4-:R-:W-:Y:S02]  /*14c50*/  SHF.R.U32.HI R37, RZ, 0x8, R33 ;  /* 0x00000008ff257819 */ /* 0x010fe40000011621 */
[----:B--2---:R-:W-:Y:S02]  /*14c60*/  SHF.R.U32.HI R39, RZ, 0x8, R34 ;  /* 0x00000008ff277819 */ /* 0x004fe40000011622 */
[----:B------:R-:W-:Y:S02]  /*14c70*/  LOP3.LUT R21, R21, R206, RZ, 0x3c, !PT ;  /* 0x000000ce15157212 */ /* 0x000fe400078e3cff */
[----:B------:R-:W-:Y:S02]  /*14c80*/  LOP3.LUT R20, R20, 0xffffe000, RZ, 0xc0, !PT ;  /* 0xffffe00014147812 */ /* 0x000fe400078ec0ff */
[----:B------:R-:W-:-:S02]  /*14c90*/  LOP3.LUT R36, R33, 0xff, RZ, 0xc0, !PT ;  /* 0x000000ff21247812 */ /* 0x000fc400078ec0ff */
[----:B------:R-:W-:Y:S02]  /*14ca0*/  LOP3.LUT R38, R34, 0xff, RZ, 0xc0, !PT ;  /* 0x000000ff22267812 */ /* 0x000fe400078ec0ff */
[----:B------:R-:W-:Y:S02]  /*14cb0*/  LOP3.LUT R37, R37, 0xff, RZ, 0xc0, !PT ;  /* 0x000000ff25257812 */ /* 0x000fe400078ec0ff */
[----:B------:R-:W-:Y:S02]  /*14cc0*/  LOP3.LUT R39, R39, 0xff, RZ, 0xc0, !PT ;  /* 0x000000ff27277812 */ /* 0x000fe400078ec0ff */
[----:B------:R-:W-:Y:S02]  /*14cd0*/  IADD3 R21, R21, R207, R20 ;  /* 0x000000cf15157210 */ /* 0x000fe40007ffe014 */
[----:B------:R-:W-:Y:S02]  /*14ce0*/  PRMT R46, R37, 0x7604, R36 ;  /* 0x00007604252e7816 */ /* 0x000fe40000000024 */
[----:B------:R-:W-:Y:S01]  /*14cf0*/  PRMT R47, R39, 0x7604, R38 ;  /* 0x00007604272f7816 */ /* 0x000fe20000000026 */
[----:B------:R-:W-:Y:S01]  /*14d00*/  IMAD.IADD R0, R18, 0x1, R21 ;  /* 0x0000000112007824 */ /* 0x000fe200078e0215 */
[----:B------:R-:W-:-:S02]  /*14d10*/  SHF.R.U32.HI R37, RZ, 0x8, R35 ;  /* 0x00000008ff257819 */ /* 0x000fc40000011623 */
[----:B------:R-:W-:Y:S02]  /*14d20*/  SHF.R.U32.HI R39, RZ, 0x8, R28 ;  /* 0x00000008ff277819 */ /* 0x000fe4000001161c */
[----:B------:R-:W-:Y:S02]  /*14d30*/  SHF.R.U32.HI R40, RZ, 0x8, R29 ;  /* 0x00000008ff287819 */ /* 0x000fe4000001161d */
[----:B------:R-:W-:Y:S02]  /*14d40*/  LOP3.LUT R36, R35, 0xff, RZ, 0xc0, !PT ;  /* 0x000000ff23247812 */ /* 0x000fe400078ec0ff */
[----:B------:R-:W-:Y:S02]  /*14d50*/  LOP3.LUT R38, R28, 0xff, RZ, 0xc0, !PT ;  /* 0x000000ff1c267812 */ /* 0x000fe400078ec0ff */
[----:B------:R-:W-:Y:S02]  /*14d60*/  LOP3.LUT R37, R37, 0xff, RZ, 0xc0, !PT ;  /* 0x000000ff25257812 */ /* 0x000fe400078ec0ff */
[----:B------:R-:W-:-:S02]  /*14d70*/  LOP3.LUT R39, R39, 0xff, RZ, 0xc0, !PT ;  /* 0x000000ff27277812 */ /* 0x000fc400078ec0ff */
[----:B------:R-:W-:Y:S02]  /*14d80*/  LOP3.LUT R21, R40, 0xff, RZ, 0xc0, !PT ;  /* 0x000000ff28157812 */ /* 0x000fe400078ec0ff */
[----:B------:R-:W0:Y:S01]  /*14d90*/  LDS.128 R40, [R0+0x14400] ;  /* 0x0144000000287984 */ /* 0x000e220000000c00 */
[----:B------:R-:W-:Y:S02]  /*14da0*/  PRMT R48, R37, 0x7604, R36 ;  /* 0x0000760425307816 */ /* 0x000fe40000000024 */
[----:B------:R-:W-:Y:S02]  /*14db0*/  PRMT R51, R39, 0x7604, R38 ;  /* 0x0000760427337816 */ /* 0x000fe40000000026 */
[----:B------:R-:W-:Y:S02]  /*14dc0*/  SHF.R.U32.HI R53, RZ, 0x8, R31 ;  /* 0x00000008ff357819 */ /* 0x000fe4000001161f */
[----:B------:R-:W-:Y:S02]  /*14dd0*/  SHF.R.U32.HI R50, RZ, 0x8, R30 ;  /* 0x00000008ff327819 */ /* 0x000fe4000001161e */
[----:B------:R-:W-:-:S02]  /*14de0*/  LOP3.LUT R20, R29, 0xff, RZ, 0xc0, !PT ;  /* 0x000000ff1d147812 */ /* 0x000fc400078ec0ff */
[----:B------:R-:W-:Y:S02]  /*14df0*/  LOP3.LUT R52, R31, 0xff, RZ, 0xc0, !PT ;  /* 0x000000ff1f347812 */ /* 0x000fe400078ec0ff */
[----:B------:R-:W-:Y:S02]  /*14e00*/  LOP3.LUT R53, R53, 0xff, RZ, 0xc0, !PT ;  /* 0x000000ff35357812 */ /* 0x000fe400078ec0ff */
[----:B------:R-:W-:Y:S02]  /*14e10*/  LOP3.LUT R49, R30, 0xff, RZ, 0xc0, !PT ;  /* 0x000000ff1e317812 */ /* 0x000fe400078ec0ff */
[----:B------:R-:W-:Y:S02]  /*14e20*/  LOP3.LUT R50, R50, 0xff, RZ, 0xc0, !PT ;  /* 0x000000ff32327812 */ /* 0x000fe400078ec0ff */
[----:B------:R-:W-:Y:S02]  /*14e30*/  PRMT R20, R21, 0x7604, R20 ;  /* 0x0000760415147816 */ /* 0x000fe40000000014 */
[----:B------:R-:W-:-:S02]  /*14e40*/  SHF.R.U32.HI R21, RZ, 0x10, R33 ;  /* 0x00000010ff157819 */ /* 0x000fc40000011621 */
[----:B------:R-:W-:Y:S02]  /*14e50*/  PRMT R52, R53, 0x7604, R52 ;  /* 0x0000760435347816 */ /* 0x000fe40000000034 */
[----:B------:R-:W-:Y:S02]  /*14e60*/  PRMT R57, R50, 0x7604, R49 ;  /* 0x0000760432397816 */ /* 0x000fe40000000031 */
[----:B------:R-:W-:Y:S02]  /*14e70*/  SHF.R.U32.HI R53, RZ, 0x10, R29 ;  /* 0x00000010ff357819 */ /* 0x000fe4000001161d */
[----:B------:R-:W-:Y:S01]  /*14e80*/  SHF.R.U32.HI R49, RZ, 0x10, R35 ;  /* 0x00000010ff317819 */ /* 0x000fe20000011623 */
[----:B------:R-:W-:Y:S01]  /*14e90*/  IMAD.U32 R21, R21, 0x10000, RZ ;  /* 0x0001000015157824 */ /* 0x000fe200078e00ff */
[----:B------:R-:W-:Y:S02]  /*14ea0*/  SHF.L.U32 R53, R53, 0x10, RZ ;  /* 0x0000001035357819 */ /* 0x000fe400000006ff */
[----:B------:R-:W-:Y:S01]  /*14eb0*/  SHF.R.U32.HI R59, RZ, 0x10, R31 ;  /* 0x00000010ff3b7819 */ /* 0x000fe2000001161f */
[----:B------:R-:W-:Y:S01]  /*14ec0*/  IMAD.U32 R49, R49, 0x10000, RZ ;  /* 0x0001000031317824 */ /* 0x000fe200078e00ff */
[----:B------:R-:W-:-:S02]  /*14ed0*/  LOP3.LUT R55, R20, 0xff0000, R53, 0xf8, !PT ;  /* 0x00ff000014377812 */ /* 0x000fc400078ef835 */
[----:B------:R-:W-:Y:S01]  /*14ee0*/  LOP3.LUT R21, R46, 0xff0000, R21, 0xf8, !PT ;  /* 0x00ff00002e157812 */ /* 0x000fe200078ef815 */
[----:B------:R-:W-:Y:S01]  /*14ef0*/  IMAD.U32 R59, R59, 0x10000, RZ ;  /* 0x000100003b3b7824 */ /* 0x000fe200078e00ff */
[----:B------:R-:W-:Y:S02]  /*14f00*/  LOP3.LUT R49, R48, 0xff0000, R49, 0xf8, !PT ;  /* 0x00ff000030317812 */ /* 0x000fe400078ef831 */
[----:B------:R-:W-:Y:S02]  /*14f10*/  LOP3.LUT R45, R45, 0xff0000, R32, 0xf8, !PT ;  /* 0x00ff00002d2d7812 */ /* 0x000fe400078ef820 */
[----:B------:R-:W-:Y:S02]  /*14f20*/  LOP3.LUT R47, R47, 0xff0000, R34, 0xf8, !PT ;  /* 0x00ff00002f2f7812 */ /* 0x000fe400078ef822 */
[----:B------:R-:W-:Y:S02]  /*14f30*/  LOP3.LUT R55, R55, 0xff000000, R29, 0xf8, !PT ;  /* 0xff00000037377812 */ /* 0x000fe400078ef81d */
[----:B------:R-:W-:-:S02]  /*14f40*/  LOP3.LUT R53, R21, 0xff000000, R33, 0xf8, !PT ;  /* 0xff00000015357812 */ /* 0x000fc400078ef821 */
[----:B------:R-:W-:Y:S02]  /*14f50*/  LOP3.LUT R59, R52, 0xff0000, R59, 0xf8, !PT ;  /* 0x00ff0000343b7812 */ /* 0x000fe400078ef83b */
[----:B------:R-:W-:Y:S02]  /*14f60*/  LOP3.LUT R45, R45, 0xff000000, R32, 0xf8, !PT ;  /* 0xff0000002d2d7812 */ /* 0x000fe400078ef820 */
[----:B------:R-:W-:Y:S02]  /*14f70*/  LOP3.LUT R54, R49, 0xff000000, R35, 0xf8, !PT ;  /* 0xff00000031367812 */ /* 0x000fe400078ef823 */
[----:B------:R-:W-:Y:S02]  /*14f80*/  LOP3.LUT R20, R47, 0xff000000, R34, 0xf8, !PT ;  /* 0xff0000002f147812 */ /* 0x000fe400078ef822 */
[----:B------:R-:W-:Y:S02]  /*14f90*/  F2FP.F16.E4M3.UNPACK_B R35, R55 ;  /* 0x00000037ff23723e */ /* 0x000fe400020006ff */
[----:B0-----:R-:W-:-:S02]  /*14fa0*/  F2FP.F16.E4M3.UNPACK_B R32, R41 ;  /* 0x00000029ff20723e */ /* 0x001fc400020006ff */
[----:B------:R-:W-:Y:S02]  /*14fb0*/  F2FP.F16.E4M3.UNPACK_B R34, R53 ;  /* 0x00000035ff22723e */ /* 0x000fe400020006ff */
[----:B------:R-:W-:Y:S01]  /*14fc0*/  LOP3.LUT R59, R59, 0xff000000, R31, 0xf8, !PT ;  /* 0xff0000003b3b7812 */ /* 0x000fe200078ef81f */
[----:B------:R-:W-:Y:S01]  /*14fd0*/  HADD2.F32 R56, -RZ, R35.H0_H0 ;  /* 0x20000023ff387230 */ /* 0x000fe20000004100 */
[----:B------:R-:W-:Y:S01]  /*14fe0*/  LOP3.LUT R51, R51, 0xff0000, R28, 0xf8, !PT ;  /* 0x00ff000033337812 */ /* 0x000fe200078ef81c */
[----:B------:R-:W-:Y:S01]  /*14ff0*/  HADD2.F32 R29, -RZ, R32.H0_H0 ;  /* 0x20000020ff1d7230 */ /* 0x000fe20000004100 */
[----:B------:R-:W-:Y:S02]  /*15000*/  LOP3.LUT R21, R57, 0xff0000, R30, 0xf8, !PT ;  /* 0x00ff000039157812 */ /* 0x000fe400078ef81e */
[----:B------:R-:W-:Y:S02]  /*15010*/  LOP3.LUT R57, R51, 0xff000000, R28, 0xf8, !PT ;  /* 0xff00000033397812 */ /* 0x000fe400078ef81c */
[----:B------:R-:W-:-:S02]  /*15020*/  F2FP.F16.E4M3.UNPACK_B R49, R40 ;  /* 0x00000028ff31723e */ /* 0x000fc400020006ff */
[----:B------:R-:W-:Y:S01]  /*15030*/  F2FP.F16.E4M3.UNPACK_B R50, R40.H1 ;  /* 0x00000028ff32723e */ /* 0x000fe200030006ff */
[----:B------:R-:W-:Y:S01]  /*15040*/  FMUL.FTZ R40, R29, R56 ;  /* 0x000000381d287220 */ /* 0x000fe20000410000 */
[-C--:B------:R-:W-:Y:S02]  /*15050*/  F2FP.F16.E4M3.UNPACK_B R51, R43.reuse ;  /* 0x0000002bff33723e */ /* 0x080fe400020006ff */
[----:B------:R-:W-:Y:S02]  /*15060*/  F2FP.F16.E4M3.UNPACK_B R52, R43.H1 ;  /* 0x0000002bff34723e */ /* 0x000fe400030006ff */
[----:B------:R-:W-:Y:S02]  /*15070*/  F2FP.F16.E4M3.UNPACK_B R41, R41.H1 ;  /* 0x00000029ff29723e */ /* 0x000fe400030006ff */
[----:B------:R-:W-:Y:S01]  /*15080*/  F2FP.F16.E4M3.UNPACK_B R55, R55.H1 ;  /* 0x00000037ff37723e */ /* 0x000fe200030006ff */
[----:B------:R-:W-:Y:S01]  /*15090*/  HADD2.F32 R32, -RZ, R32.H1_H1 ;  /* 0x30000020ff207230 */ /* 0x000fe20000004100 */
[----:B------:R-:W-:Y:S01]  /*150a0*/  F2FP.F16.E4M3.UNPACK_B R53, R53.H1 ;  /* 0x00000035ff35723e */ /* 0x000fe200030006ff */
[----:B---3--:R-:W0:Y:S02]  /*150b0*/  LDS.128 R36, [R65+0x14400] ;  /* 0x0144000041247984 */ /* 0x008e240000000c00 */
[----:B0-----:R-:W-:-:S02]  /*150c0*/  F2FP.F16.E4M3.UNPACK_B R31, R37 ;  /* 0x00000025ff1f723e */ /* 0x001fc400020006ff */
[-C--:B------:R-:W-:Y:S02]  /*150d0*/  F2FP.F16.E4M3.UNPACK_B R47, R39.reuse ;  /* 0x00000027ff2f723e */ /* 0x080fe400020006ff */
[----:B------:R-:W-:Y:S02]  /*150e0*/  F2FP.F16.E4M3.UNPACK_B R48, R39.H1 ;  /* 0x00000027ff30723e */ /* 0x000fe400030006ff */
[-C--:B------:R-:W-:Y:S02]  /*150f0*/  F2FP.F16.E4M3.UNPACK_B R39, R36.reuse ;  /* 0x00000024ff27723e */ /* 0x080fe400020006ff */
[----:B------:R-:W-:Y:S01]  /*15100*/  F2FP.F16.E4M3.UNPACK_B R46, R36.H1 ;  /* 0x00000024ff2e723e */ /* 0x000fe200030006ff */
[----:B------:R-:W-:Y:S02]  /*15110*/  HADD2.F32 R36, -RZ, R34.H0_H0 ;  /* 0x20000022ff247230 */ /* 0x000fe40000004100 */
[----:B------:R-:W-:-:S03]  /*15120*/  HADD2.F32 R33, -RZ, R31.H0_H0 ;  /* 0x2000001fff217230 */ /* 0x000fc60000004100 */
[-C--:B------:R-:W-:Y:S02]  /*15130*/  FMUL.FTZ R43, R29, R36.reuse ;  /* 0x000000241d2b7220 */ /* 0x080fe40000410000 */
[C---:B------:R-:W-:Y:S02]  /*15140*/  FFMA.FTZ R29, R33.reuse, R36, -R40 ;  /* 0x00000024211d7223 */ /* 0x040fe40000010828 */
[----:B------:R-:W-:Y:S01]  /*15150*/  FFMA.FTZ R33, R33, R56, R43 ;  /* 0x0000003821217223 */ /* 0x000fe2000001002b */
[----:B------:R-:W-:Y:S01]  /*15160*/  HADD2.F32 R43, -RZ, R35.H1_H1 ;  /* 0x30000023ff2b7230 */ /* 0x000fe20000004100 */
[----:B------:R-:W-:Y:S01]  /*15170*/  F2FP.F16.E4M3.UNPACK_B R37, R37.H1 ;  /* 0x00000025ff25723e */ /* 0x000fe200030006ff */
[----:B------:R-:W-:Y:S02]  /*15180*/  HADD2.F32 R36, -RZ, R34.H1_H1 ;  /* 0x30000022ff247230 */ /* 0x000fe40000004100 */
[----:B------:R-:W-:Y:S02]  /*15190*/  HADD2.F32 R56, -RZ, R55.H0_H0 ;  /* 0x20000037ff387230 */ /* 0x000fe40000004100 */
[----:B------:R-:W-:-:S02]  /*151a0*/  HADD2.F32 R34, -RZ, R41.H0_H0 ;  /* 0x20000029ff227230 */ /* 0x000fc40000004100 */
[CC--:B------:R-:W-:Y:S01]  /*151b0*/  FMUL.FTZ R58, R32.reuse, R43.reuse ;  /* 0x0000002b203a7220 */ /* 0x0c0fe20000410000 */
[----:B------:R-:W-:Y:S02]  /*151c0*/  HADD2.F32 R31, -RZ, R31.H1_H1 ;  /* 0x3000001fff1f7230 */ /* 0x000fe40000004100 */
[----:B------:R-:W-:Y:S02]  /*151d0*/  HADD2.F32 R40, -RZ, R53.H0_H0 ;  /* 0x20000035ff287230 */ /* 0x000fe40000004100 */
[----:B------:R-:W-:Y:S01]  /*151e0*/  FMUL.FTZ R60, R32, R36 ;  /* 0x00000024203c7220 */ /* 0x000fe20000410000 */
[----:B------:R-:W-:Y:S02]  /*151f0*/  HADD2.F32 R35, -RZ, R37.H0_H0 ;  /* 0x20000025ff237230 */ /* 0x000fe40000004100 */
[C---:B------:R-:W-:Y:S01]  /*15200*/  FMUL.FTZ R62, R34.reuse, R56 ;  /* 0x00000038223e7220 */ /* 0x040fe20000410000 */
[C---:B------:R-:W-:Y:S01]  /*15210*/  FFMA.FTZ R32, R31.reuse, R36, -R58 ;  /* 0x000000241f207223 */ /* 0x040fe2000001083a */
[-C--:B------:R-:W-:Y:S01]  /*15220*/  FMUL.FTZ R61, R34, R40.reuse ;  /* 0x00000028223d7220 */ /* 0x080fe20000410000 */
[----:B------:R-:W-:Y:S01]  /*15230*/  FFMA.FTZ R34, R31, R43, R60 ;  /* 0x0000002b1f227223 */ /* 0x000fe2000001003c */
[----:B------:R-:W-:Y:S01]  /*15240*/  F2FP.F16.E4M3.UNPACK_B R58, R59 ;  /* 0x0000003bff3a723e */ /* 0x000fe200020006ff */
[C---:B------:R-:W-:Y:S01]  /*15250*/  FFMA.FTZ R31, R35.reuse, R40, -R62 ;  /* 0x00000028231f7223 */ /* 0x040fe2000001083e */
[----:B------:R-:W-:Y:S01]  /*15260*/  F2FP.F16.E4M3.UNPACK_B R43, R54 ;  /* 0x00000036ff2b723e */ /* 0x000fe200020006ff */
[----:B------:R-:W-:Y:S01]  /*15270*/  FFMA.FTZ R35, R35, R56, R61 ;  /* 0x0000003823237223 */ /* 0x000fe2000001003d */
[----:B------:R-:W-:-:S02]  /*15280*/  HADD2.F32 R53, -RZ, R53.H1_H1 ;  /* 0x30000035ff357230 */ /* 0x000fc40000004100 */
[----:B------:R-:W-:Y:S02]  /*15290*/  HADD2.F32 R56, -RZ, R55.H1_H1 ;  /* 0x30000037ff387230 */ /* 0x000fe40000004100 */
[----:B------:R-:W-:Y:S02]  /*152a0*/  HADD2.F32 R36, -RZ, R41.H1_H1 ;  /* 0x30000029ff247230 */ /* 0x000fe40000004100 */
[----:B------:R-:W-:Y:S02]  /*152b0*/  HADD2.F32 R60, -RZ, R58.H0_H0 ;  /* 0x2000003aff3c7230 */ /* 0x000fe40000004100 */
[----:B------:R-:W-:Y:S02]  /*152c0*/  HADD2.F32 R40, -RZ, R51.H0_H0 ;  /* 0x20000033ff287230 */ /* 0x000fe40000004100 */
[----:B------:R-:W-:Y:S02]  /*152d0*/  HADD2.F32 R55, -RZ, R43.H0_H0 ;  /* 0x2000002bff377230 */ /* 0x000fe40000004100 */
[----:B------:R-:W-:Y:S01]  /*152e0*/  FMUL.FTZ R62, R36, R56 ;  /* 0x00000038243e7220 */ /* 0x000fe20000410000 */
[----:B------:R-:W-:-:S02]  /*152f0*/  HADD2.F32 R37, -RZ, R37.H1_H1 ;  /* 0x30000025ff257230 */ /* 0x000fc40000004100 */
[----:B------:R-:W-:Y:S01]  /*15300*/  FMUL.FTZ R61, R36, R53 ;  /* 0x00000035243d7220 */ /* 0x000fe20000410000 */
[----:B------:R-:W-:Y:S02]  /*15310*/  HADD2.F32 R41, -RZ, R47.H0_H0 ;  /* 0x2000002fff297230 */ /* 0x000fe40000004100 */
[C---:B------:R-:W-:Y:S01]  /*15320*/  FMUL.FTZ R64, R40.reuse, R60 ;  /* 0x0000003c28407220 */ /* 0x040fe20000410000 */
[----:B------:R-:W-:Y:S01]  /*15330*/  FMUL.FTZ R63, R40, R55 ;  /* 0x00000037283f7220 */ /* 0x000fe20000410000 */
[C---:B------:R-:W-:Y:S01]  /*15340*/  FFMA.FTZ R36, R37.reuse, R53, -R62 ;  /* 0x0000003525247223 */ /* 0x040fe2000001083e */
[----:B------:R-:W-:Y:S01]  /*15350*/  FFMA.FTZ R40, R37, R56, R61 ;  /* 0x0000003825287223 */ /* 0x000fe2000001003d */
[C---:B------:R-:W-:Y:S01]  /*15360*/  FFMA.FTZ R37, R41.reuse, R55, -R64 ;  /* 0x0000003729257223 */ /* 0x040fe20000010840 */
[----:B------:R-:W-:Y:S01]  /*15370*/  F2FP.F16.E4M3.UNPACK_B R59, R59.H1 ;  /* 0x0000003bff3b723e */ /* 0x000fe200030006ff */
[----:B------:R-:W-:Y:S01]  /*15380*/  FFMA.FTZ R41, R41, R60, R63 ;  /* 0x0000003c29297223 */ /* 0x000fe2000001003f */
[----:B------:R-:W-:Y:S01]  /*15390*/  F2FP.F16.E4M3.UNPACK_B R54, R54.H1 ;  /* 0x00000036ff36723e */ /* 0x000fe200030006ff */
[----:B------:R-:W-:-:S02]  /*153a0*/  HADD2.F32 R60, -RZ, R58.H1_H1 ;  /* 0x3000003aff3c7230 */ /* 0x000fc40000004100 */
[----:B------:R-:W-:Y:S02]  /*153b0*/  HADD2.F32 R51, -RZ, R51.H1_H1 ;  /* 0x30000033ff337230 */ /* 0x000fe40000004100 */
[----:B------:R-:W-:Y:S02]  /*153c0*/  HADD2.F32 R56, -RZ, R43.H1_H1 ;  /* 0x3000002bff387230 */ /* 0x000fe40000004100 */
[----:B------:R-:W-:Y:S02]  /*153d0*/  HADD2.F32 R62, -RZ, R59.H0_H0 ;  /* 0x2000003bff3e7230 */ /* 0x000fe40000004100 */
[----:B------:R-:W-:Y:S02]  /*153e0*/  HADD2.F32 R53, -RZ, R52.H0_H0 ;  /* 0x20000034ff357230 */ /* 0x000fe40000004100 */
[C---:B------:R-:W-:Y:S01]  /*153f0*/  FMUL.FTZ R64, R51.reuse, R60 ;  /* 0x0000003c33407220 */ /* 0x040fe20000410000 */
[----:B------:R-:W-:Y:S02]  /*15400*/  HADD2.F32 R58, -RZ, R54.H0_H0 ;  /* 0x20000036ff3a7230 */ /* 0x000fe40000004100 */
[----:B------:R-:W-:Y:S01]  /*15410*/  FMUL.FTZ R51, R51, R56 ;  /* 0x0000003833337220 */ /* 0x000fe20000410000 */
[----:B------:R-:W-:-:S02]  /*15420*/  HADD2.F32 R47, -RZ, R47.H1_H1 ;  /* 0x3000002fff2f7230 */ /* 0x000fc40000004100 */
[C---:B------:R-:W-:Y:S01]  /*15430*/  FMUL.FTZ R68, R53.reuse, R62 ;  /* 0x0000003e35447220 */ /* 0x040fe20000410000 */
[----:B------:R-:W-:Y:S02]  /*15440*/  HADD2.F32 R43, -RZ, R48.H0_H0 ;  /* 0x20000030ff2b7230 */ /* 0x000fe40000004100 */
[----:B------:R-:W-:Y:S01]  /*15450*/  FMUL.FTZ R53, R53, R58 ;  /* 0x0000003a35357220 */ /* 0x000fe20000410000 */
[----:B------:R-:W-:Y:S01]  /*15460*/  F2FP.F16.E4M3.UNPACK_B R55, R57.H1 ;  /* 0x00000039ff37723e */ /* 0x000fe200030006ff */
[----:B------:R-:W-:Y:S01]  /*15470*/  FFMA.FTZ R66, R47, R60, R51 ;  /* 0x0000003c2f427223 */ /* 0x000fe20000010033 */
[----:B------:R-:W-:Y:S01]  /*15480*/  F2FP.F16.E4M3.UNPACK_B R51, R45.H1 ;  /* 0x0000002dff33723e */ /* 0x000fe200030006ff */
[----:B------:R-:W-:Y:S01]  /*15490*/  FFMA.FTZ R62, R43, R62, R53 ;  /* 0x0000003e2b3e7223 */ /* 0x000fe20000010035 */
[----:B------:R-:W-:Y:S01]  /*154a0*/  FFMA.FTZ R64, R47, R56, -R64 ;  /* 0x000000382f407223 */ /* 0x000fe20000010840 */
[----:B------:R-:W-:Y:S02]  /*154b0*/  HADD2.F32 R53, -RZ, R54.H1_H1 ;  /* 0x30000036ff357230 */ /* 0x000fe40000004100 */
[----:B------:R-:W-:-:S02]  /*154c0*/  HADD2.F32 R59, -RZ, R59.H1_H1 ;  /* 0x3000003bff3b7230 */ /* 0x000fc40000004100 */
[----:B------:R-:W-:Y:S02]  /*154d0*/  HADD2.F32 R52, -RZ, R52.H1_H1 ;  /* 0x30000034ff347230 */ /* 0x000fe40000004100 */
[----:B------:R-:W-:Y:S02]  /*154e0*/  HADD2.F32 R56, -RZ, R55.H0_H0 ;  /* 0x20000037ff387230 */ /* 0x000fe40000004100 */
[----:B------:R-:W-:Y:S02]  /*154f0*/  HADD2.F32 R47, -RZ, R50.H0_H0 ;  /* 0x20000032ff2f7230 */ /* 0x000fe40000004100 */
[----:B------:R-:W-:Y:S02]  /*15500*/  HADD2.F32 R54, -RZ, R51.H0_H0 ;  /* 0x20000033ff367230 */ /* 0x000fe40000004100 */
[----:B------:R-:W-:Y:S01]  /*15510*/  FFMA.FTZ R68, R43, R58, -R68 ;  /* 0x0000003a2b447223 */ /* 0x000fe20000010844 */
[----:B------:R-:W-:Y:S02]  /*15520*/  HADD2.F32 R48, -RZ, R48.H1_H1 ;  /* 0x30000030ff307230 */ /* 0x000fe40000004100 */
[C---:B------:R-:W-:Y:S01]  /*15530*/  FMUL.FTZ R61, R52.reuse, R59 ;  /* 0x0000003b343d7220 */ /* 0x040fe20000410000 */
[----:B------:R-:W-:Y:S01]  /*15540*/  FMUL.FTZ R58, R52, R53 ;  /* 0x00000035343a7220 */ /* 0x000fe20000410000 */
[----:B------:R-:W-:-:S02]  /*15550*/  HADD2.F32 R43, -RZ, R46.H0_H0 ;  /* 0x2000002eff2b7230 */ /* 0x000fc40000004100 */
[C---:B------:R-:W-:Y:S01]  /*15560*/  FMUL.FTZ R52, R47.reuse, R56 ;  /* 0x000000382f347220 */ /* 0x040fe20000410000 */
[-C--:B------:R-:W-:Y:S01]  /*15570*/  FMUL.FTZ R47, R47, R54.reuse ;  /* 0x000000362f2f7220 */ /* 0x080fe20000410000 */
[----:B------:R-:W-:Y:S02]  /*15580*/  HADD2.F32 R55, -RZ, R55.H1_H1 ;  /* 0x30000037ff377230 */ /* 0x000fe40000004100 */
[----:B------:R-:W-:Y:S01]  /*15590*/  HADD2.F32 R50, -RZ, R50.H1_H1 ;  /* 0x30000032ff327230 */ /* 0x000fe20000004100 */
[----:B------:R-:W-:Y:S01]  /*155a0*/  F2FP.F16.E4M3.UNPACK_B R57, R57 ;  /* 0x00000039ff39723e */ /* 0x000fe200020006ff */
[----:B------:R-:W-:Y:S02]  /*155b0*/  HADD2.F32 R51, -RZ, R51.H1_H1 ;  /* 0x30000033ff337230 */ /* 0x000fe40000004100 */
[C---:B------:R-:W-:Y:S01]  /*155c0*/  FFMA.FTZ R61, R48.reuse, R53, -R61 ;  /* 0x00000035303d7223 */ /* 0x040fe2000001083d */
[----:B------:R-:W-:Y:S01]  /*155d0*/  FFMA.FTZ R63, R48, R59, R58 ;  /* 0x0000003b303f7223 */ /* 0x000fe2000001003a */
[C---:B------:R-:W-:Y:S01]  /*155e0*/  FFMA.FTZ R53, R43.reuse, R54, -R52 ;  /* 0x000000362b357223 */ /* 0x040fe20000010834 */
[----:B------:R-:W-:Y:S01]  /*155f0*/  FFMA.FTZ R58, R43, R56, R47 ;  /* 0x000000382b3a7223 */ /* 0x000fe2000001002f */
[----:B------:R-:W-:-:S02]  /*15600*/  HADD2.F32 R46, -RZ, R46.H1_H1 ;  /* 0x3000002eff2e7230 */ /* 0x000fc40000004100 */
[C---:B------:R-:W-:Y:S01]  /*15610*/  FMUL.FTZ R43, R50.reuse, R55 ;  /* 0x00000037322b7220 */ /* 0x040fe20000410000 */
[----:B------:R-:W-:Y:S01]  /*15620*/  F2FP.F16.E4M3.UNPACK_B R47, R45 ;  /* 0x0000002dff2f723e */ /* 0x000fe200020006ff */
[-C--:B------:R-:W-:Y:S01]  /*15630*/  FMUL.FTZ R50, R50, R51.reuse ;  /* 0x0000003332327220 */ /* 0x080fe20000410000 */
[----:B------:R-:W-:Y:S02]  /*15640*/  HADD2.F32 R48, -RZ, R57.H0_H0 ;  /* 0x20000039ff307230 */ /* 0x000fe40000004100 */
[----:B------:R-:W-:Y:S02]  /*15650*/  HADD2.F32 R45, -RZ, R49.H0_H0 ;  /* 0x20000031ff2d7230 */ /* 0x000fe40000004100 */
[C---:B------:R-:W-:Y:S01]  /*15660*/  FFMA.FTZ R60, R46.reuse, R51, -R43 ;  /* 0x000000332e3c7223 */ /* 0x040fe2000001082b */
[----:B------:R-:W-:Y:S01]  /*15670*/  FFMA.FTZ R55, R46, R55, R50 ;  /* 0x000000372e377223 */ /* 0x000fe20000010032 */
[----:B------:R-:W-:Y:S02]  /*15680*/  HADD2.F32 R46, -RZ, R47.H0_H0 ;  /* 0x2000002fff2e7230 */ /* 0x000fe40000004100 */
[----:B------:R-:W-:-:S02]  /*15690*/  HADD2.F32 R43, -RZ, R39.H0_H0 ;  /* 0x20000027ff2b7230 */ /* 0x000fc40000004100 */
[----:B------:R-:W-:Y:S01]  /*156a0*/  FMUL.FTZ R52, R45, R48 ;  /* 0x000000302d347220 */ /* 0x000fe20000410000 */
[----:B------:R-:W-:Y:S01]  /*156b0*/  LOP3.LUT R28, R21, 0xff000000, R30, 0xf8, !PT ;  /* 0xff000000151c7812 */ /* 0x000fe200078ef81e */
[----:B------:R-:W-:Y:S01]  /*156c0*/  FMUL.FTZ R54, R45, R46 ;  /* 0x0000002e2d367220 */ /* 0x000fe20000410000 */
[----:B------:R-:W-:Y:S01]  /*156d0*/  F2FP.F16.E4M3.UNPACK_B R30, R42 ;  /* 0x0000002aff1e723e */ /* 0x000fe200020006ff */
[----:B------:R-:W-:Y:S01]  /*156e0*/  FFMA.FTZ R52, R43, R46, -R52 ;  /* 0x0000002e2b347223 */ /* 0x000fe20000010834 */
[----:B------:R-:W-:Y:S01]  /*156f0*/  HADD2.F32 R50, -RZ, R57.H1_H1 ;  /* 0x30000039ff327230 */ /* 0x000fe20000004100 */
[----:B------:R-:W-:Y:S01]  /*15700*/  F2FP.F16.E4M3.UNPACK_B R42, R42.H1 ;  /* 0x0000002aff2a723e */ /* 0x000fe200030006ff */
[----:B------:R-:W-:Y:S02]  /*15710*/  HADD2.F32 R49, -RZ, R49.H1_H1 ;  /* 0x30000031ff317230 */ /* 0x000fe40000004100 */
[----:B------:R-:W-:Y:S01]  /*15720*/  HADD2.F32 R46, -RZ, R47.H1_H1 ;  /* 0x3000002fff2e7230 */ /* 0x000fe20000004100 */
[----:B------:R-:W-:Y:S01]  /*15730*/  F2FP.F16.E4M3.UNPACK_B R47, R28.H1 ;  /* 0x0000001cff2f723e */ /* 0x000fe200030006ff */
[----:B------:R-:W-:Y:S01]  /*15740*/  HADD2.F32 R39, -RZ, R39.H1_H1 ;  /* 0x30000027ff277230 */ /* 0x000fe20000004100 */
[----:B------:R-:W-:Y:S01]  /*15750*/  F2FP.F16.E4M3.UNPACK_B R21, R38 ;  /* 0x00000026ff15723e */ /* 0x000fe200020006ff */
[----:B------:R-:W-:Y:S01]  /*15760*/  FMUL.FTZ R56, R49, R50 ;  /* 0x0000003231387220 */ /* 0x000fe20000410000 */
[----:B------:R-:W-:Y:S01]  /*15770*/  F2FP.F16.E4M3.UNPACK_B R38, R38.H1 ;  /* 0x00000026ff26723e */ /* 0x000fe200030006ff */
[----:B------:R-:W-:Y:S01]  /*15780*/  FFMA.FTZ R54, R43, R48, R54 ;  /* 0x000000302b367223 */ /* 0x000fe20000010036 */
[----:B------:R-:W-:Y:S01]  /*15790*/  F2FP.F16.E4M3.UNPACK_B R45, R20.H1 ;  /* 0x00000014ff2d723e */ /* 0x000fe200030006ff */
[----:B------:R-:W-:Y:S01]  /*157a0*/  FMUL.FTZ R51, R49, R46 ;  /* 0x0000002e31337220 */ /* 0x000fe20000410000 */
[----:B------:R-:W-:-:S02]  /*157b0*/  HADD2.F32 R48, -RZ, R47.H0_H0 ;  /* 0x2000002fff307230 */ /* 0x000fc40000004100 */
[----:B------:R-:W-:Y:S02]  /*157c0*/  HADD2.F32 R43, -RZ, R42.H0_H0 ;  /* 0x2000002aff2b7230 */ /* 0x000fe40000004100 */
[C---:B------:R-:W-:Y:S01]  /*157d0*/  FFMA.FTZ R49, R39.reuse, R46, -R56 ;  /* 0x0000002e27317223 */ /* 0x040fe20000010838 */
[----:B------:R-:W-:Y:S01]  /*157e0*/  FFMA.FTZ R51, R39, R50, R51 ;  /* 0x0000003227337223 */ /* 0x000fe20000010033 */
[--C-:B------:R-:W-:Y:S02]  /*157f0*/  HADD2.F32 R46, -RZ, R45.reuse.H0_H0 ;  /* 0x2000002dff2e7230 */ /* 0x100fe40000004100 */
[----:B------:R-:W-:Y:S02]  /*15800*/  HADD2.F32 R39, -RZ, R38.H0_H0 ;  /* 0x20000026ff277230 */ /* 0x000fe40000004100 */
[----:B------:R-:W-:Y:S01]  /*15810*/  FMUL.FTZ R50, R43, R48 ;  /* 0x000000302b327220 */ /* 0x000fe20000410000 */
[----:B------:R-:W-:Y:S02]  /*15820*/  HADD2.F32 R45, -RZ, R45.H1_H1 ;  /* 0x3000002dff2d7230 */ /* 0x000fe40000004100 */
[----:B------:R-:W-:-:S02]  /*15830*/  HADD2.F32 R47, -RZ, R47.H1_H1 ;  /* 0x3000002fff2f7230 */ /* 0x000fc40000004100 */
[----:B------:R-:W-:Y:S02]  /*15840*/  HADD2.F32 R42, -RZ, R42.H1_H1 ;  /* 0x3000002aff2a7230 */ /* 0x000fe40000004100 */
[-C--:B------:R-:W-:Y:S01]  /*15850*/  FMUL.FTZ R56, R43, R46.reuse ;  /* 0x0000002e2b387220 */ /* 0x080fe20000410000 */
[C---:B------:R-:W-:Y:S01]  /*15860*/  FFMA.FTZ R50, R39.reuse, R46, -R50 ;  /* 0x0000002e27327223 */ /* 0x040fe20000010832 */
[----:B------:R-:W-:Y:S02]  /*15870*/  HADD2.F32 R38, -RZ, R38.H1_H1 ;  /* 0x30000026ff267230 */ /* 0x000fe40000004100 */
[C---:B------:R-:W-:Y:S01]  /*15880*/  FMUL.FTZ R43, R42.reuse, R47 ;  /* 0x0000002f2a2b7220 */ /* 0x040fe20000410000 */
[-C--:B------:R-:W-:Y:S01]  /*15890*/  FMUL.FTZ R46, R42, R45.reuse ;  /* 0x0000002d2a2e7220 */ /* 0x080fe20000410000 */
[----:B------:R-:W-:Y:S02]  /*158a0*/  F2FP.F16.E4M3.UNPACK_B R42, R28 ;  /* 0x0000001cff2a723e */ /* 0x000fe400020006ff */
[----:B------:R-:W-:Y:S01]  /*158b0*/  F2FP.F16.E4M3.UNPACK_B R20, R20 ;  /* 0x00000014ff14723e */ /* 0x000fe200020006ff */
[----:B------:R-:W-:Y:S01]  /*158c0*/  FFMA.FTZ R57, R38, R45, -R43 ;  /* 0x0000002d26397223 */ /* 0x000fe2000001082b */
[----:B------:R-:W-:Y:S01]  /*158d0*/  FFMA.FTZ R56, R39, R48, R56 ;  /* 0x0000003027387223 */ /* 0x000fe20000010038 */
[----:B------:R-:W-:-:S02]  /*158e0*/  HADD2.F32 R43, -RZ, R42.H0_H0 ;  /* 0x2000002aff2b7230 */ /* 0x000fc40000004100 */
[----:B------:R-:W-:Y:S01]  /*158f0*/  FFMA.FTZ R59, R38, R47, R46 ;  /* 0x0000002f263b7223 */ /* 0x000fe2000001002e */
[----:B------:R-:W-:Y:S02]  /*15900*/  HADD2.F32 R28, -RZ, R30.H0_H0 ;  /* 0x2000001eff1c7230 */ /* 0x000fe40000004100 */
[----:B------:R-:W-:Y:S02]  /*15910*/  HADD2.F32 R39, -RZ, R20.H0_H0 ;  /* 0x20000014ff277230 */ /* 0x000fe40000004100 */
[----:B------:R-:W-:Y:S02]  /*15920*/  HADD2.F32 R42, -RZ, R42.H1_H1 ;  /* 0x3000002aff2a7230 */ /* 0x000fe40000004100 */
[----:B------:R-:W-:Y:S02]  /*15930*/  HADD2.F32 R30, -RZ, R30.H1_H1 ;  /* 0x3000001eff1e7230 */ /* 0x000fe40000004100 */
[----:B------:R-:W-:Y:S02]  /*15940*/  HADD2.F32 R38, -RZ, R20.H1_H1 ;  /* 0x30000014ff267230 */ /* 0x000fe40000004100 */
[----:B------:R-:W-:Y:S01]  /*15950*/  FMUL.FTZ R45, R28, R43 ;  /* 0x0000002b1c2d7220 */ /* 0x000fe20000410000 */
[----:B------:R-:W-:-:S02]  /*15960*/  HADD2.F32 R20, -RZ, R21.H0_H0 ;  /* 0x20000015ff147230 */ /* 0x000fc40000004100 */
[-C--:B------:R-:W-:Y:S01]  /*15970*/  FMUL.FTZ R28, R28, R39.reuse ;  /* 0x000000271c1c7220 */ /* 0x080fe20000410000 */
[----:B------:R-:W-:Y:S02]  /*15980*/  HADD2.F32 R21, -RZ, R21.H1_H1 ;  /* 0x30000015ff157230 */ /* 0x000fe40000004100 */
[C---:B------:R-:W-:Y:S01]  /*15990*/  FMUL.FTZ R46, R30.reuse, R42 ;  /* 0x0000002a1e2e7220 */ /* 0x040fe20000410000 */
[-C--:B------:R-:W-:Y:S01]  /*159a0*/  FMUL.FTZ R47, R30, R38.reuse ;  /* 0x000000261e2f7220 */ /* 0x080fe20000410000 */
[C---:B------:R-:W-:Y:S01]  /*159b0*/  FFMA.FTZ R30, R20.reuse, R39, -R45 ;  /* 0x00000027141e7223 */ /* 0x040fe2000001082d */
[----:B------:R-:W-:Y:S01]  /*159c0*/  FFMA.FTZ R20, R20, R43, R28 ;  /* 0x0000002b14147223 */ /* 0x000fe2000001001c */
[C---:B------:R-:W-:Y:S01]  /*159d0*/  FFMA.FTZ R39, R21.reuse, R38, -R46 ;  /* 0x0000002615277223 */ /* 0x040fe2000001082e */
[----:B------:R-:W-:Y:S01]  /*159e0*/  F2FP.SATFINITE.E4M3.F32.PACK_AB_MERGE_C R31, R36, R31, RZ ;  /* 0x0000001f241f723e */ /* 0x000fe200048070ff */
[----:B------:R-:W-:Y:S01]  /*159f0*/  FFMA.FTZ R47, R21, R42, R47 ;  /* 0x0000002a152f7223 */ /* 0x000fe2000001002f */
[----:B------:R-:W-:-:S02]  /*15a00*/  F2FP.SATFINITE.E4M3.F32.PACK_AB_MERGE_C R61, R61, R68, RZ ;  /* 0x000000443d3d723e */ /* 0x000fc400048070ff */
[----:B------:R-:W-:Y:S02]  /*15a10*/  F2FP.SATFINITE.E4M3.F32.PACK_AB_MERGE_C R35, R40, R35, RZ ;  /* 0x000000232823723e */ /* 0x000fe400048070ff */
[----:B------:R-:W-:Y:S02]  /*15a20*/  F2FP.SATFINITE.E4M3.F32.PACK_AB_MERGE_C R28, R60, R53, RZ ;  /* 0x000000353c1c723e */ /* 0x000fe400048070ff */
[----:B------:R-:W-:Y:S02]  /*15a30*/  F2FP.SATFINITE.E4M3.F32.PACK_AB_MERGE_C R50, R57, R50, RZ ;  /* 0x000000323932723e */ /* 0x000fe400048070ff */
[----:B------:R-:W-:Y:S02]  /*15a40*/  F2FP.SATFINITE.E4M3.F32.PACK_AB_MERGE_C R62, R63, R62, RZ ;  /* 0x0000003e3f3e723e */ /* 0x000fe400048070ff */
[----:B------:R-:W-:Y:S02]  /*15a50*/  F2FP.SATFINITE.E4M3.F32.PACK_AB_MERGE_C R55, R55, R58, RZ ;  /* 0x0000003a3737723e */ /* 0x000fe400048070ff */
[----:B------:R-:W-:-:S02]  /*15a60*/  F2FP.SATFINITE.E4M3.F32.PACK_AB_MERGE_C R56, R59, R56, RZ ;  /* 0x000000383b38723e */ /* 0x000fc400048070ff */
[----:B------:R-:W-:Y:S02]  /*15a70*/  F2FP.SATFINITE.E4M3.F32.PACK_AB_MERGE_C R29, R32, R29, R31 ;  /* 0x0000001d201d723e */ /* 0x000fe4000480701f */
[----:B------:R-:W-:Y:S02]  /*15a80*/  F2FP.SATFINITE.E4M3.F32.PACK_AB_MERGE_C R31, R64, R37, R61 ;  /* 0x00000025401f723e */ /* 0x000fe4000480703d */
[----:B------:R-:W-:Y:S02]  /*15a90*/  F2FP.SATFINITE.E4M3.F32.PACK_AB_MERGE_C R33, R34, R33, R35 ;  /* 0x000000212221723e */ /* 0x000fe40004807023 */
[----:B------:R-:W-:Y:S02]  /*15aa0*/  F2FP.SATFINITE.E4M3.F32.PACK_AB_MERGE_C R28, R49, R52, R28 ;  /* 0x00000034311c723e */ /* 0x000fe4000480701c */
[----:B------:R-:W-:Y:S02]  /*15ab0*/  F2FP.SATFINITE.E4M3.F32.PACK_AB_MERGE_C R30, R39, R30, R50 ;  /* 0x0000001e271e723e */ /* 0x000fe40004807032 */
[----:B------:R-:W-:-:S02]  /*15ac0*/  F2FP.SATFINITE.E4M3.F32.PACK_AB_MERGE_C R35, R66, R41, R62 ;  /* 0x000000294223723e */ /* 0x000fc4000480703e */
[----:B------:R-:W-:Y:S02]  /*15ad0*/  F2FP.SATFINITE.E4M3.F32.PACK_AB_MERGE_C R32, R51, R54, R55 ;  /* 0x000000363320723e */ /* 0x000fe40004807037 */
[----:B------:R-:W-:Y:S01]  /*15ae0*/  F2FP.SATFINITE.E4M3.F32.PACK_AB_MERGE_C R34, R47, R20, R56 ;  /* 0x000000142f22723e */ /* 0x000fe20004807038 */
[----:B------:R0:W-:Y:S04]  /*15af0*/  STS.128 [R65+0x14400], R28 ;  /* 0x0144001c41007388 */ /* 0x0001e80000000c00 */
[----:B------:R0:W-:Y:S02]  /*15b00*/  STS.128 [R0+0x14400], R32 ;  /* 0x0144002000007388 */ /* 0x0001e40000000c00 */
.L_x_576:
[----:B------:R-:W-:Y:S05]  /*15b10*/  BSYNC B1 ;  /* 0x0000000000017941 */ /* 0x000fea0003800000 */
.L_x_575:
[----:B------:R-:W-:Y:S04]  /*15b20*/  BSSY B1, `(.L_x_577) ;  /* 0x0000101000017945 */ /* 0x000fe80003800000 */
[----:B------:R-:W-:Y:S05]  /*15b30*/  @P1 BRA `(.L_x_578) ;  /* 0x0000000c00fc1947 */ /* 0x000fea0003800000 */
[----:B------:R-:W3:Y:S01]  /*15b40*/  LDL R59, [R1+0x40] ;  /* 0x00004000013b7983 */ /* 0x000ee20000100800 */
[----:B0----5:R-:W-:Y:S02]  /*15b50*/  SHF.R.U32.HI R0, RZ, 0x8, R12 ;  /* 0x00000008ff007819 */ /* 0x021fe4000001160c */
[----:B-1----:R-:W-:Y:S02]  /*15b60*/  LOP3.LUT R21, R12, 0xff, RZ, 0xc0, !PT ;  /* 0x000000ff0c157812 */ /* 0x002fe400078ec0ff */
[----:B------:R-:W-:Y:S02]  /*15b70*/  LOP3.LUT R20, R0, 0xff, RZ, 0xc0, !PT ;  /* 0x000000ff00147812 */ /* 0x000fe400078ec0ff */
[----:B------:R-:W-:Y:S02]  /*15b80*/  LEA.HI R0, R3, R170, RZ, 0x1c ;  /* 0x000000aa03007211 */ /* 0x000fe400078fe0ff */
[----:B----4-:R-:W-:Y:S02]  /*15b90*/  PRMT R37, R20, 0x7604, R21 ;  /* 0x0000760414257816 */ /* 0x010fe40000000015 */
[----:B------:R-:W-:-:S02]  /*15ba0*/  SHF.R.S32.HI R21, RZ, 0x1f, R0 ;  /* 0x0000001fff157819 */ /* 0x000fc40000011400 */
[----:B------:R-:W-:Y:S02]  /*15bb0*/  SHF.R.U32.HI R32, RZ, 0x8, R15 ;  /* 0x00000008ff207819 */ /* 0x000fe4000001160f */
[----:B------:R-:W-:Y:S01]  /*15bc0*/  LEA.HI R20, R21, R0, RZ, 0x2 ;  /* 0x0000000015147211 */ /* 0x000fe200078f10ff */
[----:B------:R-:W-:Y:S01]  /*15bd0*/  IMAD.SHL.U32 R0, R0, 0x10, RZ ;  /* 0x0000001000007824 */ /* 0x000fe200078e00ff */
[----:B------:R-:W-:Y:S02]  /*15be0*/  LOP3.LUT R31, R15, 0xff, RZ, 0xc0, !PT ;  /* 0x000000ff0f1f7812 */ /* 0x000fe400078ec0ff */
[----:B------:R-:W-:Y:S01]  /*15bf0*/  SHF.R.U32.HI R30, RZ, 0x8, R4 ;  /* 0x00000008ff1e7819 */ /* 0x000fe20000011604 */
[----:B------:R-:W-:Y:S01]  /*15c00*/  IMAD.SHL.U32 R20, R20, 0x800, RZ ;  /* 0x0000080014147824 */ /* 0x000fe200078e00ff */
[----:B------:R-:W-:Y:S02]  /*15c10*/  LOP3.LUT R21, R205, 0x30, R0, 0xf8, !PT ;  /* 0x00000030cd157812 */ /* 0x000fe400078ef800 */
[----:B------:R-:W-:-:S02]  /*15c20*/  LOP3.LUT R0, R32, 0xff, RZ, 0xc0, !PT ;  /* 0x000000ff20007812 */ /* 0x000fc400078ec0ff */
[----:B------:R-:W-:Y:S02]  /*15c30*/  SHF.R.U32.HI R28, RZ, 0x8, R13 ;  /* 0x00000008ff1c7819 */ /* 0x000fe4000001160d */
[----:B------:R-:W-:Y:S02]  /*15c40*/  LOP3.LUT R33, R4, 0xff, RZ, 0xc0, !PT ;  /* 0x000000ff04217812 */ /* 0x000fe400078ec0ff */
[----:B------:R-:W-:Y:S02]  /*15c50*/  LOP3.LUT R30, R30, 0xff, RZ, 0xc0, !PT ;  /* 0x000000ff1e1e7812 */ /* 0x000fe400078ec0ff */
[----:B------:R-:W-:Y:S02]  /*15c60*/  PRMT R41, R0, 0x7604, R31 ;  /* 0x0000760400297816 */ /* 0x000fe4000000001f */
[----:B------:R-:W-:Y:S02]  /*15c70*/  LOP3.LUT R21, R21, R206, RZ, 0x3c, !PT ;  /* 0x000000ce15157212 */ /* 0x000fe400078e3cff */
[----:B------:R-:W-:-:S02]  /*15c80*/  LOP3.LUT R20, R20, 0xffffe000, RZ, 0xc0, !PT ;  /* 0xffffe00014147812 */ /* 0x000fc400078ec0ff */
[----:B------:R-:W-:Y:S02]  /*15c90*/  SHF.R.U32.HI R0, RZ, 0x8, R5 ;  /* 0x00000008ff007819 */ /* 0x000fe40000011605 */
[----:B------:R-:W-:Y:S02]  /*15ca0*/  LOP3.LUT R29, R13, 0xff, RZ, 0xc0, !PT ;  /* 0x000000ff0d1d7812 */ /* 0x000fe400078ec0ff */
[----:B------:R-:W-:Y:S02]  /*15cb0*/  LOP3.LUT R28, R28, 0xff, RZ, 0xc0, !PT ;  /* 0x000000ff1c1c7812 */ /* 0x000fe400078ec0ff */
[----:B------:R-:W-:Y:S02]  /*15cc0*/  PRMT R43, R30, 0x7604, R33 ;  /* 0x000076041e2b7816 */ /* 0x000fe40000000021 */
[----:B------:R-:W-:Y:S02]  /*15cd0*/  IADD3 R21, R21, R207, R20 ;  /* 0x000000cf15157210 */ /* 0x000fe40007ffe014 */
[----:B------:R-:W-:-:S02]  /*15ce0*/  LOP3.LUT R33, R5, 0xff, RZ, 0xc0, !PT ;  /* 0x000000ff05217812 */ /* 0x000fc400078ec0ff */
[----:B------:R-:W-:Y:S02]  /*15cf0*/  SHF.R.U32.HI R32, RZ, 0x8, R7 ;  /* 0x00000008ff207819 */ /* 0x000fe40000011607 */
[----:B------:R-:W-:Y:S02]  /*15d00*/  LOP3.LUT R0, R0, 0xff, RZ, 0xc0, !PT ;  /* 0x000000ff00007812 */ /* 0x000fe400078ec0ff */
[----:B------:R-:W-:Y:S02]  /*15d10*/  SHF.R.U32.HI R20, RZ, 0x8, R6 ;  /* 0x00000008ff147819 */ /* 0x000fe40000011606 */
[----:B------:R-:W-:Y:S02]  /*15d20*/  PRMT R36, R28, 0x7604, R29 ;  /* 0x000076041c247816 */ /* 0x000fe4000000001d */
[----:B------:R-:W-:Y:S02]  /*15d30*/  SHF.R.U32.HI R28, RZ, 0x8, R14 ;  /* 0x00000008ff1c7819 */ /* 0x000fe4000001160e */
[----:B------:R-:W-:-:S02]  /*15d40*/  LOP3.LUT R35, R6, 0xff, RZ, 0xc0, !PT ;  /* 0x000000ff06237812 */ /* 0x000fc400078ec0ff */
[----:B------:R-:W-:Y:S02]  /*15d50*/  LOP3.LUT R32, R32, 0xff, RZ, 0xc0, !PT ;  /* 0x000000ff20207812 */ /* 0x000fe400078ec0ff */
[----:B------:R-:W-:Y:S01]  /*15d60*/  PRMT R45, R0, 0x7604, R33 ;  /* 0x00007604002d7816 */ /* 0x000fe20000000021 */
[----:B------:R-:W-:Y:S01]  /*15d70*/  IMAD.IADD R0, R18, 0x1, R21 ;  /* 0x0000000112007824 */ /* 0x000fe200078e0215 */
[----:B------:R-:W-:Y:S02]  /*15d80*/  LOP3.LUT R20, R20, 0xff, RZ, 0xc0, !PT ;  /* 0x000000ff14147812 */ /* 0x000fe400078ec0ff */
[----:B------:R-:W-:Y:S02]  /*15d90*/  LOP3.LUT R47, R7, 0xff, RZ, 0xc0, !PT ;  /* 0x000000ff072f7812 */ /* 0x000fe400078ec0ff */
[----:B------:R-:W-:Y:S02]  /*15da0*/  LOP3.LUT R29, R14, 0xff, RZ, 0xc0, !PT ;  /* 0x000000ff0e1d7812 */ /* 0x000fe400078ec0ff */
[----:B------:R-:W-:-:S02]  /*15db0*/  LOP3.LUT R28, R28, 0xff, RZ, 0xc0, !PT ;  /* 0x000000ff1c1c7812 */ /* 0x000fc400078ec0ff */
[----:B------:R-:W-:Y:S02]  /*15dc0*/  PRMT R49, R20, 0x7604, R35 ;  /* 0x0000760414317816 */ /* 0x000fe40000000023 */
[----:B------:R-:W-:Y:S02]  /*15dd0*/  PRMT R51, R32, 0x7604, R47 ;  /* 0x0000760420337816 */ /* 0x000fe4000000002f */
[----:B------:R-:W0:Y:S01]  /*15de0*/  LDS.128 R32, [R0+0x14400] ;  /* 0x0144000000207984 */ /* 0x000e220000000c00 */
[----:B--2---:R-:W-:Y:S02]  /*15df0*/  PRMT R39, R28, 0x7604, R29 ;  /* 0x000076041c277816 */ /* 0x004fe4000000001d */
[----:B------:R-:W-:Y:S02]  /*15e00*/  SHF.R.U32.HI R21, RZ, 0x10, R13 ;  /* 0x00000010ff157819 */ /* 0x000fe4000001160d */
[----:B------:R-:W-:Y:S02]  /*15e10*/  SHF.R.U32.HI R20, RZ, 0x10, R12 ;  /* 0x00000010ff147819 */ /* 0x000fe4000001160c */
[----:B------:R-:W-:-:S02]  /*15e20*/  LOP3.LUT R21, R21, 0xff, RZ, 0xc0, !PT ;  /* 0x000000ff15157812 */ /* 0x000fc400078ec0ff */
[----:B------:R-:W-:Y:S02]  /*15e30*/  LOP3.LUT R20, R20, 0xff, RZ, 0xc0, !PT ;  /* 0x000000ff14147812 */ /* 0x000fe400078ec0ff */
[----:B------:R-:W-:Y:S02]  /*15e40*/  SHF.R.U32.HI R38, RZ, 0x10, R14 ;  /* 0x00000010ff267819 */ /* 0x000fe4000001160e */
[----:B------:R-:W-:Y:S02]  /*15e50*/  PRMT R21, R21, 0x7054, R36 ;  /* 0x0000705415157816 */ /* 0x000fe40000000024 */
[----:B------:R-:W-:Y:S02]  /*15e60*/  SHF.R.U32.HI R36, RZ, 0x10, R5 ;  /* 0x00000010ff247819 */ /* 0x000fe40000011605 */
[----:B------:R-:W-:Y:S02]  /*15e70*/  PRMT R37, R20, 0x7054, R37 ;  /* 0x0000705414257816 */ /* 0x000fe40000000025 */
[----:B------:R-:W-:-:S02]  /*15e80*/  SHF.R.U32.HI R40, RZ, 0x10, R15 ;  /* 0x00000010ff287819 */ /* 0x000fc4000001160f */
[----:B------:R-:W-:Y:S02]  /*15e90*/  LOP3.LUT R38, R38, 0xff, RZ, 0xc0, !PT ;  /* 0x000000ff26267812 */ /* 0x000fe400078ec0ff */
[----:B------:R-:W-:Y:S02]  /*15ea0*/  SHF.R.U32.HI R20, RZ, 0x10, R4 ;  /* 0x00000010ff147819 */ /* 0x000fe40000011604 */
[----:B------:R-:W-:Y:S02]  /*15eb0*/  LOP3.LUT R36, R36, 0xff, RZ, 0xc0, !PT ;  /* 0x000000ff24247812 */ /* 0x000fe400078ec0ff */
[----:B------:R-:W-:Y:S02]  /*15ec0*/  LOP3.LUT R40, R40, 0xff, RZ, 0xc0, !PT ;  /* 0x000000ff28287812 */ /* 0x000fe400078ec0ff */
[----:B------:R-:W-:Y:S02]  /*15ed0*/  PRMT R39, R38, 0x7054, R39 ;  /* 0x0000705426277816 */ /* 0x000fe40000000027 */
[----:B------:R-:W-:-:S02]  /*15ee0*/  LOP3.LUT R20, R20, 0xff, RZ, 0xc0, !PT ;  /* 0x000000ff14147812 */ /* 0x000fc400078ec0ff */
[----:B------:R-:W-:Y:S02]  /*15ef0*/  SHF.R.U32.HI R38, RZ, 0x10, R6 ;  /* 0x00000010ff267819 */ /* 0x000fe40000011606 */
[----:B------:R-:W-:Y:S02]  /*15f00*/  PRMT R47, R36, 0x7054, R45 ;  /* 0x00007054242f7816 */ /* 0x000fe4000000002d */
[----:B------:R-:W-:Y:S02]  /*15f10*/  PRMT R41, R40, 0x7054, R41 ;  /* 0x0000705428297816 */ /* 0x000fe40000000029 */
[----:B------:R-:W-:Y:S02]  /*15f20*/  PRMT R43, R20, 0x7054, R43 ;  /* 0x00007054142b7816 */ /* 0x000fe4000000002b */
[----:B------:R-:W-:Y:S02]  /*15f30*/  LOP3.LUT R38, R38, 0xff, RZ, 0xc0, !PT ;  /* 0x000000ff26267812 */ /* 0x000fe400078ec0ff */
[----:B------:R-:W-:-:S02]  /*15f40*/  LOP3.LUT R47, R47, 0xff000000, R5, 0xf8, !PT ;  /* 0xff0000002f2f7812 */ /* 0x000fc400078ef805 */
[----:B------:R-:W-:Y:S02]  /*15f50*/  LOP3.LUT R21, R21, 0xff000000, R13, 0xf8, !PT ;  /* 0xff00000015157812 */ /* 0x000fe400078ef80d */
[----:B------:R-:W-:Y:S02]  /*15f60*/  SHF.R.U32.HI R40, RZ, 0x10, R7 ;  /* 0x00000010ff287819 */ /* 0x000fe40000011607 */
[----:B------:R-:W-:Y:S02]  /*15f70*/  LOP3.LUT R45, R41, 0xff000000, R15, 0xf8, !PT ;  /* 0xff000000292d7812 */ /* 0x000fe400078ef80f */
[----:B------:R-:W-:Y:S02]  /*15f80*/  LOP3.LUT R48, R43, 0xff000000, R4, 0xf8, !PT ;  /* 0xff0000002b307812 */ /* 0x000fe400078ef804 */
[----:B------:R-:W-:Y:S02]  /*15f90*/  PRMT R49, R38, 0x7054, R49 ;  /* 0x0000705426317816 */ /* 0x000fe40000000031 */
[----:B------:R-:W-:-:S02]  /*15fa0*/  F2FP.F16.E4M3.UNPACK_B R43, R47 ;  /* 0x0000002fff2b723e */ /* 0x000fc400020006ff */
[----:B0-----:R-:W-:Y:S02]  /*15fb0*/  F2FP.F16.E4M3.UNPACK_B R15, R33 ;  /* 0x00000021ff0f723e */ /* 0x001fe400020006ff */
[----:B------:R-:W-:Y:S01]  /*15fc0*/  LOP3.LUT R42, R37, 0xff000000, R12, 0xf8, !PT ;  /* 0xff000000252a7812 */ /* 0x000fe200078ef80c */
[----:B------:R-:W-:Y:S01]  /*15fd0*/  HADD2.F32 R46, -RZ, R43.H0_H0 ;  /* 0x2000002bff2e7230 */ /* 0x000fe20000004100 */
[----:B------:R-:W-:Y:S02]  /*15fe0*/  F2FP.F16.E4M3.UNPACK_B R20, R21 ;  /* 0x00000015ff14723e */ /* 0x000fe400020006ff */
[----:B------:R-:W-:Y:S02]  /*15ff0*/  LOP3.LUT R40, R40, 0xff, RZ, 0xc0, !PT ;  /* 0x000000ff28287812 */ /* 0x000fe400078ec0ff */
[----:B------:R-:W-:Y:S01]  /*16000*/  LOP3.LUT R12, R39, 0xff000000, R14, 0xf8, !PT ;  /* 0xff000000270c7812 */ /* 0x000fe200078ef80e */
[----:B------:R-:W-:Y:S01]  /*16010*/  HADD2.F32 R41, -RZ, R20.H0_H0 ;  /* 0x20000014ff297230 */ /* 0x000fe20000004100 */
[----:B------:R-:W-:Y:S01]  /*16020*/  LOP3.LUT R5, R49, 0xff000000, R6, 0xf8, !PT ;  /* 0xff00000031057812 */ /* 0x000fe200078ef806 */
[--C-:B------:R-:W-:Y:S01]  /*16030*/  HADD2.F32 R6, -RZ, R15.reuse.H0_H0 ;  /* 0x2000000fff067230 */ /* 0x100fe20000004100 */
[----:B------:R-:W-:Y:S01]  /*16040*/  PRMT R51, R40, 0x7054, R51 ;  /* 0x0000705428337816 */ /* 0x000fe20000000033 */
[----:B------:R-:W-:Y:S01]  /*16050*/  HADD2.F32 R15, -RZ, R15.H1_H1 ;  /* 0x3000000fff0f7230 */ /* 0x000fe20000004100 */
[----:B------:R-:W-:-:S02]  /*16060*/  F2FP.F16.E4M3.UNPACK_B R39, R35 ;  /* 0x00000023ff27723e */ /* 0x000fc400020006ff */
[----:B------:R-:W-:Y:S01]  /*16070*/  F2FP.F16.E4M3.UNPACK_B R40, R35.H1 ;  /* 0x00000023ff28723e */ /* 0x000fe200030006ff */
[----:B------:R-:W-:Y:S01]  /*16080*/  FMUL.FTZ R49, R6, R41 ;  /* 0x0000002906317220 */ /* 0x000fe20000410000 */
[----:B------:R-:W-:Y:S02]  /*16090*/  F2FP.F16.E4M3.UNPACK_B R35, R32.H1 ;  /* 0x00000020ff23723e */ /* 0x000fe400030006ff */
[----:B------:R-:W-:Y:S02]  /*160a0*/  F2FP.F16.E4M3.UNPACK_B R47, R47.H1 ;  /* 0x0000002fff2f723e */ /* 0x000fe400030006ff */
[----:B------:R-:W-:Y:S02]  /*160b0*/  LOP3.LUT R51, R51, 0xff000000, R7, 0xf8, !PT ;  /* 0xff00000033337812 */ /* 0x000fe400078ef807 */
[-C--:B------:R-:W-:Y:S02]  /*160c0*/  F2FP.F16.E4M3.UNPACK_B R7, R34.reuse ;  /* 0x00000022ff07723e */ /* 0x080fe400020006ff */
[----:B------:R-:W-:Y:S01]  /*160d0*/  F2FP.F16.E4M3.UNPACK_B R34, R34.H1 ;  /* 0x00000022ff22723e */ /* 0x000fe200030006ff */
[----:B---3--:R-:W0:Y:S02]  /*160e0*/  LDS.128 R28, [R59+0x14400] ;  /* 0x014400003b1c7984 */ /* 0x008e240000000c00 */
[----:B0-----:R-:W-:-:S02]  /*160f0*/  F2FP.F16.E4M3.UNPACK_B R14, R29 ;  /* 0x0000001dff0e723e */ /* 0x001fc400020006ff */
[-C--:B------:R-:W-:Y:S02]  /*16100*/  F2FP.F16.E4M3.UNPACK_B R37, R31.reuse ;  /* 0x0000001fff25723e */ /* 0x080fe400020006ff */
[----:B------:R-:W-:Y:S01]  /*16110*/  F2FP.F16.E4M3.UNPACK_B R38, R31.H1 ;  /* 0x0000001fff26723e */ /* 0x000fe200030006ff */
[--C-:B------:R-:W-:Y:S01]  /*16120*/  HADD2.F32 R13, -RZ, R14.reuse.H0_H0 ;  /* 0x2000000eff0d7230 */ /* 0x100fe20000004100 */
[-C--:B------:R-:W-:Y:S01]  /*16130*/  F2FP.F16.E4M3.UNPACK_B R31, R28.reuse ;  /* 0x0000001cff1f723e */ /* 0x080fe200020006ff */
[----:B------:R-:W-:Y:S01]  /*16140*/  HADD2.F32 R14, -RZ, R14.H1_H1 ;  /* 0x3000000eff0e7230 */ /* 0x000fe20000004100 */
[----:B------:R-:W-:Y:S02]  /*16150*/  F2FP.F16.E4M3.UNPACK_B R36, R28.H1 ;  /* 0x0000001cff24723e */ /* 0x000fe400030006ff */
[----:B------:R-:W-:Y:S02]  /*16160*/  F2FP.F16.E4M3.UNPACK_B R28, R33.H1 ;  /* 0x00000021ff1c723e */ /* 0x000fe400030006ff */
[----:B------:R-:W-:Y:S01]  /*16170*/  F2FP.F16.E4M3.UNPACK_B R33, R32 ;  /* 0x00000020ff21723e */ /* 0x000fe200020006ff */
[----:B------:R-:W-:Y:S01]  /*16180*/  FMUL.FTZ R32, R6, R46 ;  /* 0x0000002e06207220 */ /* 0x000fe20000410000 */
[----:B------:R-:W-:-:S02]  /*16190*/  F2FP.F16.E4M3.UNPACK_B R29, R29.H1 ;  /* 0x0000001dff1d723e */ /* 0x000fc400030006ff */
[----:B------:R-:W-:Y:S01]  /*161a0*/  F2FP.F16.E4M3.UNPACK_B R4, R30 ;  /* 0x0000001eff04723e */ /* 0x000fe200020006ff */
[C---:B------:R-:W-:Y:S01]  /*161b0*/  FFMA.FTZ R6, R13.reuse, R41, -R32 ;  /* 0x000000290d067223 */ /* 0x040fe20000010820 */
[----:B------:R-:W-:Y:S01]  /*161c0*/  F2FP.F16.E4M3.UNPACK_B R32, R21.H1 ;  /* 0x00000015ff20723e */ /* 0x000fe200030006ff */
[----:B------:R-:W-:Y:S01]  /*161d0*/  FFMA.FTZ R13, R13, R46, R49 ;  /* 0x0000002e0d0d7223 */ /* 0x000fe20000010031 */
[----:B------:R-:W-:Y:S01]  /*161e0*/  HADD2.F32 R41, -RZ, R20.H1_H1 ;  /* 0x30000014ff297230 */ /* 0x000fe20000004100 */
[----:B------:R-:W-:Y:S01]  /*161f0*/  F2FP.F16.E4M3.UNPACK_B R30, R30.H1 ;  /* 0x0000001eff1e723e */ /* 0x000fe200030006ff */
[----:B------:R-:W-:Y:S02]  /*16200*/  HADD2.F32 R46, -RZ, R43.H1_H1 ;  /* 0x3000002bff2e7230 */ /* 0x000fe40000004100 */
[----:B------:R-:W-:Y:S02]  /*16210*/  HADD2.F32 R49, -RZ, R47.H0_H0 ;  /* 0x2000002fff317230 */ /* 0x000fe40000004100 */
[----:B------:R-:W-:Y:S01]  /*16220*/  FMUL.FTZ R55, R15, R41 ;  /* 0x000000290f377220 */ /* 0x000fe20000410000 */
[----:B------:R-:W-:-:S02]  /*16230*/  HADD2.F32 R20, -RZ, R28.H0_H0 ;  /* 0x2000001cff147230 */ /* 0x000fc40000004100 */
[-C--:B------:R-:W-:Y:S01]  /*16240*/  FMUL.FTZ R53, R15, R46.reuse ;  /* 0x0000002e0f357220 */ /* 0x080fe20000410000 */
[----:B------:R-:W-:Y:S02]  /*16250*/  HADD2.F32 R43, -RZ, R32.H0_H0 ;  /* 0x20000020ff2b7230 */ /* 0x000fe40000004100 */
[----:B------:R-:W-:Y:S02]  /*16260*/  HADD2.F32 R21, -RZ, R29.H0_H0 ;  /* 0x2000001dff157230 */ /* 0x000fe40000004100 */
[----:B------:R-:W-:Y:S01]  /*16270*/  FMUL.FTZ R50, R20, R49 ;  /* 0x0000003114327220 */ /* 0x000fe20000410000 */
[----:B------:R-:W-:Y:S01]  /*16280*/  FFMA.FTZ R15, R14, R41, -R53 ;  /* 0x000000290e0f7223 */ /* 0x000fe20000010835 */
[-C--:B------:R-:W-:Y:S01]  /*16290*/  FMUL.FTZ R52, R20, R43.reuse ;  /* 0x0000002b14347220 */ /* 0x080fe20000410000 */
[----:B------:R-:W-:Y:S01]  /*162a0*/  FFMA.FTZ R14, R14, R46, R55 ;  /* 0x0000002e0e0e7223 */ /* 0x000fe20000010037 */
[C---:B------:R-:W-:Y:S01]  /*162b0*/  FFMA.FTZ R20, R21.reuse, R43, -R50 ;  /* 0x0000002b15147223 */ /* 0x040fe20000010832 */
[----:B------:R-:W-:Y:S01]  /*162c0*/  F2FP.F16.E4M3.UNPACK_B R50, R51 ;  /* 0x00000033ff32723e */ /* 0x000fe200020006ff */
[----:B------:R-:W-:Y:S01]  /*162d0*/  FFMA.FTZ R21, R21, R49, R52 ;  /* 0x0000003115157223 */ /* 0x000fe20000010034 */
[----:B------:R-:W-:Y:S01]  /*162e0*/  F2FP.F16.E4M3.UNPACK_B R46, R45 ;  /* 0x0000002dff2e723e */ /* 0x000fe200020006ff */
[----:B------:R-:W-:Y:S01]  /*162f0*/  HADD2.F32 R49, -RZ, R47.H1_H1 ;  /* 0x3000002fff317230 */ /* 0x000fe20000004100 */
[----:B------:R-:W-:Y:S01]  /*16300*/  F2FP.F16.E4M3.UNPACK_B R51, R51.H1 ;  /* 0x00000033ff33723e */ /* 0x000fe200030006ff */
[----:B------:R-:W-:Y:S01]  /*16310*/  HADD2.F32 R28, -RZ, R28.H1_H1 ;  /* 0x3000001cff1c7230 */ /* 0x000fe20000004100 */
[----:B------:R-:W-:Y:S01]  /*16320*/  F2FP.F16.E4M3.UNPACK_B R45, R45.H1 ;  /* 0x0000002dff2d723e */ /* 0x000fe200030006ff */
[----:B------:R-:W-:-:S02]  /*16330*/  HADD2.F32 R43, -RZ, R32.H1_H1 ;  /* 0x30000020ff2b7230 */ /* 0x000fc40000004100 */
[----:B------:R-:W-:Y:S02]  /*16340*/  HADD2.F32 R52, -RZ, R50.H0_H0 ;  /* 0x20000032ff347230 */ /* 0x000fe40000004100 */
[C---:B------:R-:W-:Y:S01]  /*16350*/  FMUL.FTZ R54, R28.reuse, R49 ;  /* 0x000000311c367220 */ /* 0x040fe20000410000 */
[----:B------:R-:W-:Y:S02]  /*16360*/  HADD2.F32 R41, -RZ, R39.H0_H0 ;  /* 0x20000027ff297230 */ /* 0x000fe40000004100 */
[----:B------:R-:W-:Y:S01]  /*16370*/  FMUL.FTZ R28, R28, R43 ;  /* 0x0000002b1c1c7220 */ /* 0x000fe20000410000 */
[----:B------:R-:W-:Y:S02]  /*16380*/  HADD2.F32 R47, -RZ, R46.H0_H0 ;  /* 0x2000002eff2f7230 */ /* 0x000fe40000004100 */
[----:B------:R-:W-:Y:S02]  /*16390*/  HADD2.F32 R29, -RZ, R29.H1_H1 ;  /* 0x3000001dff1d7230 */ /* 0x000fe40000004100 */
[----:B------:R-:W-:Y:S01]  /*163a0*/  FMUL.FTZ R55, R41, R52 ;  /* 0x0000003429377220 */ /* 0x000fe20000410000 */
[----:B------:R-:W-:-:S02]  /*163b0*/  HADD2.F32 R32, -RZ, R37.H0_H0 ;  /* 0x20000025ff207230 */ /* 0x000fc40000004100 */
[----:B------:R-:W-:Y:S01]  /*163c0*/  FMUL.FTZ R41, R41, R47 ;  /* 0x0000002f29297220 */ /* 0x000fe20000410000 */
[----:B------:R-:W-:Y:S02]  /*163d0*/  HADD2.F32 R50, -RZ, R50.H1_H1 ;  /* 0x30000032ff327230 */ /* 0x000fe40000004100 */
[C---:B------:R-:W-:Y:S01]  /*163e0*/  FFMA.FTZ R53, R29.reuse, R43, -R54 ;  /* 0x0000002b1d357223 */ /* 0x040fe20000010836 */
[----:B------:R-:W-:Y:S01]  /*163f0*/  FFMA.FTZ R54, R29, R49, R28 ;  /* 0x000000311d367223 */ /* 0x000fe2000001001c */
[C---:B------:R-:W-:Y:S01]  /*16400*/  FFMA.FTZ R28, R32.reuse, R47, -R55 ;  /* 0x0000002f201c7223 */ /* 0x040fe20000010837 */
[----:B------:R-:W-:Y:S01]  /*16410*/  FFMA.FTZ R29, R32, R52, R41 ;  /* 0x00000034201d7223 */ /* 0x000fe20000010029 */
[----:B------:R-:W-:Y:S02]  /*16420*/  HADD2.F32 R39, -RZ, R39.H1_H1 ;  /* 0x30000027ff277230 */ /* 0x000fe40000004100 */
[----:B------:R-:W-:Y:S01]  /*16430*/  HADD2.F32 R47, -RZ, R51.H0_H0 ;  /* 0x20000033ff2f7230 */ /* 0x000fe20000004100 */
[----:B------:R-:W-:Y:S01]  /*16440*/  F2FP.SATFINITE.E4M3.F32.PACK_AB_MERGE_C R21, R54, R21, RZ ;  /* 0x000000153615723e */ /* 0x000fe200048070ff */
[----:B------:R-:W-:-:S02]  /*16450*/  HADD2.F32 R41, -RZ, R40.H0_H0 ;  /* 0x20000028ff297230 */ /* 0x000fc40000004100 */
[----:B------:R-:W-:Y:S01]  /*16460*/  FMUL.FTZ R52, R39, R50 ;  /* 0x0000003227347220 */ /* 0x000fe20000410000 */
[----:B------:R-:W-:Y:S01]  /*16470*/  HADD2.F32 R46, -RZ, R46.H1_H1 ;  /* 0x3000002eff2e7230 */ /* 0x000fe20000004100 */
[----:B------:R-:W-:Y:S01]  /*16480*/  F2FP.SATFINITE.E4M3.F32.PACK_AB_MERGE_C R13, R14, R13, R21 ;  /* 0x0000000d0e0d723e */ /* 0x000fe20004807015 */
[----:B------:R-:W-:Y:S02]  /*16490*/  HADD2.F32 R43, -RZ, R45.H0_H0 ;  /* 0x2000002dff2b7230 */ /* 0x000fe40000004100 */
[----:B------:R-:W-:Y:S01]  /*164a0*/  FMUL.FTZ R49, R41, R47 ;  /* 0x0000002f29317220 */ /* 0x000fe20000410000 */
[----:B------:R-:W-:Y:S02]  /*164b0*/  HADD2.F32 R32, -RZ, R38.H0_H0 ;  /* 0x20000026ff207230 */ /* 0x000fe40000004100 */
[----:B------:R-:W-:Y:S01]  /*164c0*/  FMUL.FTZ R39, R39, R46 ;  /* 0x0000002e27277220 */ /* 0x000fe20000410000 */
[----:B------:R-:W-:Y:S02]  /*164d0*/  HADD2.F32 R37, -RZ, R37.H1_H1 ;  /* 0x30000025ff257230 */ /* 0x000fe40000004100 */
[----:B------:R-:W-:Y:S01]  /*164e0*/  FMUL.FTZ R58, R41, R43 ;  /* 0x0000002b293a7220 */ /* 0x000fe20000410000 */
[----:B------:R-:W-:-:S02]  /*164f0*/  HADD2.F32 R51, -RZ, R51.H1_H1 ;  /* 0x30000033ff337230 */ /* 0x000fc40000004100 */
[C---:B------:R-:W-:Y:S01]  /*16500*/  FFMA.FTZ R57, R32.reuse, R43, -R49 ;  /* 0x0000002b20397223 */ /* 0x040fe20000010831 */
[----:B------:R-:W-:Y:S01]  /*16510*/  F2FP.F16.E4M3.UNPACK_B R43, R48.H1 ;  /* 0x00000030ff2b723e */ /* 0x000fe200030006ff */
[C---:B------:R-:W-:Y:S01]  /*16520*/  FFMA.FTZ R56, R37.reuse, R50, R39 ;  /* 0x0000003225387223 */ /* 0x040fe20000010027 */
[----:B------:R-:W-:Y:S01]  /*16530*/  F2FP.F16.E4M3.UNPACK_B R39, R42.H1 ;  /* 0x0000002aff27723e */ /* 0x000fe200030006ff */
[----:B------:R-:W-:Y:S01]  /*16540*/  FFMA.FTZ R55, R37, R46, -R52 ;  /* 0x0000002e25377223 */ /* 0x000fe20000010834 */
[----:B------:R-:W-:Y:S02]  /*16550*/  HADD2.F32 R40, -RZ, R40.H1_H1 ;  /* 0x30000028ff287230 */ /* 0x000fe40000004100 */
[----:B------:R-:W-:Y:S01]  /*16560*/  FFMA.FTZ R58, R32, R47, R58 ;  /* 0x0000002f203a7223 */ /* 0x000fe2000001003a */
[----:B------:R-:W-:Y:S01]  /*16570*/  HADD2.F32 R46, -RZ, R43.H0_H0 ;  /* 0x2000002bff2e7230 */ /* 0x000fe20000004100 */
[----:B------:R-:W-:Y:S01]  /*16580*/  F2FP.F16.E4M3.UNPACK_B R48, R48 ;  /* 0x00000030ff30723e */ /* 0x000fe200020006ff */
[----:B------:R-:W-:-:S02]  /*16590*/  HADD2.F32 R37, -RZ, R35.H0_H0 ;  /* 0x20000023ff257230 */ /* 0x000fc40000004100 */
[C---:B------:R-:W-:Y:S01]  /*165a0*/  FMUL.FTZ R49, R40.reuse, R51 ;  /* 0x0000003328317220 */ /* 0x040fe20000410000 */
[----:B------:R-:W-:Y:S01]  /*165b0*/  HADD2.F32 R41, -RZ, R39.H0_H0 ;  /* 0x20000027ff297230 */ /* 0x000fe20000004100 */
[----:B------:R-:W-:Y:S01]  /*165c0*/  F2FP.F16.E4M3.UNPACK_B R42, R42 ;  /* 0x0000002aff2a723e */ /* 0x000fe200020006ff */
[----:B------:R-:W-:Y:S02]  /*165d0*/  HADD2.F32 R45, -RZ, R45.H1_H1 ;  /* 0x3000002dff2d7230 */ /* 0x000fe40000004100 */
[C---:B------:R-:W-:Y:S01]  /*165e0*/  FMUL.FTZ R47, R37.reuse, R46 ;  /* 0x0000002e252f7220 */ /* 0x040fe20000410000 */
[----:B------:R-:W-:Y:S02]  /*165f0*/  HADD2.F32 R38, -RZ, R38.H1_H1 ;  /* 0x30000026ff267230 */ /* 0x000fe40000004100 */
[----:B------:R-:W-:Y:S01]  /*16600*/  FMUL.FTZ R37, R37, R41 ;  /* 0x0000002925257220 */ /* 0x000fe20000410000 */
[----:B------:R-:W-:Y:S02]  /*16610*/  HADD2.F32 R32, -RZ, R36.H0_H0 ;  /* 0x20000024ff207230 */ /* 0x000fe40000004100 */
[----:B------:R-:W-:Y:S01]  /*16620*/  FMUL.FTZ R40, R40, R45 ;  /* 0x0000002d28287220 */ /* 0x000fe20000410000 */
[----:B------:R-:W-:-:S02]  /*16630*/  HADD2.F32 R43, -RZ, R43.H1_H1 ;  /* 0x3000002bff2b7230 */ /* 0x000fc40000004100 */
[----:B------:R-:W-:Y:S01]  /*16640*/  FFMA.FTZ R60, R38, R45, -R49 ;  /* 0x0000002d263c7223 */ /* 0x000fe20000010831 */
[----:B------:R-:W-:Y:S02]  /*16650*/  HADD2.F32 R35, -RZ, R35.H1_H1 ;  /* 0x30000023ff237230 */ /* 0x000fe40000004100 */
[C---:B------:R-:W-:Y:S01]  /*16660*/  FFMA.FTZ R47, R32.reuse, R41, -R47 ;  /* 0x00000029202f7223 */ /* 0x040fe2000001082f */
[----:B------:R-:W-:Y:S02]  /*16670*/  HADD2.F32 R39, -RZ, R39.H1_H1 ;  /* 0x30000027ff277230 */ /* 0x000fe40000004100 */
[----:B------:R-:W-:Y:S01]  /*16680*/  FFMA.FTZ R45, R32, R46, R37 ;  /* 0x0000002e202d7223 */ /* 0x000fe20000010025 */
[----:B------:R-:W-:Y:S02]  /*16690*/  HADD2.F32 R36, -RZ, R36.H1_H1 ;  /* 0x30000024ff247230 */ /* 0x000fe40000004100 */
[----:B------:R-:W-:Y:S01]  /*166a0*/  FMUL.FTZ R41, R35, R43 ;  /* 0x0000002b23297220 */ /* 0x000fe20000410000 */
[----:B------:R-:W-:-:S02]  /*166b0*/  HADD2.F32 R37, -RZ, R48.H0_H0 ;  /* 0x20000030ff257230 */ /* 0x000fc40000004100 */
[-C--:B------:R-:W-:Y:S01]  /*166c0*/  FMUL.FTZ R32, R35, R39.reuse ;  /* 0x0000002723207220 */ /* 0x080fe20000410000 */
[----:B------:R-:W-:Y:S02]  /*166d0*/  HADD2.F32 R35, -RZ, R33.H0_H0 ;  /* 0x20000021ff237230 */ /* 0x000fe40000004100 */
[----:B------:R-:W-:Y:S01]  /*166e0*/  FFMA.FTZ R50, R36, R39, -R41 ;  /* 0x0000002724327223 */ /* 0x000fe20000010829 */
[----:B------:R-:W-:Y:S01]  /*166f0*/  FFMA.FTZ R51, R38, R51, R40 ;  /* 0x0000003326337223 */ /* 0x000fe20000010028 */
[----:B------:R-:W-:Y:S01]  /*16700*/  FFMA.FTZ R52, R36, R43, R32 ;  /* 0x0000002b24347223 */ /* 0x000fe20000010020 */
[----:B------:R-:W-:Y:S02]  /*16710*/  HADD2.F32 R36, -RZ, R42.H0_H0 ;  /* 0x2000002aff247230 */ /* 0x000fe40000004100 */
[----:B------:R-:W-:Y:S01]  /*16720*/  FMUL.FTZ R39, R35, R37 ;  /* 0x0000002523277220 */ /* 0x000fe20000410000 */
[----:B------:R-:W-:Y:S01]  /*16730*/  HADD2.F32 R32, -RZ, R31.H0_H0 ;  /* 0x2000001fff207230 */ /* 0x000fe20000004100 */
[----:B------:R-:W-:Y:S01]  /*16740*/  F2FP.SATFINITE.E4M3.F32.PACK_AB_MERGE_C R51, R51, R58, RZ ;  /* 0x0000003a3333723e */ /* 0x000fe200048070ff */
[----:B------:R-:W-:-:S02]  /*16750*/  HADD2.F32 R48, -RZ, R48.H1_H1 ;  /* 0x30000030ff307230 */ /* 0x000fc40000004100 */
[-C--:B------:R-:W-:Y:S01]  /*16760*/  FMUL.FTZ R35, R35, R36.reuse ;  /* 0x0000002423237220 */ /* 0x080fe20000410000 */
[----:B------:R-:W-:Y:S02]  /*16770*/  HADD2.F32 R33, -RZ, R33.H1_H1 ;  /* 0x30000021ff217230 */ /* 0x000fe40000004100 */
[C---:B------:R-:W-:Y:S01]  /*16780*/  FFMA.FTZ R38, R32.reuse, R36, -R39 ;  /* 0x0000002420267223 */ /* 0x040fe20000010827 */
[----:B------:R-:W-:Y:S01]  /*16790*/  HADD2.F32 R42, -RZ, R42.H1_H1 ;  /* 0x3000002aff2a7230 */ /* 0x000fe20000004100 */
[----:B------:R-:W-:Y:S01]  /*167a0*/  F2FP.F16.E4M3.UNPACK_B R36, R5.H1 ;  /* 0x00000005ff24723e */ /* 0x000fe200030006ff */
[----:B------:R-:W-:Y:S02]  /*167b0*/  HADD2.F32 R31, -RZ, R31.H1_H1 ;  /* 0x3000001fff1f7230 */ /* 0x000fe40000004100 */
[C---:B------:R-:W-:Y:S01]  /*167c0*/  FMUL.FTZ R46, R33.reuse, R48 ;  /* 0x00000030212e7220 */ /* 0x040fe20000410000 */
[----:B------:R-:W-:Y:S01]  /*167d0*/  FFMA.FTZ R40, R32, R37, R35 ;  /* 0x0000002520287223 */ /* 0x000fe20000010023 */
[----:B------:R-:W-:Y:S01]  /*167e0*/  F2FP.F16.E4M3.UNPACK_B R35, R12.H1 ;  /* 0x0000000cff23723e */ /* 0x000fe200030006ff */
[----:B------:R-:W-:Y:S01]  /*167f0*/  FMUL.FTZ R33, R33, R42 ;  /* 0x0000002a21217220 */ /* 0x000fe20000410000 */
[----:B------:R-:W-:-:S02]  /*16800*/  HADD2.F32 R37, -RZ, R36.H0_H0 ;  /* 0x20000024ff257230 */ /* 0x000fc40000004100 */
[C---:B------:R-:W-:Y:S01]  /*16810*/  FFMA.FTZ R41, R31.reuse, R42, -R46 ;  /* 0x0000002a1f297223 */ /* 0x040fe2000001082e */
[----:B------:R-:W-:Y:S02]  /*16820*/  HADD2.F32 R32, -RZ, R34.H0_H0 ;  /* 0x20000022ff207230 */ /* 0x000fe40000004100 */
[----:B------:R-:W-:Y:S01]  /*16830*/  FFMA.FTZ R43, R31, R48, R33 ;  /* 0x000000301f2b7223 */ /* 0x000fe20000010021 */
[----:B------:R-:W-:Y:S01]  /*16840*/  HADD2.F32 R33, -RZ, R35.H0_H0 ;  /* 0x20000023ff217230 */ /* 0x000fe20000004100 */
[----:B------:R-:W-:Y:S01]  /*16850*/  F2FP.F16.E4M3.UNPACK_B R12, R12 ;  /* 0x0000000cff0c723e */ /* 0x000fe200020006ff */
[----:B------:R-:W-:Y:S02]  /*16860*/  HADD2.F32 R31, -RZ, R30.H0_H0 ;  /* 0x2000001eff1f7230 */ /* 0x000fe40000004100 */
[C---:B------:R-:W-:Y:S01]  /*16870*/  FMUL.FTZ R42, R32.reuse, R37 ;  /* 0x00000025202a7220 */ /* 0x040fe20000410000 */
[----:B------:R-:W-:Y:S02]  /*16880*/  HADD2.F32 R39, -RZ, R36.H1_H1 ;  /* 0x30000024ff277230 */ /* 0x000fe40000004100 */
[----:B------:R-:W-:Y:S01]  /*16890*/  FMUL.FTZ R32, R32, R33 ;  /* 0x0000002120207220 */ /* 0x000fe20000410000 */
[----:B------:R-:W-:-:S02]  /*168a0*/  HADD2.F32 R34, -RZ, R34.H1_H1 ;  /* 0x30000022ff227230 */ /* 0x000fc40000004100 */
[C---:B------:R-:W-:Y:S01]  /*168b0*/  FFMA.FTZ R42, R31.reuse, R33, -R42 ;  /* 0x000000211f2a7223 */ /* 0x040fe2000001082a */
[----:B------:R-:W-:Y:S01]  /*168c0*/  HADD2.F32 R35, -RZ, R35.H1_H1 ;  /* 0x30000023ff237230 */ /* 0x000fe20000004100 */
[----:B------:R-:W-:Y:S01]  /*168d0*/  F2FP.F16.E4M3.UNPACK_B R5, R5 ;  /* 0x00000005ff05723e */ /* 0x000fe200020006ff */
[----:B------:R-:W-:Y:S02]  /*168e0*/  HADD2.F32 R30, -RZ, R30.H1_H1 ;  /* 0x3000001eff1e7230 */ /* 0x000fe40000004100 */
[C---:B------:R-:W-:Y:S01]  /*168f0*/  FMUL.FTZ R33, R34.reuse, R39 ;  /* 0x0000002722217220 */ /* 0x040fe20000410000 */
[----:B------:R-:W-:Y:S01]  /*16900*/  FFMA.FTZ R36, R31, R37, R32 ;  /* 0x000000251f247223 */ /* 0x000fe20000010020 */
[-C--:B------:R-:W-:Y:S01]  /*16910*/  FMUL.FTZ R34, R34, R35.reuse ;  /* 0x0000002322227220 */ /* 0x080fe20000410000 */
[----:B------:R-:W-:Y:S02]  /*16920*/  HADD2.F32 R31, -RZ, R12.H1_H1 ;  /* 0x3000000cff1f7230 */ /* 0x000fe40000004100 */
[----:B------:R-:W-:Y:S01]  /*16930*/  FFMA.FTZ R49, R30, R35, -R33 ;  /* 0x000000231e317223 */ /* 0x000fe20000010821 */
[----:B------:R-:W-:-:S02]  /*16940*/  HADD2.F32 R32, -RZ, R5.H0_H0 ;  /* 0x20000005ff207230 */ /* 0x000fc40000004100 */
[----:B------:R-:W-:Y:S01]  /*16950*/  FFMA.FTZ R39, R30, R39, R34 ;  /* 0x000000271e277223 */ /* 0x000fe20000010022 */
[----:B------:R-:W-:Y:S02]  /*16960*/  HADD2.F32 R30, -RZ, R12.H0_H0 ;  /* 0x2000000cff1e7230 */ /* 0x000fe40000004100 */
[----:B------:R-:W-:Y:S01]  /*16970*/  HADD2.F32 R12, -RZ, R7.H0_H0 ;  /* 0x20000007ff0c7230 */ /* 0x000fe20000004100 */
[----:B------:R-:W-:Y:S01]  /*16980*/  F2FP.SATFINITE.E4M3.F32.PACK_AB_MERGE_C R42, R49, R42, RZ ;  /* 0x0000002a312a723e */ /* 0x000fe200048070ff */
[----:B------:R-:W-:Y:S01]  /*16990*/  HADD2.F32 R33, -RZ, R5.H1_H1 ;  /* 0x30000005ff217230 */ /* 0x000fe20000004100 */
[----:B------:R-:W-:Y:S01]  /*169a0*/  F2FP.SATFINITE.E4M3.F32.PACK_AB_MERGE_C R36, R39, R36, RZ ;  /* 0x000000242724723e */ /* 0x000fe200048070ff */
        /* <DEDUP_REMOVED lines=18> */
[----:B------:R-:W-:-:S02]  /*16ad0*/  F2FP.SATFINITE.E4M3.F32.PACK_AB_MERGE_C R6, R37, R34, R42 ;  /* 0x000000222506723e */ /* 0x000fc4000480702a */
[----:B------:R-:W-:Y:S02]  /*16ae0*/  F2FP.SATFINITE.E4M3.F32.PACK_AB_MERGE_C R15, R56, R29, R51 ;  /* 0x0000001d380f723e */ /* 0x000fe40004807033 */
[----:B------:R-:W-:Y:S01]  /*16af0*/  F2FP.SATFINITE.E4M3.F32.PACK_AB_MERGE_C R12, R43, R40, R12 ;  /* 0x000000282b0c723e */ /* 0x000fe2000480700c */
[----:B------:R3:W-:Y:S01]  /*16b00*/  STS.128 [R59+0x14400], R4 ;  /* 0x014400043b007388 */ /* 0x0007e20000000c00 */
[----:B------:R-:W-:-:S05]  /*16b10*/  F2FP.SATFINITE.E4M3.F32.PACK_AB_MERGE_C R14, R30, R35, R36 ;  /* 0x000000231e0e723e */ /* 0x000fca0004807024 */
[----:B------:R3:W-:Y:S02]  /*16b20*/  STS.128 [R0+0x14400], R12 ;  /* 0x0144000c00007388 */ /* 0x0007e40000000c00 */
.L_x_578:
[----:B------:R-:W-:Y:S05]  /*16b30*/  BSYNC B1 ;  /* 0x0000000000017941 */ /* 0x000fea0003800000 */
.L_x_577:
[----:B------:R-:W-:Y:S05]  /*16b40*/  @P2 BRA `(.L_x_559) ;  /* 0x0000000c00dc2947 */ /* 0x000fea0003800000 */
[----:B------:R-:W2:Y:S01]  /*16b50*/  LDL R51, [R1+0x3c] ;  /* 0x00003c0001337983 */ /* 0x000ea20000100800 */
[----:B---3-5:R-:W-:Y:S02]  /*16b60*/  SHF.R.U32.HI R4, RZ, 0x8, R24 ;  /* 0x00000008ff047819 */ /* 0x028fe40000011618 */
[----:B0-----:R-:W-:Y:S02]  /*16b70*/  LOP3.LUT R0, R24, 0xff, RZ, 0xc0, !PT ;  /* 0x000000ff18007812 */ /* 0x001fe400078ec0ff */
[----:B------:R-:W-:Y:S02]  /*16b80*/  SHF.R.U32.HI R12, RZ, 0x8, R26 ;  /* 0x00000008ff0c7819 */ /* 0x000fe4000001161a */
[----:B------:R-:W-:Y:S02]  /*16b90*/  LOP3.LUT R5, R4, 0xff, RZ, 0xc0, !PT ;  /* 0x000000ff04057812 */ /* 0x000fe400078ec0ff */
[----:B------:R-:W-:Y:S02]  /*16ba0*/  LEA.HI R3, R3, R171, RZ, 0x1c ;  /* 0x000000ab03037211 */ /* 0x000fe400078fe0ff */
[----:B------:R-:W-:-:S02]  /*16bb0*/  LOP3.LUT R4, R26, 0xff, RZ, 0xc0, !PT ;  /* 0x000000ff1a047812 */ /* 0x000fc400078ec0ff */
[----:B------:R-:W-:Y:S02]  /*16bc0*/  LOP3.LUT R13, R12, 0xff, RZ, 0xc0, !PT ;  /* 0x000000ff0c0d7812 */ /* 0x000fe400078ec0ff */
[----:B-1----:R-:W-:Y:S02]  /*16bd0*/  PRMT R21, R5, 0x7604, R0 ;  /* 0x0000760405157816 */ /* 0x002fe40000000000 */
[----:B------:R-:W-:Y:S02]  /*16be0*/  SHF.R.S32.HI R0, RZ, 0x1f, R3 ;  /* 0x0000001fff007819 */ /* 0x000fe40000011403 */
[----:B------:R-:W-:Y:S02]  /*16bf0*/  PRMT R29, R13, 0x7604, R4 ;  /* 0x000076040d1d7816 */ /* 0x000fe40000000004 */
[----:B------:R-:W-:Y:S02]  /*16c00*/  LEA.HI R4, R0, R3, RZ, 0x2 ;  /* 0x0000000300047211 */ /* 0x000fe400078f10ff */
[----:B------:R-:W-:-:S02]  /*16c10*/  SHF.L.U32 R0, R3, 0x4, RZ ;  /* 0x0000000403007819 */ /* 0x000fc400000006ff */
[----:B------:R-:W-:Y:S01]  /*16c20*/  SHF.R.U32.HI R7, RZ, 0x8, R25 ;  /* 0x00000008ff077819 */ /* 0x000fe20000011619 */
[----:B------:R-:W-:Y:S01]  /*16c30*/  IMAD.SHL.U32 R4, R4, 0x800, RZ ;  /* 0x0000080004047824 */ /* 0x000fe200078e00ff */
[----:B------:R-:W-:Y:S02]  /*16c40*/  LOP3.LUT R3, R205, 0x30, R0, 0xf8, !PT ;  /* 0x00000030cd037812 */ /* 0x000fe400078ef800 */
[----:B------:R-:W-:Y:S02]  /*16c50*/  LOP3.LUT R6, R25, 0xff, RZ, 0xc0, !PT ;  /* 0x000000ff19067812 */ /* 0x000fe400078ec0ff */
[----:B------:R-:W-:Y:S02]  /*16c60*/  LOP3.LUT R7, R7, 0xff, RZ, 0xc0, !PT ;  /* 0x000000ff07077812 */ /* 0x000fe400078ec0ff */
[----:B------:R-:W-:Y:S02]  /*16c70*/  SHF.R.U32.HI R12, RZ, 0x8, R8 ;  /* 0x00000008ff0c7819 */ /* 0x000fe40000011608 */
[----:B------:R-:W-:-:S02]  /*16c80*/  LOP3.LUT R3, R3, R206, RZ, 0x3c, !PT ;  /* 0x000000ce03037212 */ /* 0x000fc400078e3cff */
[----:B------:R-:W-:Y:S02]  /*16c90*/  LOP3.LUT R0, R4, 0xffffe000, RZ, 0xc0, !PT ;  /* 0xffffe00004007812 */ /* 0x000fe400078ec0ff */
[----:B------:R-:W-:Y:S02]  /*16ca0*/  PRMT R20, R7, 0x7604, R6 ;  /* 0x0000760407147816 */ /* 0x000fe40000000006 */
[----:B------:R-:W-:Y:S02]  /*16cb0*/  LOP3.LUT R7, R8, 0xff, RZ, 0xc0, !PT ;  /* 0x000000ff08077812 */ /* 0x000fe400078ec0ff */
[----:B------:R-:W-:Y:S02]  /*16cc0*/  LOP3.LUT R12, R12, 0xff, RZ, 0xc0, !PT ;  /* 0x000000ff0c0c7812 */ /* 0x000fe400078ec0ff */
[----:B------:R-:W-:Y:S02]  /*16cd0*/  IADD3 R3, R3, R207, R0 ;  /* 0x000000cf03037210 */ /* 0x000fe40007ffe000 */
[----:B------:R-:W-:-:S02]  /*16ce0*/  PRMT R35, R12, 0x7604, R7 ;  /* 0x000076040c237816 */ /* 0x000fc40000000007 */
[----:B------:R-:W-:Y:S01]  /*16cf0*/  SHF.R.U32.HI R6, RZ, 0x8, R27 ;  /* 0x00000008ff067819 */ /* 0x000fe2000001161b */
[----:B------:R-:W-:Y:S01]  /*16d00*/  IMAD.IADD R0, R18, 0x1, R3 ;  /* 0x0000000112007824 */ /* 0x000fe200078e0203 */
[----:B------:R-:W-:Y:S02]  /*16d10*/  SHF.R.U32.HI R12, RZ, 0x8, R9 ;  /* 0x00000008ff0c7819 */ /* 0x000fe40000011609 */
[----:B------:R-:W-:Y:S02]  /*16d20*/  LOP3.LUT R5, R27, 0xff, RZ, 0xc0, !PT ;  /* 0x000000ff1b057812 */ /* 0x000fe400078ec0ff */
[----:B------:R-:W-:Y:S02]  /*16d30*/  LOP3.LUT R6, R6, 0xff, RZ, 0xc0, !PT ;  /* 0x000000ff06067812 */ /* 0x000fe400078ec0ff */
[----:B------:R-:W-:Y:S02]  /*16d40*/  LOP3.LUT R3, R12, 0xff, RZ, 0xc0, !PT ;  /* 0x000000ff0c037812 */ /* 0x000fe400078ec0ff */
[----:B------:R-:W0:Y:S01]  /*16d50*/  LDS.128 R12, [R0+0x14400] ;  /* 0x01440000000c7984 */ /* 0x000e220000000c00 */
[----:B------:R-:W-:-:S02]  /*16d60*/  PRMT R28, R6, 0x7604, R5 ;  /* 0x00007604061c7816 */ /* 0x000fc40000000005 */
[----:B------:R-:W-:Y:S02]  /*16d70*/  SHF.R.U32.HI R34, RZ, 0x8, R11 ;  /* 0x00000008ff227819 */ /* 0x000fe4000001160b */
[----:B------:R-:W-:Y:S02]  /*16d80*/  LOP3.LUT R30, R9, 0xff, RZ, 0xc0, !PT ;  /* 0x000000ff091e7812 */ /* 0x000fe400078ec0ff */
[----:B------:R-:W-:Y:S02]  /*16d90*/  LOP3.LUT R33, R11, 0xff, RZ, 0xc0, !PT ;  /* 0x000000ff0b217812 */ /* 0x000fe400078ec0ff */
[----:B------:R-:W-:Y:S02]  /*16da0*/  LOP3.LUT R34, R34, 0xff, RZ, 0xc0, !PT ;  /* 0x000000ff22227812 */ /* 0x000fe400078ec0ff */
[----:B------:R-:W-:Y:S02]  /*16db0*/  PRMT R30, R3, 0x7604, R30 ;  /* 0x00007604031e7816 */ /* 0x000fe4000000001e */
[----:B------:R-:W-:-:S02]  /*16dc0*/  PRMT R34, R34, 0x7604, R33 ;  /* 0x0000760422227816 */ /* 0x000fc40000000021 */
[----:B------:R-:W-:Y:S02]  /*16dd0*/  SHF.R.U32.HI R32, RZ, 0x8, R10 ;  /* 0x00000008ff207819 */ /* 0x000fe4000001160a */
[----:B------:R-:W-:Y:S02]  /*16de0*/  SHF.R.U32.HI R3, RZ, 0x10, R25 ;  /* 0x00000010ff037819 */ /* 0x000fe40000011619 */
[----:B------:R-:W-:Y:S02]  /*16df0*/  SHF.R.U32.HI R33, RZ, 0x10, R9 ;  /* 0x00000010ff217819 */ /* 0x000fe40000011609 */
[----:B------:R-:W-:Y:S01]  /*16e00*/  SHF.R.U32.HI R41, RZ, 0x10, R11 ;  /* 0x00000010ff297819 */ /* 0x000fe2000001160b */
[----:B------:R-:W-:Y:S01]  /*16e10*/  IMAD.U32 R3, R3, 0x10000, RZ ;  /* 0x0001000003037824 */ /* 0x000fe200078e00ff */
[----:B------:R-:W-:Y:S02]  /*16e20*/  LOP3.LUT R31, R10, 0xff, RZ, 0xc0, !PT ;  /* 0x000000ff0a1f7812 */ /* 0x000fe400078ec0ff */
[----:B------:R-:W-:Y:S01]  /*16e30*/  LOP3.LUT R32, R32, 0xff, RZ, 0xc0, !PT ;  /* 0x000000ff20207812 */ /* 0x000fe200078ec0ff */
[----:B------:R-:W-:Y:S01]  /*16e40*/  IMAD.U32 R41, R41, 0x10000, RZ ;  /* 0x0001000029297824 */ /* 0x000fe200078e00ff */
[----:B------:R-:W-:-:S02]  /*16e50*/  SHF.L.U32 R33, R33, 0x10, RZ ;  /* 0x0000001021217819 */ /* 0x000fc400000006ff */
[----:B----4-:R-:W-:Y:S02]  /*16e60*/  PRMT R37, R32, 0x7604, R31 ;  /* 0x0000760420257816 */ /* 0x010fe4000000001f */
[----:B--2---:R-:W-:Y:S02]  /*16e70*/  LOP3.LUT R39, R30, 0xff0000, R33, 0xf8, !PT ;  /* 0x00ff00001e277812 */ /* 0x004fe400078ef821 */
[----:B------:R-:W-:Y:S02]  /*16e80*/  SHF.R.U32.HI R31, RZ, 0x10, R27 ;  /* 0x00000010ff1f7819 */ /* 0x000fe4000001161b */
[----:B------:R-:W-:Y:S02]  /*16e90*/  LOP3.LUT R21, R21, 0xff0000, R24, 0xf8, !PT ;  /* 0x00ff000015157812 */ /* 0x000fe400078ef818 */
[----:B------:R-:W-:Y:S01]  /*16ea0*/  LOP3.LUT R3, R20, 0xff0000, R3, 0xf8, !PT ;  /* 0x00ff000014037812 */ /* 0x000fe200078ef803 */
[----:B------:R-:W-:Y:S01]  /*16eb0*/  IMAD.U32 R31, R31, 0x10000, RZ ;  /* 0x000100001f1f7824 */ /* 0x000fe200078e00ff */
[----:B------:R-:W-:-:S02]  /*16ec0*/  LOP3.LUT R41, R34, 0xff0000, R41, 0xf8, !PT ;  /* 0x00ff000022297812 */ /* 0x000fc400078ef829 */
[----:B------:R-:W-:Y:S02]  /*16ed0*/  LOP3.LUT R39, R39, 0xff000000, R9, 0xf8, !PT ;  /* 0xff00000027277812 */ /* 0x000fe400078ef809 */
[----:B------:R-:W-:Y:S02]  /*16ee0*/  LOP3.LUT R32, R21, 0xff000000, R24, 0xf8, !PT ;  /* 0xff00000015207812 */ /* 0x000fe400078ef818 */
[----:B------:R-:W-:Y:S02]  /*16ef0*/  LOP3.LUT R33, R3, 0xff000000, R25, 0xf8, !PT ;  /* 0xff00000003217812 */ /* 0x000fe400078ef819 */
[----:B------:R-:W-:Y:S02]  /*16f00*/  LOP3.LUT R21, R35, 0xff0000, R8, 0xf8, !PT ;  /* 0x00ff000023157812 */ /* 0x000fe400078ef808 */
[----:B------:R-:W-:Y:S02]  /*16f10*/  LOP3.LUT R25, R37, 0xff0000, R10, 0xf8, !PT ;  /* 0x00ff000025197812 */ /* 0x000fe400078ef80a */
[----:B------:R-:W-:-:S02]  /*16f20*/  LOP3.LUT R41, R41, 0xff000000, R11, 0xf8, !PT ;  /* 0xff00000029297812 */ /* 0x000fc400078ef80b */
[----:B------:R-:W-:Y:S02]  /*16f30*/  F2FP.F16.E4M3.UNPACK_B R38, R39 ;  /* 0x00000027ff26723e */ /* 0x000fe400020006ff */
[----:B0-----:R-:W-:Y:S02]  /*16f40*/  F2FP.F16.E4M3.UNPACK_B R11, R13 ;  /* 0x0000000dff0b723e */ /* 0x001fe400020006ff */
[----:B------:R-:W-:Y:S01]  /*16f50*/  LOP3.LUT R37, R21, 0xff000000, R8, 0xf8, !PT ;  /* 0xff00000015257812 */ /* 0x000fe200078ef808 */
[--C-:B------:R-:W-:Y:S01]  /*16f60*/  HADD2.F32 R40, -RZ, R38.reuse.H0_H0 ;  /* 0x20000026ff287230 */ /* 0x100fe20000004100 */
[----:B------:R-:W-:Y:S01]  /*16f70*/  LOP3.LUT R31, R28, 0xff0000, R31, 0xf8, !PT ;  /* 0x00ff00001c1f7812 */ /* 0x000fe200078ef81f */
[----:B------:R-:W-:Y:S01]  /*16f80*/  HADD2.F32 R38, -RZ, R38.H1_H1 ;  /* 0x30000026ff267230 */ /* 0x000fe20000004100 */
[----:B------:R-:W-:Y:S02]  /*16f90*/  LOP3.LUT R8, R25, 0xff000000, R10, 0xf8, !PT ;  /* 0xff00000019087812 */ /* 0x000fe400078ef80a */
[----:B------:R-:W-:-:S02]  /*16fa0*/  F2FP.F16.E4M3.UNPACK_B R34, R33 ;  /* 0x00000021ff22723e */ /* 0x000fc400020006ff */
[----:B------:R-:W-:Y:S02]  /*16fb0*/  LOP3.LUT R35, R31, 0xff000000, R27, 0xf8, !PT ;  /* 0xff0000001f237812 */ /* 0x000fe400078ef81b */
[----:B------:R-:W-:Y:S01]  /*16fc0*/  LOP3.LUT R29, R29, 0xff0000, R26, 0xf8, !PT ;  /* 0x00ff00001d1d7812 */ /* 0x000fe200078ef81a */
[--C-:B------:R-:W-:Y:S01]  /*16fd0*/  HADD2.F32 R36, -RZ, R34.reuse.H0_H0 ;  /* 0x20000022ff247230 */ /* 0x100fe20000004100 */
[-C--:B------:R-:W-:Y:S01]  /*16fe0*/  F2FP.F16.E4M3.UNPACK_B R30, R15.reuse ;  /* 0x0000000fff1e723e */ /* 0x080fe200020006ff */
[----:B------:R-:W-:Y:S01]  /*16ff0*/  HADD2.F32 R34, -RZ, R34.H1_H1 ;  /* 0x30000022ff227230 */ /* 0x000fe20000004100 */
[----:B------:R-:W-:Y:S02]  /*17000*/  F2FP.F16.E4M3.UNPACK_B R31, R15.H1 ;  /* 0x0000000fff1f723e */ /* 0x000fe400030006ff */
[-C--:B------:R-:W-:Y:S02]  /*17010*/  F2FP.F16.E4M3.UNPACK_B R15, R12.reuse ;  /* 0x0000000cff0f723e */ /* 0x080fe400020006ff */
[----:B------:R-:W-:-:S02]  /*17020*/  F2FP.F16.E4M3.UNPACK_B R27, R12.H1 ;  /* 0x0000000cff1b723e */ /* 0x000fc400030006ff */
[----:B------:R-:W-:Y:S02]  /*17030*/  F2FP.F16.E4M3.UNPACK_B R28, R13.H1 ;  /* 0x0000000dff1c723e */ /* 0x000fe400030006ff */
[----:B------:R-:W-:Y:S02]  /*17040*/  F2FP.F16.E4M3.UNPACK_B R39, R39.H1 ;  /* 0x00000027ff27723e */ /* 0x000fe400030006ff */
[----:B------:R-:W-:Y:S02]  /*17050*/  F2FP.F16.E4M3.UNPACK_B R33, R33.H1 ;  /* 0x00000021ff21723e */ /* 0x000fe400030006ff */
[----:B------:R-:W-:Y:S02]  /*17060*/  LOP3.LUT R3, R29, 0xff000000, R26, 0xf8, !PT ;  /* 0xff0000001d037812 */ /* 0x000fe400078ef81a */
[----:B------:R-:W-:Y:S01]  /*17070*/  F2FP.F16.E4M3.UNPACK_B R29, R14.H1 ;  /* 0x0000000eff1d723e */ /* 0x000fe200030006ff */
[----:B------:R-:W0:Y:S02]  /*17080*/  LDS.128 R4, [R51+0x14400] ;  /* 0x0144000033047984 */ /* 0x000e240000000c00 */
[----:B0-----:R-:W-:-:S02]  /*17090*/  F2FP.F16.E4M3.UNPACK_B R10, R5 ;  /* 0x00000005ff0a723e */ /* 0x001fc400020006ff */
[----:B------:R-:W-:Y:S01]  /*170a0*/  F2FP.F16.E4M3.UNPACK_B R24, R5.H1 ;  /* 0x00000005ff18723e */ /* 0x000fe200030006ff */
[--C-:B------:R-:W-:Y:S01]  /*170b0*/  HADD2.F32 R5, -RZ, R11.reuse.H0_H0 ;  /* 0x2000000bff057230 */ /* 0x100fe20000004100 */
[-C--:B------:R-:W-:Y:S01]  /*170c0*/  F2FP.F16.E4M3.UNPACK_B R25, R7.reuse ;  /* 0x00000007ff19723e */ /* 0x080fe200020006ff */
[--C-:B------:R-:W-:Y:S01]  /*170d0*/  HADD2.F32 R9, -RZ, R10.reuse.H0_H0 ;  /* 0x2000000aff097230 */ /* 0x100fe20000004100 */
[----:B------:R-:W-:Y:S01]  /*170e0*/  F2FP.F16.E4M3.UNPACK_B R26, R7.H1 ;  /* 0x00000007ff1a723e */ /* 0x000fe200030006ff */
[----:B------:R-:W-:Y:S02]  /*170f0*/  HADD2.F32 R11, -RZ, R11.H1_H1 ;  /* 0x3000000bff0b7230 */ /* 0x000fe40000004100 */
[C---:B------:R-:W-:Y:S01]  /*17100*/  FMUL.FTZ R12, R5.reuse, R40 ;  /* 0x00000028050c7220 */ /* 0x040fe20000410000 */
[----:B------:R-:W-:Y:S01]  /*17110*/  F2FP.F16.E4M3.UNPACK_B R20, R4 ;  /* 0x00000004ff14723e */ /* 0x000fe200020006ff */
[----:B------:R-:W-:Y:S01]  /*17120*/  FMUL.FTZ R13, R5, R36 ;  /* 0x00000024050d7220 */ /* 0x000fe20000410000 */
[----:B------:R-:W-:Y:S01]  /*17130*/  F2FP.F16.E4M3.UNPACK_B R21, R4.H1 ;  /* 0x00000004ff15723e */ /* 0x000fe200030006ff */
[----:B------:R-:W-:Y:S01]  /*17140*/  FFMA.FTZ R5, R9, R36, -R12 ;  /* 0x0000002409057223 */ /* 0x000fe2000001080c */
[-C--:B------:R-:W-:Y:S01]  /*17150*/  F2FP.F16.E4M3.UNPACK_B R4, R6.reuse ;  /* 0x00000006ff04723e */ /* 0x080fe200020006ff */
[----:B------:R-:W-:Y:S01]  /*17160*/  HADD2.F32 R12, -RZ, R10.H1_H1 ;  /* 0x3000000aff0c7230 */ /* 0x000fe20000004100 */
[----:B------:R-:W-:Y:S01]  /*17170*/  F2FP.F16.E4M3.UNPACK_B R7, R6.H1 ;  /* 0x00000006ff07723e */ /* 0x000fe200030006ff */
[----:B------:R-:W-:Y:S01]  /*17180*/  HADD2.F32 R36, -RZ, R39.H0_H0 ;  /* 0x20000027ff247230 */ /* 0x000fe20000004100 */
[----:B------:R-:W-:Y:S01]  /*17190*/  F2FP.F16.E4M3.UNPACK_B R6, R14 ;  /* 0x0000000eff06723e */ /* 0x000fe200020006ff */
[----:B------:R-:W-:-:S02]  /*171a0*/  HADD2.F32 R10, -RZ, R28.H0_H0 ;  /* 0x2000001cff0a7230 */ /* 0x000fc40000004100 */
[C---:B------:R-:W-:Y:S01]  /*171b0*/  FMUL.FTZ R43, R11.reuse, R38 ;  /* 0x000000260b2b7220 */ /* 0x040fe20000410000 */
[----:B------:R-:W-:Y:S02]  /*171c0*/  HADD2.F32 R14, -RZ, R33.H0_H0 ;  /* 0x20000021ff0e7230 */ /* 0x000fe40000004100 */
[----:B------:R-:W-:Y:S01]  /*171d0*/  FMUL.FTZ R11, R11, R34 ;  /* 0x000000220b0b7220 */ /* 0x000fe20000410000 */
[----:B------:R-:W-:Y:S01]  /*171e0*/  FFMA.FTZ R9, R9, R40, R13 ;  /* 0x0000002809097223 */ /* 0x000fe2000001000d */
[C---:B------:R-:W-:Y:S01]  /*171f0*/  FMUL.FTZ R40, R10.reuse, R36 ;  /* 0x000000240a287220 */ /* 0x040fe20000410000 */
[----:B------:R-:W-:Y:S02]  /*17200*/  HADD2.F32 R13, -RZ, R24.H0_H0 ;  /* 0x20000018ff0d7230 */ /* 0x000fe40000004100 */
[----:B------:R-:W-:Y:S01]  /*17210*/  FMUL.FTZ R45, R10, R14 ;  /* 0x0000000e0a2d7220 */ /* 0x000fe20000410000 */
[C---:B------:R-:W-:Y:S01]  /*17220*/  FFMA.FTZ R10, R12.reuse, R34, -R43 ;  /* 0x000000220c0a7223 */ /* 0x040fe2000001082b */
[----:B------:R-:W-:Y:S01]  /*17230*/  FFMA.FTZ R12, R12, R38, R11 ;  /* 0x000000260c0c7223 */ /* 0x000fe2000001000b */
[----:B------:R-:W-:Y:S01]  /*17240*/  F2FP.F16.E4M3.UNPACK_B R38, R41 ;  /* 0x00000029ff26723e */ /* 0x000fe200020006ff */
[----:B------:R-:W-:Y:S01]  /*17250*/  HADD2.F32 R39, -RZ, R39.H1_H1 ;  /* 0x30000027ff277230 */ /* 0x000fe20000004100 */
[----:B------:R-:W-:Y:S01]  /*17260*/  F2FP.F16.E4M3.UNPACK_B R34, R35 ;  /* 0x00000023ff22723e */ /* 0x000fe200020006ff */
[----:B------:R-:W-:-:S02]  /*17270*/  HADD2.F32 R28, -RZ, R28.H1_H1 ;  /* 0x3000001cff1c7230 */ /* 0x000fc40000004100 */
[C---:B------:R-:W-:Y:S01]  /*17280*/  FFMA.FTZ R11, R13.reuse, R14, -R40 ;  /* 0x0000000e0d0b7223 */ /* 0x040fe20000010828 */
[----:B------:R-:W-:Y:S02]  /*17290*/  HADD2.F32 R33, -RZ, R33.H1_H1 ;  /* 0x30000021ff217230 */ /* 0x000fe40000004100 */
[----:B------:R-:W-:Y:S01]  /*172a0*/  FFMA.FTZ R45, R13, R36, R45 ;  /* 0x000000240d2d7223 */ /* 0x000fe2000001002d */
[----:B------:R-:W-:Y:S02]  /*172b0*/  HADD2.F32 R24, -RZ, R24.H1_H1 ;  /* 0x30000018ff187230 */ /* 0x000fe40000004100 */
[C---:B------:R-:W-:Y:S01]  /*172c0*/  FMUL.FTZ R43, R28.reuse, R39 ;  /* 0x000000271c2b7220 */ /* 0x040fe20000410000 */
[----:B------:R-:W-:Y:S02]  /*172d0*/  HADD2.F32 R40, -RZ, R38.H0_H0 ;  /* 0x20000026ff287230 */ /* 0x000fe40000004100 */
[----:B------:R-:W-:Y:S01]  /*172e0*/  FMUL.FTZ R28, R28, R33 ;  /* 0x000000211c1c7220 */ /* 0x000fe20000410000 */
[----:B------:R-:W-:Y:S01]  /*172f0*/  HADD2.F32 R14, -RZ, R30.H0_H0 ;  /* 0x2000001eff0e7230 */ /* 0x000fe20000004100 */
[----:B------:R-:W-:Y:S01]  /*17300*/  F2FP.F16.E4M3.UNPACK_B R35, R35.H1 ;  /* 0x00000023ff23723e */ /* 0x000fe200030006ff */
[----:B------:R-:W-:Y:S01]  /*17310*/  HADD2.F32 R36, -RZ, R34.H0_H0 ;  /* 0x20000022ff247230 */ /* 0x000fe20000004100 */
[----:B------:R-:W-:Y:S01]  /*17320*/  F2FP.F16.E4M3.UNPACK_B R41, R41.H1 ;  /* 0x00000029ff29723e */ /* 0x000fe200030006ff */
[----:B------:R-:W-:-:S02]  /*17330*/  HADD2.F32 R13, -RZ, R25.H0_H0 ;  /* 0x20000019ff0d7230 */ /* 0x000fc40000004100 */
[----:B------:R-:W-:Y:S01]  /*17340*/  FMUL.FTZ R48, R14, R40 ;  /* 0x000000280e307220 */ /* 0x000fe20000410000 */
[----:B------:R-:W-:Y:S01]  /*17350*/  FFMA.FTZ R42, R24, R33, -R43 ;  /* 0x00000021182a7223 */ /* 0x000fe2000001082b */
[-C--:B------:R-:W-:Y:S01]  /*17360*/  FMUL.FTZ R47, R14, R36.reuse ;  /* 0x000000240e2f7220 */ /* 0x080fe20000410000 */
[----:B------:R-:W-:Y:S01]  /*17370*/  FFMA.FTZ R46, R24, R39, R28 ;  /* 0x00000027182e7223 */ /* 0x000fe2000001001c */
[----:B------:R-:W-:Y:S02]  /*17380*/  HADD2.F32 R34, -RZ, R34.H1_H1 ;  /* 0x30000022ff227230 */ /* 0x000fe40000004100 */
[C---:B------:R-:W-:Y:S01]  /*17390*/  FFMA.FTZ R48, R13.reuse, R36, -R48 ;  /* 0x000000240d307223 */ /* 0x040fe20000010830 */
[----:B------:R-:W-:Y:S02]  /*173a0*/  HADD2.F32 R38, -RZ, R38.H1_H1 ;  /* 0x30000026ff267230 */ /* 0x000fe40000004100 */
[----:B------:R-:W-:Y:S01]  /*173b0*/  FFMA.FTZ R47, R13, R40, R47 ;  /* 0x000000280d2f7223 */ /* 0x000fe2000001002f */
[----:B------:R-:W-:Y:S01]  /*173c0*/  HADD2.F32 R30, -RZ, R30.H1_H1 ;  /* 0x3000001eff1e7230 */ /* 0x000fe20000004100 */
[----:B------:R-:W-:Y:S01]  /*173d0*/  F2FP.SATFINITE.E4M3.F32.PACK_AB_MERGE_C R11, R42, R11, RZ ;  /* 0x0000000b2a0b723e */ /* 0x000fe200048070ff */
[----:B------:R-:W-:Y:S01]  /*173e0*/  HADD2.F32 R14, -RZ, R31.H0_H0 ;  /* 0x2000001fff0e7230 */ /* 0x000fe20000004100 */
[----:B------:R-:W-:Y:S01]  /*173f0*/  F2FP.SATFINITE.E4M3.F32.PACK_AB_MERGE_C R45, R46, R45, RZ ;  /* 0x0000002d2e2d723e */ /* 0x000fe200048070ff */
[----:B------:R-:W-:-:S02]  /*17400*/  HADD2.F32 R24, -RZ, R35.H0_H0 ;  /* 0x20000023ff187230 */ /* 0x000fc40000004100 */
[C---:B------:R-:W-:Y:S01]  /*17410*/  FMUL.FTZ R36, R30.reuse, R38 ;  /* 0x000000261e247220 */ /* 0x040fe20000410000 */
[----:B------:R-:W-:Y:S02]  /*17420*/  HADD2.F32 R28, -RZ, R41.H0_H0 ;  /* 0x20000029ff1c7230 */ /* 0x000fe40000004100 */
[----:B------:R-:W-:Y:S01]  /*17430*/  FMUL.FTZ R33, R30, R34 ;  /* 0x000000221e217220 */ /* 0x000fe20000410000 */
[----:B------:R-:W-:Y:S02]  /*17440*/  HADD2.F32 R13, -RZ, R26.H0_H0 ;  /* 0x2000001aff0d7230 */ /* 0x000fe40000004100 */
[C---:B------:R-:W-:Y:S01]  /*17450*/  FMUL.FTZ R49, R14.reuse, R24 ;  /* 0x000000180e317220 */ /* 0x040fe20000410000 */
[----:B------:R-:W-:Y:S02]  /*17460*/  HADD2.F32 R25, -RZ, R25.H1_H1 ;  /* 0x30000019ff197230 */ /* 0x000fe40000004100 */
[----:B------:R-:W-:Y:S01]  /*17470*/  FMUL.FTZ R30, R14, R28 ;  /* 0x0000001c0e1e7220 */ /* 0x000fe20000410000 */
[----:B------:R-:W-:-:S02]  /*17480*/  HADD2.F32 R35, -RZ, R35.H1_H1 ;  /* 0x30000023ff237230 */ /* 0x000fc40000004100 */
[C---:B------:R-:W-:Y:S01]  /*17490*/  FFMA.FTZ R49, R13.reuse, R28, R49 ;  /* 0x0000001c0d317223 */ /* 0x040fe20000010031 */
[-C--:B------:R-:W-:Y:S01]  /*174a0*/  F2FP.F16.E4M3.UNPACK_B R28, R37.reuse.H1 ;  /* 0x00000025ff1c723e */ /* 0x080fe200030006ff */
[----:B------:R-:W-:Y:S01]  /*174b0*/  FFMA.FTZ R43, R13, R24, -R30 ;  /* 0x000000180d2b7223 */ /* 0x000fe2000001081e */
[----:B------:R-:W-:Y:S01]  /*174c0*/  HADD2.F32 R41, -RZ, R41.H1_H1 ;  /* 0x30000029ff297230 */ /* 0x000fe20000004100 */
[----:B------:R-:W-:Y:S01]  /*174d0*/  F2FP.F16.E4M3.UNPACK_B R24, R32.H1 ;  /* 0x00000020ff18723e */ /* 0x000fe200030006ff */
[----:B------:R-:W-:Y:S02]  /*174e0*/  HADD2.F32 R31, -RZ, R31.H1_H1 ;  /* 0x3000001fff1f7230 */ /* 0x000fe40000004100 */
[C---:B------:R-:W-:Y:S01]  /*174f0*/  FFMA.FTZ R39, R25.reuse, R34, -R36 ;  /* 0x0000002219277223 */ /* 0x040fe20000010824 */
[----:B------:R-:W-:Y:S01]  /*17500*/  FFMA.FTZ R40, R25, R38, R33 ;  /* 0x0000002619287223 */ /* 0x000fe20000010021 */
[----:B------:R-:W-:Y:S01]  /*17510*/  HADD2.F32 R26, -RZ, R26.H1_H1 ;  /* 0x3000001aff1a7230 */ /* 0x000fe20000004100 */
[----:B------:R-:W-:Y:S01]  /*17520*/  F2FP.F16.E4M3.UNPACK_B R37, R37 ;  /* 0x00000025ff25723e */ /* 0x000fe200020006ff */
[----:B------:R-:W-:-:S02]  /*17530*/  HADD2.F32 R30, -RZ, R28.H0_H0 ;  /* 0x2000001cff1e7230 */ /* 0x000fc40000004100 */
[C---:B------:R-:W-:Y:S01]  /*17540*/  FMUL.FTZ R33, R31.reuse, R41 ;  /* 0x000000291f217220 */ /* 0x040fe20000410000 */
[--C-:B------:R-:W-:Y:S02]  /*17550*/  HADD2.F32 R14, -RZ, R27.reuse.H0_H0 ;  /* 0x2000001bff0e7230 */ /* 0x100fe40000004100 */
[-C--:B------:R-:W-:Y:S01]  /*17560*/  FMUL.FTZ R36, R31, R35.reuse ;  /* 0x000000231f247220 */ /* 0x080fe20000410000 */
[----:B------:R-:W-:Y:S02]  /*17570*/  HADD2.F32 R25, -RZ, R24.H0_H0 ;  /* 0x20000018ff197230 */ /* 0x000fe40000004100 */
[----:B------:R-:W-:Y:S01]  /*17580*/  FFMA.FTZ R50, R26, R35, -R33 ;  /* 0x000000231a327223 */ /* 0x000fe20000010821 */
[----:B------:R-:W-:Y:S02]  /*17590*/  HADD2.F32 R28, -RZ, R28.H1_H1 ;  /* 0x3000001cff1c7230 */ /* 0x000fe40000004100 */
[----:B------:R-:W-:Y:S01]  /*175a0*/  FMUL.FTZ R34, R14, R30 ;  /* 0x0000001e0e227220 */ /* 0x000fe20000410000 */
[----:B------:R-:W-:-:S02]  /*175b0*/  HADD2.F32 R27, -RZ, R27.H1_H1 ;  /* 0x3000001bff1b7230 */ /* 0x000fc40000004100 */
[----:B------:R-:W-:Y:S01]  /*175c0*/  FFMA.FTZ R52, R26, R41, R36 ;  /* 0x000000291a347223 */ /* 0x000fe20000010024 */
[----:B------:R-:W-:Y:S01]  /*175d0*/  HADD2.F32 R24, -RZ, R24.H1_H1 ;  /* 0x30000018ff187230 */ /* 0x000fe20000004100 */
[----:B------:R-:W-:Y:S01]  /*175e0*/  F2FP.F16.E4M3.UNPACK_B R32, R32 ;  /* 0x00000020ff20723e */ /* 0x000fe200020006ff */
[--C-:B------:R-:W-:Y:S02]  /*175f0*/  HADD2.F32 R13, -RZ, R21.reuse.H0_H0 ;  /* 0x20000015ff0d7230 */ /* 0x100fe40000004100 */
[C---:B------:R-:W-:Y:S01]  /*17600*/  FMUL.FTZ R26, R27.reuse, R28 ;  /* 0x0000001c1b1a7220 */ /* 0x040fe20000410000 */
[----:B------:R-:W-:Y:S02]  /*17610*/  HADD2.F32 R21, -RZ, R21.H1_H1 ;  /* 0x30000015ff157230 */ /* 0x000fe40000004100 */
[----:B------:R-:W-:Y:S01]  /*17620*/  FMUL.FTZ R27, R27, R24 ;  /* 0x000000181b1b7220 */ /* 0x000fe20000410000 */
[-C--:B------:R-:W-:Y:S01]  /*17630*/  FMUL.FTZ R31, R14, R25.reuse ;  /* 0x000000190e1f7220 */ /* 0x080fe20000410000 */
[----:B------:R-:W-:Y:S01]  /*17640*/  FFMA.FTZ R34, R13, R25, -R34 ;  /* 0x000000190d227223 */ /* 0x000fe20000010822 */
[----:B------:R-:W-:-:S02]  /*17650*/  HADD2.F32 R25, -RZ, R37.H0_H0 ;  /* 0x20000025ff197230 */ /* 0x000fc40000004100 */
[C---:B------:R-:W-:Y:S01]  /*17660*/  FFMA.FTZ R33, R21.reuse, R24, -R26 ;  /* 0x0000001815217223 */ /* 0x040fe2000001081a */
[----:B------:R-:W-:Y:S02]  /*17670*/  HADD2.F32 R14, -RZ, R15.H0_H0 ;  /* 0x2000000fff0e7230 */ /* 0x000fe40000004100 */
[----:B------:R-:W-:Y:S01]  /*17680*/  FFMA.FTZ R35, R21, R28, R27 ;  /* 0x0000001c15237223 */ /* 0x000fe2000001001b */
[----:B------:R-:W-:Y:S02]  /*17690*/  HADD2.F32 R21, -RZ, R32.H0_H0 ;  /* 0x20000020ff157230 */ /* 0x000fe40000004100 */
[----:B------:R-:W-:Y:S01]  /*176a0*/  FFMA.FTZ R30, R13, R30, R31 ;  /* 0x0000001e0d1e7223 */ /* 0x000fe2000001001f */
[----:B------:R-:W-:Y:S02]  /*176b0*/  HADD2.F32 R13, -RZ, R20.H0_H0 ;  /* 0x20000014ff0d7230 */ /* 0x000fe40000004100 */
[----:B------:R-:W-:Y:S01]  /*176c0*/  FMUL.FTZ R24, R14, R25 ;  /* 0x000000190e187220 */ /* 0x000fe20000410000 */
[----:B------:R-:W-:-:S02]  /*176d0*/  HADD2.F32 R37, -RZ, R37.H1_H1 ;  /* 0x30000025ff257230 */ /* 0x000fc40000004100 */
[-C--:B------:R-:W-:Y:S01]  /*176e0*/  FMUL.FTZ R14, R14, R21.reuse ;  /* 0x000000150e0e7220 */ /* 0x080fe20000410000 */
[----:B------:R-:W-:Y:S02]  /*176f0*/  HADD2.F32 R15, -RZ, R15.H1_H1 ;  /* 0x3000000fff0f7230 */ /* 0x000fe40000004100 */
[C---:B------:R-:W-:Y:S01]  /*17700*/  FFMA.FTZ R27, R13.reuse, R21, -R24 ;  /* 0x000000150d1b7223 */ /* 0x040fe20000010818 */
[----:B------:R-:W-:Y:S01]  /*17710*/  HADD2.F32 R32, -RZ, R32.H1_H1 ;  /* 0x30000020ff207230 */ /* 0x000fe20000004100 */
[----:B------:R-:W-:Y:S01]  /*17720*/  F2FP.F16.E4M3.UNPACK_B R21, R8.H1 ;  /* 0x00000008ff15723e */ /* 0x000fe200030006ff */
[----:B------:R-:W-:Y:S01]  /*17730*/  FFMA.FTZ R25, R13, R25, R14 ;  /* 0x000000190d197223 */ /* 0x000fe2000001000e */
[----:B------:R-:W-:Y:S01]  /*17740*/  HADD2.F32 R20, -RZ, R20.H1_H1 ;  /* 0x30000014ff147230 */ /* 0x000fe20000004100 */
[----:B------:R-:W-:Y:S01]  /*17750*/  F2FP.F16.E4M3.UNPACK_B R13, R3.H1 ;  /* 0x00000003ff0d723e */ /* 0x000fe200030006ff */
[C---:B------:R-:W-:Y:S01]  /*17760*/  FMUL.FTZ R31, R15.reuse, R37 ;  /* 0x000000250f1f7220 */ /* 0x040fe20000410000 */
[----:B------:R-:W-:Y:S01]  /*17770*/  FMUL.FTZ R26, R15, R32 ;  /* 0x000000200f1a7220 */ /* 0x000fe20000410000 */
[----:B------:R-:W-:Y:S01]  /*17780*/  HADD2.F32 R24, -RZ, R21.H0_H0 ;  /* 0x20000015ff187230 */ /* 0x000fe20000004100 */
[----:B------:R-:W-:Y:S01]  /*17790*/  F2FP.F16.E4M3.UNPACK_B R3, R3 ;  /* 0x00000003ff03723e */ /* 0x000fe200020006ff */
[----:B------:R-:W-:-:S02]  /*177a0*/  HADD2.F32 R14, -RZ, R29.H0_H0 ;  /* 0x2000001dff0e7230 */ /* 0x000fc40000004100 */
[C---:B------:R-:W-:Y:S01]  /*177b0*/  FFMA.FTZ R32, R20.reuse, R32, -R31 ;  /* 0x0000002014207223 */ /* 0x040fe2000001081f */
[----:B------:R-:W-:Y:S01]  /*177c0*/  FFMA.FTZ R28, R20, R37, R26 ;  /* 0x00000025141c7223 */ /* 0x000fe2000001001a */
[--C-:B------:R-:W-:Y:S01]  /*177d0*/  HADD2.F32 R15, -RZ, R13.reuse.H0_H0 ;  /* 0x2000000dff0f7230 */ /* 0x100fe20000004100 */
[----:B------:R-:W-:Y:S01]  /*177e0*/  F2FP.SATFINITE.E4M3.F32.PACK_AB_MERGE_C R49, R52, R49, RZ ;  /* 0x000000313431723e */ /* 0x000fe200048070ff */
[----:B------:R-:W-:Y:S02]  /*177f0*/  HADD2.F32 R20, -RZ, R13.H1_H1 ;  /* 0x3000000dff147230 */ /* 0x000fe40000004100 */
[C---:B------:R-:W-:Y:S01]  /*17800*/  FMUL.FTZ R36, R14.reuse, R24 ;  /* 0x000000180e247220 */ /* 0x040fe20000410000 */
[----:B------:R-:W-:Y:S02]  /*17810*/  HADD2.F32 R13, -RZ, R7.H0_H0 ;  /* 0x20000007ff0d7230 */ /* 0x000fe40000004100 */
[----:B------:R-:W-:Y:S01]  /*17820*/  FMUL.FTZ R14, R14, R15 ;  /* 0x0000000f0e0e7220 */ /* 0x000fe20000410000 */
[----:B------:R-:W-:Y:S01]  /*17830*/  HADD2.F32 R26, -RZ, R21.H1_H1 ;  /* 0x30000015ff1a7230 */ /* 0x000fe20000004100 */
[----:B------:R-:W-:Y:S01]  /*17840*/  F2FP.SATFINITE.E4M3.F32.PACK_AB_MERGE_C R5, R10, R5, R11 ;  /* 0x000000050a05723e */ /* 0x000fe2000480700b */
[----:B------:R-:W-:-:S02]  /*17850*/  HADD2.F32 R29, -RZ, R29.H1_H1 ;  /* 0x3000001dff1d7230 */ /* 0x000fc40000004100 */
[----:B------:R-:W-:Y:S01]  /*17860*/  FFMA.FTZ R36, R13, R15, -R36 ;  /* 0x0000000f0d247223 */ /* 0x000fe20000010824 */
[----:B------:R-:W-:Y:S01]  /*17870*/  HADD2.F32 R7, -RZ, R7.H1_H1 ;  /* 0x30000007ff077230 */ /* 0x000fe20000004100 */
[----:B------:R-:W-:Y:S01]  /*17880*/  F2FP.SATFINITE.E4M3.F32.PACK_AB_MERGE_C R9, R12, R9, R45 ;  /* 0x000000090c09723e */ /* 0x000fe2000480702d */
[C---:B------:R-:W-:Y:S01]  /*17890*/  FMUL.FTZ R38, R29.reuse, R26 ;  /* 0x0000001a1d267220 */ /* 0x040fe20000410000 */
[----:B------:R-:W-:Y:S01]  /*178a0*/  FMUL.FTZ R15, R29, R20 ;  /* 0x000000141d0f7220 */ /* 0x000fe20000410000 */
[----:B------:R-:W-:Y:S01]  /*178b0*/  FFMA.FTZ R29, R13, R24, R14 ;  /* 0x000000180d1d7223 */ /* 0x000fe2000001000e */
[----:B------:R-:W-:Y:S01]  /*178c0*/  F2FP.F16.E4M3.UNPACK_B R14, R8 ;  /* 0x00000008ff0e723e */ /* 0x000fe200020006ff */
[C---:B------:R-:W-:Y:S01]  /*178d0*/  FFMA.FTZ R31, R7.reuse, R20, -R38 ;  /* 0x00000014071f7223 */ /* 0x040fe20000010826 */
[----:B------:R-:W-:Y:S01]  /*178e0*/  FFMA.FTZ R26, R7, R26, R15 ;  /* 0x0000001a071a7223 */ /* 0x000fe2000001000f */
[----:B------:R-:W-:Y:S01]  /*178f0*/  HADD2.F32 R7, -RZ, R6.H0_H0 ;  /* 0x20000006ff077230 */ /* 0x000fe20000004100 */
[----:B------:R-:W-:Y:S01]  /*17900*/  F2FP.SATFINITE.E4M3.F32.PACK_AB_MERGE_C R11, R40, R47, R49 ;  /* 0x0000002f280b723e */ /* 0x000fe20004807031 */
[----:B------:R-:W-:Y:S01]  /*17910*/  HADD2.F32 R20, -RZ, R14.H0_H0 ;  /* 0x2000000eff147230 */ /* 0x000fe20000004100 */
[----:B------:R-:W-:Y:S01]  /*17920*/  F2FP.SATFINITE.E4M3.F32.PACK_AB_MERGE_C R31, R31, R36, RZ ;  /* 0x000000241f1f723e */ /* 0x000fe200048070ff */
[--C-:B------:R-:W-:Y:S01]  /*17930*/  HADD2.F32 R8, -RZ, R3.reuse.H0_H0 ;  /* 0x20000003ff087230 */ /* 0x100fe20000004100 */
[----:B------:R-:W-:Y:S01]  /*17940*/  F2FP.SATFINITE.E4M3.F32.PACK_AB_MERGE_C R26, R26, R29, RZ ;  /* 0x0000001d1a1a723e */ /* 0x000fe200048070ff */
[----:B------:R-:W-:-:S02]  /*17950*/  HADD2.F32 R13, -RZ, R3.H1_H1 ;  /* 0x30000003ff0d7230 */ /* 0x000fc40000004100 */
[----:B------:R-:W-:Y:S02]  /*17960*/  HADD2.F32 R15, -RZ, R14.H1_H1 ;  /* 0x3000000eff0f7230 */ /* 0x000fe40000004100 */
[C---:B------:R-:W-:Y:S01]  /*17970*/  FMUL.FTZ R14, R7.reuse, R20 ;  /* 0x00000014070e7220 */ /* 0x040fe20000410000 */
[----:B------:R-:W-:Y:S02]  /*17980*/  HADD2.F32 R6, -RZ, R6.H1_H1 ;  /* 0x30000006ff067230 */ /* 0x000fe40000004100 */
[-C--:B------:R-:W-:Y:S01]  /*17990*/  FMUL.FTZ R7, R7, R8.reuse ;  /* 0x0000000807077220 */ /* 0x080fe20000410000 */
[--C-:B------:R-:W-:Y:S02]  /*179a0*/  HADD2.F32 R3, -RZ, R4.reuse.H0_H0 ;  /* 0x20000004ff037230 */ /* 0x100fe40000004100 */
[----:B------:R-:W-:Y:S02]  /*179b0*/  HADD2.F32 R4, -RZ, R4.H1_H1 ;  /* 0x30000004ff047230 */ /* 0x000fe40000004100 */
[C---:B------:R-:W-:Y:S01]  /*179c0*/  FMUL.FTZ R21, R6.reuse, R15 ;  /* 0x0000000f06157220 */ /* 0x040fe20000410000 */
        /* <DEDUP_REMOVED lines=8> */
[----:B------:R-:W-:Y:S02]  /*17a50*/  F2FP.SATFINITE.E4M3.F32.PACK_AB_MERGE_C R7, R39, R48, R7 ;  /* 0x000000302707723e */ /* 0x000fe40004807007 */
[----:B------:R-:W-:Y:S02]  /*17a60*/  F2FP.SATFINITE.E4M3.F32.PACK_AB_MERGE_C R4, R32, R27, R4 ;  /* 0x0000001b2004723e */ /* 0x000fe40004807004 */
[----:B------:R-:W-:Y:S02]  /*17a70*/  F2FP.SATFINITE.E4M3.F32.PACK_AB_MERGE_C R6, R21, R6, R31 ;  /* 0x000000061506723e */ /* 0x000fe4000480701f */
[----:B------:R-:W-:-:S02]  /*17a80*/  F2FP.SATFINITE.E4M3.F32.PACK_AB_MERGE_C R8, R28, R25, R8 ;  /* 0x000000191c08723e */ /* 0x000fc40004807008 */
[----:B------:R-:W-:Y:S01]  /*17a90*/  F2FP.SATFINITE.E4M3.F32.PACK_AB_MERGE_C R10, R24, R3, R26 ;  /* 0x00000003180a723e */ /* 0x000fe2000480701a */
[----:B------:R0:W-:Y:S04]  /*17aa0*/  STS.128 [R51+0x14400], R4 ;  /* 0x0144000433007388 */ /* 0x0001e80000000c00 */
[----:B------:R0:W-:Y:S02]  /*17ab0*/  STS.128 [R0+0x14400], R8 ;  /* 0x0144000800007388 */ /* 0x0001e40000000c00 */
.L_x_559:
[----:B------:R-:W-:Y:S05]  /*17ac0*/  BSYNC B0 ;  /* 0x0000000000007941 */ /* 0x000fea0003800000 */
.L_x_552:
[----:B------:R-:W-:Y:S01]  /*17ad0*/  @!PT LDS RZ, [RZ] ;  /* 0x00000000fffff984 */ /* 0x000fe20000000800 */
[----:B------:R-:W-:Y:S01]  /*17ae0*/  @!PT LDS RZ, [RZ] ;  /* 0x00000000fffff984 */ /* 0x000fe20000000800 */
[----:B------:R-:W-:Y:S01]  /*17af0*/  @!PT LDS RZ, [RZ] ;  /* 0x00000000fffff984 */ /* 0x000fe20000000800 */
[----:B------:R-:W-:Y:S01]  /*17b00*/  @!PT LDS RZ, [RZ] ;  /* 0x00000000fffff984 */ /* 0x000fe20000000800 */
[----:B------:R1:W-:Y:S06]  /*17b10*/  MEMBAR.ALL.CTA ;  /* 0x0000000000007992 */ /* 0x0003ec0000008000 */
[----:B-1----:R-:W1:Y:S01]  /*17b20*/  FENCE.VIEW.ASYNC.S ;  /* 0x00000000000073c6 */ /* 0x002e620000000000 */
[----:B------:R-:W-:Y:S05]  /*17b30*/  WARPSYNC.ALL ;  /* 0x0000000000007948 */ /* 0x000fea0003800000 */
[----:B-1----:R-:W-:Y:S06]  /*17b40*/  BAR.SYNC.DEFER_BLOCKING 0xd, 0x100 ;  /* 0x0344000000007b1d */ /* 0x002fec0000010000 */
.L_x_550:
[----:B0--3--:R-:W-:-:S05]  /*17b50*/  IMAD.U32 R0, RZ, RZ, UR48 ;  /* 0x00000030ff007e24 */ /* 0x009fca000f8e00ff */
[----:B------:R-:W-:-:S13]  /*17b60*/  ISETP.NE.AND P0, PT, R0, 0x3, PT ;  /* 0x000000030000780c */ /* 0x000fda0003f05270 */
[----:B------:R-:W-:Y:S05]  /*17b70*/  @!P0 BRA `(.L_x_579) ;  /* 0x0000000000048947 */ /* 0x000fea0003800000 */
[----:B------:R-:W-:Y:S01]  /*17b80*/  BPT.TRAP 0x1 ;  /* 0x000000040000795c */ /* 0x000fe20000300000 */
.L_x_579:
[----:B------:R-:W-:Y:S01]  /*17b90*/  IMAD R0, R202, 0x8, R18 ;  /* 0x00000008ca007824 */ /* 0x000fe200078e0212 */
[----:B-1----:R-:W-:-:S04]  /*17ba0*/  SHF.L.U32 R3, R208, 0x1f, RZ ;  /* 0x0000001fd0037819 */ /* 0x002fc800000006ff */
[----:B------:R0:W1:Y:S01]  /*17bb0*/  SYNCS.PHASECHK.TRANS64.TRYWAIT P1, [R0+URZ+0x29830], R3 ;  /* 0x02983003000075a7 */ /* 0x000062000802017f */
[----:B------:R-:W-:Y:S05]  /*17bc0*/  @!P0 BRA `(.L_x_580) ;  /* 0x0000000000048947 */ /* 0x000fea0003800000 */
[----:B------:R-:W-:Y:S01]  /*17bd0*/  BPT.TRAP 0x1 ;  /* 0x000000040000795c */ /* 0x000fe20000300000 */
.L_x_580:
[----:B-----5:R-:W-:Y:S01]  /*17be0*/  IMAD.MOV.U32 R25, RZ, RZ, RZ ;  /* 0x000000ffff197224 */ /* 0x020fe200078e00ff */
[----:B-1----:R-:W-:Y:S06]  /*17bf0*/  @P1 BRA `(.L_x_581) ;  /* 0x0000000000081947 */ /* 0x002fec0003800000 */
[----:B------:R-:W1:Y:S02]  /*17c00*/  SYNCS.PHASECHK.TRANS64.TRYWAIT P1, [R0+URZ+0x29830], R3 ;  /* 0x02983003000075a7 */ /* 0x000e64000802017f */
[----:B-1----:R-:W-:Y:S05]  /*17c10*/  @!P1 BRA `(.L_x_582) ;  /* 0x0000014400d09947 */ /* 0x002fea0003800000 */
.L_x_581:
[----:B------:R-:W-:Y:S05]  /*17c20*/  WARPSYNC.ALL ;  /* 0x0000000000007948 */ /* 0x000fea0003800000 */
[----:B01----:R-:W-:Y:S01]  /*17c30*/  IADD3 R3, R18, 0x1a400, RZ ;  /* 0x0001a40012037810 */ /* 0x003fe20007ffe0ff */
[----:B------:R-:W-:Y:S01]  /*17c40*/  IMAD.MOV.U32 R5, RZ, RZ, -0x7fffffe0 ;  /* 0x80000020ff057424 */ /* 0x000fe200078e00ff */
[----:B------:R-:W-:Y:S01]  /*17c50*/  R2UR UR28, R44 ;  /* 0x000000002c1c72ca */ /* 0x000fe200000e0000 */
[----:B------:R-:W-:Y:S01]  /*17c60*/  WARPGROUP.ARRIVE ;  /* 0x00000000000079c5 */ /* 0x000fe20000000000 */
[----:B------:R-:W-:Y:S01]  /*17c70*/  SHF.R.U32.HI R3, RZ, 0x4, R3 ;  /* 0x00000004ff037819 */ /* 0x000fe20000011603 */
[----:B------:R-:W-:Y:S01]  /*17c80*/  UMOV UR29, 0x80000020 ;  /* 0x80000020001d7882 */ /* 0x000fe20000000000 */
[----:B------:R-:W-:Y:S01]  /*17c90*/  R2UR UR31, R5 ;  /* 0x00000000051f72ca */ /* 0x000fe200000e0000 */
[----:B------:R-:W-:Y:S01]  /*17ca0*/  IMAD.MOV.U32 R7, RZ, RZ, -0x7fffffe0 ;  /* 0x80000020ff077424 */ /* 0x000fe200078e00ff */
[----:B------:R-:W-:Y:S01]  /*17cb0*/  LOP3.LUT R3, R3, 0x3fff, RZ, 0xc0, !PT ;  /* 0x00003fff03037812 */ /* 0x000fe200078ec0ff */
[----:B------:R-:W-:Y:S01]  /*17cc0*/  UMOV UR5, UR29 ;  /* 0x0000001d00057c82 */ /* 0x000fe20008000000 */
[----:B------:R-:W-:Y:S01]  /*17cd0*/  IMAD.MOV.U32 R11, RZ, RZ, -0x7fffffe0 ;  /* 0x80000020ff0b7424 */ /* 0x000fe200078e00ff */
[----:B------:R-:W-:Y:S01]  /*17ce0*/  UMOV UR9, UR29 ;  /* 0x0000001d00097c82 */ /* 0x000fe20008000000 */
[----:B------:R-:W-:Y:S01]  /*17cf0*/  LOP3.LUT R9, R3, 0x10000, RZ, 0xfc, !PT ;  /* 0x0001000003097812 */ /* 0x000fe200078efcff */
[----:B------:R-:W-:Y:S01]  /*17d00*/  UMOV UR13, UR29 ;  /* 0x0000001d000d7c82 */ /* 0x000fe20008000000 */
[----:B------:R-:W-:Y:S01]  /*17d10*/  R2UR UR7, R7 ;  /* 0x00000000070772ca */ /* 0x000fe200000e0000 */
[----:B------:R-:W-:Y:S01]  /*17d20*/  ULOP3.LUT UR28, UR28, 0x10000, URZ, 0xfc, !UPT ;  /* 0x000100001c1c7892 */ /* 0x000fe2000f8efc3f */
[----:B------:R-:W-:Y:S01]  /*17d30*/  R2UR UR11, R11 ;  /* 0x000000000b0b72ca */ /* 0x000fe200000e0000 */
[----:B----4-:R-:W-:Y:S01]  /*17d40*/  IMAD R4, R202, 0x780, R9 ;  /* 0x00000780ca047824 */ /* 0x010fe200078e0209 */
[----:B------:R-:W-:Y:S01]  /*17d50*/  R2UR UR15, R7 ;  /* 0x00000000070f72ca */ /* 0x000fe200000e0000 */
[----:B------:R-:W-:Y:S01]  /*17d60*/  UMOV UR17, UR29 ;  /* 0x0000001d00117c82 */ /* 0x000fe20008000000 */
[----:B------:R-:W-:Y:S01]  /*17d70*/  R2UR UR19, R11 ;  /* 0x000000000b1372ca */ /* 0x000fe200000e0000 */
[C---:B------:R-:W-:Y:S01]  /*17d80*/  VIADD R6, R4.reuse, 0x80 ;  /* 0x0000008004067836 */ /* 0x040fe20000000000 */
[C---:B------:R-:W-:Y:S01]  /*17d90*/  R2UR UR30, R4.reuse ;  /* 0x00000000041e72ca */ /* 0x040fe200000e0000 */
[----:B------:R-:W-:Y:S01]  /*17da0*/  UMOV UR4, UR28 ;  /* 0x0000001c00047c82 */ /* 0x000fe20008000000 */
[----:B------:R-:W-:Y:S01]  /*17db0*/  VIADD R10, R4, 0x100 ;  /* 0x00000100040a7836 */ /* 0x000fe20000000000 */
[----:B------:R-:W-:Y:S01]  /*17dc0*/  UMOV UR8, UR28 ;  /* 0x0000001c00087c82 */ /* 0x000fe20008000000 */
[----:B------:R-:W-:Y:S01]  /*17dd0*/  R2UR UR6, R6 ;  /* 0x00000000060672ca */ /* 0x000fe200000e0000 */
[----:B------:R-:W-:Y:S01]  /*17de0*/  UMOV UR12, UR28 ;  /* 0x0000001c000c7c82 */ /* 0x000fe20008000000 */
[----:B------:R-:W-:Y:S01]  /*17df0*/  IADD3 R6, R4, 0x180, RZ ;  /* 0x0000018004067810 */ /* 0x000fe20007ffe0ff */
[----:B------:R-:W-:Y:S01]  /*17e00*/  UMOV UR16, UR28 ;  /* 0x0000001c00107c82 */ /* 0x000fe20008000000 */
[----:B------:R-:W-:Y:S01]  /*17e10*/  R2UR UR10, R10 ;  /* 0x000000000a0a72ca */ /* 0x000fe200000e0000 */
[----:B------:R-:W-:Y:S01]  /*17e20*/  VIADD R10, R4, 0x200 ;  /* 0x00000200040a7836 */ /* 0x000fe20000000000 */
[----:B------:R-:W-:Y:S01]  /*17e30*/  R2UR UR14, R6 ;  /* 0x00000000060e72ca */ /* 0x000fe200000e0000 */
[----:B------:R-:W-:Y:S01]  /*17e40*/  VIADD R6, R4, 0x2 ;  /* 0x0000000204067836 */ /* 0x000fe20000000000 */
[----:B------:R-:W-:-:S02]  /*17e50*/  UIADD3 UR44, UR28, 0x2, URZ ;  /* 0x000000021c2c7890 */ /* 0x000fc4000fffe03f */
[----:B------:R-:W-:Y:S01]  /*17e60*/  QGMMA.64x32x32.F32.E4M3.E4M3 R92, gdesc[UR28], RZ, !UPT, gsb0 ;  /* 0x006000001c5c79f3 */ /* 0x000fe2000c0008ff */
[----:B------:R-:W-:Y:S01]  /*17e70*/  R2UR UR18, R10 ;  /* 0x000000000a1272ca */ /* 0x000fe200000e0000 */
[----:B------:R-:W-:Y:S01]  /*17e80*/  IMAD.MOV.U32 R7, RZ, RZ, -0x7fffffe0 ;  /* 0x80000020ff077424 */ /* 0x000fe200078e00ff */
[----:B------:R-:W-:Y:S01]  /*17e90*/  R2UR UR46, R6 ;  /* 0x00000000062e72ca */ /* 0x000fe200000e0000 */
[----:B------:R-:W-:Y:S01]  /*17ea0*/  UMOV UR45, 0x80000020 ;  /* 0x80000020002d7882 */ /* 0x000fe20000000000 */
[C---:B------:R-:W-:Y:S01]  /*17eb0*/  VIADD R10, R4.reuse, 0x82 ;  /* 0x00000082040a7836 */ /* 0x040fe20000000000 */
[C---:B------:R-:W-:Y:S01]  /*17ec0*/  IADD3 R12, R4.reuse, 0x102, RZ ;  /* 0x00000102040c7810 */ /* 0x040fe20007ffe0ff */
[----:B------:R-:W-:Y:S01]  /*17ed0*/  IMAD.MOV.U32 R11, RZ, RZ, -0x7fffffe0 ;  /* 0x80000020ff0b7424 */ /* 0x000fe200078e00ff */
[----:B------:R-:W-:Y:S01]  /*17ee0*/  R2UR UR47, R7 ;  /* 0x00000000072f72ca */ /* 0x000fe200000e0000 */
[----:B------:R-:W-:Y:S02]  /*17ef0*/  IMAD.MOV.U32 R13, RZ, RZ, -0x7fffffe0 ;  /* 0x80000020ff0d7424 */ /* 0x000fe400078e00ff */
[----:B------:R-:W-:-:S02]  /*17f00*/  VIADD R6, R4, 0x182 ;  /* 0x0000018204067836 */ /* 0x000fc40000000000 */
[----:B------:R-:W-:Y:S02]  /*17f10*/  IMAD.MOV.U32 R7, RZ, RZ, -0x7fffffe0 ;  /* 0x80000020ff077424 */ /* 0x000fe400078e00ff */
[----:B------:R-:W-:-:S05]  /*17f20*/  IMAD.MOV.U32 R5, RZ, RZ, -0x7fffffe0 ;  /* 0x80000020ff057424 */ /* 0x000fca00078e00ff */
[----:B------:R-:W-:Y:S01]  /*17f30*/  R2UR UR43, R5 ;  /* 0x00000000052b72ca */ /* 0x000fe200000e0000 */
[----:B------:R-:W-:Y:S02]  /*17f40*/  WARPGROUP.DEPBAR.LE gsb0, 0x0 ;  /* 0x00008000000079c5 */ /* 0x000fe40000010000 */
[----:B------:R-:W-:-:S06]  /*17f50*/  WARPGROUP.ARRIVE ;  /* 0x00000000000079c5 */ /* 0x000fcc0000000000 */
[----:B------:R-:W-:Y:S01]  /*17f60*/  QGMMA.64x32x32.F32.E4M3.E4M3 R76, gdesc[UR4], RZ, !UPT, gsb0 ;  /* 0x00600000044c79f3 */ /* 0x000fe2000c0008ff */
[----:B------:R-:W-:Y:S01]  /*17f70*/  R2UR UR6, R10 ;  /* 0x000000000a0672ca */ /* 0x000fe200000e0000 */
[----:B------:R-:W-:Y:S01]  /*17f80*/  UMOV UR4, UR44 ;  /* 0x0000002c00047c82 */ /* 0x000fe20008000000 */
[----:B------:R-:W-:Y:S01]  /*17f90*/  R2UR UR7, R11 ;  /* 0x000000000b0772ca */ /* 0x000fe200000e0000 */
[----:B------:R-:W-:Y:S01]  /*17fa0*/  UMOV UR5, UR45 ;  /* 0x0000002d00057c82 */ /* 0x000fe20008000000 */
[----:B------:R-:W-:Y:S01]  /*17fb0*/  IMAD.MOV.U32 R11, RZ, RZ, -0x7fffffe0 ;  /* 0x80000020ff0b7424 */ /* 0x000fe200078e00ff */
[----:B------:R-:W-:Y:S01]  /*17fc0*/  IADD3 R10, R4, 0x202, RZ ;  /* 0x00000202040a7810 */ /* 0x000fe20007ffe0ff */
        /* <DEDUP_REMOVED lines=16> */
[----:B------:R-:W-:Y:S02]  /*180d0*/  VIADD R6, R4, 0x280 ;  /* 0x0000028004067836 */ /* 0x000fe40000000000 */
[----:B------:R-:W-:Y:S01]  /*180e0*/  IMAD.MOV.U32 R7, RZ, RZ, -0x7fffffe0 ;  /* 0x80000020ff077424 */ /* 0x000fe200078e00ff */
[----:B------:R-:W-:Y:S02]  /*180f0*/  WARPGROUP.DEPBAR.LE gsb0, 0x0 ;  /* 0x00008000000079c5 */ /* 0x000fe40000010000 */
[----:B--2---:R-:W-:-:S06]  /*18100*/  WARPGROUP.ARRIVE ;  /* 0x00000000000079c5 */ /* 0x004fcc0000000000 */
        /* <DEDUP_REMOVED lines=8> */
[----:B------:R-:W-:-:S06]  /*18190*/  WARPGROUP.ARRIVE ;  /* 0x00000000000079c5 */ /* 0x000fcc0000000000 */
[----:B------:R-:W-:Y:S03]  /*181a0*/  QGMMA.64x32x32.F32.E4M3.E4M3 R92, gdesc[UR44], R92, gsb0 ;  /* 0x006000002c5c79f3 */ /* 0x000fe6000800085c */
[----:B------:R-:W-:Y:S02]  /*181b0*/  WARPGROUP.DEPBAR.LE gsb0, 0x0 ;  /* 0x00008000000079c5 */ /* 0x000fe40000010000 */
[----:B------:R-:W-:-:S06]  /*181c0*/  WARPGROUP.ARRIVE ;  /* 0x00000000000079c5 */ /* 0x000fcc0000000000 */
[----:B------:R-:W-:Y:S01]  /*181d0*/  QGMMA.64x32x32.F32.E4M3.E4M3 R76, gdesc[UR4], R76, gsb0 ;  /* 0x00600000044c79f3 */ /* 0x000fe2000800084c */
[----:B------:R-:W-:Y:S01]  /*181e0*/  R2UR UR6, R6 ;  /* 0x00000000060672ca */ /* 0x000fe200000e0000 */
[----:B------:R-:W-:Y:S01]  /*181f0*/  UIADD3 UR4, UR28, 0x200, URZ ;  /* 0x000002001c047890 */ /* 0x000fe2000fffe03f */
[----:B------:R-:W-:Y:S01]  /*18200*/  R2UR UR7, R7 ;  /* 0x00000000070772ca */ /* 0x000fe200000e0000 */
[----:B------:R-:W-:Y:S01]  /*18210*/  UMOV UR5, 0x80000020 ;  /* 0x8000002000057882 */ /* 0x000fe20000000000 */
[----:B------:R-:W-:Y:S01]  /*18220*/  VIADD R6, R4, 0x400 ;  /* 0x0000040004067836 */ /* 0x000fe20000000000 */
[----:B------:R-:W-:Y:S01]  /*18230*/  UMOV UR21, UR5 ;  /* 0x0000000500157c82 */ /* 0x000fe20008000000 */
[----:B------:R-:W-:Y:S02]  /*18240*/  IMAD.MOV.U32 R7, RZ, RZ, -0x7fffffe0 ;  /* 0x80000020ff077424 */ /* 0x000fe400078e00ff */
[----:B------:R-:W-:Y:S01]  /*18250*/  UMOV UR20, UR4 ;  /* 0x0000000400147c82 */ /* 0x000fe20008000000 */
[----:B------:R-:W-:-:S02]  /*18260*/  WARPGROUP.DEPBAR.LE gsb0, 0x0 ;  /* 0x00008000000079c5 */ /* 0x000fc40000010000 */
[----:B------:R-:W-:-:S06]  /*18270*/  WARPGROUP.ARRIVE ;  /* 0x00000000000079c5 */ /* 0x000fcc0000000000 */
[----:B------:R-:W-:Y:S01]  /*18280*/  QGMMA.64x32x32.F32.E4M3.E4M3 R60, gdesc[UR8], R60, gsb0 ;  /* 0x00600000083c79f3 */ /* 0x000fe2000800083c */
[----:B------:R-:W-:Y:S01]  /*18290*/  R2UR UR10, R10 ;  /* 0x000000000a0a72ca */ /* 0x000fe200000e0000 */
[----:B------:R-:W-:Y:S01]  /*182a0*/  UMOV UR8, UR4 ;  /* 0x0000000400087c82 */ /* 0x000fe20008000000 */
[----:B------:R-:W-:Y:S01]  /*182b0*/  R2UR UR11, R11 ;  /* 0x000000000b0b72ca */ /* 0x000fe200000e0000 */
[----:B------:R-:W-:Y:S01]  /*182c0*/  UMOV UR9, UR5 ;  /* 0x0000000500097c82 */ /* 0x000fe20008000000 */
[----:B------:R-:W-:Y:S01]  /*182d0*/  IMAD.MOV.U32 R11, RZ, RZ, -0x7fffffe0 ;  /* 0x80000020ff0b7424 */ /* 0x000fe200078e00ff */
[----:B------:R-:W-:-:S04]  /*182e0*/  IADD3 R10, R4, 0x480, RZ ;  /* 0x00000480040a7810 */ /* 0x000fc80007ffe0ff */
[----:B------:R-:W-:Y:S01]  /*182f0*/  R2UR UR22, R10 ;  /* 0x000000000a1672ca */ /* 0x000fe200000e0000 */
[----:B------:R-:W-:Y:S01]  /*18300*/  VIADD R10, R4, 0x302 ;  /* 0x00000302040a7836 */ /* 0x000fe20000000000 */
[----:B------:R-:W-:Y:S01]  /*18310*/  R2UR UR23, R11 ;  /* 0x000000000b1772ca */ /* 0x000fe200000e0000 */
[----:B------:R-:W-:Y:S01]  /*18320*/  IMAD.MOV.U32 R11, RZ, RZ, -0x7fffffe0 ;  /* 0x80000020ff0b7424 */ /* 0x000fe200078e00ff */
[----:B------:R-:W-:Y:S02]  /*18330*/  WARPGROUP.DEPBAR.LE gsb0, 0x0 ;  /* 0x00008000000079c5 */ /* 0x000fe40000010000 */
[----:B------:R-:W-:-:S06]  /*18340*/  WARPGROUP.ARRIVE ;  /* 0x00000000000079c5 */ /* 0x000fcc0000000000 */
[----:B------:R-:W-:Y:S01]  /*18350*/  QGMMA.64x32x32.F32.E4M3.E4M3 R44, gdesc[UR12], R44, gsb0 ;  /* 0x006000000c2c79f3 */ /* 0x000fe2000800082c */
        /* <DEDUP_REMOVED lines=8> */
[----:B------:R-:W-:Y:S01]  /*183e0*/  QGMMA.64x32x32.F32.E4M3.E4M3 R28, gdesc[UR16], R28, gsb0 ;  /* 0x00600000101c79f3 */ /* 0x000fe2000800081c */
        /* <DEDUP_REMOVED lines=106> */
[C---:B------:R-:W-:Y:S01]  /*18a90*/  VIADD R6, R4.reuse, 0x682 ;  /* 0x0000068204067836 */ /* 0x040fe20000000000 */
[----:B------:R-:W-:Y:S01]  /*18aa0*/  IADD3 R4, R4, 0x702, RZ ;  /* 0x0000070204047810 */ /* 0x000fe20007ffe0ff */
[----:B------:R-:W-:Y:S01]  /*18ab0*/  IMAD.MOV.U32 R7, RZ, RZ, -0x7fffffe0 ;  /* 0x80000020ff077424 */ /* 0x000fe200078e00ff */
[----:B------:R-:W-:Y:S01]  /*18ac0*/  UMOV UR41, UR17 ;  /* 0x0000001100297c82 */ /* 0x000fe20008000000 */
[----:B------:R-:W-:Y:S01]  /*18ad0*/  UMOV UR40, UR16 ;  /* 0x0000001000287c82 */ /* 0x000fe20008000000 */
[----:B------:R-:W-:Y:S01]  /*18ae0*/  R2UR UR42, R4 ;  /* 0x00000000042a72ca */ /* 0x000fe200000e0000 */
[----:B------:R-:W-:-:S02]  /*18af0*/  WARPGROUP.DEPBAR.LE gsb0, 0x0 ;  /* 0x00008000000079c5 */ /* 0x000fc40000010000 */
[----:B------:R-:W-:-:S06]  /*18b00*/  WARPGROUP.ARRIVE ;  /* 0x00000000000079c5 */ /* 0x000fcc0000000000 */
[----:B------:R-:W-:Y:S01]  /*18b10*/  QGMMA.64x32x32.F32.E4M3.E4M3 R60, gdesc[UR20], R60, gsb0 ;  /* 0x00600000143c79f3 */ /* 0x000fe2000800083c */
[----:B------:R-:W-:Y:S01]  /*18b20*/  R2UR UR22, R10 ;  /* 0x000000000a1672ca */ /* 0x000fe200000e0000 */
[----:B------:R-:W-:Y:S01]  /*18b30*/  UMOV UR20, UR16 ;  /* 0x0000001000147c82 */ /* 0x000fe20008000000 */
[----:B------:R-:W-:Y:S01]  /*18b40*/  R2UR UR23, R11 ;  /* 0x000000000b1772ca */ /* 0x000fe200000e0000 */
[----:B------:R-:W-:Y:S01]  /*18b50*/  UMOV UR21, UR17 ;  /* 0x0000001100157c82 */ /* 0x000fe20008000000 */
[----:B------:R-:W-:Y:S02]  /*18b60*/  WARPGROUP.DEPBAR.LE gsb0, 0x0 ;  /* 0x00008000000079c5 */ /* 0x000fe40000010000 */
        /* <DEDUP_REMOVED lines=29> */
[----:B------:R-:W-:Y:S05]  /*18d40*/  @!P0 BRA `(.L_x_583) ;  /* 0x0000000000048947 */ /* 0x000fea0003800000 */
[----:B------:R-:W-:Y:S01]  /*18d50*/  BPT.TRAP 0x1 ;  /* 0x000000040000795c */ /* 0x000fe20000300000 */
.L_x_583:
[----:B------:R-:W-:Y:S02]  /*18d60*/  IADD3 R4, R159, 0xa0, -R218 ;  /* 0x000000a09f047810 */ /* 0x000fe40007ffe8da */
[----:B------:R-:W-:-:S03]  /*18d70*/  P2R R6, PR, RZ, 0x1 ;  /* 0x00000001ff067803 */ /* 0x000fc60000000000 */
        /* <DEDUP_REMOVED lines=12> */
[----:B------:R-:W-:-:S02]  /*18e40*/  FSEL R3, R94, -INF , P2 ;  /* 0xff8000005e037808 */ /* 0x000fc40001000000 */
[----:B------:R-:W-:Y:S02]  /*18e50*/  ISETP.GT.AND P2, PT, R4, 0x11, PT ;  /* 0x000000110400780c */ /* 0x000fe40003f44270 */
[----:B------:R-:W-:Y:S02]  /*18e60*/  FSEL R27, R100, -INF , P1 ;  /* 0xff800000641b7808 */ /* 0x000fe40000800000 */
[----:B------:R-:W-:Y:S02]  /*18e70*/  FMNMX.FTZ R8, R97, R8, !PT ;  /* 0x0000000861087209 */ /* 0x000fe40007810000 */
        /* <DEDUP_REMOVED lines=36> */
[----:B------:R-:W-:Y:S01]  /*190c0*/  FSEL R77, R82, -INF , P2 ;  /* 0xff800000524d7808 */ /* 0x000fe20001000000 */
[----:B------:R-:W-:Y:S01]  /*190d0*/  IMAD.U32 R82, RZ, RZ, UR38 ;  /* 0x00000026ff527e24 */ /* 0x000fe2000f8e00ff */
[----:B------:R-:W-:Y:S02]  /*190e0*/  ISETP.GT.AND P2, PT, R4, 0x39, PT ;  /* 0x000000390400780c */ /* 0x000fe40003f44270 */
[----:B------:R-:W-:-:S02]  /*190f0*/  FSEL R121, R88, -INF , P1 ;  /* 0xff80000058797808 */ /* 0x000fc40000800000 */
[----:B------:R-:W-:Y:S02]  /*19100*/  FMNMX.FTZ R8, R85, R8, !PT ;  /* 0x0000000855087209 */ /* 0x000fe40007810000 */
[----:B------:R-:W-:Y:S02]  /*19110*/  FSEL R83, R83, -INF , P5 ;  /* 0xff80000053537808 */ /* 0x000fe40002800000 */
[----:B------:R-:W-:Y:S02]  /*19120*/  ISETP.GT.AND P5, PT, R4, 0x40, PT ;  /* 0x000000400400780c */ /* 0x000fe40003fa4270 */
[----:B------:R-:W-:Y:S02]  /*19130*/  FSEL R123, R89, -INF , P2 ;  /* 0xff800000597b7808 */ /* 0x000fe40001000000 */
[----:B------:R-:W-:Y:S02]  /*19140*/  FMNMX.FTZ R8, R121, R8, !PT ;  /* 0x0000000879087209 */ /* 0x000fe40007810000 */
[----:B------:R-:W-:Y:S01]  /*19150*/  FSEL R81, R86, -INF , P4 ;  /* 0xff80000056517808 */ /* 0x000fe20002000000 */
[----:B------:R-:W-:Y:S01]  /*19160*/  IMAD.MOV.U32 R86, RZ, RZ, R25 ;  /* 0x000000ffff567224 */ /* 0x000fe200078e0019 */
        /* <DEDUP_REMOVED lines=74> */
[----:B------:R-:W-:Y:S02]  /*19610*/  FMNMX.FTZ R89, R46, R89, !PT ;  /* 0x000000592e597209 */ /* 0x000fe40007810000 */
[----:B------:R-:W-:Y:S02]  /*19620*/  ISETP.GT.AND P3, PT, R4, 0x90, PT ;  /* 0x000000900400780c */ /* 0x000fe40003f64270 */
[----:B------:R-:W-:Y:S02]  /*19630*/  FSEL R51, R51, -INF , P4 ;  /* 0xff80000033337808 */ /* 0x000fe40002000000 */
[----:B------:R-:W-:Y:S02]  /*19640*/  FSEL R36, R36, -INF , P3 ;  /* 0xff80000024247808 */ /* 0x000fe40001800000 */
[----:B------:R-:W-:-:S02]  /*19650*/  FMNMX.FTZ R89, R44, R89, !PT ;  /* 0x000000592c597209 */ /* 0x000fc40007810000 */
[----:B------:R-:W-:Y:S02]  /*19660*/  ISETP.GT.AND P4, PT, R4, 0x91, PT ;  /* 0x000000910400780c */ /* 0x000fe40003f84270 */
[----:B------:R-:W-:Y:S02]  /*19670*/  FSEL R53, R50, -INF , P5 ;  /* 0xff80000032357808 */ /* 0x000fe40002800000 */
[----:B------:R-:W-:Y:S02]  /*19680*/  FSEL R32, R37, -INF , P4 ;  /* 0xff80000025207808 */ /* 0x000fe40002000000 */
[----:B------:R-:W-:Y:S02]  /*19690*/  FMNMX.FTZ R89, R36, R89, !PT ;  /* 0x0000005924597209 */ /* 0x000fe40007810000 */
[----:B------:R-:W-:Y:S02]  /*196a0*/  ISETP.GT.AND P5, PT, R4, 0x98, PT ;  /* 0x000000980400780c */ /* 0x000fe40003fa4270 */
[----:B------:R-:W-:-:S02]  /*196b0*/  FMNMX.FTZ R8, R32, R89, !PT ;  /* 0x0000005920087209 */ /* 0x000fc40007810000 */
[----:B------:R-:W-:Y:S02]  /*196c0*/  FSEL R165, R40, -INF , P5 ;  /* 0xff80000028a57808 */ /* 0x000fe40002800000 */
[----:B------:R-:W-:Y:S02]  /*196d0*/  ISETP.GT.AND P6, PT, R4, 0x99, PT ;  /* 0x000000990400780c */ /* 0x000fe40003fc4270 */
[----:B------:R-:W-:Y:S02]  /*196e0*/  FMNMX.FTZ R8, R165, R8, !PT ;  /* 0x00000008a5087209 */ /* 0x000fe40007810000 */
[----:B------:R-:W-:Y:S02]  /*196f0*/  FSEL R163, R41, -INF , P6 ;  /* 0xff80000029a37808 */ /* 0x000fe40003000000 */
[----:B------:R-:W-:Y:S02]  /*19700*/  P2R R14, PR, RZ, 0x4 ;  /* 0x00000004ff0e7803 */ /* 0x000fe40000000000 */
[----:B------:R-:W-:-:S02]  /*19710*/  FMNMX.FTZ R8, R163, R8, !PT ;  /* 0x00000008a3087209 */ /* 0x000fc40007810000 */
[----:B------:R-:W-:Y:S02]  /*19720*/  P2R R20, PR, RZ, 0x2 ;  /* 0x00000002ff147803 */ /* 0x000fe40000000000 */
[----:B------:R-:W-:Y:S01]  /*19730*/  ISETP.GT.AND P1, PT, R4, 0x79, PT ;  /* 0x000000790400780c */ /* 0x000fe20003f24270 */
[----:B------:R-:W0:Y:S01]  /*19740*/  SHFL.BFLY PT, R33, R8, 0x2, 0x1f ;  /* 0x0c401f0008217f89 */ /* 0x000e2200000e0000 */
[----:B------:R-:W-:Y:S02]  /*19750*/  P2R R24, PR, RZ, 0x1 ;  /* 0x00000001ff187803 */ /* 0x000fe40000000000 */
[----:B------:R-:W-:Y:S02]  /*19760*/  FSEL R59, R59, -INF , P1 ;  /* 0xff8000003b3b7808 */ /* 0x000fe40000800000 */
[----:B------:R-:W-:Y:S02]  /*19770*/  ISETP.NE.AND P1, PT, R20, RZ, PT ;  /* 0x000000ff1400720c */ /* 0x000fe40003f25270 */
[----:B------:R-:W-:-:S02]  /*19780*/  ISETP.GT.AND P0, PT, R4, 0x80, PT ;  /* 0x000000800400780c */ /* 0x000fc40003f04270 */
[----:B------:R-:W-:Y:S02]  /*19790*/  FSEL R37, R34, -INF , P1 ;  /* 0xff80000022257808 */ /* 0x000fe40000800000 */
[----:B------:R-:W-:Y:S02]  /*197a0*/  FSEL R39, R39, -INF , P4 ;  /* 0xff80000027277808 */ /* 0x000fe40002000000 */
[----:B------:R-:W-:Y:S02]  /*197b0*/  FSEL R43, R43, -INF , P6 ;  /* 0xff8000002b2b7808 */ /* 0x000fe40003000000 */
[----:B0-----:R-:W-:-:S05]  /*197c0*/  FMNMX.FTZ R12, R8, R33, !PT ;  /* 0x00000021080c7209 */ /* 0x001fca0007810000 */
[----:B------:R-:W0:Y:S02]  /*197d0*/  SHFL.BFLY PT, R33, R12, 0x1, 0x1f ;  /* 0x0c201f000c217f89 */ /* 0x000e2400000e0000 */
[----:B0-----:R-:W-:Y:S02]  /*197e0*/  FMNMX.FTZ R10, R12, R33, !PT ;  /* 0x000000210c0a7209 */ /* 0x001fe40007810000 */
[----:B------:R-:W-:Y:S02]  /*197f0*/  FSEL R33, R30, -INF , P0 ;  /* 0xff8000001e217808 */ /* 0x000fe40000000000 */
[----:B------:R-:W-:Y:S01]  /*19800*/  FSETP.NEU.FTZ.AND P2, PT, R10, -INF , PT ;  /* 0xff8000000a00780b */ /* 0x000fe20003f5d000 */
[----:B------:R-:W-:-:S01]  /*19810*/  FFMA.FTZ R167, R2, R10, -8 ;  /* 0xc100000002a77423 */ /* 0x000fc2000001000a */
[----:B------:R-:W-:-:S04]  /*19820*/  ISETP.NE.AND P0, PT, R24, RZ, PT ;  /* 0x000000ff1800720c */ /* 0x000fc80003f05270 */
[----:B------:R-:W-:Y:S02]  /*19830*/  FSEL R167, R167, RZ, P2 ;  /* 0x000000ffa7a77208 */ /* 0x000fe40001000000 */
[----:B------:R-:W-:Y:S02]  /*19840*/  ISETP.NE.AND P2, PT, R14, RZ, PT ;  /* 0x000000ff0e00720c */ /* 0x000fe40003f45270 */
[----:B------:R-:W-:Y:S01]  /*19850*/  FMNMX.FTZ R14, R3, R95, !PT ;  /* 0x0000005f030e7209 */ /* 0x000fe20007810000 */
[----:B------:R-:W-:-:S01]  /*19860*/  FFMA.FTZ R24, R2, R115, -R167 ;  /* 0x0000007302187223 */ /* 0x000fc200000108a7 */
[----:B------:R-:W-:Y:S01]  /*19870*/  FSEL R31, R31, -INF , P0 ;  /* 0xff8000001f1f7808 */ /* 0x000fe20000000000 */
[----:B------:R-:W-:-:S01]  /*19880*/  FFMA.FTZ R119, R2, R119, -R167 ;  /* 0x0000007702777223 */ /* 0x000fc200000108a7 */
[----:B------:R-:W-:Y:S01]  /*19890*/  FMNMX.FTZ R14, R5, R14, !PT ;  /* 0x0000000e050e7209 */ /* 0x000fe20007810000 */
[----:B------:R-:W-:-:S01]  /*198a0*/  FFMA.FTZ R4, R2, R11, -R167 ;  /* 0x0000000b02047223 */ /* 0x000fc200000108a7 */
[----:B------:R-:W-:Y:S01]  /*198b0*/  ISETP.NE.AND P0, PT, R6, RZ, PT ;  /* 0x000000ff0600720c */ /* 0x000fe20003f05270 */
[----:B------:R-:W-:-:S01]  /*198c0*/  FFMA.FTZ R6, R2, R21, -R167 ;  /* 0x0000001502067223 */ /* 0x000fc200000108a7 */
[----:B------:R-:W-:Y:S01]  /*198d0*/  FMNMX.FTZ R20, R99, R14, !PT ;  /* 0x0000000e63147209 */ /* 0x000fe20007810000 */
[----:B------:R-:W-:-:S01]  /*198e0*/  FFMA.FTZ R21, R2, R97, -R167 ;  /* 0x0000006102157223 */ /* 0x000fc200000108a7 */
[----:B------:R-:W-:Y:S01]  /*198f0*/  FSEL R115, R35, -INF , P2 ;  /* 0xff80000023737808 */ /* 0x000fe20001000000 */
[----:B------:R-:W-:-:S01]  /*19900*/  FFMA.FTZ R97, R2, R117, -R167 ;  /* 0x0000007502617223 */ /* 0x000fc200000108a7 */
[----:B------:R-:W-:Y:S01]  /*19910*/  FMNMX.FTZ R20, R7, R20, !PT ;  /* 0x0000001407147209 */ /* 0x000fe20007810000 */
[----:B------:R-:W-:-:S01]  /*19920*/  FFMA.FTZ R41, R2, R93, -R167 ;  /* 0x0000005d02297223 */ /* 0x000fc200000108a7 */
[----:B------:R-:W-:Y:S01]  /*19930*/  FSEL R117, R38, -INF , P3 ;  /* 0xff80000026757808 */ /* 0x000fe20001800000 */
[----:B------:R-:W-:-:S01]  /*19940*/  FFMA.FTZ R34, R2, R129, -R167 ;  /* 0x0000008102227223 */ /* 0x000fc200000108a7 */
[----:B------:R-:W-:Y:S01]  /*19950*/  FMNMX.FTZ R20, R103, R20, !PT ;  /* 0x0000001467147209 */ /* 0x000fe20007810000 */
[----:B------:R-:W-:-:S01]  /*19960*/  FFMA.FTZ R129, R2, R44, -R167 ;  /* 0x0000002c02817223 */ /* 0x000fc200000108a7 */
[----:B------:R-:W-:Y:S01]  /*19970*/  MUFU.EX2 R4, R4 ;  /* 0x0000000400047308 */ /* 0x000fe20000000800 */
[----:B------:R-:W-:-:S01]  /*19980*/  FFMA.FTZ R8, R2, R27, -R167 ;  /* 0x0000001b02087223 */ /* 0x000fc200000108a7 */
[----:B------:R-:W-:Y:S01]  /*19990*/  FMNMX.FTZ R20, R13, R20, !PT ;  /* 0x000000140d147209 */ /* 0x000fe20007810000 */
[----:B------:R-:W-:-:S01]  /*199a0*/  FFMA.FTZ R27, R2, R101, -R167 ;  /* 0x00000065021b7223 */ /* 0x000fc200000108a7 */
[C-C-:B------:R-:W-:Y:S01]  /*199b0*/  FFMA.FTZ R12, R2.reuse, R109, -R167.reuse ;  /* 0x0000006d020c7223 */ /* 0x140fe200000108a7 */
        /* <DEDUP_REMOVED lines=19> */
[----:B------:R0:W-:Y:S01]  /*19af0*/  MUFU.EX2 R20, R119 ;  /* 0x0000007700147308 */ /* 0x0001e20000000800 */
[----:B------:R-:W-:-:S01]  /*19b00*/  FFMA.FTZ R35, R2, R143, -R167 ;  /* 0x0000008f02237223 */ /* 0x000fc200000108a7 */
[----:B------:R-:W-:Y:S01]  /*19b10*/  FMNMX.FTZ R26, R81, R26, !PT ;  /* 0x0000001a511a7209 */ /* 0x000fe20007810000 */
[----:B------:R-:W-:-:S01]  /*19b20*/  FFMA.FTZ R38, R2, R135, -R167 ;  /* 0x0000008702267223 */ /* 0x000fc200000108a7 */
[C-C-:B------:R-:W-:Y:S01]  /*19b30*/  FFMA.FTZ R121, R2.reuse, R141, -R167.reuse ;  /* 0x0000008d02797223 */ /* 0x140fe200000108a7 */
[----:B------:R-:W-:-:S01]  /*19b40*/  FFMA.FTZ R123, R2, R153, -R167 ;  /* 0x00000099027b7223 */ /* 0x000fc200000108a7 */
[----:B------:R-:W-:Y:S01]  /*19b50*/  FMNMX.FTZ R26, R87, R26, !PT ;  /* 0x0000001a571a7209 */ /* 0x000fe20007810000 */
[----:B------:R-:W-:-:S01]  /*19b60*/  FFMA.FTZ R50, R2, R155, -R167 ;  /* 0x0000009b02327223 */ /* 0x000fc200000108a7 */
[----:B------:R-:W1:Y:S01]  /*19b70*/  MUFU.EX2 R21, R21 ;  /* 0x0000001500157308 */ /* 0x000e620000000800 */
[----:B0-----:R-:W-:Y:S01]  /*19b80*/  FSEL R119, R42, -INF , P5 ;  /* 0xff8000002a777808 */ /* 0x001fe20002800000 */
[C-C-:B------:R-:W-:Y:S01]  /*19b90*/  FFMA.FTZ R42, R2.reuse, R137, -R167.reuse ;  /* 0x00000089022a7223 */ /* 0x140fe200000108a7 */
[----:B------:R-:W-:Y:S01]  /*19ba0*/  FMNMX.FTZ R26, R61, R26, !PT ;  /* 0x0000001a3d1a7209 */ /* 0x000fe20007810000 */
[C-C-:B------:R-:W-:Y:S01]  /*19bb0*/  FFMA.FTZ R46, R2.reuse, R46, -R167.reuse ;  /* 0x0000002e022e7223 */ /* 0x140fe200000108a7 */
[----:B------:R-:W-:-:S01]  /*19bc0*/  FFMA.FTZ R127, R2, R161, -R167 ;  /* 0x000000a1027f7223 */ /* 0x000fc200000108a7 */
[----:B------:R-:W-:Y:S01]  /*19bd0*/  FFMA.FTZ R36, R2, R36, -R167 ;  /* 0x0000002402247223 */ /* 0x000fe200000108a7 */
[----:B------:R-:W-:Y:S01]  /*19be0*/  FMNMX.FTZ R26, R91, R26, !PT ;  /* 0x0000001a5b1a7209 */ /* 0x000fe20007810000 */
[----:B------:R-:W-:Y:S03]  /*19bf0*/  MUFU.EX2 R8, R8 ;  /* 0x0000000800087308 */ /* 0x000fe60000000800 */
[----:B------:R-:W-:-:S04]  /*19c00*/  FMNMX.FTZ R26, R65, R26, !PT ;  /* 0x0000001a411a7209 */ /* 0x000fc80007810000 */
[----:B------:R-:W-:Y:S01]  /*19c10*/  FMNMX.FTZ R26, R63, R26, !PT ;  /* 0x0000001a3f1a7209 */ /* 0x000fe20007810000 */
[----:B------:R-:W-:Y:S01]  /*19c20*/  MUFU.EX2 R27, R27 ;  /* 0x0000001b001b7308 */ /* 0x000fe20000000800 */
[----:B-1----:R-:W-:Y:S02]  /*19c30*/  F2FP.SATFINITE.E4M3.F32.PACK_AB_MERGE_C R172, R21, R6, RZ ;  /* 0x0000000615ac723e */ /* 0x002fe400048070ff */
[----:B------:R-:W-:Y:S02]  /*19c40*/  FMNMX.FTZ R26, R69, R26, !PT ;  /* 0x0000001a451a7209 */ /* 0x000fe40007810000 */
[----:B------:R-:W-:Y:S02]  /*19c50*/  F2FP.SATFINITE.E4M3.F32.PACK_AB_MERGE_C R172, R41, R4, R172 ;  /* 0x0000000429ac723e */ /* 0x000fe400048070ac */
[----:B------:R-:W-:Y:S01]  /*19c60*/  FMNMX.FTZ R30, R67, R26, !PT ;  /* 0x0000001a431e7209 */ /* 0x000fe20007810000 */
[----:B------:R-:W-:Y:S03]  /*19c70*/  MUFU.EX2 R12, R12 ;  /* 0x0000000c000c7308 */ /* 0x000fe60000000800 */
[----:B------:R-:W-:-:S04]  /*19c80*/  FMNMX.FTZ R30, R73, R30, !PT ;  /* 0x0000001e491e7209 */ /* 0x000fc80007810000 */
[----:B------:R-:W-:Y:S01]  /*19c90*/  FMNMX.FTZ R30, R71, R30, !PT ;  /* 0x0000001e471e7209 */ /* 0x000fe20007810000 */
[----:B------:R-:W0:Y:S03]  /*19ca0*/  MUFU.EX2 R89, R89 ;  /* 0x0000005900597308 */ /* 0x000e260000000800 */
[----:B------:R-:W-:-:S04]  /*19cb0*/  FMNMX.FTZ R30, R45, R30, !PT ;  /* 0x0000001e2d1e7209 */ /* 0x000fc80007810000 */
[----:B------:R-:W-:Y:S01]  /*19cc0*/  FMNMX.FTZ R30, R75, R30, !PT ;  /* 0x0000001e4b1e7209 */ /* 0x000fe20007810000 */
[----:B------:R1:W-:Y:S03]  /*19cd0*/  MUFU.EX2 R14, R111 ;  /* 0x0000006f000e7308 */ /* 0x0003e60000000800 */
[----:B------:R-:W-:-:S04]  /*19ce0*/  FMNMX.FTZ R30, R49, R30, !PT ;  /* 0x0000001e311e7209 */ /* 0x000fc80007810000 */
[----:B------:R-:W-:Y:S01]  /*19cf0*/  FMNMX.FTZ R30, R47, R30, !PT ;  /* 0x0000001e2f1e7209 */ /* 0x000fe20007810000 */
[----:B------:R-:W-:Y:S01]  /*19d00*/  MUFU.EX2 R93, R93 ;  /* 0x0000005d005d7308 */ /* 0x000fe20000000800 */
[----:B-1----:R-:W-:-:S01]  /*19d10*/  FFMA.FTZ R111, R2, R131, -R167 ;  /* 0x00000083026f7223 */ /* 0x002fc200000108a7 */
[----:B0-----:R-:W-:Y:S01]  /*19d20*/  F2FP.SATFINITE.E4M3.F32.PACK_AB_MERGE_C R174, R89, R12, RZ ;  /* 0x0000000c59ae723e */ /* 0x001fe200048070ff */
[----:B------:R-:W-:-:S01]  /*19d30*/  FFMA.FTZ R131, R2, R32, -R167 ;  /* 0x0000002002837223 */ /* 0x000fc200000108a7 */
[----:B------:R-:W-:Y:S01]  /*19d40*/  FMNMX.FTZ R30, R53, R30, !PT ;  /* 0x0000001e351e7209 */ /* 0x000fe20007810000 */
[----:B------:R-:W-:-:S01]  /*19d50*/  FFMA.FTZ R32, R2, R165, -R167 ;  /* 0x000000a502207223 */ /* 0x000fc200000108a7 */
        /* <DEDUP_REMOVED lines=23> */
[----:B0-----:R-:W-:Y:S01]  /*19ed0*/  F2FP.SATFINITE.E4M3.F32.PACK_AB_MERGE_C R178, R109, R28, RZ ;  /* 0x0000001c6db2723e */ /* 0x001fe200048070ff */
[C-C-:B------:R-:W-:Y:S01]  /*19ee0*/  FFMA.FTZ R48, R2.reuse, R151, -R167.reuse ;  /* 0x0000009702307223 */ /* 0x140fe200000108a7 */
[----:B-1----:R-:W-:-:S01]  /*19ef0*/  FFMA.FTZ R125, R2, R157, -R167 ;  /* 0x0000009d027d7223 */ /* 0x002fc200000108a7 */
[----:B------:R-:W0:Y:S01]  /*19f00*/  SHFL.BFLY PT, R52, R11, 0x2, 0x1f ;  /* 0x0c401f000b347f89 */ /* 0x000e2200000e0000 */
[----:B------:R-:W-:-:S03]  /*19f10*/  F2FP.SATFINITE.E4M3.F32.PACK_AB_MERGE_C R178, R85, R20, R178 ;  /* 0x0000001455b2723e */ /* 0x000fc600048070b2 */
[----:B------:R-:W-:Y:S08]  /*19f20*/  MUFU.EX2 R34, R34 ;  /* 0x0000002200227308 */ /* 0x000ff00000000800 */
[----:B------:R-:W1:Y:S08]  /*19f30*/  MUFU.EX2 R111, R111 ;  /* 0x0000006f006f7308 */ /* 0x000e700000000800 */
[----:B------:R2:W-:Y:S01]  /*19f40*/  MUFU.EX2 R30, R133 ;  /* 0x00000085001e7308 */ /* 0x0005e20000000800 */
[----:B0-----:R-:W-:Y:S01]  /*19f50*/  FMNMX.FTZ R54, R11, R52, !PT ;  /* 0x000000340b367209 */ /* 0x001fe20007810000 */
[----:B------:R-:W-:-:S06]  /*19f60*/  FFMA.FTZ R52, R2, R159, -R167 ;  /* 0x0000009f02347223 */ /* 0x000fcc00000108a7 */
[----:B------:R-:W-:Y:S01]  /*19f70*/  MUFU.EX2 R105, R105 ;  /* 0x0000006900697308 */ /* 0x000fe20000000800 */
[----:B------:R-:W0:Y:S01]  /*19f80*/  SHFL.BFLY PT, R11, R54, 0x1, 0x1f ;  /* 0x0c201f00360b7f89 */ /* 0x000e2200000e0000 */
[----:B-1----:R-:W-:Y:S01]  /*19f90*/  F2FP.SATFINITE.E4M3.F32.PACK_AB_MERGE_C R180, R111, R34, RZ ;  /* 0x000000226fb4723e */ /* 0x002fe200048070ff */
[----:B--2---:R-:W-:-:S03]  /*19fa0*/  FFMA.FTZ R133, R2, R163, -R167 ;  /* 0x000000a302857223 */ /* 0x004fc600000108a7 */
[----:B------:R-:W-:Y:S02]  /*19fb0*/  F2FP.SATFINITE.E4M3.F32.PACK_AB_MERGE_C R180, R101, R26, R180 ;  /* 0x0000001a65b4723e */ /* 0x000fe400048070b4 */
[----:B------:R-:W-:Y:S08]  /*19fc0*/  MUFU.EX2 R40, R145 ;  /* 0x0000009100287308 */ /* 0x000ff00000000800 */
[----:B------:R-:W1:Y:S08]  /*19fd0*/  MUFU.EX2 R113, R113 ;  /* 0x0000007100717308 */ /* 0x000e700000000800 */
[----:B------:R-:W-:Y:S01]  /*19fe0*/  MUFU.EX2 R35, R35 ;  /* 0x0000002300237308 */ /* 0x000fe20000000800 */
[----:B0-----:R-:W-:-:S04]  /*19ff0*/  FMNMX.FTZ R11, R54, R11, !PT ;  /* 0x0000000b360b7209 */ /* 0x001fc80007810000 */
[----:B------:R-:W-:Y:S01]  /*1a000*/  FSETP.NEU.FTZ.AND P1, PT, R11, -INF , PT ;  /* 0xff8000000b00780b */ /* 0x000fe20003f3d000 */
[----:B------:R-:W-:-:S02]  /*1a010*/  FFMA.FTZ R54, R2, R11, -8 ;  /* 0xc100000002367423 */ /* 0x000fc4000001000b */
[----:B------:R-:W-:Y:S01]  /*1a020*/  MUFU.EX2 R38, R38 ;  /* 0x0000002600267308 */ /* 0x000fe20000000800 */
[----:B-1----:R-:W-:Y:S02]  /*1a030*/  F2FP.SATFINITE.E4M3.F32.PACK_AB_MERGE_C R182, R113, R40, RZ ;  /* 0x0000002871b6723e */ /* 0x002fe400048070ff */
[----:B------:R-:W-:Y:S02]  /*1a040*/  FSEL R54, R54, RZ, P1 ;  /* 0x000000ff36367208 */ /* 0x000fe40000800000 */
[----:B------:R-:W-:-:S03]  /*1a050*/  F2FP.SATFINITE.E4M3.F32.PACK_AB_MERGE_C R182, R105, R30, R182 ;  /* 0x0000001e69b6723e */ /* 0x000fc600048070b6 */
[C-C-:B------:R-:W-:Y:S01]  /*1a060*/  FFMA.FTZ R3, R2.reuse, R3, -R54.reuse ;  /* 0x0000000302037223 */ /* 0x140fe20000010836 */
[----:B------:R-:W-:-:S01]  /*1a070*/  FFMA.FTZ R44, R2, R95, -R54 ;  /* 0x0000005f022c7223 */ /* 0x000fc20000010836 */
[C-C-:B------:R-:W-:Y:S01]  /*1a080*/  FFMA.FTZ R58, R2.reuse, R5, -R54.reuse ;  /* 0x00000005023a7223 */ /* 0x140fe20000010836 */
[----:B------:R-:W-:-:S01]  /*1a090*/  FFMA.FTZ R95, R2, R99, -R54 ;  /* 0x00000063025f7223 */ /* 0x000fc20000010836 */
[C-C-:B------:R-:W-:Y:S01]  /*1a0a0*/  FFMA.FTZ R5, R2.reuse, R7, -R54.reuse ;  /* 0x0000000702057223 */ /* 0x140fe20000010836 */
[----:B------:R-:W-:-:S01]  /*1a0b0*/  FFMA.FTZ R56, R2, R103, -R54 ;  /* 0x0000006702387223 */ /* 0x000fc20000010836 */
[----:B------:R-:W-:Y:S01]  /*1a0c0*/  MUFU.EX2 R3, R3 ;  /* 0x0000000300037308 */ /* 0x000fe20000000800 */
[----:B------:R-:W-:-:S01]  /*1a0d0*/  FFMA.FTZ R7, R2, R15, -R54 ;  /* 0x0000000f02077223 */ /* 0x000fc20000010836 */
[C-C-:B------:R-:W-:Y:S01]  /*1a0e0*/  FFMA.FTZ R15, R2.reuse, R65, -R54.reuse ;  /* 0x00000041020f7223 */ /* 0x140fe20000010836 */
[----:B------:R-:W-:-:S01]  /*1a0f0*/  FFMA.FTZ R64, R2, R13, -R54 ;  /* 0x0000000d02407223 */ /* 0x000fc20000010836 */
[----:B------:R-:W-:Y:S01]  /*1a100*/  FADD.FTZ R65, R4, R41 ;  /* 0x0000002904417221 */ /* 0x000fe20000010000 */
[----:B------:R-:W-:-:S01]  /*1a110*/  FFMA.FTZ R74, R2, R67, -R54 ;  /* 0x00000043024a7223 */ /* 0x000fc20000010836 */
[C-C-:B------:R-:W-:Y:S01]  /*1a120*/  FFMA.FTZ R99, R2.reuse, R107, -R54.reuse ;  /* 0x0000006b02637223 */ /* 0x140fe20000010836 */
[----:B------:R-:W-:-:S01]  /*1a130*/  FFMA.FTZ R60, R2, R79, -R54 ;  /* 0x0000004f023c7223 */ /* 0x000fc20000010836 */
[----:B------:R-:W0:Y:S01]  /*1a140*/  MUFU.EX2 R44, R44 ;  /* 0x0000002c002c7308 */ /* 0x000e220000000800 */
[----:B------:R-:W-:-:S01]  /*1a150*/  FADD.FTZ R78, R6, R65 ;  /* 0x00000041064e7221 */ /* 0x000fc20000010000 */
[----:B------:R-:W-:-:S02]  /*1a160*/  VIADD R65, R0, 0x29840 ;  /* 0x0002984000417836 */ /* 0x000fc40000000000 */
[----:B------:R-:W-:-:S01]  /*1a170*/  FFMA.FTZ R0, R2, R49, -R54 ;  /* 0x0000003102007223 */ /* 0x000fc20000010836 */
[----:B------:R-:W-:Y:S01]  /*1a180*/  FFMA.FTZ R68, R2, R77, -R54 ;  /* 0x0000004d02447223 */ /* 0x000fe20000010836 */
[----:B------:R-:W-:-:S01]  /*1a190*/  FADD.FTZ R49, R21, R78 ;  /* 0x0000004e15317221 */ /* 0x000fc20000010000 */
[----:B------:R-:W-:Y:S01]  /*1a1a0*/  FFMA.FTZ R77, R2, R83, -R54 ;  /* 0x00000053024d7223 */ /* 0x000fe20000010836 */
[----:B------:R-:W-:Y:S01]  /*1a1b0*/  PRMT R65, R82, 0x654, R65 ;  /* 0x0000065452417816 */ /* 0x000fe20000000041 */
[----:B------:R-:W1:Y:S01]  /*1a1c0*/  MUFU.EX2 R58, R58 ;  /* 0x0000003a003a7308 */ /* 0x000e620000000800 */
[----:B------:R-:W-:-:S01]  /*1a1d0*/  FADD.FTZ R78, R8, R49 ;  /* 0x00000031084e7221 */ /* 0x000fc20000010000 */
[C-C-:B------:R-:W-:Y:S01]  /*1a1e0*/  FFMA.FTZ R13, R2.reuse, R81, -R54.reuse ;  /* 0x00000051020d7223 */ /* 0x140fe20000010836 */
[----:B------:R2:W-:Y:S01]  /*1a1f0*/  SYNCS.ARRIVE.TRANS64.RED.A1T0 RZ, [R65+URZ], RZ ;  /* 0x000000ff41ff79a7 */ /* 0x0005e2000810043f */
[----:B------:R-:W-:-:S01]  /*1a200*/  FFMA.FTZ R62, R2, R87, -R54 ;  /* 0x00000057023e7223 */ /* 0x000fc20000010836 */
[C-C-:B------:R-:W-:Y:S01]  /*1a210*/  FFMA.FTZ R72, R2.reuse, R61, -R54.reuse ;  /* 0x0000003d02487223 */ /* 0x140fe20000010836 */
[----:B------:R-:W-:-:S01]  /*1a220*/  FFMA.FTZ R79, R2, R91, -R54 ;  /* 0x0000005b024f7223 */ /* 0x000fc20000010836 */
[----:B------:R-:W-:Y:S01]  /*1a230*/  FFMA.FTZ R66, R2, R63, -R54 ;  /* 0x0000003f02427223 */ /* 0x000fe20000010836 */
[----:B------:R-:W3:Y:S01]  /*1a240*/  MUFU.EX2 R95, R95 ;  /* 0x0000005f005f7308 */ /* 0x000ee20000000800 */
[----:B0-----:R-:W-:-:S01]  /*1a250*/  FADD.FTZ R67, R3, R44 ;  /* 0x0000002c03437221 */ /* 0x001fc20000010000 */
[C-C-:B------:R-:W-:Y:S01]  /*1a260*/  FFMA.FTZ R63, R2.reuse, R69, -R54.reuse ;  /* 0x00000045023f7223 */ /* 0x140fe20000010836 */
[----:B------:R-:W-:-:S01]  /*1a270*/  FFMA.FTZ R61, R2, R73, -R54 ;  /* 0x00000049023d7223 */ /* 0x000fc20000010836 */
[C-C-:B------:R-:W-:Y:S01]  /*1a280*/  FFMA.FTZ R70, R2.reuse, R71, -R54.reuse ;  /* 0x0000004702467223 */ /* 0x140fe20000010836 */
[----:B------:R-:W-:-:S01]  /*1a290*/  FFMA.FTZ R45, R2, R45, -R54 ;  /* 0x0000002d022d7223 */ /* 0x000fc20000010836 */
[C-C-:B------:R-:W-:Y:S01]  /*1a2a0*/  FFMA.FTZ R76, R2.reuse, R75, -R54.reuse ;  /* 0x0000004b024c7223 */ /* 0x140fe20000010836 */
[----:B------:R-:W-:-:S01]  /*1a2b0*/  FFMA.FTZ R47, R2, R47, -R54 ;  /* 0x0000002f022f7223 */ /* 0x000fc20000010836 */
[----:B------:R-:W0:Y:S01]  /*1a2c0*/  MUFU.EX2 R5, R5 ;  /* 0x0000000500057308 */ /* 0x000e220000000800 */
[----:B-1----:R-:W-:-:S01]  /*1a2d0*/  FADD.FTZ R80, R58, R67 ;  /* 0x000000433a507221 */ /* 0x002fc20000010000 */
[----:B------:R-:W-:Y:S01]  /*1a2e0*/  FADD.FTZ R67, R27, R78 ;  /* 0x0000004e1b437221 */ /* 0x000fe20000010000 */
[----:B------:R-:W-:-:S01]  /*1a2f0*/  FFMA.FTZ R33, R2, R33, -R54 ;  /* 0x0000002102217223 */ /* 0x000fc20000010836 */
[C-C-:B------:R-:W-:Y:S01]  /*1a300*/  FFMA.FTZ R57, R2.reuse, R57, -R54.reuse ;  /* 0x0000003902397223 */ /* 0x140fe20000010836 */
[----:B------:R-:W-:-:S01]  /*1a310*/  FFMA.FTZ R59, R2, R59, -R54 ;  /* 0x0000003b023b7223 */ /* 0x000fc20000010836 */
[----:B------:R-:W-:Y:S01]  /*1a320*/  FADD.FTZ R78, R12, R67 ;  /* 0x000000430c4e7221 */ /* 0x000fe20000010000 */
[----:B------:R-:W-:-:S01]  /*1a330*/  FFMA.FTZ R31, R2, R31, -R54 ;  /* 0x0000001f021f7223 */ /* 0x000fc20000010836 */
[----:B------:R-:W2:Y:S01]  /*1a340*/  MUFU.EX2 R56, R56 ;  /* 0x0000003800387308 */ /* 0x000ea20000000800 */
[----:B---3--:R-:W-:-:S01]  /*1a350*/  FADD.FTZ R80, R95, R80 ;  /* 0x000000505f507221 */ /* 0x008fc20000010000 */
[C-C-:B------:R-:W-:Y:S01]  /*1a360*/  FFMA.FTZ R37, R2.reuse, R37, -R54.reuse ;  /* 0x0000002502257223 */ /* 0x140fe20000010836 */
[----:B------:R-:W-:Y:S01]  /*1a370*/  F2FP.SATFINITE.E4M3.F32.PACK_AB_MERGE_C R173, R95, R58, RZ ;  /* 0x0000003a5fad723e */ /* 0x000fe200048070ff */
[C-C-:B------:R-:W-:Y:S01]  /*1a380*/  FFMA.FTZ R115, R2.reuse, R115, -R54.reuse ;  /* 0x0000007302737223 */ /* 0x140fe20000010836 */
[----:B------:R-:W-:-:S01]  /*1a390*/  FFMA.FTZ R117, R2, R117, -R54 ;  /* 0x0000007502757223 */ /* 0x000fc20000010836 */
[----:B------:R-:W-:Y:S01]  /*1a3a0*/  FFMA.FTZ R119, R2, R119, -R54 ;  /* 0x0000007702777223 */ /* 0x000fe20000010836 */
[----:B------:R-:W-:Y:S01]  /*1a3b0*/  F2FP.SATFINITE.E4M3.F32.PACK_AB_MERGE_C R173, R44, R3, R173 ;  /* 0x000000032cad723e */ /* 0x000fe200048070ad */
[----:B------:R-:W1:Y:S01]  /*1a3c0*/  MUFU.EX2 R64, R64 ;  /* 0x0000004000407308 */ /* 0x000e620000000800 */
[----:B0-----:R-:W-:-:S01]  /*1a3d0*/  FADD.FTZ R49, R5, R80 ;  /* 0x0000005005317221 */ /* 0x001fc20000010000 */
[----:B------:R-:W-:Y:S01]  /*1a3e0*/  FFMA.FTZ R80, R2, R51, -R54 ;  /* 0x0000003302507223 */ /* 0x000fe20000010836 */
[----:B------:R-:W-:-:S01]  /*1a3f0*/  FADD.FTZ R51, R89, R78 ;  /* 0x0000004e59337221 */ /* 0x000fc20000010000 */
[C-C-:B------:R-:W-:Y:S01]  /*1a400*/  FFMA.FTZ R78, R2.reuse, R55, -R54.reuse ;  /* 0x00000037024e7223 */ /* 0x140fe20000010836 */
[----:B------:R-:W-:-:S01]  /*1a410*/  FFMA.FTZ R43, R2, R43, -R54 ;  /* 0x0000002b022b7223 */ /* 0x000fc20000010836 */
[----:B------:R-:W-:Y:S01]  /*1a420*/  FFMA.FTZ R39, R2, R39, -R54 ;  /* 0x0000002702277223 */ /* 0x000fe20000010836 */
[----:B------:R-:W-:-:S01]  /*1a430*/  FADD.FTZ R84, R14, R51 ;  /* 0x000000330e547221 */ /* 0x000fc20000010000 */
[----:B------:R-:W0:Y:S01]  /*1a440*/  MUFU.EX2 R99, R99 ;  /* 0x0000006300637308 */ /* 0x000e220000000800 */
[----:B--2---:R-:W-:-:S01]  /*1a450*/  FADD.FTZ R65, R56, R49 ;  /* 0x0000003138417221 */ /* 0x004fc20000010000 */
[C-C-:B------:R-:W-:Y:S01]  /*1a460*/  FFMA.FTZ R49, R2.reuse, R53, -R54.reuse ;  /* 0x0000003502317223 */ /* 0x140fe20000010836 */
[----:B------:R-:W-:-:S01]  /*1a470*/  FFMA.FTZ R51, R2, R29, -R54 ;  /* 0x0000001d02337223 */ /* 0x000fc20000010836 */
[----:B------:R-:W-:Y:S01]  /*1a480*/  FADD.FTZ R29, R93, R84 ;  /* 0x000000545d1d7221 */ /* 0x000fe20000010000 */
[--C-:B------:R-:W-:Y:S01]  /*1a490*/  IMAD.MOV.U32 R41, RZ, RZ, R25.reuse ;  /* 0x000000ffff297224 */ /* 0x100fe200078e0019 */
[----:B------:R-:W-:Y:S01]  /*1a4a0*/  MOV R58, R25 ;  /* 0x00000019003a7202 */ /* 0x000fe20000000f00 */
[----:B------:R-:W-:Y:S01]  /*1a4b0*/  IMAD.MOV.U32 R44, RZ, RZ, R25 ;  /* 0x000000ffff2c7224 */ /* 0x000fe200078e0019 */
[----:B------:R-:W2:Y:S01]  /*1a4c0*/  MUFU.EX2 R7, R7 ;  /* 0x0000000700077308 */ /* 0x000ea20000000800 */
[----:B-1----:R-:W-:-:S01]  /*1a4d0*/  FADD.FTZ R82, R64, R65 ;  /* 0x0000004140527221 */ /* 0x002fc20000010000 */
[--C-:B------:R-:W-:Y:S01]  /*1a4e0*/  IMAD.MOV.U32 R54, RZ, RZ, R25.reuse ;  /* 0x000000ffff367224 */ /* 0x100fe200078e0019 */
[-C--:B------:R-:W-:Y:S01]  /*1a4f0*/  MOV R65, R25.reuse ;  /* 0x0000001900417202 */ /* 0x080fe20000000f00 */
[--C-:B------:R-:W-:Y:S01]  /*1a500*/  IMAD.MOV.U32 R67, RZ, RZ, R25.reuse ;  /* 0x000000ffff437224 */ /* 0x100fe200078e0019 */
[----:B------:R-:W-:Y:S01]  /*1a510*/  MOV R75, R25 ;  /* 0x00000019004b7202 */ /* 0x000fe20000000f00 */
[----:B------:R-:W-:-:S02]  /*1a520*/  IMAD.MOV.U32 R69, RZ, RZ, R25 ;  /* 0x000000ffff457224 */ /* 0x000fc400078e0019 */
[----:B------:R-:W1:Y:S01]  /*1a530*/  MUFU.EX2 R60, R60 ;  /* 0x0000003c003c7308 */ /* 0x000e620000000800 */
[----:B0-----:R-:W-:-:S01]  /*1a540*/  FADD.FTZ R82, R99, R82 ;  /* 0x0000005263527221 */ /* 0x001fc20000010000 */
[----:B------:R-:W-:Y:S01]  /*1a550*/  F2FP.SATFINITE.E4M3.F32.PACK_AB_MERGE_C R175, R99, R64, RZ ;  /* 0x0000004063af723e */ /* 0x000fe200048070ff */
[--C-:B------:R-:W-:Y:S02]  /*1a560*/  IMAD.MOV.U32 R64, RZ, RZ, R25.reuse ;  /* 0x000000ffff407224 */ /* 0x100fe400078e0019 */
[----:B------:R-:W-:Y:S01]  /*1a570*/  IMAD.MOV.U32 R71, RZ, RZ, R25 ;  /* 0x000000ffff477224 */ /* 0x000fe200078e0019 */
[----:B------:R-:W-:Y:S01]  /*1a580*/  F2FP.SATFINITE.E4M3.F32.PACK_AB_MERGE_C R175, R56, R5, R175 ;  /* 0x0000000538af723e */ /* 0x000fe200048070af */
[----:B------:R-:W-:Y:S01]  /*1a590*/  IMAD.MOV.U32 R56, RZ, RZ, R25 ;  /* 0x000000ffff387224 */ /* 0x000fe200078e0019 */
[----:B------:R-:W0:Y:S01]  /*1a5a0*/  MUFU.EX2 R68, R68 ;  /* 0x0000004400447308 */ /* 0x000e220000000800 */
[----:B--2---:R-:W-:-:S01]  /*1a5b0*/  FADD.FTZ R53, R7, R82 ;  /* 0x0000005207357221 */ /* 0x004fc20000010000 */
[----:B------:R-:W-:Y:S01]  /*1a5c0*/  FADD.FTZ R82, R24, R29 ;  /* 0x0000001d18527221 */ /* 0x000fe20000010000 */
[----:B------:R-:W-:-:S02]  /*1a5d0*/  IMAD.MOV.U32 R73, RZ, RZ, R25 ;  /* 0x000000ffff497224 */ /* 0x000fc400078e0019 */
[--C-:B------:R-:W-:Y:S02]  /*1a5e0*/  IMAD.MOV.U32 R81, RZ, RZ, R25.reuse ;  /* 0x000000ffff517224 */ /* 0x100fe400078e0019 */
[----:B------:R-:W-:Y:S01]  /*1a5f0*/  IMAD.MOV.U32 R83, RZ, RZ, R25 ;  /* 0x000000ffff537224 */ /* 0x000fe200078e0019 */
[----:B------:R-:W2:Y:S01]  /*1a600*/  MUFU.EX2 R77, R77 ;  /* 0x0000004d004d7308 */ /* 0x000ea20000000800 */
[----:B-1----:R-:W-:-:S01]  /*1a610*/  FADD.FTZ R53, R60, R53 ;  /* 0x000000353c357221 */ /* 0x002fc20000010000 */
[----:B------:R-:W-:-:S06]  /*1a620*/  IMAD.MOV.U32 R87, RZ, RZ, R25 ;  /* 0x000000ffff577224 */ /* 0x000fcc00078e0019 */
[----:B------:R-:W1:Y:S01]  /*1a630*/  MUFU.EX2 R13, R13 ;  /* 0x0000000d000d7308 */ /* 0x000e620000000800 */
[----:B0-----:R-:W-:-:S01]  /*1a640*/  FADD.FTZ R84, R68, R53 ;  /* 0x0000003544547221 */ /* 0x001fc20000010000 */
[----:B------:R-:W-:-:S04]  /*1a650*/  FADD.FTZ R53, R97, R82 ;  /* 0x0000005261357221 */ /* 0x000fc80000010000 */
[----:B------:R-:W-:Y:S02]  /*1a660*/  FADD.FTZ R82, R20, R53 ;  /* 0x0000003514527221 */ /* 0x000fe40000010000 */
[----:B------:R-:W0:Y:S01]  /*1a670*/  MUFU.EX2 R62, R62 ;  /* 0x0000003e003e7308 */ /* 0x000e220000000800 */
[----:B--2---:R-:W-:-:S01]  /*1a680*/  FADD.FTZ R84, R77, R84 ;  /* 0x000000544d547221 */ /* 0x004fc20000010000 */
[----:B------:R-:W-:Y:S01]  /*1a690*/  FADD.FTZ R55, R85, R82 ;  /* 0x0000005255377221 */ /* 0x000fe20000010000 */
[----:B------:R-:W-:Y:S01]  /*1a6a0*/  F2FP.SATFINITE.E4M3.F32.PACK_AB_MERGE_C R68, R77, R68, RZ ;  /* 0x000000444d44723e */ /* 0x000fe200048070ff */
[----:B------:R-:W-:Y:S01]  /*1a6b0*/  IMAD.MOV.U32 R77, RZ, RZ, R25 ;  /* 0x000000ffff4d7224 */ /* 0x000fe200078e0019 */
[----:B------:R-:W-:Y:S01]  /*1a6c0*/  MOV R85, R25 ;  /* 0x0000001900557202 */ /* 0x000fe20000000f00 */
[----:B------:R-:W-:Y:S01]  /*1a6d0*/  FADD.FTZ R82, R28, R55 ;  /* 0x000000371c527221 */ /* 0x000fe20000010000 */
[----:B------:R-:W-:Y:S01]  /*1a6e0*/  F2FP.SATFINITE.E4M3.F32.PACK_AB_MERGE_C R177, R60, R7, R68 ;  /* 0x000000073cb1723e */ /* 0x000fe20004807044 */
[----:B------:R-:W2:Y:S01]  /*1a6f0*/  MUFU.EX2 R72, R72 ;  /* 0x0000004800487308 */ /* 0x000ea20000000800 */
[----:B-1----:R-:W-:-:S01]  /*1a700*/  FADD.FTZ R53, R13, R84 ;  /* 0x000000540d357221 */ /* 0x002fc20000010000 */
[-C--:B------:R-:W-:Y:S01]  /*1a710*/  MOV R55, R25.reuse ;  /* 0x0000001900377202 */ /* 0x080fe20000000f00 */
[----:B------:R-:W-:Y:S01]  /*1a720*/  IMAD.MOV.U32 R60, RZ, RZ, R25 ;  /* 0x000000ffff3c7224 */ /* 0x000fe200078e0019 */
[----:B------:R-:W-:-:S04]  /*1a730*/  MOV R68, R25 ;  /* 0x0000001900447202 */ /* 0x000fc80000000f00 */
[----:B------:R-:W1:Y:S01]  /*1a740*/  MUFU.EX2 R79, R79 ;  /* 0x0000004f004f7308 */ /* 0x000e620000000800 */
[----:B0-----:R-:W-:-:S07]  /*1a750*/  FADD.FTZ R53, R62, R53 ;  /* 0x000000353e357221 */ /* 0x001fce0000010000 */
[----:B------:R-:W0:Y:S01]  /*1a760*/  MUFU.EX2 R15, R15 ;  /* 0x0000000f000f7308 */ /* 0x000e220000000800 */
[----:B--2---:R-:W-:-:S01]  /*1a770*/  FADD.FTZ R84, R72, R53 ;  /* 0x0000003548547221 */ /* 0x004fc20000010000 */
[----:B------:R-:W-:Y:S01]  /*1a780*/  FADD.FTZ R53, R109, R82 ;  /* 0x000000526d357221 */ /* 0x000fe20000010000 */
[----:B------:R-:W-:-:S03]  /*1a790*/  IMAD.MOV.U32 R82, RZ, RZ, R25 ;  /* 0x000000ffff527224 */ /* 0x000fc600078e0019 */
[----:B------:R-:W-:Y:S01]  /*1a7a0*/  FADD.FTZ R6, R26, R53 ;  /* 0x000000351a067221 */ /* 0x000fe20000010000 */
[----:B------:R-:W-:Y:S01]  /*1a7b0*/  IMAD.MOV.U32 R26, RZ, RZ, R25 ;  /* 0x000000ffff1a7224 */ /* 0x000fe200078e0019 */
[----:B------:R-:W2:Y:S01]  /*1a7c0*/  MUFU.EX2 R66, R66 ;  /* 0x0000004200427308 */ /* 0x000ea20000000800 */
[----:B-1----:R-:W-:-:S01]  /*1a7d0*/  FADD.FTZ R84, R79, R84 ;  /* 0x000000544f547221 */ /* 0x002fc20000010000 */
[----:B------:R-:W-:Y:S01]  /*1a7e0*/  FADD.FTZ R53, R101, R6 ;  /* 0x0000000665357221 */ /* 0x000fe20000010000 */
[----:B------:R-:W-:Y:S01]  /*1a7f0*/  F2FP.SATFINITE.E4M3.F32.PACK_AB_MERGE_C R72, R79, R72, RZ ;  /* 0x000000484f48723e */ /* 0x000fe200048070ff */
[----:B------:R-:W-:Y:S02]  /*1a800*/  IMAD.MOV.U32 R79, RZ, RZ, R25 ;  /* 0x000000ffff4f7224 */ /* 0x000fe400078e0019 */
[----:B------:R-:W-:-:S01]  /*1a810*/  FADD.FTZ R24, R34, R53 ;  /* 0x0000003522187221 */ /* 0x000fc20000010000 */
[----:B------:R-:W-:Y:S01]  /*1a820*/  F2FP.SATFINITE.E4M3.F32.PACK_AB_MERGE_C R179, R62, R13, R72 ;  /* 0x0000000d3eb3723e */ /* 0x000fe20004807048 */
[----:B------:R-:W1:Y:S01]  /*1a830*/  MUFU.EX2 R63, R63 ;  /* 0x0000003f003f7308 */ /* 0x000e620000000800 */
[----:B0-----:R-:W-:-:S01]  /*1a840*/  FADD.FTZ R21, R15, R84 ;  /* 0x000000540f157221 */ /* 0x001fc20000010000 */
[----:B------:R-:W-:Y:S01]  /*1a850*/  FADD.FTZ R111, R111, R24 ;  /* 0x000000186f6f7221 */ /* 0x000fe20000010000 */
[----:B------:R-:W-:-:S02]  /*1a860*/  IMAD.MOV.U32 R34, RZ, RZ, R25 ;  /* 0x000000ffff227224 */ /* 0x000fc400078e0019 */
[----:B------:R-:W-:Y:S02]  /*1a870*/  IMAD.MOV.U32 R62, RZ, RZ, R25 ;  /* 0x000000ffff3e7224 */ /* 0x000fe400078e0019 */
[----:B------:R-:W-:-:S01]  /*1a880*/  FADD.FTZ R28, R30, R111 ;  /* 0x0000006f1e1c7221 */ /* 0x000fc20000010000 */
[----:B------:R-:W-:Y:S01]  /*1a890*/  IMAD.MOV.U32 R30, RZ, RZ, R25 ;  /* 0x000000ffff1e7224 */ /* 0x000fe200078e0019 */
[----:B------:R-:W0:Y:S01]  /*1a8a0*/  MUFU.EX2 R74, R74 ;  /* 0x0000004a004a7308 */ /* 0x000e220000000800 */
[----:B--2---:R-:W-:-:S01]  /*1a8b0*/  FADD.FTZ R6, R66, R21 ;  /* 0x0000001542067221 */ /* 0x004fc20000010000 */
[----:B------:R-:W-:Y:S01]  /*1a8c0*/  FADD.FTZ R53, R105, R28 ;  /* 0x0000001c69357221 */ /* 0x000fe20000010000 */
[--C-:B------:R-:W-:Y:S02]  /*1a8d0*/  IMAD.MOV.U32 R72, RZ, RZ, R25.reuse ;  /* 0x000000ffff487224 */ /* 0x100fe400078e0019 */
[----:B------:R-:W-:Y:S02]  /*1a8e0*/  IMAD.MOV.U32 R84, RZ, RZ, R25 ;  /* 0x000000ffff547224 */ /* 0x000fe400078e0019 */
[----:B------:R-:W-:-:S01]  /*1a8f0*/  FADD.FTZ R28, R40, R53 ;  /* 0x00000035281c7221 */ /* 0x000fc20000010000 */
[----:B------:R-:W-:Y:S01]  /*1a900*/  IMAD.MOV.U32 R40, RZ, RZ, R25 ;  /* 0x000000ffff287224 */ /* 0x000fe200078e0019 */
[----:B------:R-:W2:Y:S01]  /*1a910*/  MUFU.EX2 R61, R61 ;  /* 0x0000003d003d7308 */ /* 0x000ea20000000800 */
[----:B-1----:R-:W-:-:S01]  /*1a920*/  FADD.FTZ R21, R63, R6 ;  /* 0x000000063f157221 */ /* 0x002fc20000010000 */
[----:B------:R-:W-:Y:S01]  /*1a930*/  FADD.FTZ R28, R113, R28 ;  /* 0x0000001c711c7221 */ /* 0x000fe20000010000 */
[----:B------:R-:W-:-:S05]  /*1a940*/  IMAD.MOV.U32 R53, RZ, RZ, R25 ;  /* 0x000000ffff357224 */ /* 0x000fca00078e0019 */
[----:B------:R-:W1:Y:S01]  /*1a950*/  MUFU.EX2 R70, R70 ;  /* 0x0000004600467308 */ /* 0x000e620000000800 */
[----:B0-----:R-:W-:-:S01]  /*1a960*/  FADD.FTZ R24, R74, R21 ;  /* 0x000000154a187221 */ /* 0x001fc20000010000 */
[----:B------:R-:W-:Y:S01]  /*1a970*/  F2FP.SATFINITE.E4M3.F32.PACK_AB_MERGE_C R63, R74, R63, RZ ;  /* 0x0000003f4a3f723e */ /* 0x000fe200048070ff */
[----:B------:R-:W-:-:S03]  /*1a980*/  IMAD.MOV.U32 R74, RZ, RZ, R25 ;  /* 0x000000ffff4a7224 */ /* 0x000fc600078e0019 */
[----:B------:R-:W-:Y:S01]  /*1a990*/  F2FP.SATFINITE.E4M3.F32.PACK_AB_MERGE_C R181, R66, R15, R63 ;  /* 0x0000000f42b5723e */ /* 0x000fe2000480703f */
[----:B------:R-:W-:Y:S01]  /*1a9a0*/  IMAD.MOV.U32 R63, RZ, RZ, R25 ;  /* 0x000000ffff3f7224 */ /* 0x000fe200078e0019 */
[----:B------:R-:W0:Y:S01]  /*1a9b0*/  MUFU.EX2 R45, R45 ;  /* 0x0000002d002d7308 */ /* 0x000e220000000800 */
[----:B--2---:R-:W-:-:S01]  /*1a9c0*/  FADD.FTZ R21, R61, R24 ;  /* 0x000000183d157221 */ /* 0x004fc20000010000 */
[----:B------:R-:W-:-:S06]  /*1a9d0*/  IMAD.MOV.U32 R66, RZ, RZ, R25 ;  /* 0x000000ffff427224 */ /* 0x000fcc00078e0019 */
[----:B------:R-:W2:Y:S01]  /*1a9e0*/  MUFU.EX2 R76, R76 ;  /* 0x0000004c004c7308 */ /* 0x000ea20000000800 */
[----:B-1----:R-:W-:-:S07]  /*1a9f0*/  FADD.FTZ R24, R70, R21 ;  /* 0x0000001546187221 */ /* 0x002fce0000010000 */
[----:B------:R-:W1:Y:S01]  /*1aa00*/  MUFU.EX2 R0, R0 ;  /* 0x0000000000007308 */ /* 0x000e620000000800 */
[----:B0-----:R-:W-:-:S01]  /*1aa10*/  FADD.FTZ R21, R45, R24 ;  /* 0x000000182d157221 */ /* 0x001fc20000010000 */
[----:B------:R-:W-:-:S06]  /*1aa20*/  IMAD.MOV.U32 R24, RZ, RZ, R25 ;  /* 0x000000ffff187224 */ /* 0x000fcc00078e0019 */
[----:B------:R-:W0:Y:S01]  /*1aa30*/  MUFU.EX2 R47, R47 ;  /* 0x0000002f002f7308 */ /* 0x000e220000000800 */
[----:B--2---:R-:W-:-:S01]  /*1aa40*/  FADD.FTZ R21, R76, R21 ;  /* 0x000000154c157221 */ /* 0x004fc20000010000 */
[----:B------:R-:W-:Y:S01]  /*1aa50*/  F2FP.SATFINITE.E4M3.F32.PACK_AB_MERGE_C R45, R76, R45, RZ ;  /* 0x0000002d4c2d723e */ /* 0x000fe200048070ff */
[----:B------:R-:W-:-:S03]  /*1aa60*/  IMAD.MOV.U32 R76, RZ, RZ, R25 ;  /* 0x000000ffff4c7224 */ /* 0x000fc600078e0019 */
[----:B------:R-:W-:Y:S01]  /*1aa70*/  F2FP.SATFINITE.E4M3.F32.PACK_AB_MERGE_C R183, R70, R61, R45 ;  /* 0x0000003d46b7723e */ /* 0x000fe2000480702d */
[----:B------:R-:W-:Y:S01]  /*1aa80*/  IMAD.MOV.U32 R61, RZ, RZ, R25 ;  /* 0x000000ffff3d7224 */ /* 0x000fe200078e0019 */
[----:B------:R-:W-:Y:S01]  /*1aa90*/  MUFU.EX2 R42, R42 ;  /* 0x0000002a002a7308 */ /* 0x000fe20000000800 */
[----:B-1----:R-:W-:-:S01]  /*1aaa0*/  FADD.FTZ R4, R0, R21 ;  /* 0x0000001500047221 */ /* 0x002fc20000010000 */
[----:B------:R-:W-:Y:S01]  /*1aab0*/  MOV R45, R25 ;  /* 0x00000019002d7202 */ /* 0x000fe20000000f00 */
[----:B------:R-:W-:-:S05]  /*1aac0*/  IMAD.MOV.U32 R70, RZ, RZ, R25 ;  /* 0x000000ffff467224 */ /* 0x000fca00078e0019 */
[----:B------:R-:W1:Y:S01]  /*1aad0*/  MUFU.EX2 R121, R121 ;  /* 0x0000007900797308 */ /* 0x000e620000000800 */
[----:B0-----:R-:W-:-:S07]  /*1aae0*/  FADD.FTZ R8, R47, R4 ;  /* 0x000000042f087221 */ /* 0x001fce0000010000 */
[----:B------:R-:W0:Y:S08]  /*1aaf0*/  MUFU.EX2 R49, R49 ;  /* 0x0000003100317308 */ /* 0x000e300000000800 */
[----:B------:R-:W2:Y:S01]  /*1ab00*/  MUFU.EX2 R80, R80 ;  /* 0x0000005000507308 */ /* 0x000ea20000000800 */
[----:B-1----:R-:W-:-:S04]  /*1ab10*/  F2FP.SATFINITE.E4M3.F32.PACK_AB_MERGE_C R184, R121, R42, RZ ;  /* 0x0000002a79b8723e */ /* 0x002fc800048070ff */
[----:B------:R-:W-:-:S03]  /*1ab20*/  F2FP.SATFINITE.E4M3.F32.PACK_AB_MERGE_C R184, R38, R35, R184 ;  /* 0x0000002326b8723e */ /* 0x000fc600048070b8 */
[----:B------:R-:W1:Y:S01]  /*1ab30*/  MUFU.EX2 R48, R48 ;  /* 0x0000003000307308 */ /* 0x000e620000000800 */
[----:B0-----:R-:W-:-:S07]  /*1ab40*/  FADD.FTZ R21, R49, R8 ;  /* 0x0000000831157221 */ /* 0x001fce0000010000 */
[----:B------:R0:W-:Y:S01]  /*1ab50*/  MUFU.EX2 R6, R33 ;  /* 0x0000002100067308 */ /* 0x0001e20000000800 */
[C---:B--2---:R-:W-:Y:S01]  /*1ab60*/  F2FP.SATFINITE.E4M3.F32.PACK_AB_MERGE_C R49, R80.reuse, R49, RZ ;  /* 0x000000315031723e */ /* 0x044fe200048070ff */
[----:B------:R-:W-:-:S03]  /*1ab70*/  FADD.FTZ R80, R80, R21 ;  /* 0x0000001550507221 */ /* 0x000fc60000010000 */
[----:B------:R-:W-:Y:S01]  /*1ab80*/  F2FP.SATFINITE.E4M3.F32.PACK_AB_MERGE_C R185, R47, R0, R49 ;  /* 0x000000002fb9723e */ /* 0x000fe20004807031 */
[----:B------:R-:W-:Y:S02]  /*1ab90*/  IMAD.MOV.U32 R47, RZ, RZ, R25 ;  /* 0x000000ffff2f7224 */ /* 0x000fe400078e0019 */
[----:B------:R2:W3:Y:S01]  /*1aba0*/  MUFU.EX2 R29, R57 ;  /* 0x00000039001d7308 */ /* 0x0004e20000000800 */
[----:B0-----:R-:W-:-:S01]  /*1abb0*/  FADD.FTZ R33, R35, R28 ;  /* 0x0000001c23217221 */ /* 0x001fc20000010000 */
[-C--:B------:R-:W-:Y:S01]  /*1abc0*/  MOV R28, R25.reuse ;  /* 0x00000019001c7202 */ /* 0x080fe20000000f00 */
[----:B------:R-:W-:Y:S01]  /*1abd0*/  IMAD.MOV.U32 R49, RZ, RZ, R25 ;  /* 0x000000ffff317224 */ /* 0x000fe200078e0019 */
[----:B------:R-:W-:Y:S01]  /*1abe0*/  MOV R35, R25 ;  /* 0x0000001900237202 */ /* 0x000fe20000000f00 */
[----:B------:R-:W-:-:S01]  /*1abf0*/  FADD.FTZ R33, R38, R33 ;  /* 0x0000002126217221 */ /* 0x000fc20000010000 */
[----:B------:R-:W-:Y:S02]  /*1ac00*/  MOV R38, R25 ;  /* 0x0000001900267202 */ /* 0x000fe40000000f00 */
[----:B------:R-:W0:Y:S01]  /*1ac10*/  MUFU.EX2 R123, R123 ;  /* 0x0000007b007b7308 */ /* 0x000e220000000800 */
[----:B------:R-:W-:-:S01]  /*1ac20*/  FADD.FTZ R14, R42, R33 ;  /* 0x000000212a0e7221 */ /* 0x000fc20000010000 */
[----:B------:R-:W-:-:S02]  /*1ac30*/  IMAD.MOV.U32 R33, RZ, RZ, R25 ;  /* 0x000000ffff217224 */ /* 0x000fc400078e0019 */
[--C-:B------:R-:W-:Y:S02]  /*1ac40*/  IMAD.MOV.U32 R42, RZ, RZ, R25.reuse ;  /* 0x000000ffff2a7224 */ /* 0x100fe400078e0019 */
[----:B------:R-:W-:Y:S01]  /*1ac50*/  FADD.FTZ R121, R121, R14 ;  /* 0x0000000e79797221 */ /* 0x000fe20000010000 */
[----:B--2---:R-:W-:Y:S01]  /*1ac60*/  IMAD.MOV.U32 R57, RZ, RZ, R25 ;  /* 0x000000ffff397224 */ /* 0x004fe200078e0019 */
[----:B------:R-:W-:Y:S02]  /*1ac70*/  MUFU.EX2 R50, R50 ;  /* 0x0000003200327308 */ /* 0x000fe40000000800 */
[----:B-1----:R-:W-:-:S01]  /*1ac80*/  FADD.FTZ R8, R48, R121 ;  /* 0x0000007930087221 */ /* 0x002fc20000010000 */
[----:B---3--:R-:W-:Y:S01]  /*1ac90*/  FADD.FTZ R21, R29, R80 ;  /* 0x000000501d157221 */ /* 0x008fe20000010000 */
[----:B------:R-:W-:-:S04]  /*1aca0*/  IMAD.MOV.U32 R80, RZ, RZ, R25 ;  /* 0x000000ffff507224 */ /* 0x000fc800078e0019 */
[----:B------:R-:W1:Y:S01]  /*1acb0*/  MUFU.EX2 R125, R125 ;  /* 0x0000007d007d7308 */ /* 0x000e620000000800 */
[----:B0-----:R-:W-:-:S07]  /*1acc0*/  FADD.FTZ R27, R123, R8 ;  /* 0x000000087b1b7221 */ /* 0x001fce0000010000 */
[----:B------:R-:W0:Y:S08]  /*1acd0*/  MUFU.EX2 R78, R78 ;  /* 0x0000004e004e7308 */ /* 0x000e300000000800 */
[----:B------:R-:W2:Y:S01]  /*1ace0*/  MUFU.EX2 R51, R51 ;  /* 0x0000003300337308 */ /* 0x000ea20000000800 */
[----:B-1----:R-:W-:Y:S01]  /*1acf0*/  F2FP.SATFINITE.E4M3.F32.PACK_AB_MERGE_C R186, R125, R50, RZ ;  /* 0x000000327dba723e */ /* 0x002fe200048070ff */
[----:B------:R-:W-:Y:S01]  /*1ad00*/  FADD.FTZ R50, R50, R27 ;  /* 0x0000001b32327221 */ /* 0x000fe20000010000 */
[----:B------:R-:W-:-:S02]  /*1ad10*/  IMAD.MOV.U32 R27, RZ, RZ, R25 ;  /* 0x000000ffff1b7224 */ /* 0x000fc400078e0019 */
[----:B------:R-:W-:Y:S01]  /*1ad20*/  F2FP.SATFINITE.E4M3.F32.PACK_AB_MERGE_C R186, R123, R48, R186 ;  /* 0x000000307bba723e */ /* 0x000fe200048070ba */
[----:B------:R-:W-:-:S01]  /*1ad30*/  FADD.FTZ R125, R125, R50 ;  /* 0x000000327d7d7221 */ /* 0x000fc20000010000 */
[----:B------:R-:W-:Y:S01]  /*1ad40*/  MOV R48, R25 ;  /* 0x0000001900307202 */ /* 0x000fe20000000f00 */
[----:B------:R1:W3:Y:S01]  /*1ad50*/  MUFU.EX2 R12, R59 ;  /* 0x0000003b000c7308 */ /* 0x0002e20000000800 */
[----:B0-----:R-:W-:-:S01]  /*1ad60*/  FADD.FTZ R14, R78, R21 ;  /* 0x000000154e0e7221 */ /* 0x001fc20000010000 */
[----:B------:R-:W-:-:S06]  /*1ad70*/  IMAD.MOV.U32 R50, RZ, RZ, R25 ;  /* 0x000000ffff327224 */ /* 0x000fcc00078e0019 */
[----:B------:R-:W0:Y:S01]  /*1ad80*/  MUFU.EX2 R52, R52 ;  /* 0x0000003400347308 */ /* 0x000e220000000800 */
[----:B--2---:R-:W-:-:S01]  /*1ad90*/  FADD.FTZ R21, R51, R14 ;  /* 0x0000000e33157221 */ /* 0x004fc20000010000 */
[----:B-1----:R-:W-:-:S06]  /*1ada0*/  IMAD.MOV.U32 R59, RZ, RZ, R25 ;  /* 0x000000ffff3b7224 */ /* 0x002fcc00078e0019 */
[----:B------:R-:W-:Y:S01]  /*1adb0*/  MUFU.EX2 R46, R46 ;  /* 0x0000002e002e7308 */ /* 0x000fe20000000800 */
[C---:B---3--:R-:W-:Y:S01]  /*1adc0*/  F2FP.SATFINITE.E4M3.F32.PACK_AB_MERGE_C R51, R12.reuse, R51, RZ ;  /* 0x000000330c33723e */ /* 0x048fe200048070ff */
[----:B------:R-:W-:-:S03]  /*1add0*/  FADD.FTZ R21, R12, R21 ;  /* 0x000000150c157221 */ /* 0x000fc60000010000 */
[----:B------:R-:W-:Y:S01]  /*1ade0*/  F2FP.SATFINITE.E4M3.F32.PACK_AB_MERGE_C R187, R78, R29, R51 ;  /* 0x0000001d4ebb723e */ /* 0x000fe20004807033 */
[----:B------:R-:W-:-:S01]  /*1adf0*/  FADD.FTZ R14, R6, R21 ;  /* 0x00000015060e7221 */ /* 0x000fc20000010000 */
[----:B------:R-:W-:Y:S01]  /*1ae00*/  IMAD.MOV.U32 R29, RZ, RZ, R25 ;  /* 0x000000ffff1d7224 */ /* 0x000fe200078e0019 */
[----:B------:R-:W1:Y:S01]  /*1ae10*/  MUFU.EX2 R129, R129 ;  /* 0x0000008100817308 */ /* 0x000e620000000800 */
[----:B0-----:R-:W-:-:S01]  /*1ae20*/  FADD.FTZ R12, R52, R125 ;  /* 0x0000007d340c7221 */ /* 0x001fc20000010000 */
[----:B------:R-:W-:Y:S01]  /*1ae30*/  IMAD.MOV.U32 R51, RZ, RZ, R25 ;  /* 0x000000ffff337224 */ /* 0x000fe200078e0019 */
[----:B------:R-:W-:-:S05]  /*1ae40*/  MOV R78, R25 ;  /* 0x00000019004e7202 */ /* 0x000fca0000000f00 */
[----:B------:R-:W0:Y:S08]  /*1ae50*/  MUFU.EX2 R127, R127 ;  /* 0x0000007f007f7308 */ /* 0x000e300000000800 */
[----:B------:R-:W2:Y:S01]  /*1ae60*/  MUFU.EX2 R31, R31 ;  /* 0x0000001f001f7308 */ /* 0x000ea20000000800 */
[----:B-1----:R-:W-:-:S07]  /*1ae70*/  F2FP.SATFINITE.E4M3.F32.PACK_AB_MERGE_C R3, R129, R46, RZ ;  /* 0x0000002e8103723e */ /* 0x002fce00048070ff */
[----:B------:R-:W1:Y:S01]  /*1ae80*/  MUFU.EX2 R37, R37 ;  /* 0x0000002500257308 */ /* 0x000e620000000800 */
[C---:B0-----:R-:W-:Y:S01]  /*1ae90*/  F2FP.SATFINITE.E4M3.F32.PACK_AB_MERGE_C R188, R127.reuse, R52, R3 ;  /* 0x000000347fbc723e */ /* 0x041fe20004807003 */
[----:B------:R-:W-:Y:S01]  /*1aea0*/  FADD.FTZ R127, R127, R12 ;  /* 0x0000000c7f7f7221 */ /* 0x000fe20000010000 */
[----:B------:R-:W-:-:S03]  /*1aeb0*/  IMAD.MOV.U32 R52, RZ, RZ, R25 ;  /* 0x000000ffff347224 */ /* 0x000fc600078e0019 */
[----:B------:R-:W-:Y:S02]  /*1aec0*/  FADD.FTZ R46, R46, R127 ;  /* 0x0000007f2e2e7221 */ /* 0x000fe40000010000 */
[----:B------:R-:W0:Y:S01]  /*1aed0*/  MUFU.EX2 R4, R115 ;  /* 0x0000007300047308 */ /* 0x000e220000000800 */
[----:B--2---:R-:W-:-:S01]  /*1aee0*/  FADD.FTZ R14, R31, R14 ;  /* 0x0000000e1f0e7221 */ /* 0x004fc20000010000 */
[----:B------:R-:W-:Y:S01]  /*1aef0*/  FADD.FTZ R129, R129, R46 ;  /* 0x0000002e81817221 */ /* 0x000fe20000010000 */
[----:B------:R-:W-:-:S05]  /*1af00*/  IMAD.MOV.U32 R46, RZ, RZ, R25 ;  /* 0x000000ffff2e7224 */ /* 0x000fca00078e0019 */
[----:B------:R-:W2:Y:S01]  /*1af10*/  MUFU.EX2 R117, R117 ;  /* 0x0000007500757308 */ /* 0x000ea20000000800 */
[----:B-1----:R-:W-:-:S07]  /*1af20*/  FADD.FTZ R3, R37, R14 ;  /* 0x0000000e25037221 */ /* 0x002fce0000010000 */
[----:B------:R-:W-:Y:S01]  /*1af30*/  MUFU.EX2 R119, R119 ;  /* 0x0000007700777308 */ /* 0x000fe20000000800 */
[C---:B0-----:R-:W-:Y:S01]  /*1af40*/  F2FP.SATFINITE.E4M3.F32.PACK_AB_MERGE_C R37, R4.reuse, R37, RZ ;  /* 0x000000250425723e */ /* 0x041fe200048070ff */
[----:B------:R-:W-:-:S03]  /*1af50*/  FADD.FTZ R4, R4, R3 ;  /* 0x0000000304047221 */ /* 0x000fc60000010000 */
[----:B------:R-:W-:Y:S01]  /*1af60*/  F2FP.SATFINITE.E4M3.F32.PACK_AB_MERGE_C R189, R31, R6, R37 ;  /* 0x000000061fbd723e */ /* 0x000fe20004807025 */
[----:B------:R-:W-:Y:S02]  /*1af70*/  IMAD.MOV.U32 R31, RZ, RZ, R25 ;  /* 0x000000ffff1f7224 */ /* 0x000fe400078e0019 */
[----:B------:R0:W1:Y:S01]  /*1af80*/  MUFU.EX2 R12, R43 ;  /* 0x0000002b000c7308 */ /* 0x0000620000000800 */
[----:B--2---:R-:W-:-:S01]  /*1af90*/  FADD.FTZ R3, R117, R4 ;  /* 0x0000000475037221 */ /* 0x004fc20000010000 */
[----:B------:R-:W-:-:S06]  /*1afa0*/  IMAD.MOV.U32 R37, RZ, RZ, R25 ;  /* 0x000000ffff257224 */ /* 0x000fcc00078e0019 */
[----:B------:R2:W3:Y:S01]  /*1afb0*/  MUFU.EX2 R8, R39 ;  /* 0x0000002700087308 */ /* 0x0004e20000000800 */
[----:B0-----:R-:W-:-:S07]  /*1afc0*/  IMAD.MOV.U32 R43, RZ, RZ, R25 ;  /* 0x000000ffff2b7224 */ /* 0x001fce00078e0019 */
[----:B------:R-:W-:Y:S01]  /*1afd0*/  MUFU.EX2 R32, R32 ;  /* 0x0000002000207308 */ /* 0x000fe20000000800 */
[----:B-1----:R-:W-:Y:S01]  /*1afe0*/  F2FP.SATFINITE.E4M3.F32.PACK_AB_MERGE_C R4, R12, R119, RZ ;  /* 0x000000770c04723e */ /* 0x002fe200048070ff */
[----:B--2---:R-:W-:-:S06]  /*1aff0*/  IMAD.MOV.U32 R39, RZ, RZ, R25 ;  /* 0x000000ffff277224 */ /* 0x004fcc00078e0019 */
[----:B------:R-:W0:Y:S01]  /*1b000*/  MUFU.EX2 R133, R133 ;  /* 0x0000008500857308 */ /* 0x000e220000000800 */
[C---:B---3--:R-:W-:Y:S01]  /*1b010*/  F2FP.SATFINITE.E4M3.F32.PACK_AB_MERGE_C R191, R8.reuse, R117, R4 ;  /* 0x0000007508bf723e */ /* 0x048fe20004807004 */
[----:B------:R-:W-:Y:S01]  /*1b020*/  FADD.FTZ R0, R8, R3 ;  /* 0x0000000308007221 */ /* 0x000fe20000010000 */
[----:B------:R-:W-:-:S03]  /*1b030*/  IADD3 R4, R147, -0x2, RZ ;  /* 0xfffffffe93047810 */ /* 0x000fc60007ffe0ff */
[----:B------:R-:W-:Y:S01]  /*1b040*/  FADD.FTZ R3, R119, R0 ;  /* 0x0000000077037221 */ /* 0x000fe20000010000 */
[----:B------:R-:W-:Y:S01]  /*1b050*/  ISETP.GE.AND P1, PT, R4, R211, PT ;  /* 0x000000d30400720c */ /* 0x000fe20003f26270 */
[----:B------:R-:W1:Y:S02]  /*1b060*/  MUFU.EX2 R36, R36 ;  /* 0x0000002400247308 */ /* 0x000e640000000800 */
[----:B------:R-:W-:-:S06]  /*1b070*/  FADD.FTZ R3, R12, R3 ;  /* 0x000000030c037221 */ /* 0x000fcc0000010000 */
[----:B------:R-:W2:Y:S01]  /*1b080*/  MUFU.EX2 R131, R131 ;  /* 0x0000008300837308 */ /* 0x000ea20000000800 */
[----:B0-----:R-:W-:Y:S01]  /*1b090*/  F2FP.SATFINITE.E4M3.F32.PACK_AB_MERGE_C R5, R133, R32, RZ ;  /* 0x000000208505723e */ /* 0x001fe200048070ff */
[----:B-1----:R-:W-:-:S03]  /*1b0a0*/  FADD.FTZ R14, R36, R129 ;  /* 0x00000081240e7221 */ /* 0x002fc60000010000 */
[C---:B--2---:R-:W-:Y:S01]  /*1b0b0*/  F2FP.SATFINITE.E4M3.F32.PACK_AB_MERGE_C R190, R131.reuse, R36, R5 ;  /* 0x0000002483be723e */ /* 0x044fe20004807005 */
[----:B------:R-:W-:-:S01]  /*1b0c0*/  FADD.FTZ R131, R131, R14 ;  /* 0x0000000e83837221 */ /* 0x000fc20000010000 */
[----:B------:R-:W-:-:S03]  /*1b0d0*/  IMAD.MOV.U32 R36, RZ, RZ, R25 ;  /* 0x000000ffff247224 */ /* 0x000fc600078e0019 */
[----:B------:R-:W-:-:S04]  /*1b0e0*/  FADD.FTZ R32, R32, R131 ;  /* 0x0000008320207221 */ /* 0x000fc80000010000 */
[----:B------:R-:W-:Y:S01]  /*1b0f0*/  FADD.FTZ R0, R133, R32 ;  /* 0x0000002085007221 */ /* 0x000fe20000010000 */
[----:B------:R-:W-:Y:S01]  /*1b100*/  IMAD.MOV.U32 R32, RZ, RZ, R25 ;  /* 0x000000ffff207224 */ /* 0x000fe200078e0019 */
[----:B------:R-:W-:Y:S06]  /*1b110*/  @!P1 BRA `(.L_x_584) ;  /* 0x0000003400149947 */ /* 0x000fec0003800000 */
[----:B------:R-:W-:Y:S01]  /*1b120*/  IMAD.MOV.U32 R5, RZ, RZ, R11 ;  /* 0x000000ffff057224 */ /* 0x000fe200078e000b */
[----:B------:R-:W-:Y:S01]  /*1b130*/  MOV R6, R10 ;  /* 0x0000000a00067202 */ /* 0x000fe20000000f00 */
[----:B------:R-:W-:Y:S01]  /*1b140*/  IMAD.MOV.U32 R7, RZ, RZ, R208 ;  /* 0x000000ffff077224 */ /* 0x000fe200078e00d0 */
[----:B------:R-:W-:Y:S01]  /*1b150*/  CS2R R86, SRZ ;  /* 0x0000000000567805 */ /* 0x000fe2000001ff00 */
[----:B------:R-:W-:Y:S01]  /*1b160*/  IMAD.MOV.U32 R8, RZ, RZ, R202 ;  /* 0x000000ffff087224 */ /* 0x000fe200078e00ca */
        /* <DEDUP_REMOVED lines=30> */
[----:B------:R-:W-:-:S07]  /*1b350*/  CS2R R24, SRZ ;  /* 0x0000000000187805 */ /* 0x000fce000001ff00 */
.L_x_596:
[----:B------:R-:W-:Y:S01]  /*1b360*/  ISETP.NE.AND P1, PT, R8, 0x1, PT ;  /* 0x000000010800780c */ /* 0x000fe20003f25270 */
[----:B------:R-:W-:Y:S05]  /*1b370*/  YIELD ;  /* 0x0000000000007946 */ /* 0x000fea0003800000 */
[----:B------:R-:W-:Y:S02]  /*1b380*/  SEL R208, RZ, 0x1, P1 ;  /* 0x00000001ffd07807 */ /* 0x000fe40000800000 */
[----:B------:R-:W-:Y:S02]  /*1b390*/  ISETP.NE.AND P1, PT, R212, RZ, PT ;  /* 0x000000ffd400720c */ /* 0x000fe40003f25270 */
[----:B------:R-:W-:-:S11]  /*1b3a0*/  LOP3.LUT R208, R7, R208, RZ, 0x3c, !PT ;  /* 0x000000d007d07212 */ /* 0x000fd600078e3cff */
[----:B------:R-:W-:Y:S05]  /*1b3b0*/  @P1 BRA `(.L_x_585) ;  /* 0x00000000003c1947 */ /* 0x000fea0003800000 */
[----:B------:R-:W-:Y:S05]  /*1b3c0*/  @!P0 BRA `(.L_x_586) ;  /* 0x0000000000048947 */ /* 0x000fea0003800000 */
[----:B------:R-:W-:Y:S01]  /*1b3d0*/  BPT.TRAP 0x1 ;  /* 0x000000040000795c */ /* 0x000fe20000300000 */
.L_x_586:
[----:B------:R-:W-:-:S05]  /*1b3e0*/  VIADD R10, R8, 0x1 ;  /* 0x00000001080a7836 */ /* 0x000fca0000000000 */
[----:B------:R-:W-:-:S04]  /*1b3f0*/  ISETP.NE.AND P2, PT, R10, 0x2, PT ;  /* 0x000000020a00780c */ /* 0x000fc80003f45270 */
[----:B------:R-:W-:Y:S02]  /*1b400*/  SEL R11, R10, RZ, P2 ;  /* 0x000000ff0a0b7207 */ /* 0x000fe40001000000 */
[----:B------:R-:W-:-:S03]  /*1b410*/  SHF.L.U32 R10, R208, 0x1f, RZ ;  /* 0x0000001fd00a7819 */ /* 0x000fc600000006ff */
[----:B------:R-:W-:-:S04]  /*1b420*/  IMAD R11, R11, 0x8, R18 ;  /* 0x000000080b0b7824 */ /* 0x000fc800078e0212 */
[----:B------:R0:W1:Y:S01]  /*1b430*/  SYNCS.PHASECHK.TRANS64.TRYWAIT P2, [R11+URZ+0x29830], R10 ;  /* 0x0298300a0b0075a7 */ /* 0x000062000804017f */
[----:B------:R-:W-:Y:S05]  /*1b440*/  @!P0 BRA `(.L_x_587) ;  /* 0x0000000000048947 */ /* 0x000fea0003800000 */
[----:B------:R-:W-:Y:S01]  /*1b450*/  BPT.TRAP 0x1 ;  /* 0x000000040000795c */ /* 0x000fe20000300000 */
.L_x_587:
[----:B------:R-:W-:Y:S04]  /*1b460*/  BSSY B0, `(.L_x_585) ;  /* 0x0000004000007945 */ /* 0x000fe80003800000 */
[----:B-1----:R-:W-:Y:S05]  /*1b470*/  @P2 BRA `(.L_x_588) ;  /* 0x0000000000082947 */ /* 0x002fea0003800000 */
[----:B------:R-:W1:Y:S02]  /*1b480*/  SYNCS.PHASECHK.TRANS64.TRYWAIT P2, [R11+URZ+0x29830], R10 ;  /* 0x0298300a0b0075a7 */ /* 0x000e64000804017f */
[----:B-1----:R-:W-:Y:S05]  /*1b490*/  @!P2 BRA `(.L_x_589) ;  /* 0x0000010c00c4a947 */ /* 0x002fea0003800000 */
.L_x_588:
[----:B------:R-:W-:Y:S05]  /*1b4a0*/  BSYNC B0 ;  /* 0x0000000000007941 */ /* 0x000fea0003800000 */
.L_x_585:
[----:B01----:R-:W0:Y:S01]  /*1b4b0*/  S2R R10, SR_TID.X ;  /* 0x00000000000a7919 */ /* 0x003e220000002100 */
[----:B------:R-:W-:Y:S01]  /*1b4c0*/  IADD3 R202, R8, 0x1, RZ ;  /* 0x0000000108ca7810 */ /* 0x000fe20007ffe0ff */
[----:B------:R-:W-:Y:S05]  /*1b4d0*/  WARPSYNC.ALL ;  /* 0x0000000000007948 */ /* 0x000fea0003800000 */
[C---:B------:R-:W-:Y:S01]  /*1b4e0*/  ISETP.NE.AND P2, PT, R202.reuse, 0x2, PT ;  /* 0x00000002ca00780c */ /* 0x040fe20003f45270 */
[----:B------:R-:W-:Y:S01]  /*1b4f0*/  IMAD.MOV.U32 R11, RZ, RZ, -0x7fffffe0 ;  /* 0x80000020ff0b7424 */ /* 0x000fe200078e00ff */
[----:B------:R-:W-:Y:S01]  /*1b500*/  UMOV UR20, UR28 ;  /* 0x0000001c00147c82 */ /* 0x000fe20008000000 */
[----:B------:R-:W-:Y:S01]  /*1b510*/  UMOV UR21, UR29 ;  /* 0x0000001d00157c82 */ /* 0x000fe20008000000 */
[----:B------:R-:W-:Y:S01]  /*1b520*/  SEL R202, R202, RZ, P2 ;  /* 0x000000ffcaca7207 */ /* 0x000fe20001000000 */
[----:B------:R-:W-:Y:S01]  /*1b530*/  UMOV UR24, UR28 ;  /* 0x0000001c00187c82 */ /* 0x000fe20008000000 */
[----:B------:R-:W-:Y:S01]  /*1b540*/  R2UR UR23, R11 ;  /* 0x000000000b1772ca */ /* 0x000fe200000e0000 */
[----:B------:R-:W-:Y:S01]  /*1b550*/  UMOV UR25, UR29 ;  /* 0x0000001d00197c82 */ /* 0x000fe20008000000 */
[----:B------:R-:W-:Y:S01]  /*1b560*/  MOV R13, 0x80000020 ;  /* 0x80000020000d7802 */ /* 0x000fe20000000f00 */
[----:B------:R-:W-:Y:S01]  /*1b570*/  IMAD.MOV.U32 R21, RZ, RZ, -0x7fffffe0 ;  /* 0x80000020ff157424 */ /* 0x000fe200078e00ff */
[----:B------:R-:W-:Y:S01]  /*1b580*/  MOV R15, 0x80000020 ;  /* 0x80000020000f7802 */ /* 0x000fe20000000f00 */
[----:B------:R-:W-:Y:S01]  /*1b590*/  UMOV UR32, UR28 ;  /* 0x0000001c00207c82 */ /* 0x000fe20008000000 */
[----:B------:R-:W-:Y:S01]  /*1b5a0*/  R2UR UR27, R13 ;  /* 0x000000000d1b72ca */ /* 0x000fe200000e0000 */
[----:B------:R-:W-:Y:S01]  /*1b5b0*/  UMOV UR33, UR29 ;  /* 0x0000001d00217c82 */ /* 0x000fe20008000000 */
[----:B------:R-:W-:Y:S01]  /*1b5c0*/  R2UR UR31, R21 ;  /* 0x00000000151f72ca */ /* 0x000fe200000e0000 */
[----:B------:R-:W-:Y:S01]  /*1b5d0*/  UMOV UR40, UR28 ;  /* 0x0000001c00287c82 */ /* 0x000fe20008000000 */
[----:B------:R-:W-:Y:S01]  /*1b5e0*/  R2UR UR35, R15 ;  /* 0x000000000f2372ca */ /* 0x000fe200000e0000 */
[----:B------:R-:W-:Y:S01]  /*1b5f0*/  UMOV UR41, UR29 ;  /* 0x0000001d00297c82 */ /* 0x000fe20008000000 */
[----:B------:R-:W-:Y:S01]  /*1b600*/  R2UR UR43, R13 ;  /* 0x000000000d2b72ca */ /* 0x000fe200000e0000 */
[----:B------:R-:W-:Y:S01]  /*1b610*/  IMAD.MOV.U32 R15, RZ, RZ, -0x7fffffe0 ;  /* 0x80000020ff0f7424 */ /* 0x000fe200078e00ff */
[----:B------:R-:W-:Y:S01]  /*1b620*/  R2UR UR47, R21 ;  /* 0x00000000152f72ca */ /* 0x000fe200000e0000 */
[----:B------:R-:W-:-:S02]  /*1b630*/  IMAD.MOV.U32 R13, RZ, RZ, -0x7fffffe0 ;  /* 0x80000020ff0d7424 */ /* 0x000fc400078e00ff */
[----:B------:R-:W-:Y:S01]  /*1b640*/  IMAD.MOV.U32 R11, RZ, RZ, -0x7fffffe0 ;  /* 0x80000020ff0b7424 */ /* 0x000fe200078e00ff */
[----:B0-----:R-:W-:-:S05]  /*1b650*/  SHF.R.U32.HI R10, RZ, 0x7, R10 ;  /* 0x00000007ff0a7819 */ /* 0x001fca000001160a */
[----:B------:R-:W-:Y:S02]  /*1b660*/  VIADD R88, R10, 0x8 ;  /* 0x000000080a587836 */ /* 0x000fe40000000000 */
[----:B------:R-:W-:-:S03]  /*1b670*/  IMAD R10, R202, 0x780, R9 ;  /* 0x00000780ca0a7824 */ /* 0x000fc600078e0209 */
[----:B------:R0:W-:Y:S01]  /*1b680*/  BAR.SYNC.DEFER_BLOCKING R88, 0x100 ;  /* 0x000400580000751d */ /* 0x0001e20000010000 */
[C---:B------:R-:W-:Y:S01]  /*1b690*/  VIADD R12, R10.reuse, 0x80 ;  /* 0x000000800a0c7836 */ /* 0x040fe20000000000 */
[C---:B------:R-:W-:Y:S01]  /*1b6a0*/  R2UR UR22, R10.reuse ;  /* 0x000000000a1672ca */ /* 0x040fe200000e0000 */
[C---:B------:R-:W-:Y:S02]  /*1b6b0*/  VIADD R20, R10.reuse, 0x100 ;  /* 0x000001000a147836 */ /* 0x040fe40000000000 */
[----:B------:R-:W-:Y:S01]  /*1b6c0*/  VIADD R14, R10, 0x180 ;  /* 0x000001800a0e7836 */ /* 0x000fe20000000000 */
[----:B------:R-:W-:Y:S01]  /*1b6d0*/  R2UR UR26, R12 ;  /* 0x000000000c1a72ca */ /* 0x000fe200000e0000 */
        /* <DEDUP_REMOVED lines=8> */
[----:B------:R-:W-:-:S06]  /*1b760*/  WARPGROUP.ARRIVE ;  /* 0x00000000000079c5 */ /* 0x000fcc0000000000 */
[----:B------:R-:W-:Y:S01]  /*1b770*/  QGMMA.64x32x32.F32.E4M3.E4M3 R152, gdesc[UR20], RZ, !UPT, gsb0 ;  /* 0x00600000149879f3 */ /* 0x000fe2000c0008ff */
[----:B------:R-:W-:Y:S01]  /*1b780*/  R2UR UR22, R14 ;  /* 0x000000000e1672ca */ /* 0x000fe200000e0000 */
[----:B------:R-:W-:Y:S01]  /*1b790*/  UMOV UR20, UR44 ;  /* 0x0000002c00147c82 */ /* 0x000fe20008000000 */
[----:B------:R-:W-:Y:S01]  /*1b7a0*/  R2UR UR23, R15 ;  /* 0x000000000f1772ca */ /* 0x000fe200000e0000 */
[----:B------:R-:W-:Y:S01]  /*1b7b0*/  UMOV UR21, UR45 ;  /* 0x0000002d00157c82 */ /* 0x000fe20008000000 */
        /* <DEDUP_REMOVED lines=11> */
[----:B------:R-:W-:Y:S03]  /*1b870*/  QGMMA.64x32x32.F32.E4M3.E4M3 R120, gdesc[UR28], RZ, !UPT, gsb0 ;  /* 0x006000001c7879f3 */ /* 0x000fe6000c0008ff */
        /* <DEDUP_REMOVED lines=10> */
[----:B0-----:R-:W-:-:S06]  /*1b920*/  WARPGROUP.ARRIVE ;  /* 0x00000000000079c5 */ /* 0x001fcc0000000000 */
[----:B------:R-:W-:Y:S01]  /*1b930*/  QGMMA.64x32x32.F32.E4M3.E4M3 R88, gdesc[UR40], RZ, !UPT, gsb0 ;  /* 0x00600000285879f3 */ /* 0x000fe2000c0008ff */
[----:B------:R-:W-:Y:S01]  /*1b940*/  R2UR UR42, R12 ;  /* 0x000000000c2a72ca */ /* 0x000fe200000e0000 */
[----:B------:R-:W-:Y:S01]  /*1b950*/  UMOV UR40, UR44 ;  /* 0x0000002c00287c82 */ /* 0x000fe20008000000 */
[----:B------:R-:W-:Y:S01]  /*1b960*/  R2UR UR43, R13 ;  /* 0x000000000d2b72ca */ /* 0x000fe200000e0000 */
[----:B------:R-:W-:Y:S01]  /*1b970*/  UMOV UR41, UR45 ;  /* 0x0000002d00297c82 */ /* 0x000fe20008000000 */
[----:B------:R-:W-:Y:S01]  /*1b980*/  VIADD R12, R10, 0x280 ;  /* 0x000002800a0c7836 */ /* 0x000fe20000000000 */
[----:B------:R-:W-:-:S04]  /*1b990*/  MOV R13, 0x80000020 ;  /* 0x80000020000d7802 */ /* 0x000fc80000000f00 */
[----:B------:R-:W-:Y:S01]  /*1b9a0*/  R2UR UR6, R12 ;  /* 0x000000000c0672ca */ /* 0x000fe200000e0000 */
[----:B------:R-:W-:Y:S01]  /*1b9b0*/  VIADD R12, R10, 0x300 ;  /* 0x000003000a0c7836 */ /* 0x000fe20000000000 */
[----:B------:R-:W-:Y:S01]  /*1b9c0*/  R2UR UR7, R13 ;  /* 0x000000000d0772ca */ /* 0x000fe200000e0000 */
        /* <DEDUP_REMOVED lines=150> */
[C---:B------:R-:W-:Y:S01]  /*1c330*/  IADD3 R12, R10.reuse, 0x682, RZ ;  /* 0x000006820a0c7810 */ /* 0x040fe20007ffe0ff */
[----:B------:R-:W-:Y:S01]  /*1c340*/  VIADD R10, R10, 0x702 ;  /* 0x000007020a0a7836 */ /* 0x000fe20000000000 */
        /* <DEDUP_REMOVED lines=30> */
[----:B------:R-:W-:Y:S05]  /*1c530*/  @P1 BRA `(.L_x_590) ;  /* 0x0000000000281947 */ /* 0x000fea0003800000 */
[----:B------:R-:W-:Y:S05]  /*1c540*/  @!P0 BRA `(.L_x_591) ;  /* 0x0000000000048947 */ /* 0x000fea0003800000 */
[----:B------:R-:W-:Y:S01]  /*1c550*/  BPT.TRAP 0x1 ;  /* 0x000000040000795c */ /* 0x000fe20000300000 */
.L_x_591:
[----:B------:R-:W-:Y:S01]  /*1c560*/  SHF.L.U32 R7, R7, 0x1f, RZ ;  /* 0x0000001f07077819 */ /* 0x000fe200000006ff */
[----:B------:R-:W-:-:S04]  /*1c570*/  IMAD R10, R8, 0x8, R18 ;  /* 0x00000008080a7824 */ /* 0x000fc800078e0212 */
[----:B------:R0:W1:Y:S01]  /*1c580*/  SYNCS.PHASECHK.TRANS64.TRYWAIT P1, [R10+URZ+0x29850], R7 ;  /* 0x029850070a0075a7 */ /* 0x000062000802017f */
[----:B------:R-:W-:Y:S05]  /*1c590*/  @!P0 BRA `(.L_x_592) ;  /* 0x0000000000048947 */ /* 0x000fea0003800000 */
[----:B------:R-:W-:Y:S01]  /*1c5a0*/  BPT.TRAP 0x1 ;  /* 0x000000040000795c */ /* 0x000fe20000300000 */
.L_x_592:
[----:B-1----:R-:W-:Y:S05]  /*1c5b0*/  @P1 BRA `(.L_x_590) ;  /* 0x0000000000081947 */ /* 0x002fea0003800000 */
[----:B------:R-:W1:Y:S02]  /*1c5c0*/  SYNCS.PHASECHK.TRANS64.TRYWAIT P1, [R10+URZ+0x29850], R7 ;  /* 0x029850070a0075a7 */ /* 0x000e64000802017f */
[----:B-1----:R-:W-:Y:S05]  /*1c5d0*/  @!P1 BRA `(.L_x_593) ;  /* 0x000000fc00889947 */ /* 0x002fea0003800000 */
.L_x_590:
[----:B01----:R-:W-:Y:S01]  /*1c5e0*/  IADD3 R7, R18, 0x400, RZ ;  /* 0x0000040012077810 */ /* 0x003fe20007ffe0ff */
[----:B------:R-:W-:Y:S01]  /*1c5f0*/  IMAD.MOV.U32 R11, RZ, RZ, -0x3ffffff0 ;  /* 0xc0000010ff0b7424 */ /* 0x000fe200078e00ff */
[----:B------:R-:W-:Y:S05]  /*1c600*/  WARPSYNC.ALL ;  /* 0x0000000000007948 */ /* 0x000fea0003800000 */
[----:B------:R-:W-:Y:S01]  /*1c610*/  SHF.R.U32.HI R7, RZ, 0x4, R7 ;  /* 0x00000004ff077819 */ /* 0x000fe20000011607 */
[----:B------:R-:W-:Y:S01]  /*1c620*/  WARPGROUP.ARRIVE ;  /* 0x00000000000079c5 */ /* 0x000fe20000000000 */
[----:B------:R-:W-:Y:S01]  /*1c630*/  R2UR UR7, R11 ;  /* 0x000000000b0772ca */ /* 0x000fe200000e0000 */
[----:B------:R-:W-:Y:S01]  /*1c640*/  IMAD.MOV.U32 R13, RZ, RZ, -0x3ffffff0 ;  /* 0xc0000010ff0d7424 */ /* 0x000fe200078e00ff */
[----:B------:R-:W-:Y:S01]  /*1c650*/  LOP3.LUT R7, R7, 0x3fff, RZ, 0xc0, !PT ;  /* 0x00003fff07077812 */ /* 0x000fe200078ec0ff */
[----:B------:R-:W-:-:S02]  /*1c660*/  IMAD.MOV.U32 R11, RZ, RZ, -0x3ffffff0 ;  /* 0xc0000010ff0b7424 */ /* 0x000fc400078e00ff */
[----:B------:R-:W0:Y:S01]  /*1c670*/  S2R R14, SR_TID.X ;  /* 0x00000000000e7919 */ /* 0x000e220000002100 */
[----:B------:R-:W-:-:S05]  /*1c680*/  LOP3.LUT R7, R7, 0x10000, RZ, 0xfc, !PT ;  /* 0x0001000007077812 */ /* 0x000fca00078efcff */
[----:B------:R-:W-:-:S04]  /*1c690*/  IMAD R10, R8, 0x500, R7 ;  /* 0x00000500080a7824 */ /* 0x000fc800078e0207 */
[C---:B------:R-:W-:Y:S01]  /*1c6a0*/  VIADD R12, R10.reuse, 0x100 ;  /* 0x000001000a0c7836 */ /* 0x040fe20000000000 */
[----:B------:R-:W-:-:S13]  /*1c6b0*/  R2UR UR6, R10 ;  /* 0x000000000a0672ca */ /* 0x000fda00000e0000 */
[----:B------:R-:W-:Y:S01]  /*1c6c0*/  QGMMA.64x128x32.F32.E4M3.E4M3 R24, R172, gdesc[UR4], R24, gsb0 ;  /* 0x01e00004ac187df3 */ /* 0x000fe20008000818 */
[----:B------:R-:W-:Y:S01]  /*1c6d0*/  R2UR UR6, R12 ;  /* 0x000000000c0672ca */ /* 0x000fe200000e0000 */
[----:B------:R-:W-:Y:S01]  /*1c6e0*/  VIADD R12, R10, 0x200 ;  /* 0x000002000a0c7836 */ /* 0x000fe20000000000 */
[----:B------:R-:W-:Y:S02]  /*1c6f0*/  R2UR UR7, R13 ;  /* 0x000000000d0772ca */ /* 0x000fe400000e0000 */
[----:B------:R-:W-:Y:S02]  /*1c700*/  MOV R13, 0xc0000010 ;  /* 0xc0000010000d7802 */ /* 0x000fe40000000f00 */
[----:B0-----:R-:W-:-:S04]  /*1c710*/  SHF.R.U32.HI R14, RZ, 0x7, R14 ;  /* 0x00000007ff0e7819 */ /* 0x001fc8000001160e */
[----:B------:R-:W-:Y:S01]  /*1c720*/  IADD3 R7, -R14, 0xb, RZ ;  /* 0x0000000b0e077810 */ /* 0x000fe20007ffe1ff */
[----:B------:R-:W-:Y:S02]  /*1c730*/  WARPGROUP.DEPBAR.LE gsb0, 0x0 ;  /* 0x00008000000079c5 */ /* 0x000fe40000010000 */
[----:B------:R-:W-:-:S06]  /*1c740*/  WARPGROUP.ARRIVE ;  /* 0x00000000000079c5 */ /* 0x000fcc0000000000 */
[----:B------:R-:W-:Y:S01]  /*1c750*/  QGMMA.64x128x32.F32.E4M3.E4M3 R24, R176, gdesc[UR4], R24, gsb0 ;  /* 0x01e00004b0187df3 */ /* 0x000fe20008000818 */
[----:B------:R-:W-:Y:S01]  /*1c760*/  R2UR UR6, R12 ;  /* 0x000000000c0672ca */ /* 0x000fe200000e0000 */
[C---:B------:R-:W-:Y:S01]  /*1c770*/  VIADD R12, R10.reuse, 0x300 ;  /* 0x000003000a0c7836 */ /* 0x040fe20000000000 */
[----:B------:R-:W-:Y:S01]  /*1c780*/  R2UR UR7, R13 ;  /* 0x000000000d0772ca */ /* 0x000fe200000e0000 */
[----:B------:R-:W-:Y:S02]  /*1c790*/  IMAD.MOV.U32 R13, RZ, RZ, -0x3ffffff0 ;  /* 0xc0000010ff0d7424 */ /* 0x000fe400078e00ff */
[----:B------:R-:W-:Y:S01]  /*1c7a0*/  VIADD R10, R10, 0x400 ;  /* 0x000004000a0a7836 */ /* 0x000fe20000000000 */
[----:B------:R-:W-:Y:S02]  /*1c7b0*/  WARPGROUP.DEPBAR.LE gsb0, 0x0 ;  /* 0x00008000000079c5 */ /* 0x000fe40000010000 */
[----:B------:R-:W-:-:S07]  /*1c7c0*/  WARPGROUP.ARRIVE ;  /* 0x00000000000079c5 */ /* 0x000fce0000000000 */
[----:B------:R-:W-:Y:S01]  /*1c7d0*/  QGMMA.64x128x32.F32.E4M3.E4M3 R24, R180, gdesc[UR4], R24, gsb0 ;  /* 0x01e00004b4187df3 */ /* 0x000fe20008000818 */
[----:B------:R-:W-:Y:S02]  /*1c7e0*/  R2UR UR6, R12 ;  /* 0x000000000c0672ca */ /* 0x000fe400000e0000 */
[----:B------:R-:W-:Y:S01]  /*1c7f0*/  R2UR UR7, R13 ;  /* 0x000000000d0772ca */ /* 0x000fe200000e0000 */
[----:B------:R-:W-:Y:S02]  /*1c800*/  WARPGROUP.DEPBAR.LE gsb0, 0x0 ;  /* 0x00008000000079c5 */ /* 0x000fe40000010000 */
[----:B------:R-:W-:-:S10]  /*1c810*/  WARPGROUP.ARRIVE ;  /* 0x00000000000079c5 */ /* 0x000fd40000000000 */
[----:B------:R-:W-:Y:S01]  /*1c820*/  QGMMA.64x128x32.F32.E4M3.E4M3 R24, R184, gdesc[UR4], R24, gsb0 ;  /* 0x01e00004b8187df3 */ /* 0x000fe20008000818 */
[----:B------:R-:W-:Y:S02]  /*1c830*/  R2UR UR6, R10 ;  /* 0x000000000a0672ca */ /* 0x000fe400000e0000 */
[----:B------:R-:W-:Y:S01]  /*1c840*/  R2UR UR7, R11 ;  /* 0x000000000b0772ca */ /* 0x000fe200000e0000 */
[----:B------:R-:W-:Y:S02]  /*1c850*/  WARPGROUP.DEPBAR.LE gsb0, 0x0 ;  /* 0x00008000000079c5 */ /* 0x000fe40000010000 */
[----:B------:R-:W-:-:S10]  /*1c860*/  WARPGROUP.ARRIVE ;  /* 0x00000000000079c5 */ /* 0x000fd40000000000 */
[----:B------:R-:W-:Y:S03]  /*1c870*/  QGMMA.64x128x32.F32.E4M3.E4M3 R24, R188, gdesc[UR4], R24, gsb0 ;  /* 0x01e00004bc187df3 */ /* 0x000fe60008000818 */
[----:B------:R-:W-:Y:S02]  /*1c880*/  WARPGROUP.DEPBAR.LE gsb0, 0x0 ;  /* 0x00008000000079c5 */ /* 0x000fe40000010000 */
[----:B------:R0:W-:Y:S06]  /*1c890*/  BAR.ARV R7, 0x100 ;  /* 0x000400070000751d */ /* 0x0001ec0000002000 */
[----:B------:R-:W-:Y:S05]  /*1c8a0*/  @!P0 BRA `(.L_x_594) ;  /* 0x0000000000048947 */ /* 0x000fea0003800000 */
[----:B------:R-:W-:Y:S01]  /*1c8b0*/  BPT.TRAP 0x1 ;  /* 0x000000040000795c */ /* 0x000fe20000300000 */
.L_x_594:
[----:B0-----:R-:W-:Y:S01]  /*1c8c0*/  LEA R7, R202, R18, 0x3 ;  /* 0x00000012ca077211 */ /* 0x001fe200078e18ff */
[----:B------:R-:W-:-:S04]  /*1c8d0*/  IMAD.U32 R10, RZ, RZ, UR38 ;  /* 0x00000026ff0a7e24 */ /* 0x000fc8000f8e00ff */
[----:B------:R-:W-:-:S05]  /*1c8e0*/  VIADD R7, R7, 0x29840 ;  /* 0x0002984007077836 */ /* 0x000fca0000000000 */
[----:B------:R-:W-:-:S04]  /*1c8f0*/  PRMT R7, R10, 0x654, R7 ;  /* 0x000006540a077816 */ /* 0x000fc80000000007 */
[----:B------:R0:W-:Y:S02]  /*1c900*/  SYNCS.ARRIVE.TRANS64.RED.A1T0 RZ, [R7+URZ], RZ ;  /* 0x000000ff07ff79a7 */ /* 0x0001e4000810043f */
[----:B0-----:R-:W-:-:S04]  /*1c910*/  FMNMX.FTZ R7, R152, R6, !PT ;  /* 0x0000000698077209 */ /* 0x001fc80007810000 */
[----:B------:R-:W-:-:S04]  /*1c920*/  FMNMX.FTZ R7, R153, R7, !PT ;  /* 0x0000000799077209 */ /* 0x000fc80007810000 */
        /* <DEDUP_REMOVED lines=37> */
[----:B------:R-:W-:-:S05]  /*1cb80*/  FMNMX.FTZ R7, R101, R7, !PT ;  /* 0x0000000765077209 */ /* 0x000fca0007810000 */
[----:B------:R-:W0:Y:S02]  /*1cb90*/  SHFL.BFLY PT, R10, R7, 0x2, 0x1f ;  /* 0x0c401f00070a7f89 */ /* 0x000e2400000e0000 */
[----:B0-----:R-:W-:-:S05]  /*1cba0*/  FMNMX.FTZ R10, R7, R10, !PT ;  /* 0x0000000a070a7209 */ /* 0x001fca0007810000 */
[----:B------:R-:W0:Y:S02]  /*1cbb0*/  SHFL.BFLY PT, R7, R10, 0x1, 0x1f ;  /* 0x0c201f000a077f89 */ /* 0x000e2400000e0000 */
[----:B0-----:R-:W-:Y:S02]  /*1cbc0*/  FMNMX.FTZ R10, R10, R7, !PT ;  /* 0x000000070a0a7209 */ /* 0x001fe40007810000 */
[----:B------:R-:W-:-:S03]  /*1cbd0*/  FMNMX.FTZ R7, R154, R5, !PT ;  /* 0x000000059a077209 */ /* 0x000fc60007810000 */
[----:B------:R-:W-:Y:S01]  /*1cbe0*/  FADD.FTZ R6, -R10, R6 ;  /* 0x000000060a067221 */ /* 0x000fe20000010100 */
[----:B------:R-:W-:-:S03]  /*1cbf0*/  FMNMX.FTZ R7, R155, R7, !PT ;  /* 0x000000079b077209 */ /* 0x000fc60007810000 */
[----:B------:R-:W-:Y:S01]  /*1cc00*/  FMUL.FTZ R6, R2, R6 ;  /* 0x0000000602067220 */ /* 0x000fe20000410000 */
[----:B------:R-:W-:-:S04]  /*1cc10*/  FMNMX.FTZ R7, R158, R7, !PT ;  /* 0x000000079e077209 */ /* 0x000fc80007810000 */
[----:B------:R-:W-:Y:S01]  /*1cc20*/  FMNMX.FTZ R7, R159, R7, !PT ;  /* 0x000000079f077209 */ /* 0x000fe20007810000 */
[----:B------:R-:W-:Y:S03]  /*1cc30*/  MUFU.EX2 R6, R6 ;  /* 0x0000000600067308 */ /* 0x000fe60000000800 */
        /* <DEDUP_REMOVED lines=39> */
[----:B0-----:R-:W-:Y:S01]  /*1ceb0*/  FMNMX.FTZ R11, R11, R7, !PT ;  /* 0x000000070b0b7209 */ /* 0x001fe20007810000 */
[----:B------:R-:W-:-:S04]  /*1cec0*/  FFMA.FTZ R7, R2, R10, -8 ;  /* 0xc100000002077423 */ /* 0x000fc8000001000a */
[----:B------:R-:W-:Y:S01]  /*1ced0*/  FADD.FTZ R5, -R11, R5 ;  /* 0x000000050b057221 */ /* 0x000fe20000010100 */
[----:B------:R-:W-:-:S01]  /*1cee0*/  FFMA.FTZ R13, R2, R11, -8 ;  /* 0xc1000000020d7423 */ /* 0x000fc2000001000b */
[C-C-:B------:R-:W-:Y:S01]  /*1cef0*/  FFMA.FTZ R152, R2.reuse, R152, -R7.reuse ;  /* 0x0000009802987223 */ /* 0x140fe20000010807 */
[----:B------:R-:W-:-:S01]  /*1cf00*/  FFMA.FTZ R153, R2, R153, -R7 ;  /* 0x0000009902997223 */ /* 0x000fc20000010807 */
[C---:B------:R-:W-:Y:S01]  /*1cf10*/  FMUL.FTZ R5, R2.reuse, R5 ;  /* 0x0000000502057220 */ /* 0x040fe20000410000 */
[----:B------:R-:W-:-:S01]  /*1cf20*/  FFMA.FTZ R154, R2, R154, -R13 ;  /* 0x0000009a029a7223 */ /* 0x000fc2000001080d */
[C---:B------:R-:W-:Y:S01]  /*1cf30*/  FFMA.FTZ R155, R2.reuse, R155, -R13 ;  /* 0x0000009b029b7223 */ /* 0x040fe2000001080d */
[----:B------:R-:W-:-:S01]  /*1cf40*/  FFMA.FTZ R156, R2, R156, -R7 ;  /* 0x0000009c029c7223 */ /* 0x000fc20000010807 */
[----:B------:R-:W0:Y:S01]  /*1cf50*/  MUFU.EX2 R152, R152 ;  /* 0x0000009800987308 */ /* 0x000e220000000800 */
[----:B------:R-:W-:-:S01]  /*1cf60*/  FFMA.FTZ R158, R2, R158, -R13 ;  /* 0x0000009e029e7223 */ /* 0x000fc2000001080d */
[C---:B------:R-:W-:Y:S01]  /*1cf70*/  FFMA.FTZ R157, R2.reuse, R157, -R7 ;  /* 0x0000009d029d7223 */ /* 0x040fe20000010807 */
[----:B------:R-:W-:-:S01]  /*1cf80*/  FFMA.FTZ R159, R2, R159, -R13 ;  /* 0x0000009f029f7223 */ /* 0x000fc2000001080d */
[C---:B------:R-:W-:Y:S01]  /*1cf90*/  FFMA.FTZ R160, R2.reuse, R160, -R7 ;  /* 0x000000a002a07223 */ /* 0x040fe20000010807 */
[----:B------:R-:W-:-:S01]  /*1cfa0*/  FFMA.FTZ R162, R2, R162, -R13 ;  /* 0x000000a202a27223 */ /* 0x000fc2000001080d */
[C---:B------:R-:W-:Y:S01]  /*1cfb0*/  FFMA.FTZ R161, R2.reuse, R161, -R7 ;  /* 0x000000a102a17223 */ /* 0x040fe20000010807 */
[----:B------:R-:W-:-:S01]  /*1cfc0*/  FFMA.FTZ R163, R2, R163, -R13 ;  /* 0x000000a302a37223 */ /* 0x000fc2000001080d */
[----:B------:R-:W-:Y:S01]  /*1cfd0*/  MUFU.EX2 R5, R5 ;  /* 0x0000000500057308 */ /* 0x000fe20000000800 */
[----:B------:R-:W-:-:S01]  /*1cfe0*/  FFMA.FTZ R164, R2, R164, -R7 ;  /* 0x000000a402a47223 */ /* 0x000fc20000010807 */
[C---:B------:R-:W-:Y:S01]  /*1cff0*/  FFMA.FTZ R166, R2.reuse, R166, -R13 ;  /* 0x000000a602a67223 */ /* 0x040fe2000001080d */
[----:B------:R-:W-:-:S01]  /*1d000*/  FFMA.FTZ R165, R2, R165, -R7 ;  /* 0x000000a502a57223 */ /* 0x000fc20000010807 */
[C---:B------:R-:W-:Y:S01]  /*1d010*/  FFMA.FTZ R167, R2.reuse, R167, -R13 ;  /* 0x000000a702a77223 */ /* 0x040fe2000001080d */
[----:B------:R-:W-:-:S01]  /*1d020*/  FFMA.FTZ R136, R2, R136, -R7 ;  /* 0x0000008802887223 */ /* 0x000fc20000010807 */
[C---:B------:R-:W-:Y:S01]  /*1d030*/  FFMA.FTZ R138, R2.reuse, R138, -R13 ;  /* 0x0000008a028a7223 */ /* 0x040fe2000001080d */
[----:B------:R-:W-:-:S01]  /*1d040*/  FFMA.FTZ R137, R2, R137, -R7 ;  /* 0x0000008902897223 */ /* 0x000fc20000010807 */
[----:B------:R-:W1:Y:S01]  /*1d050*/  MUFU.EX2 R154, R154 ;  /* 0x0000009a009a7308 */ /* 0x000e620000000800 */
[----:B0-----:R-:W-:-:S01]  /*1d060*/  FFMA.FTZ R0, R6, R0, R152 ;  /* 0x0000000006007223 */ /* 0x001fc20000010098 */
[C---:B------:R-:W-:Y:S01]  /*1d070*/  FFMA.FTZ R139, R2.reuse, R139, -R13 ;  /* 0x0000008b028b7223 */ /* 0x040fe2000001080d */
[----:B------:R-:W-:-:S01]  /*1d080*/  FFMA.FTZ R140, R2, R140, -R7 ;  /* 0x0000008c028c7223 */ /* 0x000fc20000010807 */
[C---:B------:R-:W-:Y:S01]  /*1d090*/  FFMA.FTZ R142, R2.reuse, R142, -R13 ;  /* 0x0000008e028e7223 */ /* 0x040fe2000001080d */
        /* <DEDUP_REMOVED lines=11> */
[----:B------:R-:W2:Y:S01]  /*1d150*/  MUFU.EX2 R155, R155 ;  /* 0x0000009b009b7308 */ /* 0x000ea20000000800 */
[----:B-1----:R-:W-:-:S01]  /*1d160*/  FFMA.FTZ R3, R5, R3, R154 ;  /* 0x0000000305037223 */ /* 0x002fc2000001009a */
[C---:B------:R-:W-:Y:S01]  /*1d170*/  FFMA.FTZ R120, R2.reuse, R120, -R7 ;  /* 0x0000007802787223 */ /* 0x040fe20000010807 */
[----:B------:R-:W-:-:S01]  /*1d180*/  FFMA.FTZ R122, R2, R122, -R13 ;  /* 0x0000007a027a7223 */ /* 0x000fc2000001080d */
[C---:B------:R-:W-:Y:S01]  /*1d190*/  FFMA.FTZ R121, R2.reuse, R121, -R7 ;  /* 0x0000007902797223 */ /* 0x040fe20000010807 */
[----:B------:R-:W-:-:S01]  /*1d1a0*/  FFMA.FTZ R123, R2, R123, -R13 ;  /* 0x0000007b027b7223 */ /* 0x000fc2000001080d */
[C---:B------:R-:W-:Y:S01]  /*1d1b0*/  FFMA.FTZ R124, R2.reuse, R124, -R7 ;  /* 0x0000007c027c7223 */ /* 0x040fe20000010807 */
[----:B------:R-:W-:-:S01]  /*1d1c0*/  FFMA.FTZ R126, R2, R126, -R13 ;  /* 0x0000007e027e7223 */ /* 0x000fc2000001080d */
[----:B------:R-:W1:Y:S01]  /*1d1d0*/  MUFU.EX2 R156, R156 ;  /* 0x0000009c009c7308 */ /* 0x000e620000000800 */
[----:B0-----:R-:W-:-:S01]  /*1d1e0*/  FADD.FTZ R0, R153, R0 ;  /* 0x0000000099007221 */ /* 0x001fc20000010000 */
[C---:B------:R-:W-:Y:S01]  /*1d1f0*/  FFMA.FTZ R125, R2.reuse, R125, -R7 ;  /* 0x0000007d027d7223 */ /* 0x040fe20000010807 */
[----:B------:R-:W-:-:S01]  /*1d200*/  FFMA.FTZ R127, R2, R127, -R13 ;  /* 0x0000007f027f7223 */ /* 0x000fc2000001080d */
[C---:B------:R-:W-:Y:S01]  /*1d210*/  FFMA.FTZ R128, R2.reuse, R128, -R7 ;  /* 0x0000008002807223 */ /* 0x040fe20000010807 */
[----:B------:R-:W-:-:S01]  /*1d220*/  FFMA.FTZ R130, R2, R130, -R13 ;  /* 0x0000008202827223 */ /* 0x000fc2000001080d */
[C---:B------:R-:W-:Y:S01]  /*1d230*/  FFMA.FTZ R129, R2.reuse, R129, -R7 ;  /* 0x0000008102817223 */ /* 0x040fe20000010807 */
[----:B------:R-:W-:-:S01]  /*1d240*/  FFMA.FTZ R131, R2, R131, -R13 ;  /* 0x0000008302837223 */ /* 0x000fc2000001080d */
[----:B------:R-:W0:Y:S01]  /*1d250*/  MUFU.EX2 R158, R158 ;  /* 0x0000009e009e7308 */ /* 0x000e220000000800 */
[----:B--2---:R-:W-:-:S01]  /*1d260*/  FADD.FTZ R3, R155, R3 ;  /* 0x000000039b037221 */ /* 0x004fc20000010000 */
[C---:B------:R-:W-:Y:S01]  /*1d270*/  FFMA.FTZ R132, R2.reuse, R132, -R7 ;  /* 0x0000008402847223 */ /* 0x040fe20000010807 */
[----:B------:R-:W-:-:S01]  /*1d280*/  FFMA.FTZ R134, R2, R134, -R13 ;  /* 0x0000008602867223 */ /* 0x000fc2000001080d */
[C---:B------:R-:W-:Y:S01]  /*1d290*/  FFMA.FTZ R133, R2.reuse, R133, -R7 ;  /* 0x0000008502857223 */ /* 0x040fe20000010807 */
[----:B------:R-:W-:-:S01]  /*1d2a0*/  FFMA.FTZ R135, R2, R135, -R13 ;  /* 0x0000008702877223 */ /* 0x000fc2000001080d */
[C---:B------:R-:W-:Y:S01]  /*1d2b0*/  FFMA.FTZ R104, R2.reuse, R104, -R7 ;  /* 0x0000006802687223 */ /* 0x040fe20000010807 */
[----:B------:R-:W-:-:S01]  /*1d2c0*/  FFMA.FTZ R106, R2, R106, -R13 ;  /* 0x0000006a026a7223 */ /* 0x000fc2000001080d */
[----:B------:R-:W2:Y:S01]  /*1d2d0*/  MUFU.EX2 R157, R157 ;  /* 0x0000009d009d7308 */ /* 0x000ea20000000800 */
[----:B-1----:R-:W-:-:S01]  /*1d2e0*/  FADD.FTZ R0, R156, R0 ;  /* 0x000000009c007221 */ /* 0x002fc20000010000 */
        /* <DEDUP_REMOVED lines=180> */
.L_x_595:
[----:B------:R-:W-:Y:S01]  /*1de30*/  IMAD R8, R8, 0x8, R18 ;  /* 0x0000000808087824 */ /* 0x000fe200078e0212 */
[----:B------:R-:W-:Y:S01]  /*1de40*/  ISETP.GT.AND P1, PT, R4, R211, PT ;  /* 0x000000d30400720c */ /* 0x000fe20003f24270 */
[----:B------:R-:W-:Y:S01]  /*1de50*/  FMUL.FTZ R24, R24, R6 ;  /* 0x0000000618187220 */ /* 0x000fe20000410000 */
[----:B------:R-:W-:Y:S01]  /*1de60*/  MOV R12, UR38 ;  /* 0x00000026000c7c02 */ /* 0x000fe20008000f00 */
[----:B------:R-:W-:Y:S01]  /*1de70*/  VIADD R8, R8, 0x29860 ;  /* 0x0002986008087836 */ /* 0x000fe20000000000 */
[----:B------:R-:W-:Y:S01]  /*1de80*/  F2FP.SATFINITE.E4M3.F32.PACK_AB_MERGE_C R7, R7, R100, RZ ;  /* 0x000000640707723e */ /* 0x000fe200048070ff */
[----:B------:R-:W-:Y:S01]  /*1de90*/  FMUL.FTZ R25, R25, R6 ;  /* 0x0000000619197220 */ /* 0x000fe20000410000 */
[----:B------:R-:W-:Y:S01]  /*1dea0*/  F2FP.SATFINITE.E4M3.F32.PACK_AB_MERGE_C R156, R157, R156, RZ ;  /* 0x0000009c9d9c723e */ /* 0x000fe200048070ff */
[-C--:B------:R-:W-:Y:S01]  /*1deb0*/  FMUL.FTZ R28, R28, R6.reuse ;  /* 0x000000061c1c7220 */ /* 0x080fe20000410000 */
[----:B------:R-:W-:Y:S01]  /*1dec0*/  PRMT R8, R12, 0x654, R8 ;  /* 0x000006540c087816 */ /* 0x000fe20000000008 */
[----:B------:R-:W-:Y:S01]  /*1ded0*/  FMUL.FTZ R29, R29, R6 ;  /* 0x000000061d1d7220 */ /* 0x000fe20000410000 */
[----:B------:R-:W-:Y:S01]  /*1dee0*/  F2FP.SATFINITE.E4M3.F32.PACK_AB_MERGE_C R158, R159, R158, RZ ;  /* 0x0000009e9f9e723e */ /* 0x000fe200048070ff */
[----:B------:R-:W-:Y:S01]  /*1def0*/  FMUL.FTZ R32, R32, R6 ;  /* 0x0000000620207220 */ /* 0x000fe20000410000 */
[----:B------:R-:W-:Y:S01]  /*1df00*/  F2FP.SATFINITE.E4M3.F32.PACK_AB_MERGE_C R164, R165, R164, RZ ;  /* 0x000000a4a5a4723e */ /* 0x000fe200048070ff */
[----:B------:R0:W-:Y:S01]  /*1df10*/  SYNCS.ARRIVE.TRANS64.RED.A1T0 RZ, [R8+URZ], RZ ;  /* 0x000000ff08ff79a7 */ /* 0x0001e2000810043f */
[----:B------:R-:W-:Y:S01]  /*1df20*/  F2FP.SATFINITE.E4M3.F32.PACK_AB_MERGE_C R166, R167, R166, RZ ;  /* 0x000000a6a7a6723e */ /* 0x000fe200048070ff */
[----:B------:R-:W-:Y:S01]  /*1df30*/  FMUL.FTZ R33, R33, R6 ;  /* 0x0000000621217220 */ /* 0x000fe20000410000 */
        /* <DEDUP_REMOVED lines=75> */
[----:B------:R-:W-:Y:S01]  /*1e3f0*/  VIADD R4, R4, 0xffffffff ;  /* 0xffffffff04047836 */ /* 0x000fe20000000000 */
[----:B------:R-:W-:Y:S01]  /*1e400*/  F2FP.SATFINITE.E4M3.F32.PACK_AB_MERGE_C R173, R155, R154, R158 ;  /* 0x0000009a9bad723e */ /* 0x000fe2000480709e */
[----:B------:R-:W-:Y:S01]  /*1e410*/  IMAD.MOV.U32 R5, RZ, RZ, R11 ;  /* 0x000000ffff057224 */ /* 0x000fe200078e000b */
        /* <DEDUP_REMOVED lines=19> */
[----:B0-----:R-:W-:Y:S01]  /*1e550*/  MOV R8, R202 ;  /* 0x000000ca00087202 */ /* 0x001fe20000000f00 */
[----:B------:R-:W-:Y:S06]  /*1e560*/  @P1 BRA `(.L_x_596) ;  /* 0xffffffcc007c1947 */ /* 0x000fec000383ffff */
.L_x_584:
[----:B------:R-:W-:Y:S05]  /*1e570*/  WARPSYNC.ALL ;  /* 0x0000000000007948 */ /* 0x000fea0003800000 */
[----:B------:R-:W-:Y:S06]  /*1e580*/  BAR.ARV 0x8, 0x180 ;  /* 0x0206000000007b1d */ /* 0x000fec0000002000 */
[----:B------:R-:W-:Y:S05]  /*1e590*/  @!P0 BRA `(.L_x_597) ;  /* 0x0000000000048947 */ /* 0x000fea0003800000 */
[----:B------:R-:W-:Y:S01]  /*1e5a0*/  BPT.TRAP 0x1 ;  /* 0x000000040000795c */ /* 0x000fe20000300000 */
.L_x_597:
[----:B------:R-:W-:Y:S01]  /*1e5b0*/  IMAD R15, R202, 0x8, R18 ;  /* 0x00000008ca0f7824 */ /* 0x000fe200078e0212 */
[----:B------:R-:W-:-:S04]  /*1e5c0*/  SHF.L.U32 R4, R208, 0x1f, RZ ;  /* 0x0000001fd0047819 */ /* 0x000fc800000006ff */
[----:B------:R0:W1:Y:S01]  /*1e5d0*/  SYNCS.PHASECHK.TRANS64.TRYWAIT P1, [R15+URZ+0x29850], R4 ;  /* 0x029850040f0075a7 */ /* 0x000062000802017f */
[----:B------:R-:W-:Y:S05]  /*1e5e0*/  @!P0 BRA `(.L_x_598) ;  /* 0x0000000000048947 */ /* 0x000fea0003800000 */
[----:B------:R-:W-:Y:S01]  /*1e5f0*/  BPT.TRAP 0x1 ;  /* 0x000000040000795c */ /* 0x000fe20000300000 */
.L_x_598:
[----:B------:R-:W-:-:S05]  /*1e600*/  VIADD R18, R18, 0x400 ;  /* 0x0000040012127836 */ /* 0x000fca0000000000 */
[----:B------:R-:W-:-:S04]  /*1e610*/  SHF.R.U32.HI R18, RZ, 0x4, R18 ;  /* 0x00000004ff127819 */ /* 0x000fc80000011612 */
[----:B------:R-:W-:-:S04]  /*1e620*/  LOP3.LUT R18, R18, 0x3fff, RZ, 0xc0, !PT ;  /* 0x00003fff12127812 */ /* 0x000fc800078ec0ff */
[----:B------:R-:W-:Y:S01]  /*1e630*/  LOP3.LUT R5, R18, 0x10000, RZ, 0xfc, !PT ;  /* 0x0001000012057812 */ /* 0x000fe200078efcff */
[----:B-1----:R-:W-:Y:S06]  /*1e640*/  @P1 BRA `(.L_x_599) ;  /* 0x0000000000081947 */ /* 0x002fec0003800000 */
[----:B------:R-:W1:Y:S02]  /*1e650*/  SYNCS.PHASECHK.TRANS64.TRYWAIT P1, [R15+URZ+0x29850], R4 ;  /* 0x029850040f0075a7 */ /* 0x000e64000802017f */
[----:B-1----:R-:W-:Y:S05]  /*1e660*/  @!P1 BRA `(.L_x_600) ;  /* 0x000000dc00789947 */ /* 0x002fea0003800000 */
.L_x_599:
[----:B01----:R-:W-:Y:S01]  /*1e670*/  IMAD R4, R202, 0x500, R5 ;  /* 0x00000500ca047824 */ /* 0x003fe200078e0205 */
[----:B------:R-:W-:Y:S05]  /*1e680*/  WARPSYNC.ALL ;  /* 0x0000000000007948 */ /* 0x000fea0003800000 */
[----:B------:R-:W-:Y:S01]  /*1e690*/  IMAD.MOV.U32 R5, RZ, RZ, -0x3ffffff0 ;  /* 0xc0000010ff057424 */ /* 0x000fe200078e00ff */
[C---:B------:R-:W-:Y:S01]  /*1e6a0*/  R2UR UR6, R4.reuse ;  /* 0x00000000040672ca */ /* 0x040fe200000e0000 */
[----:B------:R-:W-:Y:S01]  /*1e6b0*/  WARPGROUP.ARRIVE ;  /* 0x00000000000079c5 */ /* 0x000fe20000000000 */
[C---:B------:R-:W-:Y:S01]  /*1e6c0*/  VIADD R6, R4.reuse, 0x100 ;  /* 0x0000010004067836 */ /* 0x040fe20000000000 */
[----:B------:R-:W-:Y:S01]  /*1e6d0*/  MOV R7, 0xc0000010 ;  /* 0xc000001000077802 */ /* 0x000fe20000000f00 */
[----:B------:R-:W-:Y:S01]  /*1e6e0*/  ULDC.64 UR4, c[0x0][0x9a0] ;  /* 0x0002680000047ab9 */ /* 0x000fe20000000a00 */
[----:B------:R-:W-:Y:S01]  /*1e6f0*/  R2UR UR7, R5 ;  /* 0x00000000050772ca */ /* 0x000fe200000e0000 */
[----:B------:R-:W-:Y:S01]  /*1e700*/  VIADD R12, R4, 0x200 ;  /* 0x00000200040c7836 */ /* 0x000fe20000000000 */
[----:B------:R-:W-:Y:S01]  /*1e710*/  ISETP.NE.U32.AND P1, PT, RZ, UR4, PT ;  /* 0x00000004ff007c0c */ /* 0x000fe2000bf25070 */
[----:B------:R-:W-:-:S02]  /*1e720*/  IMAD.MOV.U32 R13, RZ, RZ, -0x3ffffff0 ;  /* 0xc0000010ff0d7424 */ /* 0x000fc400078e00ff */
[----:B------:R-:W-:Y:S01]  /*1e730*/  IMAD.MOV.U32 R14, RZ, RZ, 0x3f800000 ;  /* 0x3f800000ff0e7424 */ /* 0x000fe200078e00ff */
[----:B------:R-:W-:-:S07]  /*1e740*/  ISETP.NE.AND.EX P1, PT, RZ, UR5, PT, P1 ;  /* 0x00000005ff007c0c */ /* 0x000fce000bf25310 */
[----:B------:R-:W-:Y:S01]  /*1e750*/  QGMMA.64x128x32.F32.E4M3.E4M3 R24, R172, gdesc[UR4], R24, gsb0 ;  /* 0x01e00004ac187df3 */ /* 0x000fe20008000818 */
[----:B------:R-:W-:Y:S02]  /*1e760*/  R2UR UR6, R6 ;  /* 0x00000000060672ca */ /* 0x000fe400000e0000 */
[----:B------:R-:W-:-:S03]  /*1e770*/  R2UR UR7, R7 ;  /* 0x00000000070772ca */ /* 0x000fc600000e0000 */
[----:B------:R-:W0:Y:S08]  /*1e780*/  @P1 LDC.64 R6, c[0x0][0x9c8] ;  /* 0x00027200ff061b82 */ /* 0x000e300000000a00 */
[----:B------:R-:W1:Y:S01]  /*1e790*/  @P1 LDC.64 R8, c[0x0][0x9d0] ;  /* 0x00027400ff081b82 */ /* 0x000e620000000a00 */
[----:B0-----:R-:W-:-:S04]  /*1e7a0*/  @P1 IMAD R5, R222, R6, RZ ;  /* 0x00000006de051224 */ /* 0x001fc800078e02ff */
[C---:B------:R-:W-:Y:S02]  /*1e7b0*/  @P1 IMAD R5, R214.reuse, R7, R5 ;  /* 0x00000007d6051224 */ /* 0x040fe400078e0205 */
[----:B------:R-:W-:-:S04]  /*1e7c0*/  @P1 IMAD.WIDE.U32 R6, R214, R6, RZ ;  /* 0x00000006d6061225 */ /* 0x000fc800078e00ff */
[----:B------:R-:W-:Y:S02]  /*1e7d0*/  @P1 IMAD.IADD R7, R7, 0x1, R5 ;  /* 0x0000000107071824 */ /* 0x000fe400078e0205 */
[----:B-1----:R-:W-:-:S04]  /*1e7e0*/  @P1 IMAD.WIDE.U32 R6, R169, R8, R6 ;  /* 0x00000008a9061225 */ /* 0x002fc800078e0006 */
[----:B------:R-:W-:Y:S01]  /*1e7f0*/  @P1 IMAD R9, R169, R9, R7 ;  /* 0x00000009a9091224 */ /* 0x000fe200078e0207 */
[----:B------:R-:W-:-:S04]  /*1e800*/  @P1 LEA R8, P2, R6, UR4, 0x2 ;  /* 0x0000000406081c11 */ /* 0x000fc8000f8410ff */
[----:B------:R-:W-:-:S05]  /*1e810*/  @P1 LEA.HI.X R9, R6, UR5, R9, 0x2, P2 ;  /* 0x0000000506091c11 */ /* 0x000fca00090f1409 */
[----:B------:R0:W2:Y:S01]  /*1e820*/  @P1 LDG.E R14, desc[UR50][R8.64] ;  /* 0x00000032080e1981 */ /* 0x0000a2000c1e1900 */
[----:B------:R-:W-:Y:S02]  /*1e830*/  WARPGROUP.DEPBAR.LE gsb0, 0x0 ;  /* 0x00008000000079c5 */ /* 0x000fe40000010000 */
[----:B------:R-:W-:-:S06]  /*1e840*/  WARPGROUP.ARRIVE ;  /* 0x00000000000079c5 */ /* 0x000fcc0000000000 */
[----:B------:R-:W-:Y:S01]  /*1e850*/  QGMMA.64x128x32.F32.E4M3.E4M3 R24, R176, gdesc[UR4], R24, gsb0 ;  /* 0x01e00004b0187df3 */ /* 0x000fe20008000818 */
[----:B------:R-:W-:Y:S02]  /*1e860*/  R2UR UR6, R12 ;  /* 0x000000000c0672ca */ /* 0x000fe400000e0000 */
[----:B------:R-:W-:Y:S01]  /*1e870*/  R2UR UR7, R13 ;  /* 0x000000000d0772ca */ /* 0x000fe200000e0000 */
[----:B------:R-:W-:Y:S01]  /*1e880*/  IMAD.MOV.U32 R7, RZ, RZ, -0x3ffffff0 ;  /* 0xc0000010ff077424 */ /* 0x000fe200078e00ff */
[----:B------:R-:W-:Y:S01]  /*1e890*/  IADD3 R6, R4, 0x300, RZ ;  /* 0x0000030004067810 */ /* 0x000fe20007ffe0ff */
[----:B------:R-:W-:Y:S02]  /*1e8a0*/  WARPGROUP.DEPBAR.LE gsb0, 0x0 ;  /* 0x00008000000079c5 */ /* 0x000fe40000010000 */
[----:B------:R-:W-:-:S08]  /*1e8b0*/  WARPGROUP.ARRIVE ;  /* 0x00000000000079c5 */ /* 0x000fd00000000000 */
[----:B------:R-:W-:Y:S01]  /*1e8c0*/  QGMMA.64x128x32.F32.E4M3.E4M3 R24, R180, gdesc[UR4], R24, gsb0 ;  /* 0x01e00004b4187df3 */ /* 0x000fe20008000818 */
[----:B------:R-:W-:Y:S02]  /*1e8d0*/  R2UR UR6, R6 ;  /* 0x00000000060672ca */ /* 0x000fe400000e0000 */
[----:B------:R-:W-:Y:S01]  /*1e8e0*/  R2UR UR7, R7 ;  /* 0x00000000070772ca */ /* 0x000fe200000e0000 */
[----:B------:R-:W-:Y:S02]  /*1e8f0*/  VIADD R4, R4, 0x400 ;  /* 0x0000040004047836 */ /* 0x000fe40000000000 */
[----:B------:R-:W-:Y:S01]  /*1e900*/  IMAD.MOV.U32 R5, RZ, RZ, -0x3ffffff0 ;  /* 0xc0000010ff057424 */ /* 0x000fe200078e00ff */
[----:B------:R-:W1:Y:S04]  /*1e910*/  SHFL.BFLY PT, R7, R0, 0x2, 0x1f ;  /* 0x0c401f0000077f89 */ /* 0x000e6800000e0000 */
[----:B------:R-:W3:Y:S01]  /*1e920*/  SHFL.BFLY PT, R6, R3, 0x2, 0x1f ;  /* 0x0c401f0003067f89 */ /* 0x000ee200000e0000 */
[----:B------:R-:W-:-:S02]  /*1e930*/  WARPGROUP.DEPBAR.LE gsb0, 0x0 ;  /* 0x00008000000079c5 */ /* 0x000fc40000010000 */
[----:B------:R-:W-:-:S06]  /*1e940*/  WARPGROUP.ARRIVE ;  /* 0x00000000000079c5 */ /* 0x000fcc0000000000 */
[----:B------:R-:W-:Y:S01]  /*1e950*/  QGMMA.64x128x32.F32.E4M3.E4M3 R24, R184, gdesc[UR4], R24, gsb0 ;  /* 0x01e00004b8187df3 */ /* 0x000fe20008000818 */
[----:B------:R-:W-:Y:S02]  /*1e960*/  R2UR UR6, R4 ;  /* 0x00000000040672ca */ /* 0x000fe400000e0000 */
[----:B------:R-:W-:Y:S01]  /*1e970*/  R2UR UR7, R5 ;  /* 0x00000000050772ca */ /* 0x000fe200000e0000 */
[----:B-1----:R-:W-:-:S01]  /*1e980*/  FADD.FTZ R7, R7, R0 ;  /* 0x0000000007077221 */ /* 0x002fc20000010000 */
[----:B---3--:R-:W-:-:S04]  /*1e990*/  FADD.FTZ R6, R6, R3 ;  /* 0x0000000306067221 */ /* 0x008fc80000010000 */
[----:B------:R-:W0:Y:S04]  /*1e9a0*/  SHFL.BFLY PT, R4, R7, 0x1, 0x1f ;  /* 0x0c201f0007047f89 */ /* 0x000e2800000e0000 */
        /* <DEDUP_REMOVED lines=10> */
[----:B------:R-:W-:Y:S02]  /*1ea50*/  FSETP.NE.FTZ.AND P1, PT, R9, RZ, PT ;  /* 0x000000ff0900720b */ /* 0x000fe40003f35000 */
[----:B------:R-:W-:Y:S01]  /*1ea60*/  MOV R7, RZ ;  /* 0x000000ff00077202 */ /* 0x000fe20000000f00 */
[----:B------:R-:W-:Y:S02]  /*1ea70*/  WARPGROUP.DEPBAR.LE gsb0, 0x0 ;  /* 0x00008000000079c5 */ /* 0x000fe40000010000 */
[----:B------:R-:W-:-:S06]  /*1ea80*/  WARPGROUP.ARRIVE ;  /* 0x00000000000079c5 */ /* 0x000fcc0000000000 */
[----:B------:R-:W-:Y:S01]  /*1ea90*/  QGMMA.64x128x32.F32.E4M3.E4M3 R24, R188, gdesc[UR4], R24, gsb0 ;  /* 0x01e00004bc187df3 */ /* 0x000fe20008000818 */
[----:B------:R-:W0:Y:S08]  /*1eaa0*/  @P2 MUFU.LG2 R0, R12 ;  /* 0x0000000c00002308 */ /* 0x000e300000000c00 */
[----:B------:R-:W1:Y:S08]  /*1eab0*/  @P3 MUFU.LG2 R4, R13 ;  /* 0x0000000d00043308 */ /* 0x000e700000000c00 */
[----:B------:R-:W3:Y:S01]  /*1eac0*/  @P1 MUFU.RCP R7, R9 ;  /* 0x0000000900071308 */ /* 0x000ee20000001000 */
[----:B------:R-:W-:Y:S01]  /*1ead0*/  @P2 FMUL.FTZ R5, R2, 0.69314718246459960938 ;  /* 0x3f31721802052820 */ /* 0x000fe20000410000 */
[----:B0-----:R-:W-:Y:S01]  /*1eae0*/  @P2 FMUL.FTZ R0, R0, 0.69314718246459960938 ;  /* 0x3f31721800002820 */ /* 0x001fe20000410000 */
[----:B------:R-:W-:Y:S01]  /*1eaf0*/  @P3 FMUL.FTZ R21, R2, 0.69314718246459960938 ;  /* 0x3f31721802153820 */ /* 0x000fe20000410000 */
[----:B------:R-:W-:-:S02]  /*1eb00*/  IMAD.MOV.U32 R88, RZ, RZ, -0x800000 ;  /* 0xff800000ff587424 */ /* 0x000fc400078e00ff */
[----:B--2---:R-:W-:Y:S01]  /*1eb10*/  FMUL.FTZ R3, R3, R14 ;  /* 0x0000000e03037220 */ /* 0x004fe20000410000 */
[----:B------:R-:W-:Y:S02]  /*1eb20*/  IMAD.MOV.U32 R89, RZ, RZ, -0x800000 ;  /* 0xff800000ff597424 */ /* 0x000fe400078e00ff */
[----:B-1----:R-:W-:Y:S01]  /*1eb30*/  @P3 FMUL.FTZ R4, R4, 0.69314718246459960938 ;  /* 0x3f31721804043820 */ /* 0x002fe20000410000 */
[----:B------:R-:W-:-:S03]  /*1eb40*/  @P2 FFMA.FTZ R88, R5, R10, R0 ;  /* 0x0000000a05582223 */ /* 0x000fc60000010000 */
[----:B------:R-:W-:Y:S01]  /*1eb50*/  @P3 FFMA.FTZ R89, R21, R11, R4 ;  /* 0x0000000b15593223 */ /* 0x000fe20000010004 */
[----:B---3--:R-:W-:Y:S01]  /*1eb60*/  FMUL.FTZ R5, R7, R14 ;  /* 0x0000000e07057220 */ /* 0x008fe20000410000 */
[----:B------:R-:W-:Y:S02]  /*1eb70*/  WARPGROUP.DEPBAR.LE gsb0, 0x0 ;  /* 0x00008000000079c5 */ /* 0x000fe40000010000 */
[----:B------:R-:W-:Y:S05]  /*1eb80*/  @!P0 BRA `(.L_x_601) ;  /* 0x0000000000048947 */ /* 0x000fea0003800000 */
[----:B------:R-:W-:Y:S01]  /*1eb90*/  BPT.TRAP 0x1 ;  /* 0x000000040000795c */ /* 0x000fe20000300000 */
.L_x_601:
[----:B------:R-:W-:Y:S01]  /*1eba0*/  VIADD R0, R15, 0x29860 ;  /* 0x000298600f007836 */ /* 0x000fe20000000000 */
[----:B------:R-:W-:Y:S01]  /*1ebb0*/  IADD3 R202, R202, 0x1, RZ ;  /* 0x00000001caca7810 */ /* 0x000fe20007ffe0ff */
[----:B------:R-:W-:Y:S02]  /*1ebc0*/  IMAD.U32 R7, RZ, RZ, UR38 ;  /* 0x00000026ff077e24 */ /* 0x000fe4000f8e00ff */
[-C--:B------:R-:W-:Y:S01]  /*1ebd0*/  FMUL.FTZ R91, R77, R3.reuse ;  /* 0x000000034d5b7220 */ /* 0x080fe20000410000 */
[-C--:B------:R-:W-:Y:S01]  /*1ebe0*/  FMUL.FTZ R6, R85, R3.reuse ;  /* 0x0000000355067220 */ /* 0x080fe20000410000 */
[----:B------:R-:W-:Y:S01]  /*1ebf0*/  ISETP.NE.AND P1, PT, R202, 0x2, PT ;  /* 0x00000002ca00780c */ /* 0x000fe20003f25270 */
[-C--:B------:R-:W-:Y:S01]  /*1ec00*/  FMUL.FTZ R117, R40, R3.reuse ;  /* 0x0000000328757220 */ /* 0x080fe20000410000 */
[----:B------:R-:W-:Y:S01]  /*1ec10*/  PRMT R2, R7, 0x654, R0 ;  /* 0x0000065407027816 */ /* 0x000fe20000000000 */
[-C--:B------:R-:W-:Y:S01]  /*1ec20*/  FMUL.FTZ R113, R48, R3.reuse ;  /* 0x0000000330717220 */ /* 0x080fe20000410000 */
[-C--:B------:R-:W-:Y:S01]  /*1ec30*/  FMUL.FTZ R109, R56, R3.reuse ;  /* 0x00000003386d7220 */ /* 0x080fe20000410000 */
[-C--:B------:R-:W-:Y:S01]  /*1ec40*/  FMUL.FTZ R93, R64, R3.reuse ;  /* 0x00000003405d7220 */ /* 0x080fe20000410000 */
[----:B------:R0:W-:Y:S01]  /*1ec50*/  SYNCS.ARRIVE.TRANS64.RED.A1T0 RZ, [R2+URZ], RZ ;  /* 0x000000ff02ff79a7 */ /* 0x0001e2000810043f */
        /* <DEDUP_REMOVED lines=26> */
[----:B------:R-:W-:Y:S01]  /*1ee00*/  SEL R3, RZ, 0x1, P1 ;  /* 0x00000001ff037807 */ /* 0x000fe20000800000 */
        /* <DEDUP_REMOVED lines=32> */
[----:B------:R-:W-:Y:S01]  /*1f010*/  FMUL.FTZ R74, R83, R5 ;  /* 0x00000005534a7220 */ /* 0x000fe20000410000 */
[----:B------:R-:W-:Y:S01]  /*1f020*/  LOP3.LUT R208, R208, R3, RZ, 0x3c, !PT ;  /* 0x00000003d0d07212 */ /* 0x000fe200078e3cff */
[----:B------:R-:W-:Y:S01]  /*1f030*/  UIADD3 UR37, UR37, 0x1, URZ ;  /* 0x0000000125257890 */ /* 0x000fe2000fffe03f */
[----:B0-----:R-:W-:-:S11]  /*1f040*/  SEL R202, R202, RZ, P1 ;  /* 0x000000ffcaca7207 */ /* 0x001fd60000800000 */
.L_x_543:
[----:B------:R-:W-:Y:S05]  /*1f050*/  WARPSYNC.ALL ;  /* 0x0000000000007948 */ /* 0x000fea0003800000 */
[----:B------:R-:W0:Y:S08]  /*1f060*/  S2UR UR38, SR_CgaCtaId ;  /* 0x00000000002679c3 */ /* 0x000e300000008800 */
[----:B------:R-:W-:Y:S01]  /*1f070*/  BAR.SYNC.DEFER_BLOCKING 0x5, 0x180 ;  /* 0x0146000000007b1d */ /* 0x000fe20000010000 */
[----:B------:R-:W-:-:S05]  /*1f080*/  ISETP.NE.AND P1, PT, R219, RZ, PT ;  /* 0x000000ffdb00720c */ /* 0x000fca0003f25270 */
[----:B------:R-:W-:Y:S01]  /*1f090*/  UMOV UR4, 0x400 ;  /* 0x0000040000047882 */ /* 0x000fe20000000000 */
[----:B------:R-:W-:Y:S07]  /*1f0a0*/  BSSY B0, `(.L_x_602) ;  /* 0x0000423000007945 */ /* 0x000fee0003800000 */
[----:B------:R-:W1:Y:S01]  /*1f0b0*/  @!P1 LDC R219, c[0x0][0xad4] ;  /* 0x0002b500ffdb9b82 */ /* 0x000e620000000800 */
[----:B0-----:R-:W-:-:S06]  /*1f0c0*/  ULEA UR4, UR38, UR4, 0x18 ;  /* 0x0000000426047291 */ /* 0x001fcc000f8ec03f */
[----:B------:R-:W-:-:S05]  /*1f0d0*/  IMAD.U32 R18, RZ, RZ, UR4 ;  /* 0x00000004ff127e24 */ /* 0x000fca000f8e00ff */
[----:B-----5:R0:W2:Y:S01]  /*1f0e0*/  LDS.128 R136, [R18+0x298d0] ;  /* 0x0298d00012887984 */ /* 0x0200a20000000c00 */
[----:B------:R-:W-:Y:S06]  /*1f0f0*/  BAR.ARV 0x4, 0x180 ;  /* 0x0106000000007b1d */ /* 0x000fec0000002000 */
[----:B------:R-:W-:Y:S05]  /*1f100*/  @P0 BRA `(.L_x_603) ;  /* 0x00000034005c0947 */ /* 0x000fea0003800000 */
[----:B------:R-:W3:Y:S01]  /*1f110*/  LDL R20, [R1+0x54] ;  /* 0x0000540001147983 */ /* 0x000ee20000100800 */
[----:B------:R-:W-:Y:S01]  /*1f120*/  ULDC.64 UR4, c[0x4][0x40] ;  /* 0x0100100000047ab9 */ /* 0x000fe20000000a00 */
[----:B------:R-:W4:Y:S01]  /*1f130*/  S2R R13, SR_TID.X ;  /* 0x00000000000d7919 */ /* 0x000f220000002100 */
[----:B------:R-:W0:Y:S01]  /*1f140*/  S2R R15, SR_SWINHI ;  /* 0x00000000000f7919 */ /* 0x000e220000002f00 */
[----:B----4-:R-:W-:Y:S01]  /*1f150*/  IMAD.SHL.U32 R2, R13, 0x4, RZ ;  /* 0x000000040d027824 */ /* 0x010fe200078e00ff */
[----:B------:R-:W-:Y:S02]  /*1f160*/  MOV R58, R18 ;  /* 0x00000012003a7202 */ /* 0x000fe40000000f00 */
[----:B0-----:R-:W-:Y:S02]  /*1f170*/  MOV R59, R15 ;  /* 0x0000000f003b7202 */ /* 0x001fe40000000f00 */
[----:B------:R-:W-:-:S04]  /*1f180*/  LOP3.LUT R2, R2, 0xc, RZ, 0xc0, !PT ;  /* 0x0000000c02027812 */ /* 0x000fc800078ec0ff */
[----:B------:R-:W-:-:S05]  /*1f190*/  IADD3 R2, P0, R2, UR4, RZ ;  /* 0x0000000402027c10 */ /* 0x000fca000ff1e0ff */
[----:B------:R-:W-:Y:S01]  /*1f1a0*/  IMAD.X R3, RZ, RZ, UR5, P0 ;  /* 0x00000005ff037e24 */ /* 0x000fe200080e06ff */
[----:B------:R-:W-:-:S04]  /*1f1b0*/  LOP3.LUT P0, R13, R13, 0x3, RZ, 0xc0, !PT ;  /* 0x000000030d0d7812 */ /* 0x000fc8000780c0ff */
[----:B------:R0:W5:Y:S01]  /*1f1c0*/  LDG.E.CONSTANT R5, desc[UR50][R2.64] ;  /* 0x0000003202057981 */ /* 0x000162000c1e9900 */
[----:B------:R-:W-:-:S04]  /*1f1d0*/  ISETP.EQ.OR P0, PT, R13, 0x3, !P0 ;  /* 0x000000030d00780c */ /* 0x000fc80004702670 */
[----:B------:R-:W-:Y:S02]  /*1f1e0*/  SEL R96, R10, R11, P0 ;  /* 0x0000000b0a607207 */ /* 0x000fe40000000000 */
[----:B------:R-:W-:Y:S02]  /*1f1f0*/  SEL R67, R11, R10, P0 ;  /* 0x0000000a0b437207 */ /* 0x000fe40000000000 */
[----:B------:R-:W-:Y:S02]  /*1f200*/  SEL R13, R14, R99, P0 ;  /* 0x000000630e0d7207 */ /* 0x000fe40000000000 */
[----:B------:R-:W-:Y:S01]  /*1f210*/  SEL R99, R99, R14, P0 ;  /* 0x0000000e63637207 */ /* 0x000fe20000000000 */
[----:B------:R-:W-:Y:S01]  /*1f220*/  UMOV UR4, 0xffffffff ;  /* 0xffffffff00047882 */ /* 0x000fe20000000000 */
[----:B---3--:R-:W-:-:S03]  /*1f230*/  IMAD.WIDE R32, R20, 0x2, R58 ;  /* 0x0000000214207825 */ /* 0x008fc600078e023a */
[C---:B------:R-:W-:Y:S02]  /*1f240*/  IADD3 R31, P5, R32.reuse, 0x4060, RZ ;  /* 0x00004060201f7810 */ /* 0x040fe40007fbe0ff */
[C---:B------:R-:W-:Y:S02]  /*1f250*/  IADD3 R29, P1, R32.reuse, 0x4040, RZ ;  /* 0x00004040201d7810 */ /* 0x040fe40007f3e0ff */
[----:B------:R-:W-:Y:S02]  /*1f260*/  LOP3.LUT R30, R31, 0x380, RZ, 0xc0, !PT ;  /* 0x000003801f1e7812 */ /* 0x000fe400078ec0ff */
[----:B------:R-:W-:Y:S02]  /*1f270*/  LOP3.LUT R28, R29, 0x380, RZ, 0xc0, !PT ;  /* 0x000003801d1c7812 */ /* 0x000fe400078ec0ff */
[----:B0-----:R-:W-:Y:S02]  /*1f280*/  IADD3 R3, P3, R32, 0x4000, RZ ;  /* 0x0000400020037810 */ /* 0x001fe40007f7e0ff */
[----:B------:R-:W-:-:S02]  /*1f290*/  SHF.R.U64 R30, R30, 0x3, RZ ;  /* 0x000000031e1e7819 */ /* 0x000fc400000012ff */
[----:B------:R-:W-:Y:S02]  /*1f2a0*/  SHF.R.U64 R28, R28, 0x3, RZ ;  /* 0x000000031c1c7819 */ /* 0x000fe400000012ff */
[----:B------:R-:W-:Y:S02]  /*1f2b0*/  LOP3.LUT R20, R3, 0x380, RZ, 0xc0, !PT ;  /* 0x0000038003147812 */ /* 0x000fe400078ec0ff */
[----:B------:R-:W-:Y:S01]  /*1f2c0*/  LOP3.LUT R30, R30, R31, RZ, 0x3c, !PT ;  /* 0x0000001f1e1e7212 */ /* 0x000fe200078e3cff */
[----:B------:R-:W-:Y:S01]  /*1f2d0*/  IMAD.X R31, RZ, RZ, R33, P5 ;  /* 0x000000ffff1f7224 */ /* 0x000fe200028e0621 */
[----:B------:R-:W-:Y:S02]  /*1f2e0*/  LOP3.LUT R28, R28, R29, RZ, 0x3c, !PT ;  /* 0x0000001d1c1c7212 */ /* 0x000fe400078e3cff */
[----:B------:R-:W-:Y:S02]  /*1f2f0*/  IADD3.X R29, RZ, R33, RZ, P1, !PT ;  /* 0x00000021ff1d7210 */ /* 0x000fe40000ffe4ff */
[----:B------:R-:W-:-:S02]  /*1f300*/  IADD3 R27, P2, R32, 0x4020, RZ ;  /* 0x00004020201b7810 */ /* 0x000fc40007f5e0ff */
[C---:B------:R-:W-:Y:S02]  /*1f310*/  IADD3 R21, P4, R32.reuse, 0x60, RZ ;  /* 0x0000006020157810 */ /* 0x040fe40007f9e0ff */
[----:B------:R-:W-:Y:S02]  /*1f320*/  IADD3 R15, P5, R32, 0x40, RZ ;  /* 0x00000040200f7810 */ /* 0x000fe40007fbe0ff */
[----:B------:R-:W-:Y:S02]  /*1f330*/  SHF.R.U64 R20, R20, 0x3, RZ ;  /* 0x0000000314147819 */ /* 0x000fe400000012ff */
[----:B------:R-:W-:Y:S02]  /*1f340*/  IADD3 R11, P1, R32, 0x20, RZ ;  /* 0x00000020200b7810 */ /* 0x000fe40007f3e0ff */
[----:B------:R-:W-:Y:S02]  /*1f350*/  LOP3.LUT R26, R27, 0x380, RZ, 0xc0, !PT ;  /* 0x000003801b1a7812 */ /* 0x000fe400078ec0ff */
[----:B------:R-:W-:-:S02]  /*1f360*/  LOP3.LUT R14, R21, 0x380, RZ, 0xc0, !PT ;  /* 0x00000380150e7812 */ /* 0x000fc400078ec0ff */
[----:B------:R-:W-:Y:S02]  /*1f370*/  LOP3.LUT R20, R20, R3, RZ, 0x3c, !PT ;  /* 0x0000000314147212 */ /* 0x000fe400078e3cff */
[----:B------:R-:W-:Y:S02]  /*1f380*/  LOP3.LUT R10, R15, 0x380, RZ, 0xc0, !PT ;  /* 0x000003800f0a7812 */ /* 0x000fe400078ec0ff */
[----:B------:R-:W-:Y:S02]  /*1f390*/  LOP3.LUT R2, R11, 0x380, RZ, 0xc0, !PT ;  /* 0x000003800b027812 */ /* 0x000fe400078ec0ff */
[----:B------:R-:W-:Y:S02]  /*1f3a0*/  LOP3.LUT R3, R32, 0x380, RZ, 0xc0, !PT ;  /* 0x0000038020037812 */ /* 0x000fe400078ec0ff */
[----:B------:R-:W-:Y:S02]  /*1f3b0*/  SHF.R.U64 R26, R26, 0x3, RZ ;  /* 0x000000031a1a7819 */ /* 0x000fe400000012ff */
[----:B------:R-:W-:-:S02]  /*1f3c0*/  SHF.R.U64 R14, R14, 0x3, RZ ;  /* 0x000000030e0e7819 */ /* 0x000fc400000012ff */
[----:B------:R-:W-:Y:S02]  /*1f3d0*/  SHF.R.U64 R10, R10, 0x3, RZ ;  /* 0x000000030a0a7819 */ /* 0x000fe400000012ff */
[----:B------:R-:W-:Y:S02]  /*1f3e0*/  SHF.R.U64 R2, R2, 0x3, RZ ;  /* 0x0000000302027819 */ /* 0x000fe400000012ff */
[----:B------:R-:W-:Y:S02]  /*1f3f0*/  SHF.R.U64 R3, R3, 0x3, RZ ;  /* 0x0000000303037819 */ /* 0x000fe400000012ff */
        /* <DEDUP_REMOVED lines=8> */
[----:B------:R-:W-:-:S02]  /*1f480*/  LOP3.LUT R32, R3, R32, RZ, 0x3c, !PT ;  /* 0x0000002003207212 */ /* 0x000fc400078e3cff */
[-C--:B------:R-:W-:Y:S02]  /*1f490*/  IADD3.X R3, RZ, R33.reuse, RZ, P1, !PT ;  /* 0x00000021ff037210 */ /* 0x080fe40000ffe4ff */
[----:B------:R-:W-:Y:S02]  /*1f4a0*/  MOV R107, R32 ;  /* 0x00000020006b7202 */ /* 0x000fe40000000f00 */
[----:B------:R-:W-:Y:S02]  /*1f4b0*/  MOV R103, R30 ;  /* 0x0000001e00677202 */ /* 0x000fe40000000f00 */
[----:B------:R-:W-:Y:S02]  /*1f4c0*/  MOV R102, R28 ;  /* 0x0000001c00667202 */ /* 0x000fe40000000f00 */
[----:B------:R-:W-:Y:S02]  /*1f4d0*/  MOV R101, R26 ;  /* 0x0000001a00657202 */ /* 0x000fe40000000f00 */
[----:B------:R-:W-:-:S02]  /*1f4e0*/  MOV R100, R20 ;  /* 0x0000001400647202 */ /* 0x000fc40000000f00 */
[----:B------:R-:W-:Y:S02]  /*1f4f0*/  MOV R106, R14 ;  /* 0x0000000e006a7202 */ /* 0x000fe40000000f00 */
[----:B------:R-:W-:Y:S02]  /*1f500*/  MOV R105, R10 ;  /* 0x0000000a00697202 */ /* 0x000fe40000000f00 */
[----:B------:R-:W-:Y:S01]  /*1f510*/  MOV R104, R2 ;  /* 0x0000000200687202 */ /* 0x000fe20000000f00 */
[----:B------:R-:W-:Y:S06]  /*1f520*/  BRA.DIV UR4, `(.L_x_604) ;  /* 0x000000ce04dc7947 */ /* 0x000fec000b800000 */
[----:B------:R-:W-:Y:S01]  /*1f530*/  SEL R46, R48, R91, P0 ;  /* 0x0000005b302e7207 */ /* 0x000fe20000000000 */
[----:B-----5:R-:W-:Y:S01]  /*1f540*/  SHFL.IDX PT, R95, R13, R5, 0x1c1f ;  /* 0x001c1f050d5f7589 */ /* 0x020fe200000e0000 */
[----:B------:R-:W-:Y:S02]  /*1f550*/  SEL R34, R36, R119, P0 ;  /* 0x0000007724227207 */ /* 0x000fe40000000000 */
[----:B------:R-:W-:Y:S01]  /*1f560*/  SEL R91, R91, R48, P0 ;  /* 0x000000305b5b7207 */ /* 0x000fe20000000000 */
[----:B------:R-:W-:Y:S01]  /*1f570*/  SHFL.IDX PT, R96, R96, R5, 0x1c1f ;  /* 0x001c1f0560607589 */ /* 0x000fe200000e0000 */
[----:B------:R-:W-:Y:S02]  /*1f580*/  SEL R119, R119, R36, P0 ;  /* 0x0000002477777207 */ /* 0x000fe40000000000 */
[----:B------:R-:W-:Y:S01]  /*1f590*/  SEL R48, R73, R6, P0 ;  /* 0x0000000649307207 */ /* 0x000fe20000000000 */
[----:B------:R-:W-:Y:S01]  /*1f5a0*/  SHFL.IDX PT, R75, R34, R5, 0x1c1f ;  /* 0x001c1f05224b7589 */ /* 0x000fe200000e0000 */
[----:B------:R-:W-:-:S02]  /*1f5b0*/  SEL R36, R117, R0, P0 ;  /* 0x0000000075247207 */ /* 0x000fc40000000000 */
[----:B------:R-:W-:Y:S01]  /*1f5c0*/  SEL R73, R6, R73, P0 ;  /* 0x0000004906497207 */ /* 0x000fe20000000000 */
[----:B------:R-:W-:Y:S01]  /*1f5d0*/  SHFL.IDX PT, R47, R46, R5, 0x1c1f ;  /* 0x001c1f052e2f7589 */ /* 0x000fe200000e0000 */
[----:B------:R-:W-:Y:S02]  /*1f5e0*/  SEL R117, R0, R117, P0 ;  /* 0x0000007500757207 */ /* 0x000fe40000000000 */
[----:B------:R-:W-:Y:S01]  /*1f5f0*/  SEL R70, R44, R121, P0 ;  /* 0x000000792c467207 */ /* 0x000fe20000000000 */
[----:B------:R-:W-:Y:S01]  /*1f600*/  SHFL.IDX PT, R3, R36, R5, 0x1c1f ;  /* 0x001c1f0524037589 */ /* 0x000fe200000e0000 */
[----:B------:R-:W-:Y:S02]  /*1f610*/  LOP3.LUT R6, R5, 0x2, RZ, 0x3c, !PT ;  /* 0x0000000205067812 */ /* 0x000fe400078e3cff */
[----:B------:R-:W-:Y:S01]  /*1f620*/  SEL R0, R85, R40, P0 ;  /* 0x0000002855007207 */ /* 0x000fe20000000000 */
[----:B------:R-:W-:Y:S01]  /*1f630*/  SHFL.IDX PT, R21, R70, R5, 0x1c1f ;  /* 0x001c1f0546157589 */ /* 0x000fe200000e0000 */
[----:B------:R-:W-:-:S02]  /*1f640*/  SEL R65, R40, R85, P0 ;  /* 0x0000005528417207 */ /* 0x000fc40000000000 */
[----:B------:R-:W-:Y:S01]  /*1f650*/  SEL R121, R121, R44, P0 ;  /* 0x0000002c79797207 */ /* 0x000fe20000000000 */
[----:B------:R-:W0:Y:S01]  /*1f660*/  SHFL.IDX PT, R2, R99, R6, 0x1c1f ;  /* 0x001c1f0663027589 */ /* 0x000e2200000e0000 */
[----:B------:R-:W-:Y:S02]  /*1f670*/  SEL R68, R60, R111, P0 ;  /* 0x0000006f3c447207 */ /* 0x000fe40000000000 */
[----:B------:R-:W-:Y:S01]  /*1f680*/  SEL R54, R57, R114, P0 ;  /* 0x0000007239367207 */ /* 0x000fe20000000000 */
[----:B------:R-:W3:Y:S01]  /*1f690*/  SHFL.IDX PT, R36, R117, R6, 0x1c1f ;  /* 0x001c1f0675247589 */ /* 0x000ee200000e0000 */
        /* <DEDUP_REMOVED lines=8> */
[----:B------:R-:W4:Y:S01]  /*1f720*/  SHFL.IDX PT, R67, R67, R6, 0x1c1f ;  /* 0x001c1f0643437589 */ /* 0x000f2200000e0000 */
[----:B------:R-:W-:Y:S02]  /*1f730*/  SEL R20, R115, R112, P0 ;  /* 0x0000007073147207 */ /* 0x000fe40000000000 */
[----:B------:R-:W-:Y:S01]  /*1f740*/  SEL R32, R113, R92, P0 ;  /* 0x0000005c71207207 */ /* 0x000fe20000000000 */
[----:B------:R-:W1:Y:S01]  /*1f750*/  SHFL.IDX PT, R65, R65, R6, 0x1c1f ;  /* 0x001c1f0641417589 */ /* 0x000e6200000e0000 */
[----:B------:R-:W-:-:S02]  /*1f760*/  SEL R66, R109, R90, P0 ;  /* 0x0000005a6d427207 */ /* 0x000fc40000000000 */
[----:B------:R-:W-:Y:S01]  /*1f770*/  SEL R93, R64, R93, P0 ;  /* 0x0000005d405d7207 */ /* 0x000fe20000000000 */
[----:B------:R-:W-:Y:S01]  /*1f780*/  SHFL.IDX PT, R57, R57, R6, 0x1c1f ;  /* 0x001c1f0639397589 */ /* 0x000fe200000e0000 */
        /* <DEDUP_REMOVED lines=44> */
[----:B------:R-:W2:Y:S01]  /*1fa50*/  SHFL.IDX PT, R110, R91, R6, 0x1c1f ;  /* 0x001c1f065b6e7589 */ /* 0x000ea200000e0000 */
        /* <DEDUP_REMOVED lines=9> */
[----:B0-----:R-:W-:Y:S02]  /*1faf0*/  SEL R98, R95, R2, P0 ;  /* 0x000000025f627207 */ /* 0x001fe40000000000 */
[----:B------:R-:W-:Y:S01]  /*1fb00*/  SEL R95, R2, R95, P0 ;  /* 0x0000005f025f7207 */ /* 0x000fe20000000000 */
[----:B------:R-:W0:Y:S01]  /*1fb10*/  SHFL.IDX PT, R20, R119, R6, 0x1c1f ;  /* 0x001c1f0677147589 */ /* 0x000e2200000e0000 */
[----:B---3--:R-:W-:Y:S02]  /*1fb20*/  SEL R2, R3, R36, P0 ;  /* 0x0000002403027207 */ /* 0x008fe40000000000 */
[----:B------:R-:W-:Y:S01]  /*1fb30*/  SEL R3, R36, R3, P0 ;  /* 0x0000000324037207 */ /* 0x000fe20000000000 */
[----:B------:R-:W3:Y:S01]  /*1fb40*/  SHFL.IDX PT, R80, R113, R6, 0x1c1f ;  /* 0x001c1f0671507589 */ /* 0x000ee200000e0000 */
[----:B----4-:R-:W-:-:S02]  /*1fb50*/  SEL R99, R96, R67, P0 ;  /* 0x0000004360637207 */ /* 0x010fc40000000000 */
[----:B-1----:R-:W-:Y:S01]  /*1fb60*/  SEL R78, R0, R65, P0 ;  /* 0x00000041004e7207 */ /* 0x002fe20000000000 */
[----:B------:R-:W1:Y:S01]  /*1fb70*/  SHFL.IDX PT, R82, R111, R6, 0x1c1f ;  /* 0x001c1f066f527589 */ /* 0x000e6200000e0000 */
[----:B------:R-:W-:Y:S02]  /*1fb80*/  SEL R96, R67, R96, P0 ;  /* 0x0000006043607207 */ /* 0x000fe40000000000 */
[----:B------:R-:W-:Y:S01]  /*1fb90*/  SEL R0, R65, R0, P0 ;  /* 0x0000000041007207 */ /* 0x000fe20000000000 */
[----:B------:R-:W4:Y:S01]  /*1fba0*/  SHFL.IDX PT, R84, R109, R6, 0x1c1f ;  /* 0x001c1f066d547589 */ /* 0x000f2200000e0000 */
[----:B--2---:R-:W-:Y:S02]  /*1fbb0*/  SEL R46, R47, R110, P0 ;  /* 0x0000006e2f2e7207 */ /* 0x004fe40000000000 */
[----:B------:R-:W-:Y:S01]  /*1fbc0*/  SEL R47, R110, R47, P0 ;  /* 0x0000002f6e2f7207 */ /* 0x000fe20000000000 */
[----:B------:R2:W4:Y:S04]  /*1fbd0*/  SHFL.IDX PT, R91, R53, R6, 0x1c1f ;  /* 0x001c1f06355b7589 */ /* 0x00052800000e0000 */
[----:B------:R4:W-:Y:S04]  /*1fbe0*/  SHFL.IDX PT, R79, R42, R5, 0x1c1f ;  /* 0x001c1f052a4f7589 */ /* 0x0009e800000e0000 */
[----:B------:R-:W-:Y:S01]  /*1fbf0*/  SHFL.IDX PT, R68, R30, R5, 0x1c1f ;  /* 0x001c1f051e447589 */ /* 0x000fe200000e0000 */
[----:B0-----:R-:W-:-:S02]  /*1fc00*/  SEL R74, R75, R20, P0 ;  /* 0x000000144b4a7207 */ /* 0x001fc40000000000 */
[----:B--2---:R-:W-:Y:S01]  /*1fc10*/  SEL R53, R54, R57, P0 ;  /* 0x0000003936357207 */ /* 0x004fe20000000000 */
[----:B------:R-:W-:Y:S01]  /*1fc20*/  SHFL.IDX PT, R66, R28, R5, 0x1c1f ;  /* 0x001c1f051c427589 */ /* 0x000fe200000e0000 */
[----:B---3--:R-:W-:Y:S02]  /*1fc30*/  SEL R36, R37, R80, P0 ;  /* 0x0000005025247207 */ /* 0x008fe40000000000 */
[----:B------:R-:W-:Y:S01]  /*1fc40*/  SEL R54, R57, R54, P0 ;  /* 0x0000003639367207 */ /* 0x000fe20000000000 */
[----:B------:R-:W-:Y:S01]  /*1fc50*/  SHFL.IDX PT, R72, R26, R5, 0x1c1f ;  /* 0x001c1f051a487589 */ /* 0x000fe200000e0000 */
[----:B-1----:R-:W-:Y:S02]  /*1fc60*/  SEL R38, R39, R82, P0 ;  /* 0x0000005227267207 */ /* 0x002fe40000000000 */
[----:B------:R-:W-:Y:S01]  /*1fc70*/  SEL R75, R20, R75, P0 ;  /* 0x0000004b144b7207 */ /* 0x000fe20000000000 */
[----:B------:R-:W-:Y:S01]  /*1fc80*/  SHFL.IDX PT, R70, R24, R5, 0x1c1f ;  /* 0x001c1f0518467589 */ /* 0x000fe200000e0000 */
[----:B----4-:R-:W-:-:S02]  /*1fc90*/  SEL R40, R41, R84, P0 ;  /* 0x0000005429287207 */ /* 0x010fc40000000000 */
        /* <DEDUP_REMOVED lines=10> */
[----:B------:R-:W0:Y:S01]  /*1fd40*/  SHFL.IDX PT, R34, R115, R6, 0x1c1f ;  /* 0x001c1f0673227589 */ /* 0x000e2200000e0000 */
[----:B------:R-:W-:Y:S02]  /*1fd50*/  SEL R80, R81, R114, P0 ;  /* 0x0000007251507207 */ /* 0x000fe40000000000 */
[----:B------:R-:W-:Y:S01]  /*1fd60*/  SEL R64, R97, R64, P0 ;  /* 0x0000004061407207 */ /* 0x000fe20000000000 */
[----:B------:R-:W1:Y:S01]  /*1fd70*/  SHFL.IDX PT, R32, R121, R6, 0x1c1f ;  /* 0x001c1f0679207589 */ /* 0x000e6200000e0000 */
[----:B------:R-:W-:Y:S01]  /*1fd80*/  SEL R43, R60, R43, P0 ;  /* 0x0000002b3c2b7207 */ /* 0x000fe20000000000 */
[----:B------:R-:W-:Y:S01]  /*1fd90*/  IMAD.MOV.U32 R97, RZ, RZ, RZ ;  /* 0x000000ffff617224 */ /* 0x000fe200078e00ff */
[----:B------:R-:W-:Y:S01]  /*1fda0*/  SEL R81, R114, R81, P0 ;  /* 0x0000005172517207 */ /* 0x000fe20000000000 */
[----:B------:R-:W2:Y:S04]  /*1fdb0*/  SHFL.IDX PT, R108, R93, R6, 0x1c1f ;  /* 0x001c1f065d6c7589 */ /* 0x000ea800000e0000 */
[----:B------:R-:W3:Y:S04]  /*1fdc0*/  SHFL.IDX PT, R112, R87, R6, 0x1c1f ;  /* 0x001c1f0657707589 */ /* 0x000ee800000e0000 */
[----:B------:R-:W4:Y:S04]  /*1fdd0*/  SHFL.IDX PT, R116, R71, R6, 0x1c1f ;  /* 0x001c1f0647747589 */ /* 0x000f2800000e0000 */
[----:B------:R-:W4:Y:S04]  /*1fde0*/  SHFL.IDX PT, R118, R69, R6, 0x1c1f ;  /* 0x001c1f0645767589 */ /* 0x000f2800000e0000 */
[----:B------:R-:W4:Y:S01]  /*1fdf0*/  SHFL.IDX PT, R63, R63, R6, 0x1c1f ;  /* 0x001c1f063f3f7589 */ /* 0x000f2200000e0000 */
[----:B0-----:R-:W-:-:S02]  /*1fe00*/  SEL R76, R77, R34, P0 ;  /* 0x000000224d4c7207 */ /* 0x001fc40000000000 */
[----:B------:R-:W-:Y:S01]  /*1fe10*/  SEL R77, R34, R77, P0 ;  /* 0x0000004d224d7207 */ /* 0x000fe20000000000 */
[----:B------:R-:W0:Y:S01]  /*1fe20*/  SHFL.IDX PT, R61, R61, R6, 0x1c1f ;  /* 0x001c1f063d3d7589 */ /* 0x000e2200000e0000 */
[----:B-1----:R-:W-:Y:S02]  /*1fe30*/  SEL R20, R21, R32, P0 ;  /* 0x0000002015147207 */ /* 0x002fe40000000000 */
[----:B------:R-:W-:Y:S01]  /*1fe40*/  SEL R21, R32, R21, P0 ;  /* 0x0000001520157207 */ /* 0x000fe20000000000 */
[----:B------:R1:W-:Y:S01]  /*1fe50*/  SHFL.IDX PT, R109, R49, R6, 0x1c1f ;  /* 0x001c1f06316d7589 */ /* 0x0003e200000e0000 */
[----:B--2---:R-:W-:Y:S02]  /*1fe60*/  SEL R44, R45, R108, P0 ;  /* 0x0000006c2d2c7207 */ /* 0x004fe40000000000 */
[----:B------:R-:W-:Y:S01]  /*1fe70*/  SEL R45, R108, R45, P0 ;  /* 0x0000002d6c2d7207 */ /* 0x000fe20000000000 */
[----:B------:R-:W2:Y:S01]  /*1fe80*/  SHFL.IDX PT, R29, R29, R6, 0x1c1f ;  /* 0x001c1f061d1d7589 */ /* 0x000ea200000e0000 */
[----:B---3--:R-:W-:-:S02]  /*1fe90*/  SEL R48, R79, R112, P0 ;  /* 0x000000704f307207 */ /* 0x008fc40000000000 */
[----:B------:R-:W-:Y:S01]  /*1fea0*/  SEL R79, R112, R79, P0 ;  /* 0x0000004f704f7207 */ /* 0x000fe20000000000 */
[----:B------:R-:W3:Y:S01]  /*1feb0*/  SHFL.IDX PT, R27, R27, R6, 0x1c1f ;  /* 0x001c1f061b1b7589 */ /* 0x000ee200000e0000 */
[----:B----4-:R-:W-:Y:S02]  /*1fec0*/  SEL R82, R83, R116, P0 ;  /* 0x0000007453527207 */ /* 0x010fe40000000000 */
[----:B------:R-:W-:Y:S01]  /*1fed0*/  SEL R83, R116, R83, P0 ;  /* 0x0000005374537207 */ /* 0x000fe20000000000 */
[----:B------:R-:W4:Y:S01]  /*1fee0*/  SHFL.IDX PT, R33, R33, R6, 0x1c1f ;  /* 0x001c1f0621217589 */ /* 0x000f2200000e0000 */
[----:B------:R-:W-:Y:S02]  /*1fef0*/  SEL R84, R85, R118, P0 ;  /* 0x0000007655547207 */ /* 0x000fe40000000000 */
[----:B------:R-:W-:Y:S01]  /*1ff00*/  SEL R85, R118, R85, P0 ;  /* 0x0000005576557207 */ /* 0x000fe20000000000 */
[----:B------:R-:W4:Y:S01]  /*1ff10*/  SHFL.IDX PT, R31, R31, R6, 0x1c1f ;  /* 0x001c1f061f1f7589 */ /* 0x000f2200000e0000 */
[----:B-1----:R-:W-:-:S02]  /*1ff20*/  SEL R49, R50, R63, P0 ;  /* 0x0000003f32317207 */ /* 0x002fc40000000000 */
[----:B------:R-:W-:Y:S01]  /*1ff30*/  SEL R50, R63, R50, P0 ;  /* 0x000000323f327207 */ /* 0x000fe20000000000 */
[----:B------:R-:W1:Y:S01]  /*1ff40*/  SHFL.IDX PT, R35, R35, R6, 0x1c1f ;  /* 0x001c1f0623237589 */ /* 0x000e6200000e0000 */
[----:B0-----:R-:W-:Y:S02]  /*1ff50*/  SEL R51, R52, R61, P0 ;  /* 0x0000003d34337207 */ /* 0x001fe40000000000 */
[----:B------:R-:W-:Y:S01]  /*1ff60*/  SEL R52, R61, R52, P0 ;  /* 0x000000343d347207 */ /* 0x000fe20000000000 */
[----:B------:R0:W1:Y:S04]  /*1ff70*/  SHFL.IDX PT, R111, R55, R6, 0x1c1f ;  /* 0x001c1f06376f7589 */ /* 0x00006800000e0000 */
[----:B------:R-:W1:Y:S01]  /*1ff80*/  SHFL.IDX PT, R25, R25, R6, 0x1c1f ;  /* 0x001c1f0619197589 */ /* 0x000e6200000e0000 */
[----:B--2---:R-:W-:-:S02]  /*1ff90*/  SEL R65, R66, R29, P0 ;  /* 0x0000001d42417207 */ /* 0x004fc40000000000 */
[----:B------:R-:W-:Y:S01]  /*1ffa0*/  SEL R66, R29, R66, P0 ;  /* 0x000000421d427207 */ /* 0x000fe20000000000 */
[----:B------:R2:W2:Y:S01]  /*1ffb0*/  SHFL.IDX PT, R62, R62, R5, 0x1c1f ;  /* 0x001c1f053e3e7589 */ /* 0x0004a200000e0000 */
[----:B---3--:R-:W-:Y:S02]  /*1ffc0*/  SEL R67, R68, R27, P0 ;  /* 0x0000001b44437207 */ /* 0x008fe40000000000 */
[----:B0-----:R-:W-:Y:S01]  /*1ffd0*/  SEL R55, R56, R109, P0 ;  /* 0x0000006d38377207 */ /* 0x001fe20000000000 */
[----:B------:R0:W3:Y:S01]  /*1ffe0*/  SHFL.IDX PT, R4, R4, R5, 0x1c1f ;  /* 0x001c1f0504047589 */ /* 0x0000e200000e0000 */
[----:B----4-:R-:W-:Y:S02]  /*1fff0*/  SEL R69, R70, R33, P0 ;  /* 0x0000002146457207 */ /* 0x010fe40000000000 */
[----:B------:R-:W-:Y:S01]  /*20000*/  SEL R56, R109, R56, P0 ;  /* 0x000000386d387207 */ /* 0x000fe20000000000 */
[----:B------:R0:W4:Y:S01]  /*20010*/  SHFL.IDX PT, R9, R9, R6, 0x1c1f ;  /* 0x001c1f0609097589 */ /* 0x00012200000e0000 */
[----:B------:R-:W-:-:S02]  /*20020*/  SEL R71, R72, R31, P0 ;  /* 0x0000001f48477207 */ /* 0x000fc40000000000 */
[----:B------:R-:W-:Y:S01]  /*20030*/  SEL R68, R27, R68, P0 ;  /* 0x000000441b447207 */ /* 0x000fe20000000000 */
[----:B------:R0:W0:Y:S01]  /*20040*/  SHFL.IDX PT, R14, R7, R6, 0x1c1f ;  /* 0x001c1f06070e7589 */ /* 0x00002200000e0000 */
[----:B-1----:R-:W-:Y:S02]  /*20050*/  SEL R87, R90, R35, P0 ;  /* 0x000000235a577207 */ /* 0x002fe40000000000 */
[----:B------:R-:W-:Y:S02]  /*20060*/  SEL R72, R31, R72, P0 ;  /* 0x000000481f487207 */ /* 0x000fe40000000000 */
[----:B------:R-:W-:Y:S02]  /*20070*/  SEL R91, R92, R111, P0 ;  /* 0x0000006f5c5b7207 */ /* 0x000fe40000000000 */
[----:B------:R-:W-:Y:S02]  /*20080*/  SEL R70, R33, R70, P0 ;  /* 0x0000004621467207 */ /* 0x000fe40000000000 */
[----:B------:R-:W-:-:S02]  /*20090*/  SEL R93, R94, R25, P0 ;  /* 0x000000195e5d7207 */ /* 0x000fc40000000000 */
[----:B------:R-:W-:Y:S02]  /*200a0*/  SEL R90, R35, R90, P0 ;  /* 0x0000005a235a7207 */ /* 0x000fe40000000000 */
[----:B------:R-:W-:Y:S02]  /*200b0*/  SEL R94, R25, R94, P0 ;  /* 0x0000005e195e7207 */ /* 0x000fe40000000000 */
[----:B--2---:R-:W-:-:S07]  /*200c0*/  SEL R92, R111, R92, P0 ;  /* 0x0000005c6f5c7207 */ /* 0x004fce0000000000 */
.L_x_885:
[----:B------:R-:W-:Y:S05]  /*200d0*/  WARPSYNC.ALL ;  /* 0x0000000000007948 */ /* 0x000fea0003800000 */
[----:B------:R-:W-:Y:S01]  /*200e0*/  BAR.SYNC.DEFER_BLOCKING 0x1, 0x100 ;  /* 0x0044000000007b1d */ /* 0x000fe20000010000 */
[----:B---34-:R-:W-:Y:S02]  /*200f0*/  SEL R61, R4, R9, P0 ;  /* 0x00000009043d7207 */ /* 0x018fe40000000000 */
[----:B------:R-:W-:Y:S02]  /*20100*/  SEL R63, R9, R4, P0 ;  /* 0x00000004093f7207 */ /* 0x000fe40000000000 */
[----:B0-----:R-:W-:Y:S01]  /*20110*/  SEL R60, R62, R14, P0 ;  /* 0x0000000e3e3c7207 */ /* 0x001fe20000000000 */
[----:B------:R-:W-:Y:S01]  /*20120*/  ULDC.64 UR6, c[0x0][0xc08] ;  /* 0x0003020000067ab9 */ /* 0x000fe20000000a00 */
[----:B------:R-:W-:Y:S01]  /*20130*/  F2FP.BF16.F32.PACK_AB R4, R98, R99 ;  /* 0x000000636204723e */ /* 0x000fe200000010ff */
[----:B------:R-:W-:Y:S01]  /*20140*/  ULDC.64 UR4, c[0x0][0xc00] ;  /* 0x0003000000047ab9 */ /* 0x000fe20000000a00 */
[----:B------:R-:W-:-:S02]  /*20150*/  F2FP.BF16.F32.PACK_AB R5, R84, R49 ;  /* 0x000000315405723e */ /* 0x000fc400000010ff */
[----:B------:R-:W-:Y:S02]  /*20160*/  F2FP.BF16.F32.PACK_AB R6, R95, R96 ;  /* 0x000000605f06723e */ /* 0x000fe400000010ff */
[----:B------:R-:W-:Y:S02]  /*20170*/  F2FP.BF16.F32.PACK_AB R7, R85, R50 ;  /* 0x000000325507723e */ /* 0x000fe400000010ff */
[----:B------:R-:W-:Y:S02]  /*20180*/  SEL R62, R14, R62, P0 ;  /* 0x0000003e0e3e7207 */ /* 0x000fe40000000000 */
[----:B------:R-:W-:Y:S02]  /*20190*/  F2FP.BF16.F32.PACK_AB R8, R74, R76 ;  /* 0x0000004c4a08723e */ /* 0x000fe400000010ff */
[----:B------:R-:W-:Y:S02]  /*201a0*/  F2FP.BF16.F32.PACK_AB R9, R51, R53 ;  /* 0x000000353309723e */ /* 0x000fe400000010ff */
[----:B------:R-:W-:-:S02]  /*201b0*/  F2FP.BF16.F32.PACK_AB R10, R75, R77 ;  /* 0x0000004d4b0a723e */ /* 0x000fc400000010ff */
[----:B------:R-:W-:Y:S01]  /*201c0*/  F2FP.BF16.F32.PACK_AB R11, R52, R54 ;  /* 0x00000036340b723e */ /* 0x000fe200000010ff */
[----:B------:R0:W-:Y:S01]  /*201d0*/  STSM.16.M88.4 [R107], R4 ;  /* 0x000000046b007844 */ /* 0x0001e20000000200 */
        /* <DEDUP_REMOVED lines=10> */
[----:B------:R-:W-:Y:S02]  /*20280*/  F2FP.BF16.F32.PACK_AB R28, R38, R40 ;  /* 0x00000028261c723e */ /* 0x000fe400000010ff */
[----:B------:R-:W-:Y:S01]  /*20290*/  F2FP.BF16.F32.PACK_AB R29, R69, R71 ;  /* 0x00000047451d723e */ /* 0x000fe200000010ff */
[----:B------:R-:W-:Y:S01]  /*202a0*/  STSM.16.M88.4 [R106], R24 ;  /* 0x000000186a007844 */ /* 0x000fe20000000200 */
[----:B------:R-:W-:-:S02]  /*202b0*/  F2FP.BF16.F32.PACK_AB R30, R39, R41 ;  /* 0x00000029271e723e */ /* 0x000fc400000010ff */
[----:B------:R-:W-:Y:S02]  /*202c0*/  F2FP.BF16.F32.PACK_AB R31, R70, R72 ;  /* 0x00000048461f723e */ /* 0x000fe400000010ff */
[----:B------:R-:W-:Y:S02]  /*202d0*/  F2FP.BF16.F32.PACK_AB R32, R42, R44 ;  /* 0x0000002c2a20723e */ /* 0x000fe400000010ff */
[----:B------:R-:W-:Y:S01]  /*202e0*/  F2FP.BF16.F32.PACK_AB R33, R73, R87 ;  /* 0x000000574921723e */ /* 0x000fe200000010ff */
[----:B------:R-:W-:Y:S01]  /*202f0*/  STSM.16.M88.4 [R100], R28 ;  /* 0x0000001c64007844 */ /* 0x000fe20000000200 */
[----:B------:R-:W-:Y:S02]  /*20300*/  F2FP.BF16.F32.PACK_AB R34, R43, R45 ;  /* 0x0000002d2b22723e */ /* 0x000fe400000010ff */
[----:B------:R-:W-:Y:S02]  /*20310*/  F2FP.BF16.F32.PACK_AB R35, R86, R90 ;  /* 0x0000005a5623723e */ /* 0x000fe400000010ff */
[----:B0-----:R-:W-:-:S02]  /*20320*/  F2FP.BF16.F32.PACK_AB R4, R46, R48 ;  /* 0x000000302e04723e */ /* 0x001fc400000010ff */
[----:B------:R-:W-:Y:S01]  /*20330*/  F2FP.BF16.F32.PACK_AB R5, R91, R93 ;  /* 0x0000005d5b05723e */ /* 0x000fe200000010ff */
[----:B------:R0:W-:Y:S01]  /*20340*/  STSM.16.M88.4 [R101], R32 ;  /* 0x0000002065007844 */ /* 0x0001e20000000200 */
[----:B------:R-:W-:Y:S02]  /*20350*/  F2FP.BF16.F32.PACK_AB R6, R47, R79 ;  /* 0x0000004f2f06723e */ /* 0x000fe400000010ff */
[----:B------:R-:W-:Y:S02]  /*20360*/  F2FP.BF16.F32.PACK_AB R7, R92, R94 ;  /* 0x0000005e5c07723e */ /* 0x000fe400000010ff */
[----:B-1----:R-:W-:Y:S02]  /*20370*/  F2FP.BF16.F32.PACK_AB R8, R80, R82 ;  /* 0x000000525008723e */ /* 0x002fe400000010ff */
[----:B------:R-:W-:Y:S01]  /*20380*/  F2FP.BF16.F32.PACK_AB R10, R81, R83 ;  /* 0x00000053510a723e */ /* 0x000fe200000010ff */
[----:B------:R1:W-:Y:S01]  /*20390*/  STSM.16.M88.4 [R102], R4 ;  /* 0x0000000466007844 */ /* 0x0003e20000000200 */
[----:B------:R-:W-:-:S02]  /*203a0*/  F2FP.BF16.F32.PACK_AB R9, R61, R60 ;  /* 0x0000003c3d09723e */ /* 0x000fc400000010ff */
[----:B------:R-:W-:Y:S02]  /*203b0*/  F2FP.BF16.F32.PACK_AB R11, R63, R62 ;  /* 0x0000003e3f0b723e */ /* 0x000fe400000010ff */
[----:B------:R-:W-:Y:S02]  /*203c0*/  ISETP.NE.U32.AND P3, PT, RZ, UR6, PT ;  /* 0x00000006ff007c0c */ /* 0x000fe4000bf65070 */
[----:B------:R-:W-:Y:S01]  /*203d0*/  ISETP.NE.U32.AND P0, PT, RZ, UR4, PT ;  /* 0x00000004ff007c0c */ /* 0x000fe2000bf05070 */
[----:B------:R3:W-:Y:S01]  /*203e0*/  STSM.16.M88.4 [R103], R8 ;  /* 0x0000000867007844 */ /* 0x0007e20000000200 */
[----:B------:R-:W-:Y:S01]  /*203f0*/  BAR.SYNC.DEFER_BLOCKING 0x1, 0x100 ;  /* 0x0044000000007b1d */ /* 0x000fe20000010000 */
[----:B------:R-:W-:Y:S02]  /*20400*/  ISETP.NE.AND.EX P3, PT, RZ, UR7, PT, P3 ;  /* 0x00000007ff007c0c */ /* 0x000fe4000bf65330 */
[----:B--2---:R-:W-:Y:S02]  /*20410*/  IADD3 R12, P1, R220, UR4, RZ ;  /* 0x00000004dc0c7c10 */ /* 0x004fe4000ff3e0ff */
[----:B------:R-:W-:-:S03]  /*20420*/  ISETP.NE.AND.EX P0, PT, RZ, UR5, PT, P0 ;  /* 0x00000005ff007c0c */ /* 0x000fc6000bf05300 */
[----:B0-----:R-:W0:Y:S01]  /*20430*/  LDC R101, c[0x0][0xbe8] ;  /* 0x0002fa00ff657b82 */ /* 0x001e220000000800 */
[----:B------:R-:W-:-:S05]  /*20440*/  IADD3.X R13, R221, UR5, RZ, P1, !PT ;  /* 0x00000005dd0d7c10 */ /* 0x000fca0008ffe4ff */
[----:B------:R-:W-:Y:S01]  /*20450*/  @P3 IADD3 R220, P1, R220, UR6, RZ ;  /* 0x00000006dcdc3c10 */ /* 0x000fe2000ff3e0ff */
[----:B------:R-:W-:Y:S02]  /*20460*/  ULDC UR6, c[0x0][0xa88] ;  /* 0x0002a20000067ab9 */ /* 0x000fe40000000800 */
[----:B------:R-:W-:Y:S01]  /*20470*/  IMAD.U32 R100, RZ, RZ, UR6 ;  /* 0x00000006ff647e24 */ /* 0x000fe2000f8e00ff */
[----:B------:R-:W-:Y:S01]  /*20480*/  @P3 IADD3.X R221, R221, UR7, RZ, P1, !PT ;  /* 0x00000007dddd3c10 */ /* 0x000fe20008ffe4ff */
[----:B------:R2:W5:Y:S04]  /*20490*/  @P0 LDG.E R97, desc[UR50][R12.64] ;  /* 0x000000320c610981 */ /* 0x000568000c1e1900 */
[----:B------:R2:W5:Y:S01]  /*204a0*/  @P3 LDG.E R100, desc[UR50][R220.64] ;  /* 0x00000032dc643981 */ /* 0x000562000c1e1900 */
[----:B-1----:R-:W-:Y:S01]  /*204b0*/  IMAD.MOV.U32 R4, RZ, RZ, 0x9b8 ;  /* 0x000009b8ff047424 */ /* 0x002fe200078e00ff */
[----:B------:R-:W-:-:S02]  /*204c0*/  ISETP.GT.AND P2, PT, R219, 0x1, PT ;  /* 0x00000001db00780c */ /* 0x000fc40003f44270 */
[----:B0-----:R-:W-:Y:S02]  /*204d0*/  ISETP.NE.AND P1, PT, R101, 0x1, PT ;  /* 0x000000016500780c */ /* 0x001fe40003f25270 */
[----:B------:R-:W-:-:S04]  /*204e0*/  SEL R4, R4, 0x978, P2 ;  /* 0x0000097804047807 */ /* 0x000fc80001000000 */
[----:B---3--:R2:W0:Y:S08]  /*204f0*/  LDC.64 R10, c[0x0][R4+0x220] ;  /* 0x00008800040a7b82 */ /* 0x0084300000000a00 */
[----:B------:R2:W1:Y:S08]  /*20500*/  LDC.64 R14, c[0x0][R4+0x218] ;  /* 0x00008600040e7b82 */ /* 0x0004700000000a00 */
[----:B------:R2:W3:Y:S01]  /*20510*/  LDC.64 R8, c[0x0][R4+0x228] ;  /* 0x00008a0004087b82 */ /* 0x0004e20000000a00 */
[----:B------:R-:W-:Y:S05]  /*20520*/  @P3 BRA `(.L_x_605) ;  /* 0x0000000000103947 */ /* 0x000fea0003800000 */
[----:B------:R-:W-:Y:S05]  /*20530*/  @!P0 BRA `(.L_x_605) ;  /* 0x00000000000c8947 */ /* 0x000fea0003800000 */
[----:B------:R-:W4:Y:S04]  /*20540*/  LDG.E R5, desc[UR50][R12.64] ;  /* 0x000000320c057981 */ /* 0x000f28000c1e1900 */
[----:B-----5:R-:W4:Y:S02]  /*20550*/  LDG.E R100, desc[UR50][R12.64+0x4] ;  /* 0x000004320c647981 */ /* 0x020f24000c1e1900 */
[----:B----4-:R-:W-:-:S07]  /*20560*/  IMAD.IADD R100, R100, 0x1, -R5 ;  /* 0x0000000164647824 */ /* 0x010fce00078e0a05 */
.L_x_605:
[----:B------:R-:W4:Y:S01]  /*20570*/  LDL R24, [R1+0x50] ;  /* 0x0000500001187983 */ /* 0x000f220000100800 */
[----:B--2---:R-:W2:Y:S01]  /*20580*/  LDC.64 R4, c[0x0][R4+0x210] ;  /* 0x0000840004047b82 */ /* 0x004ea20000000a00 */
[----:B------:R-:W-:Y:S01]  /*20590*/  ISETP.NE.U32.AND P0, PT, RZ, UR4, PT ;  /* 0x00000004ff007c0c */ /* 0x000fe2000bf05070 */
[-C--:B-1----:R-:W-:Y:S01]  /*205a0*/  IMAD R27, R15, R169.reuse, RZ ;  /* 0x000000a90f1b7224 */ /* 0x082fe200078e02ff */
[----:B------:R-:W2:Y:S01]  /*205b0*/  LDL R28, [R1+0x48] ;  /* 0x00004800011c7983 */ /* 0x000ea20000100800 */
[----:B------:R-:W-:Y:S01]  /*205c0*/  IMAD.WIDE.U32 R14, R14, R169, RZ ;  /* 0x000000a90e0e7225 */ /* 0x000fe200078e00ff */
[----:B------:R-:W-:-:S03]  /*205d0*/  ISETP.NE.AND.EX P0, PT, RZ, UR5, PT, P0 ;  /* 0x00000005ff007c0c */ /* 0x000fc6000bf05300 */
[----:B------:R-:W1:Y:S01]  /*205e0*/  @P1 LDC R12, c[0x0][0xbec] ;  /* 0x0002fb00ff0c1b82 */ /* 0x000e620000000800 */
[----:B------:R-:W-:-:S07]  /*205f0*/  SEL R13, R214, RZ, !P0 ;  /* 0x000000ffd60d7207 */ /* 0x000fce0004000000 */
[----:B------:R-:W1:Y:S08]  /*20600*/  @P1 LDC R31, c[0x0][0xbf0] ;  /* 0x0002fc00ff1f1b82 */ /* 0x000e700000000800 */
[----:B------:R-:W1:Y:S01]  /*20610*/  LDC.64 R6, c[0x0][0xba8] ;  /* 0x0002ea00ff067b82 */ /* 0x000e620000000a00 */
[----:B------:R-:W1:Y:S01]  /*20620*/  S2R R26, SR_TID.X ;  /* 0x00000000001a7919 */ /* 0x000e620000002100 */
[----:B------:R-:W-:Y:S01]  /*20630*/  SEL R25, R222, RZ, !P0 ;  /* 0x000000ffde197207 */ /* 0x000fe20004000000 */
[----:B0-----:R-:W-:-:S04]  /*20640*/  IMAD R11, R11, R13, RZ ;  /* 0x0000000d0b0b7224 */ /* 0x001fc800078e02ff */
[C---:B------:R-:W-:Y:S02]  /*20650*/  IMAD R29, R10.reuse, R25, R11 ;  /* 0x000000190a1d7224 */ /* 0x040fe400078e020b */
[----:B------:R-:W-:Y:S01]  /*20660*/  IMAD.WIDE.U32 R10, R10, R13, RZ ;  /* 0x0000000d0a0a7225 */ /* 0x000fe200078e00ff */
[----:B------:R-:W-:-:S03]  /*20670*/  SEL R25, R226, RZ, P2 ;  /* 0x000000ffe2197207 */ /* 0x000fc60001000000 */
[----:B------:R-:W-:Y:S02]  /*20680*/  IMAD.IADD R29, R11, 0x1, R29 ;  /* 0x000000010b1d7824 */ /* 0x000fe400078e021d */
[----:B------:R-:W-:Y:S01]  /*20690*/  IMAD.IADD R27, R15, 0x1, R27 ;  /* 0x000000010f1b7824 */ /* 0x000fe200078e021b */
[--C-:B-----5:R-:W-:Y:S01]  /*206a0*/  IADD3 R14, P0, P3, R10, R14, R97.reuse ;  /* 0x0000000e0a0e7210 */ /* 0x120fe20007b1e061 */
[-C--:B---3--:R-:W-:Y:S01]  /*206b0*/  IMAD R15, R9, R25.reuse, RZ ;  /* 0x00000019090f7224 */ /* 0x088fe200078e02ff */
[----:B------:R-:W-:Y:S01]  /*206c0*/  SHF.R.S32.HI R10, RZ, 0x1f, R97 ;  /* 0x0000001fff0a7819 */ /* 0x000fe20000011461 */
[----:B------:R-:W-:Y:S01]  /*206d0*/  IMAD.WIDE.U32 R8, R8, R25, RZ ;  /* 0x0000001908087225 */ /* 0x000fe200078e00ff */
[----:B-1----:R-:W0:Y:S04]  /*206e0*/  @!P2 LDC R6, c[0x0][0xb50] ;  /* 0x0002d400ff06ab82 */ /* 0x002e280000000800 */
[----:B------:R-:W-:-:S04]  /*206f0*/  IADD3 R15, R9, R15, RZ ;  /* 0x0000000f090f7210 */ /* 0x000fc80007ffe0ff */
[----:B------:R-:W1:Y:S01]  /*20700*/  @!P2 LDC R7, c[0x0][0xb54] ;  /* 0x0002d500ff07ab82 */ /* 0x000e620000000800 */
[----:B------:R-:W-:-:S05]  /*20710*/  VIADD R30, R26, 0xffffff80 ;  /* 0xffffff801a1e7836 */ /* 0x000fca0000000000 */
[----:B------:R-:W-:-:S04]  /*20720*/  SHF.R.S32.HI R26, RZ, 0x1f, R30 ;  /* 0x0000001fff1a7819 */ /* 0x000fc8000001141e */
[----:B------:R-:W-:-:S04]  /*20730*/  LEA.HI R26, R26, R30, RZ, 0x7 ;  /* 0x0000001e1a1a7211 */ /* 0x000fc800078f38ff */
[----:B------:R-:W-:Y:S01]  /*20740*/  LOP3.LUT R26, R26, 0xffffff80, RZ, 0xc0, !PT ;  /* 0xffffff801a1a7812 */ /* 0x000fe200078ec0ff */
[----:B------:R-:W-:-:S04]  /*20750*/  IMAD R100, R100, R101, RZ ;  /* 0x0000006564647224 */ /* 0x000fc800078e02ff */
[----:B------:R-:W-:Y:S01]  /*20760*/  IMAD.IADD R26, R30, 0x1, -R26 ;  /* 0x000000011e1a7824 */ /* 0x000fe200078e0a1a */
[----:B----4-:R-:W-:-:S05]  /*20770*/  LEA R33, R223, R24, 0x7 ;  /* 0x00000018df217211 */ /* 0x010fca00078e38ff */
[----:B------:R-:W-:-:S04]  /*20780*/  @P1 IMAD.HI.U32 R12, R33, R12, RZ ;  /* 0x0000000c210c1227 */ /* 0x000fc800078e00ff */
[----:B------:R-:W-:Y:S01]  /*20790*/  IMAD.MOV.U32 R11, RZ, RZ, R33 ;  /* 0x000000ffff0b7224 */ /* 0x000fe200078e0021 */
[----:B------:R-:W-:Y:S02]  /*207a0*/  @P1 SHF.R.U32.HI R11, RZ, R31, R12 ;  /* 0x0000001fff0b1219 */ /* 0x000fe4000001160c */
[----:B------:R-:W-:-:S03]  /*207b0*/  IADD3.X R12, R29, R27, R10, P0, P3 ;  /* 0x0000001b1d0c7210 */ /* 0x000fc600007e640a */
[--C-:B------:R-:W-:Y:S01]  /*207c0*/  IMAD.MOV R24, RZ, RZ, -R11.reuse ;  /* 0x000000ffff187224 */ /* 0x100fe200078e0a0b */
[----:B------:R-:W-:Y:S02]  /*207d0*/  IADD3 R8, P0, P3, R11, R14, R8 ;  /* 0x0000000e0b087210 */ /* 0x000fe40007b1e008 */
[----:B------:R-:W-:Y:S01]  /*207e0*/  SHF.R.S32.HI R9, RZ, 0x1f, R11 ;  /* 0x0000001fff097819 */ /* 0x000fe2000001140b */
[----:B------:R-:W-:-:S03]  /*207f0*/  IMAD R11, R101, R24, R33 ;  /* 0x00000018650b7224 */ /* 0x000fc600078e0221 */
[----:B------:R-:W-:Y:S01]  /*20800*/  IADD3.X R9, R9, R12, R15, P0, P3 ;  /* 0x0000000c09097210 */ /* 0x000fe200007e640f */
[-C--:B--2---:R-:W-:Y:S01]  /*20810*/  IMAD R5, R5, R11.reuse, RZ ;  /* 0x0000000b05057224 */ /* 0x084fe200078e02ff */
[----:B------:R-:W-:Y:S01]  /*20820*/  SHF.R.S32.HI R15, RZ, 0x1f, R11 ;  /* 0x0000001fff0f7819 */ /* 0x000fe2000001140b */
[----:B------:R-:W-:-:S04]  /*20830*/  IMAD.WIDE.U32 R8, R4, R11, R8 ;  /* 0x0000000b04087225 */ /* 0x000fc800078e0008 */
[----:B------:R-:W-:-:S04]  /*20840*/  IMAD R5, R4, R15, R5 ;  /* 0x0000000f04057224 */ /* 0x000fc800078e0205 */
[----:B------:R-:W-:Y:S01]  /*20850*/  IMAD.IADD R4, R9, 0x1, R5 ;  /* 0x0000000109047824 */ /* 0x000fe200078e0205 */
[----:B0-----:R-:W-:-:S04]  /*20860*/  LEA R9, P0, R8, R6, 0x2 ;  /* 0x0000000608097211 */ /* 0x001fc800078010ff */
[----:B-1----:R-:W-:Y:S01]  /*20870*/  LEA.HI.X R8, R8, R7, R4, 0x2, P0 ;  /* 0x0000000708087211 */ /* 0x002fe200000f1404 */
[----:B------:R-:W-:Y:S01]  /*20880*/  SHFL.IDX PT, R6, R9, 0x1, 0x1c1f ;  /* 0x003c1f0009067f89 */ /* 0x000fe200000e0000 */
[----:B------:R-:W-:-:S03]  /*20890*/  IMAD R35, R223, 0x80, R28 ;  /* 0x00000080df237824 */ /* 0x000fc600078e021c */
[----:B------:R-:W-:Y:S04]  /*208a0*/  SHFL.IDX PT, R4, R9, RZ, 0x1c1f ;  /* 0x001c1fff09047589 */ /* 0x000fe800000e0000 */
[----:B------:R-:W0:Y:S04]  /*208b0*/  SHFL.IDX PT, R5, R8, RZ, 0x1c1f ;  /* 0x001c1fff08057589 */ /* 0x000e2800000e0000 */
[----:B------:R-:W1:Y:S01]  /*208c0*/  SHFL.IDX PT, R7, R8, 0x1, 0x1c1f ;  /* 0x003c1f0008077f89 */ /* 0x000e6200000e0000 */
[----:B------:R-:W-:Y:S02]  /*208d0*/  LOP3.LUT P0, RZ, R26, 0x3, RZ, 0xc0, !PT ;  /* 0x000000031aff7812 */ /* 0x000fe4000780c0ff */
[----:B------:R-:W-:-:S02]  /*208e0*/  IADD3 R27, R35, 0x8, RZ ;  /* 0x00000008231b7810 */ /* 0x000fc40007ffe0ff */
[-C--:B------:R-:W-:Y:S02]  /*208f0*/  ISETP.GE.OR P3, PT, R35, R100.reuse, P0 ;  /* 0x000000642300720c */ /* 0x080fe40000766670 */
[----:B------:R-:W-:-:S11]  /*20900*/  ISETP.GE.OR P0, PT, R27, R100, P0 ;  /* 0x000000641b00720c */ /* 0x000fd60000706670 */
[----:B0-----:R0:W-:Y:S04]  /*20910*/  @!P3 ST.E desc[UR50][R4.64], R88 ;  /* 0x000000580400b985 */ /* 0x0011e8000c101932 */
[----:B-1----:R0:W-:Y:S01]  /*20920*/  @!P0 ST.E desc[UR50][R6.64], R89 ;  /* 0x0000005906008985 */ /* 0x0021e2000c101932 */
[----:B------:R-:W-:Y:S05]  /*20930*/  @P2 BRA `(.L_x_606) ;  /* 0x0000000800c02947 */ /* 0x000fea0003800000 */
[----:B------:R-:W1:Y:S01]  /*20940*/  S2R R26, SR_TID.X ;  /* 0x00000000001a7919 */ /* 0x000e620000002100 */
[----:B------:R-:W-:Y:S01]  /*20950*/  IMAD.SHL.U32 R9, R217, 0x8, RZ ;  /* 0x00000008d9097824 */ /* 0x000fe200078e00ff */
[----:B------:R-:W2:Y:S01]  /*20960*/  @P1 LDC R15, c[0x0][0xbec] ;  /* 0x0002fb00ff0f1b82 */ /* 0x000ea20000000800 */
[----:B------:R-:W-:-:S07]  /*20970*/  ULDC.64 UR4, c[0x0][0xaa0] ;  /* 0x0002a80000047ab9 */ /* 0x000fce0000000a00 */
[----:B------:R-:W3:Y:S01]  /*20980*/  @P1 LDC R21, c[0x0][0xbf0] ;  /* 0x0002fc00ff151b82 */ /* 0x000ee20000000800 */
[----:B-1----:R-:W-:-:S05]  /*20990*/  VIADD R26, R26, 0xffffff80 ;  /* 0xffffff801a1a7836 */ /* 0x002fca0000000000 */
[----:B------:R-:W-:-:S04]  /*209a0*/  SHF.R.S32.HI R102, RZ, 0x1f, R26 ;  /* 0x0000001fff667819 */ /* 0x000fc8000001141a */
[----:B------:R-:W-:-:S04]  /*209b0*/  LEA.HI R102, R102, R26, RZ, 0x3 ;  /* 0x0000001a66667211 */ /* 0x000fc800078f18ff */
[----:B------:R-:W-:-:S05]  /*209c0*/  SHF.R.S32.HI R102, RZ, 0x3, R102 ;  /* 0x00000003ff667819 */ /* 0x000fca0000011466 */
[----:B------:R-:W-:-:S04]  /*209d0*/  IMAD R3, R102, 0x40, R9 ;  /* 0x0000004066037824 */ /* 0x000fc800078e0209 */
[----:B------:R-:W-:-:S03]  /*209e0*/  IMAD.WIDE R58, R3, 0x2, R58 ;  /* 0x00000002033a7825 */ /* 0x000fc600078e023a */
[C---:B------:R-:W-:Y:S02]  /*209f0*/  IADD3 R29, P0, R58.reuse, 0x2000, RZ ;  /* 0x000020003a1d7810 */ /* 0x040fe40007f1e0ff */
[----:B------:R-:W-:Y:S02]  /*20a00*/  IADD3 R25, P5, R58, 0x1000, RZ ;  /* 0x000010003a197810 */ /* 0x000fe40007fbe0ff */
[----:B------:R-:W-:Y:S02]  /*20a10*/  LOP3.LUT R28, R29, 0x380, RZ, 0xc0, !PT ;  /* 0x000003801d1c7812 */ /* 0x000fe400078ec0ff */
[----:B------:R-:W-:Y:S02]  /*20a20*/  LOP3.LUT R24, R25, 0x380, RZ, 0xc0, !PT ;  /* 0x0000038019187812 */ /* 0x000fe400078ec0ff */
[----:B------:R-:W-:Y:S01]  /*20a30*/  SHF.R.U64 R28, R28, 0x3, RZ ;  /* 0x000000031c1c7819 */ /* 0x000fe200000012ff */
[----:B------:R-:W-:Y:S01]  /*20a40*/  IMAD R10, R10, UR4, RZ ;  /* 0x000000040a0a7c24 */ /* 0x000fe2000f8e02ff */
[----:B------:R-:W-:-:S02]  /*20a50*/  SHF.R.U64 R24, R24, 0x3, RZ ;  /* 0x0000000318187819 */ /* 0x000fc400000012ff */
[----:B------:R-:W-:Y:S02]  /*20a60*/  LOP3.LUT R28, R28, R29, RZ, 0x3c, !PT ;  /* 0x0000001d1c1c7212 */ /* 0x000fe400078e3cff */
[----:B------:R-:W-:Y:S02]  /*20a70*/  IADD3.X R29, RZ, R59, RZ, P0, !PT ;  /* 0x0000003bff1d7210 */ /* 0x000fe400007fe4ff */
[----:B------:R-:W-:Y:S01]  /*20a80*/  IADD3 R3, P0, R58, 0x7000, RZ ;  /* 0x000070003a037810 */ /* 0x000fe20007f1e0ff */
[----:B------:R-:W-:Y:S01]  /*20a90*/  IMAD R11, R97, UR5, R10 ;  /* 0x00000005610b7c24 */ /* 0x000fe2000f8e020a */
[----:B------:R-:W-:Y:S01]  /*20aa0*/  LOP3.LUT R24, R24, R25, RZ, 0x3c, !PT ;  /* 0x0000001918187212 */ /* 0x000fe200078e3cff */
[----:B------:R-:W-:Y:S01]  /*20ab0*/  IMAD.X R25, RZ, RZ, R59, P5 ;  /* 0x000000ffff197224 */ /* 0x000fe200028e063b */
[----:B------:R-:W-:Y:S01]  /*20ac0*/  LOP3.LUT R0, R3, 0x380, RZ, 0xc0, !PT ;  /* 0x0000038003007812 */ /* 0x000fe200078ec0ff */
[----:B------:R-:W5:Y:S01]  /*20ad0*/  LD.E.128 R28, desc[UR50][R28.64] ;  /* 0x000000321c1c7980 */ /* 0x000f62000c101d00 */
[----:B------:R-:W-:-:S02]  /*20ae0*/  IADD3 R33, P2, R58, 0x3000, RZ ;  /* 0x000030003a217810 */ /* 0x000fc40007f5e0ff */
[----:B------:R-:W-:Y:S01]  /*20af0*/  SHF.R.U64 R0, R0, 0x3, RZ ;  /* 0x0000000300007819 */ /* 0x000fe200000012ff */
[----:B------:R-:W5:Y:S01]  /*20b00*/  LD.E.128 R24, desc[UR50][R24.64] ;  /* 0x0000003218187980 */ /* 0x000f62000c101d00 */
[----:B------:R-:W-:Y:S02]  /*20b10*/  IADD3 R37, P3, R58, 0x4000, RZ ;  /* 0x000040003a257810 */ /* 0x000fe40007f7e0ff */
[----:B------:R-:W-:Y:S01]  /*20b20*/  LOP3.LUT R48, R0, R3, RZ, 0x3c, !PT ;  /* 0x0000000300307212 */ /* 0x000fe200078e3cff */
[----:B------:R-:W-:Y:S01]  /*20b30*/  IMAD.WIDE.U32 R2, R97, UR4, RZ ;  /* 0x0000000461027c25 */ /* 0x000fe2000f8e00ff */
[C---:B------:R-:W-:Y:S01]  /*20b40*/  IADD3 R41, P4, R58.reuse, 0x5000, RZ ;  /* 0x000050003a297810 */ /* 0x040fe20007f9e0ff */
[----:B------:R-:W-:Y:S01]  /*20b50*/  ULDC.64 UR4, c[0x0][0xae8] ;  /* 0x0002ba0000047ab9 */ /* 0x000fe20000000a00 */
[----:B------:R-:W-:Y:S01]  /*20b60*/  IADD3 R45, P5, R58, 0x6000, RZ ;  /* 0x000060003a2d7810 */ /* 0x000fe20007fbe0ff */
[----:B------:R-:W-:Y:S01]  /*20b70*/  IMAD R0, R217, 0x20, R102 ;  /* 0x00000020d9007824 */ /* 0x000fe200078e0266 */
[----:B------:R-:W-:Y:S01]  /*20b80*/  LOP3.LUT R32, R33, 0x380, RZ, 0xc0, !PT ;  /* 0x0000038021207812 */ /* 0x000fe200078ec0ff */
[----:B------:R-:W-:Y:S01]  /*20b90*/  IMAD.IADD R3, R3, 0x1, R11 ;  /* 0x0000000103037824 */ /* 0x000fe200078e020b */
[----:B------:R-:W-:Y:S01]  /*20ba0*/  LOP3.LUT R36, R37, 0x380, RZ, 0xc0, !PT ;  /* 0x0000038025247812 */ /* 0x000fe200078ec0ff */
[----:B------:R-:W-:Y:S01]  /*20bb0*/  IMAD R10, R223, 0x80, R0 ;  /* 0x00000080df0a7824 */ /* 0x000fe200078e0200 */
[----:B------:R-:W-:Y:S01]  /*20bc0*/  LOP3.LUT R40, R41, 0x380, RZ, 0xc0, !PT ;  /* 0x0000038029287812 */ /* 0x000fe200078ec0ff */
[----:B------:R-:W-:Y:S01]  /*20bd0*/  IMAD.WIDE.U32 R2, R169, UR4, R2 ;  /* 0x00000004a9027c25 */ /* 0x000fe2000f8e0002 */
[----:B------:R-:W-:-:S02]  /*20be0*/  LOP3.LUT R44, R45, 0x380, RZ, 0xc0, !PT ;  /* 0x000003802d2c7812 */ /* 0x000fc400078ec0ff */
[----:B0-----:R-:W-:Y:S01]  /*20bf0*/  LOP3.LUT R5, R58, 0x380, RZ, 0xc0, !PT ;  /* 0x000003803a057812 */ /* 0x001fe200078ec0ff */
[----:B--2---:R-:W-:Y:S01]  /*20c00*/  @P1 IMAD.HI.U32 R0, R10, R15, RZ ;  /* 0x0000000f0a001227 */ /* 0x004fe200078e00ff */
[----:B------:R-:W-:Y:S02]  /*20c10*/  SHF.R.S32.HI R8, RZ, 0x1f, R13 ;  /* 0x0000001fff087819 */ /* 0x000fe4000001140d */
[----:B------:R-:W-:Y:S01]  /*20c20*/  SHF.R.U64 R32, R32, 0x3, RZ ;  /* 0x0000000320207819 */ /* 0x000fe200000012ff */
[----:B------:R-:W-:Y:S01]  /*20c30*/  IMAD R3, R169, UR5, R3 ;  /* 0x00000005a9037c24 */ /* 0x000fe2000f8e0203 */
[----:B------:R-:W-:Y:S01]  /*20c40*/  SHF.R.U64 R36, R36, 0x3, RZ ;  /* 0x0000000324247819 */ /* 0x000fe200000012ff */
[----:B------:R-:W-:Y:S01]  /*20c50*/  ULDC.64 UR4, c[0x0][0xaf0] ;  /* 0x0002bc0000047ab9 */ /* 0x000fe20000000a00 */
[----:B------:R-:W-:Y:S02]  /*20c60*/  SHF.R.U64 R40, R40, 0x3, RZ ;  /* 0x0000000328287819 */ /* 0x000fe400000012ff */
[----:B------:R-:W-:Y:S01]  /*20c70*/  SHF.R.U64 R44, R44, 0x3, RZ ;  /* 0x000000032c2c7819 */ /* 0x000fe200000012ff */
[----:B------:R-:W-:Y:S01]  /*20c80*/  IMAD.MOV.U32 R11, RZ, RZ, R10 ;  /* 0x000000ffff0b7224 */ /* 0x000fe200078e000a */
[----:B------:R-:W-:Y:S01]  /*20c90*/  SHF.R.U64 R5, R5, 0x3, RZ ;  /* 0x0000000305057819 */ /* 0x000fe200000012ff */
[----:B------:R-:W-:Y:S01]  /*20ca0*/  IMAD R8, R8, UR4, RZ ;  /* 0x0000000408087c24 */ /* 0x000fe2000f8e02ff */
        /* <DEDUP_REMOVED lines=8> */
[----:B---3--:R-:W-:-:S02]  /*20d30*/  @P1 SHF.R.U32.HI R11, RZ, R21, R0 ;  /* 0x00000015ff0b1219 */ /* 0x008fc40000011600 */
[----:B------:R-:W-:Y:S01]  /*20d40*/  IADD3.X R49, RZ, R59, RZ, P0, !PT ;  /* 0x0000003bff317210 */ /* 0x000fe200007fe4ff */
[----:B------:R-:W-:Y:S01]  /*20d50*/  IMAD R15, R13, UR5, R8 ;  /* 0x000000050d0f7c24 */ /* 0x000fe2000f8e0208 */
[----:B------:R-:W-:Y:S01]  /*20d60*/  LOP3.LUT R58, R5, R58, RZ, 0x3c, !PT ;  /* 0x0000003a053a7212 */ /* 0x000fe200078e3cff */
[----:B------:R-:W5:Y:S01]  /*20d70*/  LD.E.128 R32, desc[UR50][R32.64] ;  /* 0x0000003220207980 */ /* 0x000f62000c101d00 */
[----:B------:R-:W-:Y:S01]  /*20d80*/  IADD3 R8, -R11, RZ, RZ ;  /* 0x000000ff0b087210 */ /* 0x000fe20007ffe1ff */
[----:B------:R-:W-:Y:S01]  /*20d90*/  IMAD.WIDE.U32 R2, R13, UR4, R2 ;  /* 0x000000040d027c25 */ /* 0x000fe2000f8e0002 */
[----:B------:R-:W-:Y:S01]  /*20da0*/  SHF.R.S32.HI R0, RZ, 0x1f, R11 ;  /* 0x0000001fff007819 */ /* 0x000fe2000001140b */
[----:B------:R0:W5:Y:S01]  /*20db0*/  LD.E.128 R4, desc[UR50][R58.64] ;  /* 0x000000323a047980 */ /* 0x000162000c101d00 */
[----:B------:R-:W-:Y:S01]  /*20dc0*/  ULDC.64 UR4, c[0x0][0xae0] ;  /* 0x0002b80000047ab9 */ /* 0x000fe20000000a00 */
[----:B------:R-:W-:Y:S02]  /*20dd0*/  IMAD R101, R101, R8, R10 ;  /* 0x0000000865657224 */ /* 0x000fe400078e020a */
[----:B------:R-:W5:Y:S04]  /*20de0*/  LD.E.128 R36, desc[UR50][R36.64] ;  /* 0x0000003224247980 */ /* 0x000f68000c101d00 */
[----:B------:R-:W5:Y:S04]  /*20df0*/  LD.E.128 R40, desc[UR50][R40.64] ;  /* 0x0000003228287980 */ /* 0x000f68000c101d00 */
[----:B------:R-:W5:Y:S04]  /*20e00*/  LD.E.128 R44, desc[UR50][R44.64] ;  /* 0x000000322c2c7980 */ /* 0x000f68000c101d00 */
[----:B------:R-:W5:Y:S01]  /*20e10*/  LD.E.128 R48, desc[UR50][R48.64] ;  /* 0x0000003230307980 */ /* 0x000f62000c101d00 */
[----:B------:R-:W-:Y:S01]  /*20e20*/  IMAD.IADD R3, R3, 0x1, R15 ;  /* 0x0000000103037824 */ /* 0x000fe200078e020f */
[----:B------:R-:W-:Y:S01]  /*20e30*/  @!PT LDS RZ, [RZ] ;  /* 0x00000000fffff984 */ /* 0x000fe20000000800 */
[----:B------:R-:W-:Y:S01]  /*20e40*/  @!PT LDS RZ, [RZ] ;  /* 0x00000000fffff984 */ /* 0x000fe20000000800 */
[----:B------:R-:W-:Y:S01]  /*20e50*/  @!PT LDS RZ, [RZ] ;  /* 0x00000000fffff984 */ /* 0x000fe20000000800 */
[----:B------:R-:W-:Y:S01]  /*20e60*/  @!PT LDS RZ, [RZ] ;  /* 0x00000000fffff984 */ /* 0x000fe20000000800 */
[----:B------:R1:W-:Y:S06]  /*20e70*/  MEMBAR.ALL.CTA ;  /* 0x0000000000007992 */ /* 0x0003ec0000008000 */
[----:B-1----:R-:W1:Y:S01]  /*20e80*/  FENCE.VIEW.ASYNC.S ;  /* 0x00000000000073c6 */ /* 0x002e620000000000 */
[----:B------:R-:W-:Y:S01]  /*20e90*/  IMAD R10, R0, UR4, RZ ;  /* 0x00000004000a7c24 */ /* 0x000fe2000f8e02ff */
[----:B------:R-:W-:Y:S01]  /*20ea0*/  SHF.R.S32.HI R8, RZ, 0x1f, R101 ;  /* 0x0000001fff087819 */ /* 0x000fe20000011465 */
[----:B------:R-:W-:-:S04]  /*20eb0*/  IMAD.WIDE.U32 R2, R11, UR4, R2 ;  /* 0x000000040b027c25 */ /* 0x000fc8000f8e0002 */
[----:B------:R-:W-:Y:S01]  /*20ec0*/  IMAD R13, R11, UR5, R10 ;  /* 0x000000050b0d7c24 */ /* 0x000fe2000f8e020a */
[----:B------:R-:W-:Y:S02]  /*20ed0*/  ULDC.64 UR4, c[0x0][0xad8] ;  /* 0x0002b60000047ab9 */ /* 0x000fe40000000a00 */
[----:B------:R-:W-:Y:S02]  /*20ee0*/  IMAD R8, R8, UR4, RZ ;  /* 0x0000000408087c24 */ /* 0x000fe4000f8e02ff */
[----:B------:R-:W-:Y:S02]  /*20ef0*/  IMAD.IADD R3, R3, 0x1, R13 ;  /* 0x0000000103037824 */ /* 0x000fe400078e020d */
[----:B------:R-:W-:Y:S02]  /*20f00*/  VIADD R0, R18, 0x29820 ;  /* 0x0002982012007836 */ /* 0x000fe40000000000 */
[C---:B------:R-:W-:Y:S02]  /*20f10*/  IMAD R13, R101.reuse, UR5, R8 ;  /* 0x00000005650d7c24 */ /* 0x040fe4000f8e0208 */
[----:B------:R-:W-:Y:S01]  /*20f20*/  IMAD.WIDE.U32 R10, R101, UR4, R2 ;  /* 0x00000004650a7c25 */ /* 0x000fe2000f8e0002 */
[----:B------:R-:W-:Y:S01]  /*20f30*/  ULDC.64 UR4, c[0x0][0xa80] ;  /* 0x0002a00000047ab9 */ /* 0x000fe20000000a00 */
[----:B------:R-:W-:-:S02]  /*20f40*/  PRMT R0, RZ, 0x654, R0 ;  /* 0x00000654ff007816 */ /* 0x000fc40000000000 */
[----:B------:R-:W-:Y:S01]  /*20f50*/  IMAD.IADD R3, R11, 0x1, R13 ;  /* 0x000000010b037824 */ /* 0x000fe200078e020d */
[C---:B------:R-:W-:Y:S01]  /*20f60*/  LEA R2, P0, R10.reuse, UR4, 0x1 ;  /* 0x000000040a027c11 */ /* 0x040fe2000f8008ff */
[----:B------:R-:W-:Y:S01]  /*20f70*/  UMOV UR4, 0xffffffff ;  /* 0xffffffff00047882 */ /* 0x000fe20000000000 */
[----:B------:R-:W-:Y:S01]  /*20f80*/  IADD3 R53, R9, 0x40, RZ ;  /* 0x0000004009357810 */ /* 0x000fe20007ffe0ff */
[----:B-1----:R0:W-:Y:S01]  /*20f90*/  SYNCS.ARRIVE.TRANS64.RED.A1T0 RZ, [R0+URZ], RZ ;  /* 0x000000ff00ff79a7 */ /* 0x0021e2000810043f */
[----:B------:R-:W-:Y:S02]  /*20fa0*/  LEA.HI.X R3, R10, UR5, R3, 0x1, P0 ;  /* 0x000000050a037c11 */ /* 0x000fe400080f0c03 */
[----:B------:R-:W-:Y:S02]  /*20fb0*/  SHF.R.S32.HI R8, RZ, 0x1f, R9 ;  /* 0x0000001fff087819 */ /* 0x000fe40000011409 */
[----:B------:R-:W-:Y:S01]  /*20fc0*/  SHF.R.S32.HI R20, RZ, 0x1f, R53 ;  /* 0x0000001fff147819 */ /* 0x000fe20000011435 */
[----:B------:R-:W-:Y:S06]  /*20fd0*/  BRA.DIV UR4, `(.L_x_607) ;  /* 0x000000d2049c7947 */ /* 0x000fec000b800000 */
[----:B0-----:R0:W1:Y:S04]  /*20fe0*/  SHFL.IDX PT, R0, R3, RZ, 0x181f ;  /* 0x00181fff03007589 */ /* 0x00106800000e0000 */
[----:B------:R0:W2:Y:S02]  /*20ff0*/  SHFL.IDX PT, R14, R2, RZ, 0x181f ;  /* 0x00181fff020e7589 */ /* 0x0000a400000e0000 */
.L_x_888:
[----:B------:R-:W-:Y:S01]  /*21000*/  IMAD R21, R223, 0x80, R102 ;  /* 0x00000080df157824 */ /* 0x000fe200078e0266 */
[----:B------:R-:W-:Y:S04]  /*21010*/  BSSY B1, `(.L_x_608) ;  /* 0x000000c000017945 */ /* 0x000fe80003800000 */
[----:B------:R-:W-:-:S13]  /*21020*/  ISETP.GE.AND P0, PT, R21, R100, PT ;  /* 0x000000641500720c */ /* 0x000fda0003f06270 */
[----:B------:R-:W-:Y:S05]  /*21030*/  @P0 BRA `(.L_x_609) ;  /* 0x0000000000240947 */ /* 0x000fea0003800000 */
[----:B------:R-:W-:Y:S02]  /*21040*/  ULDC UR4, c[0x0][0xac8] ;  /* 0x0002b20000047ab9 */ /* 0x000fe40000000800 */
[----:B------:R-:W-:Y:S02]  /*21050*/  ISETP.GE.AND P0, PT, R9, UR4, PT ;  /* 0x0000000409007c0c */ /* 0x000fe4000bf06270 */
[----:B------:R-:W-:-:S11]  /*21060*/  ISETP.GE.AND P1, PT, R53, UR4, PT ;  /* 0x0000000435007c0c */ /* 0x000fd6000bf26270 */
[-C--:B--2---:R-:W-:Y:S02]  /*21070*/  @!P0 LEA R10, P2, R9, R14.reuse, 0x1 ;  /* 0x0000000e090a8211 */ /* 0x084fe400078408ff */
[----:B------:R-:W-:Y:S02]  /*21080*/  @!P1 LEA R14, P3, R53, R14, 0x1 ;  /* 0x0000000e350e9211 */ /* 0x000fe400078608ff */
[-C--:B-1----:R-:W-:Y:S02]  /*21090*/  @!P0 LEA.HI.X R11, R9, R0.reuse, R8, 0x1, P2 ;  /* 0x00000000090b8211 */ /* 0x082fe400010f0c08 */
[----:B------:R-:W-:-:S03]  /*210a0*/  @!P1 LEA.HI.X R15, R53, R0, R20, 0x1, P3 ;  /* 0x00000000350f9211 */ /* 0x000fc600018f0c14 */
[----:B-----5:R3:W-:Y:S04]  /*210b0*/  @!P0 ST.E.128 desc[UR50][R10.64], R4 ;  /* 0x000000040a008985 */ /* 0x0207e8000c101d32 */
[----:B------:R3:W-:Y:S02]  /*210c0*/  @!P1 ST.E.128 desc[UR50][R14.64], R36 ;  /* 0x000000240e009985 */ /* 0x0007e4000c101d32 */
.L_x_609:
[----:B------:R-:W-:Y:S05]  /*210d0*/  BSYNC B1 ;  /* 0x0000000000017941 */ /* 0x000fea0003800000 */
.L_x_608:
[----:B------:R-:W-:-:S03]  /*210e0*/  UMOV UR4, 0xffffffff ;  /* 0xffffffff00047882 */ /* 0x000fc60000000000 */
[----:B------:R-:W-:Y:S05]  /*210f0*/  BRA.DIV UR4, `(.L_x_610) ;  /* 0x000000d204887947 */ /* 0x000fea000b800000 */
[----:B-1----:R1:W4:Y:S04]  /*21100*/  SHFL.IDX PT, R0, R3, 0x1, 0x181f ;  /* 0x00381f0003007f89 */ /* 0x00232800000e0000 */
[----:B--23--:R1:W2:Y:S02]  /*21110*/  SHFL.IDX PT, R14, R2, 0x1, 0x181f ;  /* 0x00381f00020e7f89 */ /* 0x00c2a400000e0000 */
.L_x_892:
[----:B-----5:R-:W-:Y:S01]  /*21120*/  VIADD R5, R21, 0x20 ;  /* 0x0000002015057836 */ /* 0x020fe20000000000 */
        /* <DEDUP_REMOVED lines=8> */
[-C--:B----4-:R-:W-:Y:S02]  /*211b0*/  @!P2 LEA.HI.X R5, R9, R0.reuse, R8, 0x1, P0 ;  /* 0x000000000905a211 */ /* 0x090fe400000f0c08 */
[----:B------:R-:W-:-:S03]  /*211c0*/  @!P3 LEA.HI.X R15, R53, R0, R20, 0x1, P1 ;  /* 0x00000000350fb211 */ /* 0x000fc600008f0c14 */
[----:B------:R3:W-:Y:S04]  /*211d0*/  @!P2 ST.E.128 desc[UR50][R4.64], R24 ;  /* 0x000000180400a985 */ /* 0x0007e8000c101d32 */
[----:B------:R3:W-:Y:S02]  /*211e0*/  @!P3 ST.E.128 desc[UR50][R14.64], R40 ;  /* 0x000000280e00b985 */ /* 0x0007e4000c101d32 */
.L_x_612:
[----:B------:R-:W-:Y:S05]  /*211f0*/  BSYNC B1 ;  /* 0x0000000000017941 */ /* 0x000fea0003800000 */
.L_x_611:
[----:B------:R-:W-:-:S03]  /*21200*/  UMOV UR4, 0xffffffff ;  /* 0xffffffff00047882 */ /* 0x000fc60000000000 */
[----:B------:R-:W-:Y:S05]  /*21210*/  BRA.DIV UR4, `(.L_x_613) ;  /* 0x000000d204887947 */ /* 0x000fea000b800000 */
[----:B----4-:R4:W0:Y:S04]  /*21220*/  SHFL.IDX PT, R0, R3, 0x2, 0x181f ;  /* 0x00581f0003007f89 */ /* 0x01082800000e0000 */
[----:B--23--:R4:W2:Y:S02]  /*21230*/  SHFL.IDX PT, R14, R2, 0x2, 0x181f ;  /* 0x00581f00020e7f89 */ /* 0x00c8a400000e0000 */
.L_x_896:
[----:B------:R-:W-:Y:S01]  /*21240*/  VIADD R5, R21, 0x40 ;  /* 0x0000004015057836 */ /* 0x000fe20000000000 */
        /* <DEDUP_REMOVED lines=8> */
[-C--:B0-----:R-:W-:Y:S02]  /*212d0*/  @!P2 LEA.HI.X R5, R9, R0.reuse, R8, 0x1, P0 ;  /* 0x000000000905a211 */ /* 0x081fe400000f0c08 */
[----:B------:R-:W-:-:S03]  /*212e0*/  @!P3 LEA.HI.X R15, R53, R0, R20, 0x1, P1 ;  /* 0x00000000350fb211 */ /* 0x000fc600008f0c14 */
[----:B------:R3:W-:Y:S04]  /*212f0*/  @!P2 ST.E.128 desc[UR50][R4.64], R28 ;  /* 0x0000001c0400a985 */ /* 0x0007e8000c101d32 */
[----:B------:R3:W-:Y:S02]  /*21300*/  @!P3 ST.E.128 desc[UR50][R14.64], R44 ;  /* 0x0000002c0e00b985 */ /* 0x0007e4000c101d32 */
.L_x_615:
[----:B------:R-:W-:Y:S05]  /*21310*/  BSYNC B1 ;  /* 0x0000000000017941 */ /* 0x000fea0003800000 */
.L_x_614:
[----:B------:R-:W-:-:S03]  /*21320*/  UMOV UR4, 0xffffffff ;  /* 0xffffffff00047882 */ /* 0x000fc60000000000 */
[----:B------:R-:W-:Y:S05]  /*21330*/  BRA.DIV UR4, `(.L_x_616) ;  /* 0x000000d204887947 */ /* 0x000fea000b800000 */
[----:B0-----:R0:W0:Y:S04]  /*21340*/  SHFL.IDX PT, R0, R3, 0x3, 0x181f ;  /* 0x00781f0003007f89 */ /* 0x00102800000e0000 */
[----:B--23--:R2:W3:Y:S02]  /*21350*/  SHFL.IDX PT, R14, R2, 0x3, 0x181f ;  /* 0x00781f00020e7f89 */ /* 0x00c4e400000e0000 */
.L_x_900:
[----:B01--4-:R-:W-:-:S05]  /*21360*/  VIADD R3, R21, 0x60 ;  /* 0x0000006015037836 */ /* 0x013fca0000000000 */
[----:B------:R-:W-:-:S13]  /*21370*/  ISETP.GE.AND P0, PT, R3, R100, PT ;  /* 0x000000640300720c */ /* 0x000fda0003f06270 */
[----:B------:R-:W-:Y:S05]  /*21380*/  @P0 BRA `(.L_x_617) ;  /* 0x0000001c00d00947 */ /* 0x000fea0003800000 */
[----:B------:R-:W-:Y:S02]  /*21390*/  ULDC UR4, c[0x0][0xac8] ;  /* 0x0002b20000047ab9 */ /* 0x000fe40000000800 */
[----:B------:R-:W-:-:S13]  /*213a0*/  ISETP.GE.AND P1, PT, R9, UR4, PT ;  /* 0x0000000409007c0c */ /* 0x000fda000bf26270 */
[----:B--23--:R-:W-:-:S04]  /*213b0*/  @!P1 LEA R2, P0, R9, R14, 0x1 ;  /* 0x0000000e09029211 */ /* 0x00cfc800078008ff */
[----:B------:R-:W-:Y:S02]  /*213c0*/  @!P1 LEA.HI.X R3, R9, R0, R8, 0x1, P0 ;  /* 0x0000000009039211 */ /* 0x000fe400000f0c08 */
[----:B------:R-:W-:-:S03]  /*213d0*/  ISETP.GE.AND P0, PT, R53, UR4, PT ;  /* 0x0000000435007c0c */ /* 0x000fc6000bf06270 */
[----:B------:R0:W-:Y:S10]  /*213e0*/  @!P1 ST.E.128 desc[UR50][R2.64], R32 ;  /* 0x0000002002009985 */ /* 0x0001f4000c101d32 */
[----:B------:R-:W-:Y:S05]  /*213f0*/  @P0 BRA `(.L_x_617) ;  /* 0x0000001c00b40947 */ /* 0x000fea0003800000 */
[----:B------:R-:W-:-:S04]  /*21400*/  LEA R14, P0, R53, R14, 0x1 ;  /* 0x0000000e350e7211 */ /* 0x000fc800078008ff */
[----:B------:R-:W-:-:S05]  /*21410*/  LEA.HI.X R15, R53, R0, R20, 0x1, P0 ;  /* 0x00000000350f7211 */ /* 0x000fca00000f0c14 */
[----:B------:R1:W-:Y:S01]  /*21420*/  ST.E.128 desc[UR50][R14.64], R48 ;  /* 0x000000300e007985 */ /* 0x0003e2000c101d32 */
[----:B------:R-:W-:Y:S05]  /*21430*/  BRA `(.L_x_617) ;  /* 0x0000001c00a47947 */ /* 0x000fea0003800000 */
.L_x_606:
[----:B------:R-:W-:Y:S01]  /*21440*/  ULDC.64 UR4, c[0x0][0xb08] ;  /* 0x0002c20000047ab9 */ /* 0x000fe20000000a00 */
[----:B------:R-:W1:Y:S01]  /*21450*/  @P1 LDC R8, c[0x0][0xbec] ;  /* 0x0002fb00ff081b82 */ /* 0x000e620000000800 */
[----:B------:R-:W-:Y:S01]  /*21460*/  IMAD R10, R10, UR4, RZ ;  /* 0x000000040a0a7c24 */ /* 0x000fe2000f8e02ff */
[----:B0-----:R-:W-:Y:S01]  /*21470*/  SHF.R.S32.HI R6, RZ, 0x1f, R13 ;  /* 0x0000001fff067819 */ /* 0x001fe2000001140d */
[----:B------:R-:W-:-:S04]  /*21480*/  IMAD.WIDE.U32 R4, R97, UR4, RZ ;  /* 0x0000000461047c25 */ /* 0x000fc8000f8e00ff */
[----:B------:R-:W-:Y:S01]  /*21490*/  IMAD R97, R97, UR5, R10 ;  /* 0x0000000561617c24 */ /* 0x000fe2000f8e020a */
[----:B------:R-:W0:Y:S01]  /*214a0*/  @P1 LDC R11, c[0x0][0xbf0] ;  /* 0x0002fc00ff0b1b82 */ /* 0x000e220000000800 */
[----:B------:R-:W-:Y:S01]  /*214b0*/  ULDC.64 UR4, c[0x0][0xb38] ;  /* 0x0002ce0000047ab9 */ /* 0x000fe20000000a00 */
[----:B------:R-:W-:Y:S02]  /*214c0*/  IMAD.MOV.U32 R7, RZ, RZ, R33 ;  /* 0x000000ffff077224 */ /* 0x000fe400078e0021 */
[----:B------:R-:W-:-:S03]  /*214d0*/  IADD3 R5, R5, R97, RZ ;  /* 0x0000006105057210 */ /* 0x000fc60007ffe0ff */
[----:B------:R-:W-:-:S04]  /*214e0*/  IMAD.WIDE.U32 R4, R169, UR4, R4 ;  /* 0x00000004a9047c25 */ /* 0x000fc8000f8e0004 */
[----:B------:R-:W-:Y:S01]  /*214f0*/  IMAD R5, R169, UR5, R5 ;  /* 0x00000005a9057c24 */ /* 0x000fe2000f8e0205 */
[----:B------:R-:W-:Y:S02]  /*21500*/  ULDC.64 UR4, c[0x0][0xb40] ;  /* 0x0002d00000047ab9 */ /* 0x000fe40000000a00 */
[----:B------:R-:W-:Y:S02]  /*21510*/  IMAD R6, R6, UR4, RZ ;  /* 0x0000000406067c24 */ /* 0x000fe4000f8e02ff */
[----:B------:R-:W-:-:S04]  /*21520*/  IMAD.WIDE.U32 R4, R13, UR4, R4 ;  /* 0x000000040d047c25 */ /* 0x000fc8000f8e0004 */
[----:B------:R-:W-:Y:S01]  /*21530*/  IMAD R9, R13, UR5, R6 ;  /* 0x000000050d097c24 */ /* 0x000fe2000f8e0206 */
[----:B------:R-:W-:Y:S01]  /*21540*/  ULDC.64 UR4, c[0x0][0xb48] ;  /* 0x0002d20000047ab9 */ /* 0x000fe20000000a00 */
[----:B-1----:R-:W-:-:S04]  /*21550*/  @P1 IMAD.HI.U32 R8, R33, R8, RZ ;  /* 0x0000000821081227 */ /* 0x002fc800078e00ff */
[----:B------:R-:W-:Y:S01]  /*21560*/  IMAD.IADD R5, R5, 0x1, R9 ;  /* 0x0000000105057824 */ /* 0x000fe200078e0209 */
[----:B0-----:R-:W-:Y:S01]  /*21570*/  @P1 SHF.R.U32.HI R7, RZ, R11, R8 ;  /* 0x0000000bff071219 */ /* 0x001fe20000011608 */
[----:B------:R-:W-:Y:S02]  /*21580*/  VIADD R9, R18, 0x29820 ;  /* 0x0002982012097836 */ /* 0x000fe40000000000 */
[----:B------:R-:W-:Y:S01]  /*21590*/  IMAD.WIDE.U32 R4, R226, UR4, R4 ;  /* 0x00000004e2047c25 */ /* 0x000fe2000f8e0004 */
[----:B------:R-:W-:-:S03]  /*215a0*/  SHF.R.S32.HI R6, RZ, 0x1f, R7 ;  /* 0x0000001fff067819 */ /* 0x000fc60000011407 */
[----:B------:R-:W-:Y:S01]  /*215b0*/  IMAD R5, R226, UR5, R5 ;  /* 0x00000005e2057c24 */ /* 0x000fe2000f8e0205 */
[----:B------:R-:W-:Y:S01]  /*215c0*/  ULDC.64 UR4, c[0x0][0xb30] ;  /* 0x0002cc0000047ab9 */ /* 0x000fe20000000a00 */
[----:B------:R-:W-:Y:S02]  /*215d0*/  IMAD.MOV R8, RZ, RZ, -R7 ;  /* 0x000000ffff087224 */ /* 0x000fe400078e0a07 */
[----:B------:R-:W-:Y:S02]  /*215e0*/  IMAD R6, R6, UR4, RZ ;  /* 0x0000000406067c24 */ /* 0x000fe4000f8e02ff */
[----:B------:R-:W-:Y:S01]  /*215f0*/  IMAD R101, R101, R8, R33 ;  /* 0x0000000865657224 */ /* 0x000fe200078e0221 */
[----:B------:R-:W-:Y:S01]  /*21600*/  PRMT R8, RZ, 0x654, R9 ;  /* 0x00000654ff087816 */ /* 0x000fe20000000009 */
[C---:B------:R-:W-:Y:S02]  /*21610*/  IMAD R9, R7.reuse, UR5, R6 ;  /* 0x0000000507097c24 */ /* 0x040fe4000f8e0206 */
[----:B------:R-:W-:Y:S01]  /*21620*/  IMAD.WIDE.U32 R4, R7, UR4, R4 ;  /* 0x0000000407047c25 */ /* 0x000fe2000f8e0004 */
[----:B------:R-:W-:Y:S01]  /*21630*/  SHF.R.S32.HI R6, RZ, 0x1f, R101 ;  /* 0x0000001fff067819 */ /* 0x000fe20000011465 */
[----:B------:R-:W-:Y:S01]  /*21640*/  ULDC.64 UR4, c[0x0][0xb28] ;  /* 0x0002ca0000047ab9 */ /* 0x000fe20000000a00 */
[----:B------:R0:W-:Y:S02]  /*21650*/  SYNCS.ARRIVE.TRANS64.RED.A1T0 RZ, [R8+URZ], RZ ;  /* 0x000000ff08ff79a7 */ /* 0x0001e4000810043f */
[----:B------:R-:W-:Y:S01]  /*21660*/  IADD3 R5, R5, R9, RZ ;  /* 0x0000000905057210 */ /* 0x000fe20007ffe0ff */
[----:B------:R-:W-:-:S02]  /*21670*/  IMAD R6, R6, UR4, RZ ;  /* 0x0000000406067c24 */ /* 0x000fc4000f8e02ff */
[----:B------:R-:W-:-:S04]  /*21680*/  IMAD.WIDE.U32 R4, R101, UR4, R4 ;  /* 0x0000000465047c25 */ /* 0x000fc8000f8e0004 */
[----:B------:R-:W-:Y:S01]  /*21690*/  IMAD R101, R101, UR5, R6 ;  /* 0x0000000565657c24 */ /* 0x000fe2000f8e0206 */
[----:B------:R-:W-:Y:S02]  /*216a0*/  ULDC.64 UR4, c[0x0][0xb00] ;  /* 0x0002c00000047ab9 */ /* 0x000fe40000000a00 */
[----:B------:R-:W-:Y:S01]  /*216b0*/  LEA R30, P0, R4, UR4, 0x2 ;  /* 0x00000004041e7c11 */ /* 0x000fe2000f8010ff */
[----:B------:R-:W-:Y:S01]  /*216c0*/  IMAD.IADD R5, R5, 0x1, R101 ;  /* 0x0000000105057824 */ /* 0x000fe200078e0265 */
[----:B------:R-:W-:-:S04]  /*216d0*/  UMOV UR4, 0xffffffff ;  /* 0xffffffff00047882 */ /* 0x000fc80000000000 */
[----:B------:R-:W-:Y:S01]  /*216e0*/  LEA.HI.X R32, R4, UR5, R5, 0x2, P0 ;  /* 0x0000000504207c11 */ /* 0x000fe200080f1405 */
[----:B0-----:R-:W-:Y:S06]  /*216f0*/  BRA.DIV UR4, `(.L_x_618) ;  /* 0x000000ce04e07947 */ /* 0x001fec000b800000 */
[----:B------:R0:W1:Y:S01]  /*21700*/  SHFL.IDX PT, R31, R32, RZ, 0x1c1f ;  /* 0x001c1fff201f7589 */ /* 0x00006200000e0000 */
[C---:B------:R-:W-:Y:S01]  /*21710*/  VIADD R29, R218.reuse, 0x10 ;  /* 0x00000010da1d7836 */ /* 0x040fe20000000000 */
[C---:B------:R-:W-:Y:S01]  /*21720*/  IADD3 R25, R218.reuse, 0x28, RZ ;  /* 0x00000028da197810 */ /* 0x040fe20007ffe0ff */
[C---:B------:R-:W-:Y:S01]  /*21730*/  VIADD R28, R218.reuse, 0x18 ;  /* 0x00000018da1c7836 */ /* 0x040fe20000000000 */
[----:B------:R0:W2:Y:S01]  /*21740*/  SHFL.IDX PT, R14, R30, RZ, 0x1c1f ;  /* 0x001c1fff1e0e7589 */ /* 0x0000a200000e0000 */
[C---:B------:R-:W-:Y:S02]  /*21750*/  VIADD R26, R218.reuse, 0x20 ;  /* 0x00000020da1a7836 */ /* 0x040fe40000000000 */
[----:B------:R-:W-:-:S07]  /*21760*/  VIADD R24, R218, 0x30 ;  /* 0x00000030da187836 */ /* 0x000fce0000000000 */
.L_x_903:
[----:B------:R-:W-:Y:S01]  /*21770*/  ISETP.GE.AND P0, PT, R35, R100, PT ;  /* 0x000000642300720c */ /* 0x000fe20003f06270 */
[----:B------:R-:W-:-:S12]  /*21780*/  BSSY B1, `(.L_x_619) ;  /* 0x0000079000017945 */ /* 0x000fd80003800000 */
[----:B------:R-:W-:Y:S05]  /*21790*/  @P0 BRA `(.L_x_620) ;  /* 0x0000000400dc0947 */ /* 0x000fea0003800000 */
[----:B------:R-:W-:Y:S01]  /*217a0*/  ULDC UR4, c[0x0][0xac8] ;  /* 0x0002b20000047ab9 */ /* 0x000fe20000000800 */
[----:B------:R-:W-:Y:S01]  /*217b0*/  SHF.R.S32.HI R8, RZ, 0x1f, R225 ;  /* 0x0000001fff087819 */ /* 0x000fe200000114e1 */
        /* <DEDUP_REMOVED lines=8> */
[----:B------:R-:W-:Y:S01]  /*21840*/  VIADD R33, R218, 0x58 ;  /* 0x00000058da217836 */ /* 0x000fe20000000000 */
[----:B------:R-:W-:-:S02]  /*21850*/  SHF.R.S32.HI R10, RZ, 0x1f, R29 ;  /* 0x0000001fff0a7819 */ /* 0x000fc4000001141d */
[----:B------:R-:W-:Y:S02]  /*21860*/  ISETP.GE.AND P1, PT, R25, UR4, PT ;  /* 0x0000000419007c0c */ /* 0x000fe4000bf26270 */
[----:B------:R-:W-:Y:S01]  /*21870*/  SHF.R.S32.HI R11, RZ, 0x1f, R26 ;  /* 0x0000001fff0b7819 */ /* 0x000fe2000001141a */
[----:B--2---:R-:W-:Y:S01]  /*21880*/  @!P0 IMAD.MOV.U32 R4, RZ, RZ, R14 ;  /* 0x000000ffff048224 */ /* 0x004fe200078e000e */
[----:B------:R-:W-:Y:S01]  /*21890*/  @!P0 MOV R7, R98 ;  /* 0x0000006200078202 */ /* 0x000fe20000000f00 */
[----:B-1----:R-:W-:Y:S01]  /*218a0*/  @!P0 IMAD.MOV.U32 R5, RZ, RZ, R31 ;  /* 0x000000ffff058224 */ /* 0x002fe200078e001f */
[----:B------:R-:W-:Y:S01]  /*218b0*/  SHF.R.S32.HI R12, RZ, 0x1f, R25 ;  /* 0x0000001fff0c7819 */ /* 0x000fe20000011419 */
[----:B------:R-:W-:Y:S01]  /*218c0*/  @!P0 IMAD.MOV.U32 R6, RZ, RZ, R99 ;  /* 0x000000ffff068224 */ /* 0x000fe200078e0063 */
[----:B------:R-:W-:Y:S01]  /*218d0*/  SHF.R.S32.HI R58, RZ, 0x1f, R58 ;  /* 0x0000001fff3a7819 */ /* 0x000fe2000001143a */
[----:B------:R-:W-:-:S04]  /*218e0*/  @!P0 IMAD.WIDE R4, R218, 0x4, R4 ;  /* 0x00000004da048825 */ /* 0x000fc800078e0204 */
[----:B------:R-:W-:Y:S01]  /*218f0*/  @!P2 IMAD.MOV.U32 R9, RZ, RZ, R95 ;  /* 0x000000ffff09a224 */ /* 0x000fe200078e005f */
[----:B------:R1:W-:Y:S02]  /*21900*/  @!P0 ST.E.64 desc[UR50][R4.64], R6 ;  /* 0x0000000604008985 */ /* 0x0003e4000c101b32 */
[-C--:B-1----:R-:W-:Y:S02]  /*21910*/  @!P2 LEA R4, P0, R225, R14.reuse, 0x2 ;  /* 0x0000000ee104a211 */ /* 0x082fe400078010ff */
[----:B------:R-:W-:Y:S02]  /*21920*/  @!P4 LEA R6, P5, R29, R14, 0x2 ;  /* 0x0000000e1d06c211 */ /* 0x000fe400078a10ff */
[-C--:B------:R-:W-:Y:S01]  /*21930*/  @!P2 LEA.HI.X R5, R225, R31.reuse, R8, 0x2, P0 ;  /* 0x0000001fe105a211 */ /* 0x080fe200000f1408 */
[----:B------:R-:W-:Y:S01]  /*21940*/  @!P2 IMAD.MOV.U32 R8, RZ, RZ, R96 ;  /* 0x000000ffff08a224 */ /* 0x000fe200078e0060 */
[----:B------:R-:W-:Y:S02]  /*21950*/  ISETP.GE.AND P0, PT, R26, UR4, PT ;  /* 0x000000041a007c0c */ /* 0x000fe4000bf06270 */
[----:B------:R-:W-:-:S02]  /*21960*/  @!P4 LEA.HI.X R7, R29, R31, R10, 0x2, P5 ;  /* 0x0000001f1d07c211 */ /* 0x000fc400028f140a */
[----:B------:R1:W-:Y:S01]  /*21970*/  @!P2 ST.E.64 desc[UR50][R4.64], R8 ;  /* 0x000000080400a985 */ /* 0x0003e2000c101b32 */
[----:B------:R-:W-:Y:S01]  /*21980*/  SHF.R.S32.HI R10, RZ, 0x1f, R28 ;  /* 0x0000001fff0a7819 */ /* 0x000fe2000001141c */
[----:B-1----:R-:W-:Y:S01]  /*21990*/  @!P4 IMAD.MOV.U32 R4, RZ, RZ, R76 ;  /* 0x000000ffff04c224 */ /* 0x002fe200078e004c */
[----:B------:R-:W-:Y:S01]  /*219a0*/  @!P3 MOV R8, R77 ;  /* 0x0000004d0008b202 */ /* 0x000fe20000000f00 */
[----:B------:R-:W-:Y:S02]  /*219b0*/  @!P4 IMAD.MOV.U32 R5, RZ, RZ, R74 ;  /* 0x000000ffff05c224 */ /* 0x000fe400078e004a */
[----:B------:R-:W-:-:S03]  /*219c0*/  @!P3 IMAD.MOV.U32 R9, RZ, RZ, R75 ;  /* 0x000000ffff09b224 */ /* 0x000fc600078e004b */
[----:B------:R1:W-:Y:S02]  /*219d0*/  @!P4 ST.E.64 desc[UR50][R6.64], R4 ;  /* 0x000000040600c985 */ /* 0x0003e4000c101b32 */
[-C--:B-1----:R-:W-:Y:S02]  /*219e0*/  @!P3 LEA R6, P2, R28, R14.reuse, 0x2 ;  /* 0x0000000e1c06b211 */ /* 0x082fe400078410ff */
[-C--:B------:R-:W-:Y:S02]  /*219f0*/  @!P0 LEA R4, P5, R26, R14.reuse, 0x2 ;  /* 0x0000000e1a048211 */ /* 0x080fe400078a10ff */
[-C--:B------:R-:W-:Y:S02]  /*21a00*/  @!P3 LEA.HI.X R7, R28, R31.reuse, R10, 0x2, P2 ;  /* 0x0000001f1c07b211 */ /* 0x080fe400010f140a */
[----:B------:R-:W-:Y:S02]  /*21a10*/  ISETP.GE.AND P2, PT, R24, UR4, PT ;  /* 0x0000000418007c0c */ /* 0x000fe4000bf46270 */
[----:B------:R-:W-:Y:S01]  /*21a20*/  @!P1 LEA R10, P4, R25, R14, 0x2 ;  /* 0x0000000e190a9211 */ /* 0x000fe200078810ff */
[----:B------:R1:W-:Y:S01]  /*21a30*/  @!P3 ST.E.64 desc[UR50][R6.64], R8 ;  /* 0x000000080600b985 */ /* 0x0003e2000c101b32 */
[----:B------:R-:W-:-:S02]  /*21a40*/  @!P0 LEA.HI.X R5, R26, R31, R11, 0x2, P5 ;  /* 0x0000001f1a058211 */ /* 0x000fc400028f140b */
[----:B------:R-:W-:Y:S02]  /*21a50*/  @!P1 LEA.HI.X R11, R25, R31, R12, 0x2, P4 ;  /* 0x0000001f190b9211 */ /* 0x000fe400020f140c */
[----:B------:R-:W-:Y:S02]  /*21a60*/  ISETP.GE.AND P3, PT, R224, UR4, PT ;  /* 0x00000004e0007c0c */ /* 0x000fe4000bf66270 */
[----:B------:R-:W-:Y:S02]  /*21a70*/  ISETP.GE.AND P4, PT, R13, UR4, PT ;  /* 0x000000040d007c0c */ /* 0x000fe4000bf86270 */
[----:B------:R-:W-:Y:S01]  /*21a80*/  SHF.R.S32.HI R12, RZ, 0x1f, R224 ;  /* 0x0000001fff0c7819 */ /* 0x000fe200000114e0 */
[----:B-1----:R-:W-:Y:S01]  /*21a90*/  @!P0 IMAD.MOV.U32 R6, RZ, RZ, R2 ;  /* 0x000000ffff068224 */ /* 0x002fe200078e0002 */
[----:B------:R-:W-:Y:S01]  /*21aa0*/  @!P1 MOV R2, R3 ;  /* 0x0000000300029202 */ /* 0x000fe20000000f00 */
[----:B------:R-:W-:Y:S02]  /*21ab0*/  @!P0 IMAD.MOV.U32 R7, RZ, RZ, R78 ;  /* 0x000000ffff078224 */ /* 0x000fe400078e004e */
[----:B------:R-:W-:Y:S01]  /*21ac0*/  @!P1 IMAD.MOV.U32 R3, RZ, RZ, R0 ;  /* 0x000000ffff039224 */ /* 0x000fe200078e0000 */
[----:B------:R-:W-:-:S02]  /*21ad0*/  SHF.R.S32.HI R0, RZ, 0x1f, R24 ;  /* 0x0000001fff007819 */ /* 0x000fc40000011418 */
[----:B------:R1:W-:Y:S04]  /*21ae0*/  @!P0 ST.E.64 desc[UR50][R4.64], R6 ;  /* 0x0000000604008985 */ /* 0x0003e8000c101b32 */
[----:B------:R2:W-:Y:S01]  /*21af0*/  @!P1 ST.E.64 desc[UR50][R10.64], R2 ;  /* 0x000000020a009985 */ /* 0x0005e2000c101b32 */
[----:B------:R-:W-:Y:S01]  /*21b00*/  ISETP.GE.AND P1, PT, R34, UR4, PT ;  /* 0x0000000422007c0c */ /* 0x000fe2000bf26270 */
[----:B-1----:R-:W-:Y:S01]  /*21b10*/  @!P2 IMAD.MOV.U32 R6, RZ, RZ, R36 ;  /* 0x000000ffff06a224 */ /* 0x002fe200078e0024 */
[----:B------:R-:W-:Y:S02]  /*21b20*/  @!P2 MOV R7, R20 ;  /* 0x000000140007a202 */ /* 0x000fe40000000f00 */
[-C--:B------:R-:W-:Y:S02]  /*21b30*/  @!P3 LEA R4, P5, R224, R14.reuse, 0x2 ;  /* 0x0000000ee004b211 */ /* 0x080fe400078a10ff */
[----:B--2---:R-:W-:-:S02]  /*21b40*/  @!P2 LEA R2, P0, R24, R14, 0x2 ;  /* 0x0000000e1802a211 */ /* 0x004fc400078010ff */
[-C--:B------:R-:W-:Y:S02]  /*21b50*/  @!P3 LEA.HI.X R5, R224, R31.reuse, R12, 0x2, P5 ;  /* 0x0000001fe005b211 */ /* 0x080fe400028f140c */
[----:B------:R-:W-:Y:S02]  /*21b60*/  @!P2 LEA.HI.X R3, R24, R31, R0, 0x2, P0 ;  /* 0x0000001f1803a211 */ /* 0x000fe400000f1400 */
[----:B------:R-:W-:-:S03]  /*21b70*/  ISETP.GE.AND P0, PT, R15, UR4, PT ;  /* 0x000000040f007c0c */ /* 0x000fc6000bf06270 */
[----:B------:R1:W-:Y:S10]  /*21b80*/  @!P2 ST.E.64 desc[UR50][R2.64], R6 ;  /* 0x000000060200a985 */ /* 0x0003f4000c101b32 */
[----:B------:R-:W-:-:S02]  /*21b90*/  @!P0 LEA R8, P5, R15, R14, 0x2 ;  /* 0x0000000e0f088211 */ /* 0x000fc400078a10ff */
[C---:B-1----:R-:W-:Y:S01]  /*21ba0*/  @!P4 LEA R6, P2, R13.reuse, R14, 0x2 ;  /* 0x0000000e0d06c211 */ /* 0x042fe200078410ff */
[----:B------:R-:W-:Y:S02]  /*21bb0*/  @!P3 IMAD.MOV.U32 R2, RZ, RZ, R37 ;  /* 0x000000ffff02b224 */ /* 0x000fe400078e0025 */
[----:B------:R-:W-:Y:S01]  /*21bc0*/  @!P3 IMAD.MOV.U32 R3, RZ, RZ, R21 ;  /* 0x000000ffff03b224 */ /* 0x000fe200078e0015 */
[----:B------:R-:W-:Y:S01]  /*21bd0*/  @!P4 LEA.HI.X R7, R13, R31, R58, 0x2, P2 ;  /* 0x0000001f0d07c211 */ /* 0x000fe200010f143a */
[C---:B------:R-:W-:Y:S01]  /*21be0*/  VIADD R13, R218.reuse, 0x60 ;  /* 0x00000060da0d7836 */ /* 0x040fe20000000000 */
[----:B------:R-:W-:Y:S02]  /*21bf0*/  IADD3 R58, R218, 0x48, RZ ;  /* 0x00000048da3a7810 */ /* 0x000fe40007ffe0ff */
[----:B------:R1:W-:Y:S01]  /*21c00*/  @!P3 ST.E.64 desc[UR50][R4.64], R2 ;  /* 0x000000020400b985 */ /* 0x0003e2000c101b32 */
[----:B------:R-:W-:Y:S02]  /*21c10*/  ISETP.GE.AND P2, PT, R33, UR4, PT ;  /* 0x0000000421007c0c */ /* 0x000fe4000bf46270 */
[----:B------:R-:W-:-:S02]  /*21c20*/  SHF.R.S32.HI R58, RZ, 0x1f, R58 ;  /* 0x0000001fff3a7819 */ /* 0x000fc4000001143a */
[C---:B-1----:R-:W-:Y:S01]  /*21c30*/  @!P1 LEA R2, P3, R34.reuse, R14, 0x2 ;  /* 0x0000000e22029211 */ /* 0x042fe200078610ff */
[----:B------:R-:W-:Y:S02]  /*21c40*/  @!P4 IMAD.MOV.U32 R4, RZ, RZ, R40 ;  /* 0x000000ffff04c224 */ /* 0x000fe400078e0028 */
[----:B------:R-:W-:Y:S01]  /*21c50*/  @!P4 IMAD.MOV.U32 R5, RZ, RZ, R38 ;  /* 0x000000ffff05c224 */ /* 0x000fe200078e0026 */
[----:B------:R-:W-:Y:S01]  /*21c60*/  @!P1 LEA.HI.X R3, R34, R31, R58, 0x2, P3 ;  /* 0x0000001f22039211 */ /* 0x000fe200018f143a */
[----:B------:R-:W-:Y:S01]  /*21c70*/  VIADD R34, R218, 0x50 ;  /* 0x00000050da227836 */ /* 0x000fe20000000000 */
[----:B------:R-:W-:Y:S02]  /*21c80*/  @!P1 MOV R38, R41 ;  /* 0x0000002900269202 */ /* 0x000fe40000000f00 */
[----:B------:R-:W-:Y:S01]  /*21c90*/  ISETP.GE.AND P3, PT, R13, UR4, PT ;  /* 0x000000040d007c0c */ /* 0x000fe2000bf66270 */
[----:B------:R1:W-:Y:S01]  /*21ca0*/  @!P4 ST.E.64 desc[UR50][R6.64], R4 ;  /* 0x000000040600c985 */ /* 0x0003e2000c101b32 */
[----:B------:R-:W-:-:S02]  /*21cb0*/  SHF.R.S32.HI R34, RZ, 0x1f, R34 ;  /* 0x0000001fff227819 */ /* 0x000fc40000011422 */
[----:B------:R-:W-:Y:S01]  /*21cc0*/  ISETP.GE.AND P4, PT, R229, UR4, PT ;  /* 0x00000004e5007c0c */ /* 0x000fe2000bf86270 */
[----:B------:R2:W-:Y:S01]  /*21cd0*/  @!P1 ST.E.64 desc[UR50][R2.64], R38 ;  /* 0x0000002602009985 */ /* 0x0005e2000c101b32 */
[----:B------:R-:W-:Y:S01]  /*21ce0*/  @!P0 LEA.HI.X R9, R15, R31, R34, 0x2, P5 ;  /* 0x0000001f0f098211 */ /* 0x000fe200028f1422 */
[C---:B------:R-:W-:Y:S01]  /*21cf0*/  VIADD R34, R218.reuse, 0x58 ;  /* 0x00000058da227836 */ /* 0x040fe20000000000 */
[----:B------:R-:W-:Y:S01]  /*21d00*/  @!P2 LEA R10, P1, R33, R14, 0x2 ;  /* 0x0000000e210aa211 */ /* 0x000fe200078210ff */
[----:B------:R-:W-:Y:S01]  /*21d10*/  VIADD R15, R218, 0x60 ;  /* 0x00000060da0f7836 */ /* 0x000fe20000000000 */
[----:B------:R-:W-:Y:S02]  /*21d20*/  ISETP.GE.AND P5, PT, R228, UR4, PT ;  /* 0x00000004e4007c0c */ /* 0x000fe4000bfa6270 */
[----:B------:R-:W-:Y:S02]  /*21d30*/  SHF.R.S32.HI R34, RZ, 0x1f, R34 ;  /* 0x0000001fff227819 */ /* 0x000fe40000011422 */
[----:B------:R-:W-:-:S02]  /*21d40*/  SHF.R.S32.HI R15, RZ, 0x1f, R15 ;  /* 0x0000001fff0f7819 */ /* 0x000fc4000001140f */
[----:B------:R-:W-:Y:S02]  /*21d50*/  @!P2 LEA.HI.X R11, R33, R31, R34, 0x2, P1 ;  /* 0x0000001f210ba211 */ /* 0x000fe400008f1422 */
[C---:B-1----:R-:W-:Y:S01]  /*21d60*/  @!P3 LEA R4, P1, R13.reuse, R14, 0x2 ;  /* 0x0000000e0d04b211 */ /* 0x042fe200078210ff */
[----:B--2---:R-:W-:Y:S01]  /*21d70*/  @!P0 IMAD.MOV.U32 R2, RZ, RZ, R44 ;  /* 0x000000ffff028224 */ /* 0x004fe200078e002c */
[----:B------:R-:W-:Y:S01]  /*21d80*/  SHF.R.S32.HI R34, RZ, 0x1f, R229 ;  /* 0x0000001fff227819 */ /* 0x000fe200000114e5 */
[----:B------:R-:W-:Y:S01]  /*21d90*/  @!P0 IMAD.MOV.U32 R3, RZ, RZ, R42 ;  /* 0x000000ffff038224 */ /* 0x000fe200078e002a */
[----:B------:R-:W-:Y:S02]  /*21da0*/  @!P2 MOV R42, R45 ;  /* 0x0000002d002aa202 */ /* 0x000fe40000000f00 */
[----:B------:R-:W-:Y:S02]  /*21db0*/  @!P3 LEA.HI.X R5, R13, R31, R15, 0x2, P1 ;  /* 0x0000001f0d05b211 */ /* 0x000fe400008f140f */
[----:B------:R1:W-:Y:S01]  /*21dc0*/  @!P0 ST.E.64 desc[UR50][R8.64], R2 ;  /* 0x0000000208008985 */ /* 0x0003e2000c101b32 */
[----:B------:R-:W-:-:S02]  /*21dd0*/  ISETP.GE.AND P0, PT, R227, UR4, PT ;  /* 0x00000004e3007c0c */ /* 0x000fc4000bf06270 */
[CC--:B------:R-:W-:Y:S01]  /*21de0*/  @!P4 LEA R6, P1, R229.reuse, R14.reuse, 0x2 ;  /* 0x0000000ee506c211 */ /* 0x0c0fe200078210ff */
[----:B------:R-:W-:Y:S01]  /*21df0*/  @!P2 ST.E.64 desc[UR50][R10.64], R42 ;  /* 0x0000002a0a00a985 */ /* 0x000fe2000c101b32 */
[----:B------:R-:W-:Y:S02]  /*21e00*/  SHF.R.S32.HI R33, RZ, 0x1f, R228 ;  /* 0x0000001fff217819 */ /* 0x000fe400000114e4 */
[----:B------:R-:W-:Y:S02]  /*21e10*/  SHF.R.S32.HI R15, RZ, 0x1f, R227 ;  /* 0x0000001fff0f7819 */ /* 0x000fe400000114e3 */
[-C--:B------:R-:W-:Y:S01]  /*21e20*/  @!P4 LEA.HI.X R7, R229, R31.reuse, R34, 0x2, P1 ;  /* 0x0000001fe507c211 */ /* 0x080fe200008f1422 */
[----:B-1----:R-:W-:Y:S01]  /*21e30*/  @!P3 IMAD.MOV.U32 R2, RZ, RZ, R48 ;  /* 0x000000ffff02b224 */ /* 0x002fe200078e0030 */
[C---:B------:R-:W-:Y:S01]  /*21e40*/  @!P5 LEA R8, P2, R228.reuse, R14, 0x2 ;  /* 0x0000000ee408d211 */ /* 0x040fe200078410ff */
[----:B------:R-:W-:Y:S02]  /*21e50*/  @!P3 IMAD.MOV.U32 R3, RZ, RZ, R46 ;  /* 0x000000ffff03b224 */ /* 0x000fe400078e002e */
[----:B------:R-:W-:Y:S01]  /*21e60*/  @!P4 IMAD.MOV.U32 R46, RZ, RZ, R79 ;  /* 0x000000ffff2ec224 */ /* 0x000fe200078e004f */
[----:B------:R-:W-:-:S02]  /*21e70*/  @!P5 LEA.HI.X R9, R228, R31, R33, 0x2, P2 ;  /* 0x0000001fe409d211 */ /* 0x000fc400010f1421 */
[----:B------:R1:W-:Y:S01]  /*21e80*/  @!P3 ST.E.64 desc[UR50][R4.64], R2 ;  /* 0x000000020400b985 */ /* 0x0003e2000c101b32 */
[----:B------:R-:W-:-:S03]  /*21e90*/  @!P0 LEA R12, P3, R227, R14, 0x2 ;  /* 0x0000000ee30c8211 */ /* 0x000fc600078610ff */
[----:B------:R3:W-:Y:S01]  /*21ea0*/  @!P4 ST.E.64 desc[UR50][R6.64], R46 ;  /* 0x0000002e0600c985 */ /* 0x0007e2000c101b32 */
[----:B------:R-:W-:Y:S01]  /*21eb0*/  @!P0 LEA.HI.X R13, R227, R31, R15, 0x2, P3 ;  /* 0x0000001fe30d8211 */ /* 0x000fe200018f140f */
[----:B-1----:R-:W-:Y:S01]  /*21ec0*/  @!P5 IMAD.MOV.U32 R2, RZ, RZ, R82 ;  /* 0x000000ffff02d224 */ /* 0x002fe200078e0052 */
[----:B------:R-:W-:Y:S01]  /*21ed0*/  @!P5 MOV R3, R80 ;  /* 0x000000500003d202 */ /* 0x000fe20000000f00 */
[----:B------:R-:W-:-:S04]  /*21ee0*/  @!P0 IMAD.MOV.U32 R80, RZ, RZ, R83 ;  /* 0x000000ffff508224 */ /* 0x000fc800078e0053 */
[----:B------:R3:W-:Y:S04]  /*21ef0*/  @!P5 ST.E.64 desc[UR50][R8.64], R2 ;  /* 0x000000020800d985 */ /* 0x0007e8000c101b32 */
[----:B------:R3:W-:Y:S02]  /*21f00*/  @!P0 ST.E.64 desc[UR50][R12.64], R80 ;  /* 0x000000500c008985 */ /* 0x0007e4000c101b32 */
.L_x_620:
[----:B------:R-:W-:Y:S05]  /*21f10*/  BSYNC B1 ;  /* 0x0000000000017941 */ /* 0x000fea0003800000 */
.L_x_619:
[----:B------:R-:W-:-:S03]  /*21f20*/  UMOV UR4, 0xffffffff ;  /* 0xffffffff00047882 */ /* 0x000fc60000000000 */
[----:B------:R-:W-:Y:S05]  /*21f30*/  BRA.DIV UR4, `(.L_x_621) ;  /* 0x000000ca04187947 */ /* 0x000fea000b800000 */
[----:B---3--:R3:W4:Y:S04]  /*21f40*/  SHFL.IDX PT, R3, R32, 0x1, 0x1c1f ;  /* 0x003c1f0020037f89 */ /* 0x00872800000e0000 */
[----:B--2---:R3:W2:Y:S02]  /*21f50*/  SHFL.IDX PT, R14, R30, 0x1, 0x1c1f ;  /* 0x003c1f001e0e7f89 */ /* 0x0046a400000e0000 */
.L_x_907:
[----:B------:R-:W-:-:S13]  /*21f60*/  ISETP.GE.AND P0, PT, R27, R100, PT ;  /* 0x000000641b00720c */ /* 0x000fda0003f06270 */
[----:B------:R-:W-:Y:S05]  /*21f70*/  @P0 BRA `(.L_x_617) ;  /* 0x0000001000d40947 */ /* 0x000fea0003800000 */
[----:B------:R-:W-:Y:S01]  /*21f80*/  ULDC UR4, c[0x0][0xac8] ;  /* 0x0002b20000047ab9 */ /* 0x000fe20000000800 */
[----:B------:R-:W-:Y:S01]  /*21f90*/  SHF.R.S32.HI R4, RZ, 0x1f, R225 ;  /* 0x0000001fff047819 */ /* 0x000fe200000114e1 */
[C---:B-1----:R-:W-:Y:S01]  /*21fa0*/  VIADD R31, R218.reuse, 0x40 ;  /* 0x00000040da1f7836 */ /* 0x042fe20000000000 */
[C---:B------:R-:W-:Y:S01]  /*21fb0*/  ISETP.GE.AND P2, PT, R218.reuse, UR4, PT ;  /* 0x00000004da007c0c */ /* 0x040fe2000bf46270 */
[C---:B------:R-:W-:Y:S01]  /*21fc0*/  VIADD R33, R218.reuse, 0x40 ;  /* 0x00000040da217836 */ /* 0x040fe20000000000 */
[----:B------:R-:W-:Y:S01]  /*21fd0*/  ISETP.GE.AND P3, PT, R225, UR4, PT ;  /* 0x00000004e1007c0c */ /* 0x000fe2000bf66270 */
[----:B------:R-:W-:Y:S01]  /*21fe0*/  VIADD R15, R218, 0x58 ;  /* 0x00000058da0f7836 */ /* 0x000fe20000000000 */
[----:B------:R-:W-:Y:S02]  /*21ff0*/  ISETP.GE.AND P1, PT, R29, UR4, PT ;  /* 0x000000041d007c0c */ /* 0x000fe4000bf26270 */
[----:B------:R-:W-:Y:S02]  /*22000*/  ISETP.GE.AND P0, PT, R28, UR4, PT ;  /* 0x000000041c007c0c */ /* 0x000fe4000bf06270 */
[----:B------:R-:W-:-:S02]  /*22010*/  SHF.R.S32.HI R0, RZ, 0x1f, R29 ;  /* 0x0000001fff007819 */ /* 0x000fc4000001141d */
[----:B------:R-:W-:Y:S02]  /*22020*/  ISETP.GE.AND P4, PT, R26, UR4, PT ;  /* 0x000000041a007c0c */ /* 0x000fe4000bf86270 */
[C---:B0--3--:R-:W-:Y:S01]  /*22030*/  IADD3 R30, R218.reuse, 0x48, RZ ;  /* 0x00000048da1e7810 */ /* 0x049fe20007ffe0ff */
[----:B--2---:R-:W-:Y:S01]  /*22040*/  @!P2 IMAD.MOV.U32 R2, RZ, RZ, R14 ;  /* 0x000000ffff02a224 */ /* 0x004fe200078e000e */
[----:B------:R-:W-:Y:S01]  /*22050*/  SHF.R.S32.HI R33, RZ, 0x1f, R33 ;  /* 0x0000001fff217819 */ /* 0x000fe20000011421 */
[----:B------:R-:W-:Y:S01]  /*22060*/  @!P2 IMAD.MOV.U32 R10, RZ, RZ, R49 ;  /* 0x000000ffff0aa224 */ /* 0x000fe200078e0031 */
[C---:B------:R-:W-:Y:S01]  /*22070*/  @!P3 LEA R12, P5, R225.reuse, R14, 0x2 ;  /* 0x0000000ee10cb211 */ /* 0x040fe200078a10ff */
[----:B----4-:R-:W-:Y:S01]  /*22080*/  @!P2 IMAD.WIDE R8, R218, 0x4, R2 ;  /* 0x00000004da08a825 */ /* 0x010fe200078e0202 */
[----:B------:R-:W-:Y:S02]  /*22090*/  SHF.R.S32.HI R2, RZ, 0x1f, R28 ;  /* 0x0000001fff027819 */ /* 0x000fe4000001141c */
[-C--:B------:R-:W-:Y:S01]  /*220a0*/  @!P3 LEA.HI.X R13, R225, R3.reuse, R4, 0x2, P5 ;  /* 0x00000003e10db211 */ /* 0x080fe200028f1404 */
[----:B------:R-:W-:Y:S01]  /*220b0*/  @!P2 IMAD.MOV.U32 R11, RZ, RZ, R84 ;  /* 0x000000ffff0ba224 */ /* 0x000fe200078e0054 */
[----:B------:R-:W-:Y:S01]  /*220c0*/  @!P3 MOV R84, R50 ;  /* 0x000000320054b202 */ /* 0x000fe20000000f00 */
[----:B------:R-:W-:Y:S01]  /*220d0*/  @!P1 IMAD.MOV.U32 R50, RZ, RZ, R53 ;  /* 0x000000ffff329224 */ /* 0x000fe200078e0035 */
[CC--:B------:R-:W-:Y:S01]  /*220e0*/  @!P0 LEA R4, P5, R28.reuse, R14.reuse, 0x2 ;  /* 0x0000000e1c048211 */ /* 0x0c0fe200078a10ff */
[----:B------:R-:W-:Y:S01]  /*220f0*/  @!P0 IMAD.MOV.U32 R53, RZ, RZ, R52 ;  /* 0x000000ffff358224 */ /* 0x000fe200078e0034 */
[----:B------:R0:W-:Y:S01]  /*22100*/  @!P2 ST.E.64 desc[UR50][R8.64], R10 ;  /* 0x0000000a0800a985 */ /* 0x0001e2000c101b32 */
[C---:B------:R-:W-:Y:S01]  /*22110*/  @!P1 LEA R6, P2, R29.reuse, R14, 0x2 ;  /* 0x0000000e1d069211 */ /* 0x040fe200078410ff */
[----:B------:R-:W-:Y:S01]  /*22120*/  @!P0 IMAD.MOV.U32 R52, RZ, RZ, R54 ;  /* 0x000000ffff348224 */ /* 0x000fe200078e0036 */
[-C--:B------:R-:W-:Y:S01]  /*22130*/  @!P0 LEA.HI.X R5, R28, R3.reuse, R2, 0x2, P5 ;  /* 0x000000031c058211 */ /* 0x080fe200028f1402 */
[----:B------:R-:W-:Y:S01]  /*22140*/  @!P3 ST.E.64 desc[UR50][R12.64], R84 ;  /* 0x000000540c00b985 */ /* 0x000fe2000c101b32 */
[----:B------:R-:W-:Y:S01]  /*22150*/  @!P1 LEA.HI.X R7, R29, R3, R0, 0x2, P2 ;  /* 0x000000031d079211 */ /* 0x000fe200010f1400 */
[----:B------:R-:W-:Y:S01]  /*22160*/  @!P4 IMAD.MOV.U32 R54, RZ, RZ, R57 ;  /* 0x000000ffff36c224 */ /* 0x000fe200078e0039 */
[----:B------:R-:W-:-:S02]  /*22170*/  ISETP.GE.AND P2, PT, R25, UR4, PT ;  /* 0x0000000419007c0c */ /* 0x000fc4000bf46270 */
[----:B------:R-:W-:Y:S01]  /*22180*/  ISETP.GE.AND P3, PT, R24, UR4, PT ;  /* 0x0000000418007c0c */ /* 0x000fe2000bf66270 */
[----:B------:R1:W-:Y:S01]  /*22190*/  @!P1 ST.E.64 desc[UR50][R6.64], R50 ;  /* 0x0000003206009985 */ /* 0x0003e2000c101b32 */
[----:B------:R-:W-:Y:S02]  /*221a0*/  SHF.R.S32.HI R0, RZ, 0x1f, R26 ;  /* 0x0000001fff007819 */ /* 0x000fe4000001141a */
[----:B------:R-:W-:Y:S01]  /*221b0*/  ISETP.GE.AND P1, PT, R224, UR4, PT ;  /* 0x00000004e0007c0c */ /* 0x000fe2000bf26270 */
[----:B------:R2:W-:Y:S01]  /*221c0*/  @!P0 ST.E.64 desc[UR50][R4.64], R52 ;  /* 0x0000003404008985 */ /* 0x0005e2000c101b32 */
[CC--:B0-----:R-:W-:Y:S02]  /*221d0*/  @!P4 LEA R8, P5, R26.reuse, R14.reuse, 0x2 ;  /* 0x0000000e1a08c211 */ /* 0x0c1fe400078a10ff */
[----:B------:R-:W-:Y:S02]  /*221e0*/  ISETP.GE.AND P0, PT, R31, UR4, PT ;  /* 0x000000041f007c0c */ /* 0x000fe4000bf06270 */
[-C--:B------:R-:W-:Y:S01]  /*221f0*/  @!P4 LEA.HI.X R9, R26, R3.reuse, R0, 0x2, P5 ;  /* 0x000000031a09c211 */ /* 0x080fe200028f1400 */
[----:B------:R-:W-:Y:S01]  /*22200*/  @!P2 IMAD.MOV.U32 R57, RZ, RZ, R56 ;  /* 0x000000ffff39a224 */ /* 0x000fe200078e0038 */
[----:B------:R-:W-:Y:S01]  /*22210*/  SHF.R.S32.HI R0, RZ, 0x1f, R25 ;  /* 0x0000001fff007819 */ /* 0x000fe20000011419 */
[----:B------:R-:W-:Y:S01]  /*22220*/  @!P2 IMAD.MOV.U32 R56, RZ, RZ, R64 ;  /* 0x000000ffff38a224 */ /* 0x000fe200078e0040 */
[CC--:B------:R-:W-:Y:S01]  /*22230*/  @!P2 LEA R10, P5, R25.reuse, R14.reuse, 0x2 ;  /* 0x0000000e190aa211 */ /* 0x0c0fe200078a10ff */
[----:B------:R0:W-:Y:S01]  /*22240*/  @!P4 ST.E.64 desc[UR50][R8.64], R54 ;  /* 0x000000360800c985 */ /* 0x0001e2000c101b32 */
[----:B------:R-:W-:Y:S01]  /*22250*/  ISETP.GE.AND P4, PT, R30, UR4, PT ;  /* 0x000000041e007c0c */ /* 0x000fe2000bf86270 */
[----:B------:R-:W-:Y:S01]  /*22260*/  @!P3 IMAD.MOV.U32 R64, RZ, RZ, R67 ;  /* 0x000000ffff40b224 */ /* 0x000fe200078e0043 */
[-C--:B------:R-:W-:Y:S01]  /*22270*/  @!P2 LEA.HI.X R11, R25, R3.reuse, R0, 0x2, P5 ;  /* 0x00000003190ba211 */ /* 0x080fe200028f1400 */
[----:B------:R-:W-:Y:S01]  /*22280*/  @!P1 IMAD.MOV.U32 R67, RZ, RZ, R66 ;  /* 0x000000ffff439224 */ /* 0x000fe200078e0042 */
[----:B------:R-:W-:Y:S01]  /*22290*/  SHF.R.S32.HI R0, RZ, 0x1f, R24 ;  /* 0x0000001fff007819 */ /* 0x000fe20000011418 */
[----:B------:R-:W-:Y:S01]  /*222a0*/  @!P1 IMAD.MOV.U32 R66, RZ, RZ, R68 ;  /* 0x000000ffff429224 */ /* 0x000fe200078e0044 */
[-C--:B------:R-:W-:Y:S01]  /*222b0*/  @!P3 LEA R20, P5, R24, R14.reuse, 0x2 ;  /* 0x0000000e1814b211 */ /* 0x080fe200078a10ff */
[----:B------:R3:W-:Y:S01]  /*222c0*/  @!P2 ST.E.64 desc[UR50][R10.64], R56 ;  /* 0x000000380a00a985 */ /* 0x0007e2000c101b32 */
[----:B-1----:R-:W-:Y:S01]  /*222d0*/  @!P1 LEA R6, P2, R224, R14, 0x2 ;  /* 0x0000000ee0069211 */ /* 0x002fe200078410ff */
[----:B------:R-:W-:Y:S01]  /*222e0*/  @!P0 IMAD.MOV.U32 R68, RZ, RZ, R71 ;  /* 0x000000ffff448224 */ /* 0x000fe200078e0047 */
[----:B------:R-:W-:-:S02]  /*222f0*/  @!P3 LEA.HI.X R21, R24, R3, R0, 0x2, P5 ;  /* 0x000000031815b211 */ /* 0x000fc400028f1400 */
[----:B------:R-:W-:Y:S01]  /*22300*/  SHF.R.S32.HI R0, RZ, 0x1f, R224 ;  /* 0x0000001fff007819 */ /* 0x000fe200000114e0 */
[----:B------:R-:W-:Y:S01]  /*22310*/  @!P4 IMAD.MOV.U32 R71, RZ, RZ, R70 ;  /* 0x000000ffff47c224 */ /* 0x000fe200078e0046 */
[C---:B--2---:R-:W-:Y:S01]  /*22320*/  @!P0 LEA R4, P5, R31.reuse, R14, 0x2 ;  /* 0x0000000e1f048211 */ /* 0x044fe200078a10ff */
[----:B------:R-:W-:Y:S01]  /*22330*/  @!P3 ST.E.64 desc[UR50][R20.64], R64 ;  /* 0x000000401400b985 */ /* 0x000fe2000c101b32 */
[----:B------:R-:W-:Y:S01]  /*22340*/  IADD3 R32, R218, 0x50, RZ ;  /* 0x00000050da207810 */ /* 0x000fe20007ffe0ff */
[----:B------:R-:W-:Y:S01]  /*22350*/  @!P4 IMAD.MOV.U32 R70, RZ, RZ, R72 ;  /* 0x000000ffff46c224 */ /* 0x000fe200078e0048 */
[-C--:B------:R-:W-:Y:S02]  /*22360*/  @!P1 LEA.HI.X R7, R224, R3.reuse, R0, 0x2, P2 ;  /* 0x00000003e0079211 */ /* 0x080fe400010f1400 */
[----:B------:R-:W-:Y:S01]  /*22370*/  @!P0 LEA.HI.X R5, R31, R3, R33, 0x2, P5 ;  /* 0x000000031f058211 */ /* 0x000fe200028f1421 */
[----:B------:R-:W-:Y:S01]  /*22380*/  VIADD R31, R218, 0x60 ;  /* 0x00000060da1f7836 */ /* 0x000fe20000000000 */
[----:B------:R-:W-:Y:S01]  /*22390*/  ISETP.GE.AND P2, PT, R32, UR4, PT ;  /* 0x0000000420007c0c */ /* 0x000fe2000bf46270 */
[----:B------:R1:W-:Y:S01]  /*223a0*/  @!P1 ST.E.64 desc[UR50][R6.64], R66 ;  /* 0x0000004206009985 */ /* 0x0003e2000c101b32 */
[----:B------:R-:W-:-:S02]  /*223b0*/  IADD3 R33, R218, 0x48, RZ ;  /* 0x00000048da217810 */ /* 0x000fc40007ffe0ff */
[CC--:B0-----:R-:W-:Y:S01]  /*223c0*/  @!P4 LEA R8, P3, R30.reuse, R14.reuse, 0x2 ;  /* 0x0000000e1e08c211 */ /* 0x0c1fe200078610ff */
[----:B------:R0:W-:Y:S01]  /*223d0*/  @!P0 ST.E.64 desc[UR50][R4.64], R68 ;  /* 0x0000004404008985 */ /* 0x0001e2000c101b32 */
[----:B------:R-:W-:Y:S02]  /*223e0*/  SHF.R.S32.HI R33, RZ, 0x1f, R33 ;  /* 0x0000001fff217819 */ /* 0x000fe40000011421 */
[----:B------:R-:W-:Y:S02]  /*223f0*/  ISETP.GE.AND P1, PT, R15, UR4, PT ;  /* 0x000000040f007c0c */ /* 0x000fe4000bf26270 */
[----:B------:R-:W-:Y:S01]  /*22400*/  @!P4 LEA.HI.X R9, R30, R3, R33, 0x2, P3 ;  /* 0x000000031e09c211 */ /* 0x000fe200018f1421 */
[C---:B------:R-:W-:Y:S01]  /*22410*/  VIADD R30, R218.reuse, 0x58 ;  /* 0x00000058da1e7836 */ /* 0x040fe20000000000 */
[----:B------:R-:W-:Y:S01]  /*22420*/  IADD3 R33, R218, 0x50, RZ ;  /* 0x00000050da217810 */ /* 0x000fe20007ffe0ff */
[----:B------:R-:W-:Y:S01]  /*22430*/  @!P2 IMAD.MOV.U32 R72, RZ, RZ, R87 ;  /* 0x000000ffff48a224 */ /* 0x000fe200078e0057 */
[----:B---3--:R-:W-:Y:S01]  /*22440*/  @!P2 LEA R10, P0, R32, R14, 0x2 ;  /* 0x0000000e200aa211 */ /* 0x008fe200078010ff */
[----:B------:R2:W-:Y:S01]  /*22450*/  @!P4 ST.E.64 desc[UR50][R8.64], R70 ;  /* 0x000000460800c985 */ /* 0x0005e2000c101b32 */
[----:B------:R-:W-:-:S02]  /*22460*/  SHF.R.S32.HI R33, RZ, 0x1f, R33 ;  /* 0x0000001fff217819 */ /* 0x000fc40000011421 */
[----:B------:R-:W-:Y:S02]  /*22470*/  ISETP.GE.AND P3, PT, R31, UR4, PT ;  /* 0x000000041f007c0c */ /* 0x000fe4000bf66270 */
[----:B------:R-:W-:Y:S01]  /*22480*/  ISETP.GE.AND P5, PT, R229, UR4, PT ;  /* 0x00000004e5007c0c */ /* 0x000fe2000bfa6270 */
[----:B------:R-:W-:Y:S01]  /*22490*/  @!P1 IMAD.MOV.U32 R87, RZ, RZ, R86 ;  /* 0x000000ffff579224 */ /* 0x000fe200078e0056 */
[----:B------:R-:W-:Y:S01]  /*224a0*/  ISETP.GE.AND P4, PT, R228, UR4, PT ;  /* 0x00000004e4007c0c */ /* 0x000fe2000bf86270 */
[----:B------:R-:W-:Y:S01]  /*224b0*/  @!P1 IMAD.MOV.U32 R86, RZ, RZ, R90 ;  /* 0x000000ffff569224 */ /* 0x000fe200078e005a */
[-C--:B------:R-:W-:Y:S02]  /*224c0*/  @!P2 LEA.HI.X R11, R32, R3.reuse, R33, 0x2, P0 ;  /* 0x00000003200ba211 */ /* 0x080fe400000f1421 */
[----:B------:R-:W-:Y:S02]  /*224d0*/  SHF.R.S32.HI R30, RZ, 0x1f, R30 ;  /* 0x0000001fff1e7819 */ /* 0x000fe4000001141e */
[CC--:B-1----:R-:W-:Y:S01]  /*224e0*/  @!P1 LEA R6, P0, R15.reuse, R14.reuse, 0x2 ;  /* 0x0000000e0f069211 */ /* 0x0c2fe200078010ff */
[----:B------:R1:W-:Y:S01]  /*224f0*/  @!P2 ST.E.64 desc[UR50][R10.64], R72 ;  /* 0x000000480a00a985 */ /* 0x0003e2000c101b32 */
[----:B------:R-:W-:Y:S01]  /*22500*/  IADD3 R32, R218, 0x60, RZ ;  /* 0x00000060da207810 */ /* 0x000fe20007ffe0ff */
[----:B------:R-:W-:Y:S01]  /*22510*/  @!P3 IMAD.MOV.U32 R90, RZ, RZ, R93 ;  /* 0x000000ffff5ab224 */ /* 0x000fe200078e005d */
[----:B------:R-:W-:Y:S01]  /*22520*/  @!P1 LEA.HI.X R7, R15, R3, R30, 0x2, P0 ;  /* 0x000000030f079211 */ /* 0x000fe200000f141e */
[----:B------:R-:W-:Y:S01]  /*22530*/  @!P5 IMAD.MOV.U32 R95, RZ, RZ, R92 ;  /* 0x000000ffff5fd224 */ /* 0x000fe200078e005c */
[----:B0-----:R-:W-:-:S02]  /*22540*/  @!P3 LEA R4, P0, R31, R14, 0x2 ;  /* 0x0000000e1f04b211 */ /* 0x001fc400078010ff */
[----:B------:R-:W-:Y:S01]  /*22550*/  SHF.R.S32.HI R32, RZ, 0x1f, R32 ;  /* 0x0000001fff207819 */ /* 0x000fe20000011420 */
[----:B------:R1:W-:Y:S01]  /*22560*/  @!P1 ST.E.64 desc[UR50][R6.64], R86 ;  /* 0x0000005606009985 */ /* 0x0003e2000c101b32 */
[-C--:B--2---:R-:W-:Y:S02]  /*22570*/  @!P5 LEA R8, P1, R229, R14.reuse, 0x2 ;  /* 0x0000000ee508d211 */ /* 0x084fe400078210ff */
[----:B------:R-:W-:Y:S02]  /*22580*/  SHF.R.S32.HI R30, RZ, 0x1f, R229 ;  /* 0x0000001fff1e7819 */ /* 0x000fe400000114e5 */
[----:B------:R-:W-:Y:S02]  /*22590*/  @!P4 LEA R12, P2, R228, R14, 0x2 ;  /* 0x0000000ee40cc211 */ /* 0x000fe400078410ff */
[----:B------:R-:W-:Y:S02]  /*225a0*/  SHF.R.S32.HI R15, RZ, 0x1f, R228 ;  /* 0x0000001fff0f7819 */ /* 0x000fe400000114e4 */
[----:B------:R-:W-:-:S02]  /*225b0*/  @!P3 LEA.HI.X R5, R31, R3, R32, 0x2, P0 ;  /* 0x000000031f05b211 */ /* 0x000fc400000f1420 */
[-C--:B------:R-:W-:Y:S02]  /*225c0*/  @!P5 LEA.HI.X R9, R229, R3.reuse, R30, 0x2, P1 ;  /* 0x00000003e509d211 */ /* 0x080fe400008f141e */
[----:B------:R-:W-:Y:S01]  /*225d0*/  @!P4 LEA.HI.X R13, R228, R3, R15, 0x2, P2 ;  /* 0x00000003e40dc211 */ /* 0x000fe200010f140f */
[----:B------:R1:W-:Y:S01]  /*225e0*/  @!P3 ST.E.64 desc[UR50][R4.64], R90 ;  /* 0x0000005a0400b985 */ /* 0x0003e2000c101b32 */
[----:B------:R-:W-:-:S03]  /*225f0*/  ISETP.GE.AND P0, PT, R227, UR4, PT ;  /* 0x00000004e3007c0c */ /* 0x000fc6000bf06270 */
[----:B------:R1:W-:Y:S04]  /*22600*/  @!P5 ST.E.64 desc[UR50][R8.64], R94 ;  /* 0x0000005e0800d985 */ /* 0x0003e8000c101b32 */
[----:B------:R1:W-:Y:S06]  /*22610*/  @!P4 ST.E.64 desc[UR50][R12.64], R60 ;  /* 0x0000003c0c00c985 */ /* 0x0003ec000c101b32 */
[----:B------:R-:W-:Y:S05]  /*22620*/  @P0 BRA `(.L_x_617) ;  /* 0x0000000c00280947 */ /* 0x000fea0003800000 */
[----:B------:R-:W-:Y:S02]  /*22630*/  SHF.R.S32.HI R30, RZ, 0x1f, R227 ;  /* 0x0000001fff1e7819 */ /* 0x000fe400000114e3 */
[----:B------:R-:W-:-:S04]  /*22640*/  LEA R14, P0, R227, R14, 0x2 ;  /* 0x0000000ee30e7211 */ /* 0x000fc800078010ff */
[----:B------:R-:W-:-:S05]  /*22650*/  LEA.HI.X R15, R227, R3, R30, 0x2, P0 ;  /* 0x00000003e30f7211 */ /* 0x000fca00000f141e */
[----:B------:R0:W-:Y:S01]  /*22660*/  ST.E.64 desc[UR50][R14.64], R62 ;  /* 0x0000003e0e007985 */ /* 0x0001e2000c101b32 */
[----:B------:R-:W-:Y:S05]  /*22670*/  BRA `(.L_x_617) ;  /* 0x0000000c00147947 */ /* 0x000fea0003800000 */
.L_x_603:
[----:B------:R-:W-:Y:S01]  /*22680*/  ULDC.64 UR6, c[0x0][0xc08] ;  /* 0x0003020000067ab9 */ /* 0x000fe20000000a00 */
[----:B------:R-:W-:Y:S01]  /*22690*/  ULDC.64 UR4, c[0x0][0xc00] ;  /* 0x0003000000047ab9 */ /* 0x000fe20000000a00 */
[----:B------:R-:W-:Y:S01]  /*226a0*/  ISETP.NE.U32.AND P1, PT, RZ, UR6, PT ;  /* 0x00000006ff007c0c */ /* 0x000fe2000bf25070 */
[----:B------:R-:W-:Y:S01]  /*226b0*/  IMAD.MOV.U32 R13, RZ, RZ, RZ ;  /* 0x000000ffff0d7224 */ /* 0x000fe200078e00ff */
[----:B------:R-:W-:Y:S01]  /*226c0*/  ISETP.NE.U32.AND P0, PT, RZ, UR4, PT ;  /* 0x00000004ff007c0c */ /* 0x000fe2000bf05070 */
[----:B------:R-:W3:Y:S01]  /*226d0*/  S2R R0, SR_TID.X ;  /* 0x0000000000007919 */ /* 0x000ee20000002100 */
[----:B------:R-:W-:Y:S02]  /*226e0*/  ISETP.NE.AND.EX P1, PT, RZ, UR7, PT, P1 ;  /* 0x00000007ff007c0c */ /* 0x000fe4000bf25310 */
[----:B------:R-:W-:Y:S02]  /*226f0*/  IADD3 R2, P2, R220, UR4, RZ ;  /* 0x00000004dc027c10 */ /* 0x000fe4000ff5e0ff */
[----:B------:R-:W-:-:S02]  /*22700*/  ISETP.NE.AND.EX P0, PT, RZ, UR5, PT, P0 ;  /* 0x00000005ff007c0c */ /* 0x000fc4000bf05300 */
[----:B------:R-:W-:Y:S01]  /*22710*/  IADD3.X R3, R221, UR5, RZ, P2, !PT ;  /* 0x00000005dd037c10 */ /* 0x000fe200097fe4ff */
[----:B------:R-:W-:Y:S02]  /*22720*/  ULDC UR4, c[0x0][0xa88] ;  /* 0x0002a20000047ab9 */ /* 0x000fe40000000800 */
[----:B------:R-:W-:-:S04]  /*22730*/  MOV R20, UR4 ;  /* 0x0000000400147c02 */ /* 0x000fc80008000f00 */
[----:B------:R-:W-:-:S04]  /*22740*/  @P1 IADD3 R220, P2, R220, UR6, RZ ;  /* 0x00000006dcdc1c10 */ /* 0x000fc8000ff5e0ff */
[----:B------:R-:W-:Y:S01]  /*22750*/  @P1 IADD3.X R221, R221, UR7, RZ, P2, !PT ;  /* 0x00000007dddd1c10 */ /* 0x000fe200097fe4ff */
[----:B------:R4:W5:Y:S04]  /*22760*/  @P0 LDG.E R13, desc[UR50][R2.64] ;  /* 0x00000032020d0981 */ /* 0x000968000c1e1900 */
[----:B------:R4:W5:Y:S01]  /*22770*/  @P1 LDG.E R20, desc[UR50][R220.64] ;  /* 0x00000032dc141981 */ /* 0x000962000c1e1900 */
[----:B-1----:R-:W-:Y:S01]  /*22780*/  ISETP.GT.AND P2, PT, R219, 0x1, PT ;  /* 0x00000001db00780c */ /* 0x002fe20003f44270 */
[----:B---3--:R-:W-:-:S05]  /*22790*/  VIADD R24, R0, 0xffffff80 ;  /* 0xffffff8000187836 */ /* 0x008fca0000000000 */
[----:B------:R-:W-:Y:S01]  /*227a0*/  ISETP.GT.AND P3, PT, R24, 0x7f, PT ;  /* 0x0000007f1800780c */ /* 0x000fe20003f64270 */
[----:B----4-:R-:W-:-:S12]  /*227b0*/  @P1 BRA `(.L_x_622) ;  /* 0x0000000000101947 */ /* 0x010fd80003800000 */
[----:B------:R-:W-:Y:S05]  /*227c0*/  @!P0 BRA `(.L_x_622) ;  /* 0x00000000000c8947 */ /* 0x000fea0003800000 */
[----:B------:R-:W3:Y:S04]  /*227d0*/  LDG.E R5, desc[UR50][R2.64] ;  /* 0x0000003202057981 */ /* 0x000ee8000c1e1900 */
[----:B-----5:R-:W3:Y:S02]  /*227e0*/  LDG.E R20, desc[UR50][R2.64+0x4] ;  /* 0x0000043202147981 */ /* 0x020ee4000c1e1900 */
[----:B---3--:R-:W-:-:S07]  /*227f0*/  IMAD.IADD R20, R20, 0x1, -R5 ;  /* 0x0000000114147824 */ /* 0x008fce00078e0a05 */
.L_x_622:
[----:B------:R-:W-:Y:S01]  /*22800*/  BSSY B1, `(.L_x_623) ;  /* 0x0000036000017945 */ /* 0x000fe20003800000 */
[----:B------:R-:W-:Y:S02]  /*22810*/  SEL R21, R214, RZ, !P0 ;  /* 0x000000ffd6157207 */ /* 0x000fe40004000000 */
[----:B------:R-:W-:Y:S02]  /*22820*/  SEL R222, R222, RZ, !P0 ;  /* 0x000000ffdede7207 */ /* 0x000fe40004000000 */
[----:B-----5:R-:W-:Y:S01]  /*22830*/  SHF.R.S32.HI R12, RZ, 0x1f, R13 ;  /* 0x0000001fff0c7819 */ /* 0x020fe2000001140d */
[----:B------:R-:W-:Y:S06]  /*22840*/  @P3 BRA `(.L_x_624) ;  /* 0x0000000000c43947 */ /* 0x000fec0003800000 */
[----:B------:R-:W1:Y:S01]  /*22850*/  LDC R27, c[0x0][0xbe8] ;  /* 0x0002fa00ff1b7b82 */ /* 0x000e620000000800 */
[----:B------:R-:W-:-:S04]  /*22860*/  IMAD R0, R223, 0x80, R0 ;  /* 0x00000080df007824 */ /* 0x000fc800078e0200 */
[----:B------:R-:W-:Y:S02]  /*22870*/  VIADD R25, R0, 0xffffff80 ;  /* 0xffffff8000197836 */ /* 0x000fe40000000000 */
[----:B-1----:R-:W-:-:S05]  /*22880*/  IMAD R2, R20, R27, RZ ;  /* 0x0000001b14027224 */ /* 0x002fca00078e02ff */
[----:B------:R-:W-:-:S13]  /*22890*/  ISETP.GE.AND P0, PT, R25, R2, PT ;  /* 0x000000021900720c */ /* 0x000fda0003f06270 */
[----:B------:R-:W-:Y:S05]  /*228a0*/  @P0 BRA `(.L_x_624) ;  /* 0x0000000000ac0947 */ /* 0x000fea0003800000 */
[----:B------:R-:W-:Y:S01]  /*228b0*/  IMAD.MOV.U32 R0, RZ, RZ, 0x9b8 ;  /* 0x000009b8ff007424 */ /* 0x000fe200078e00ff */
[----:B------:R-:W-:Y:S01]  /*228c0*/  ISETP.GT.AND P3, PT, R219, 0x1, PT ;  /* 0x00000001db00780c */ /* 0x000fe20003f64270 */
[----:B------:R-:W1:Y:S01]  /*228d0*/  LDC.64 R28, c[0x0][0xba8] ;  /* 0x0002ea00ff1c7b82 */ /* 0x000e620000000a00 */
[----:B------:R-:W-:Y:S02]  /*228e0*/  ISETP.NE.AND P0, PT, R27, 0x1, PT ;  /* 0x000000011b00780c */ /* 0x000fe40003f05270 */
[----:B------:R-:W-:Y:S02]  /*228f0*/  SEL R14, R0, 0x978, P3 ;  /* 0x00000978000e7807 */ /* 0x000fe40001800000 */
[----:B------:R-:W-:-:S03]  /*22900*/  MOV R15, R25 ;  /* 0x00000019000f7202 */ /* 0x000fc60000000f00 */
[----:B------:R-:W3:Y:S08]  /*22910*/  LDC.64 R6, c[0x0][R14+0x220] ;  /* 0x000088000e067b82 */ /* 0x000ef00000000a00 */
[----:B------:R-:W4:Y:S08]  /*22920*/  LDC.64 R2, c[0x0][R14+0x218] ;  /* 0x000086000e027b82 */ /* 0x000f300000000a00 */
[----:B------:R-:W5:Y:S08]  /*22930*/  LDC.64 R8, c[0x0][R14+0x228] ;  /* 0x00008a000e087b82 */ /* 0x000f700000000a00 */
[----:B------:R-:W0:Y:S08]  /*22940*/  LDC.64 R4, c[0x0][R14+0x210] ;  /* 0x000084000e047b82 */ /* 0x000e300000000a00 */
[----:B------:R-:W2:Y:S08]  /*22950*/  @P0 LDC R0, c[0x0][0xbec] ;  /* 0x0002fb00ff000b82 */ /* 0x000eb00000000800 */
[----:B------:R-:W5:Y:S01]  /*22960*/  @P0 LDC R33, c[0x0][0xbf0] ;  /* 0x0002fc00ff210b82 */ /* 0x000f620000000800 */
[----:B---3--:R-:W-:-:S07]  /*22970*/  IMAD R7, R7, R21, RZ ;  /* 0x0000001507077224 */ /* 0x008fce00078e02ff */
[----:B-1----:R-:W1:Y:S01]  /*22980*/  @!P3 LDC R28, c[0x0][0xb50] ;  /* 0x0002d400ff1cbb82 */ /* 0x002e620000000800 */
[----:B------:R-:W-:Y:S02]  /*22990*/  IMAD R7, R6, R222, R7 ;  /* 0x000000de06077224 */ /* 0x000fe400078e0207 */
[----:B--2---:R-:W-:-:S05]  /*229a0*/  @P0 IMAD.HI.U32 R0, R25, R0, RZ ;  /* 0x0000000019000227 */ /* 0x004fca00078e00ff */
[----:B------:R-:W2:Y:S01]  /*229b0*/  @!P3 LDC R29, c[0x0][0xb54] ;  /* 0x0002d500ff1dbb82 */ /* 0x000ea20000000800 */
[-C--:B----4-:R-:W-:Y:S02]  /*229c0*/  IMAD R31, R3, R169.reuse, RZ ;  /* 0x000000a9031f7224 */ /* 0x090fe400078e02ff */
[----:B------:R-:W-:Y:S01]  /*229d0*/  IMAD.WIDE.U32 R10, R2, R169, RZ ;  /* 0x000000a9020a7225 */ /* 0x000fe200078e00ff */
[----:B-----5:R-:W-:-:S03]  /*229e0*/  @P0 SHF.R.U32.HI R15, RZ, R33, R0 ;  /* 0x00000021ff0f0219 */ /* 0x020fc60000011600 */
[----:B------:R-:W-:Y:S01]  /*229f0*/  IMAD.WIDE.U32 R2, R6, R21, RZ ;  /* 0x0000001506027225 */ /* 0x000fe200078e00ff */
[----:B------:R-:W-:-:S03]  /*22a00*/  SEL R33, R226, RZ, P3 ;  /* 0x000000ffe2217207 */ /* 0x000fc60001800000 */
[----:B------:R-:W-:Y:S01]  /*22a10*/  IMAD.IADD R11, R31, 0x1, R11 ;  /* 0x000000011f0b7824 */ /* 0x000fe200078e020b */
[----:B------:R-:W-:Y:S01]  /*22a20*/  IADD3 R10, P0, P1, R2, R10, R13 ;  /* 0x0000000a020a7210 */ /* 0x000fe2000791e00d */
[----:B------:R-:W-:Y:S02]  /*22a30*/  IMAD.MOV R0, RZ, RZ, -R15 ;  /* 0x000000ffff007224 */ /* 0x000fe400078e0a0f */
[----:B------:R-:W-:Y:S02]  /*22a40*/  IMAD.IADD R6, R3, 0x1, R7 ;  /* 0x0000000103067824 */ /* 0x000fe400078e0207 */
[----:B------:R-:W-:-:S04]  /*22a50*/  IMAD.WIDE.U32 R2, R8, R33, RZ ;  /* 0x0000002108027225 */ /* 0x000fc800078e00ff */
[----:B------:R-:W-:Y:S02]  /*22a60*/  IMAD R9, R9, R33, RZ ;  /* 0x0000002109097224 */ /* 0x000fe400078e02ff */
[----:B------:R-:W-:Y:S01]  /*22a70*/  IMAD R7, R27, R0, R25 ;  /* 0x000000001b077224 */ /* 0x000fe200078e0219 */
[----:B------:R-:W-:Y:S01]  /*22a80*/  IADD3.X R0, R6, R11, R12, P0, P1 ;  /* 0x0000000b06007210 */ /* 0x000fe200007e240c */
[----:B------:R-:W-:Y:S01]  /*22a90*/  IMAD.IADD R3, R9, 0x1, R3 ;  /* 0x0000000109037824 */ /* 0x000fe200078e0203 */
[----:B------:R-:W-:Y:S02]  /*22aa0*/  IADD3 R2, P0, P1, R15, R10, R2 ;  /* 0x0000000a0f027210 */ /* 0x000fe4000791e002 */
[----:B------:R-:W-:Y:S02]  /*22ab0*/  SHF.R.S32.HI R15, RZ, 0x1f, R15 ;  /* 0x0000001fff0f7819 */ /* 0x000fe4000001140f */
[----:B------:R-:W-:Y:S02]  /*22ac0*/  SHF.R.S32.HI R9, RZ, 0x1f, R7 ;  /* 0x0000001fff097819 */ /* 0x000fe40000011407 */
[----:B------:R-:W-:Y:S01]  /*22ad0*/  IADD3.X R3, R15, R0, R3, P0, P1 ;  /* 0x000000000f037210 */ /* 0x000fe200007e2403 */
[----:B0-----:R-:W-:-:S04]  /*22ae0*/  IMAD R0, R5, R7, RZ ;  /* 0x0000000705007224 */ /* 0x001fc800078e02ff */
[C---:B------:R-:W-:Y:S02]  /*22af0*/  IMAD R9, R4.reuse, R9, R0 ;  /* 0x0000000904097224 */ /* 0x040fe400078e0200 */
[----:B------:R-:W-:-:S05]  /*22b00*/  IMAD.WIDE.U32 R2, R4, R7, R2 ;  /* 0x0000000704027225 */ /* 0x000fca00078e0002 */
[----:B------:R-:W-:Y:S01]  /*22b10*/  IADD3 R0, R3, R9, RZ ;  /* 0x0000000903007210 */ /* 0x000fe20007ffe0ff */
[----:B------:R-:W-:Y:S01]  /*22b20*/  IMAD.MOV.U32 R3, RZ, RZ, -0x800000 ;  /* 0xff800000ff037424 */ /* 0x000fe200078e00ff */
[----:B-1----:R-:W-:-:S04]  /*22b30*/  LEA R4, P0, R2, R28, 0x2 ;  /* 0x0000001c02047211 */ /* 0x002fc800078010ff */
[----:B--2---:R-:W-:-:S05]  /*22b40*/  LEA.HI.X R5, R2, R29, R0, 0x2, P0 ;  /* 0x0000001d02057211 */ /* 0x004fca00000f1400 */
[----:B------:R1:W-:Y:S04]  /*22b50*/  STG.E desc[UR50][R4.64], R3 ;  /* 0x0000000304007986 */ /* 0x0003e8000c101932 */
.L_x_624:
[----:B------:R-:W-:Y:S05]  /*22b60*/  BSYNC B1 ;  /* 0x0000000000017941 */ /* 0x000fea0003800000 */
.L_x_623:
[----:B------:R-:W-:Y:S05]  /*22b70*/  @P2 BRA `(.L_x_617) ;  /* 0x0000000400d42947 */ /* 0x000fea0003800000 */
[----:B------:R-:W3:Y:S01]  /*22b80*/  LDC R25, c[0x0][0xbe8] ;  /* 0x0002fa00ff197b82 */ /* 0x000ee20000000800 */
[----:B------:R-:W-:Y:S01]  /*22b90*/  SHF.R.S32.HI R6, RZ, 0x1f, R24 ;  /* 0x0000001fff067819 */ /* 0x000fe20000011418 */
[----:B------:R-:W-:Y:S01]  /*22ba0*/  ULDC.64 UR4, c[0x0][0xaa0] ;  /* 0x0002a80000047ab9 */ /* 0x000fe20000000a00 */
[----:B------:R-:W-:Y:S01]  /*22bb0*/  ULDC.64 UR6, c[0x0][0xaf0] ;  /* 0x0002bc0000067ab9 */ /* 0x000fe20000000a00 */
[----:B------:R-:W-:Y:S01]  /*22bc0*/  IMAD R0, R12, UR4, RZ ;  /* 0x000000040c007c24 */ /* 0x000fe2000f8e02ff */
[----:B------:R-:W-:Y:S01]  /*22bd0*/  LEA.HI R6, R6, R24, RZ, 0x3 ;  /* 0x0000001806067211 */ /* 0x000fe200078f18ff */
[----:B-1----:R-:W-:-:S03]  /*22be0*/  IMAD.WIDE.U32 R2, R13, UR4, RZ ;  /* 0x000000040d027c25 */ /* 0x002fc6000f8e00ff */
[----:B------:R-:W-:Y:S01]  /*22bf0*/  SHF.R.S32.HI R6, RZ, 0x3, R6 ;  /* 0x00000003ff067819 */ /* 0x000fe20000011406 */
[----:B------:R-:W-:Y:S01]  /*22c00*/  IMAD R5, R13, UR5, R0 ;  /* 0x000000050d057c24 */ /* 0x000fe2000f8e0200 */
[----:B------:R-:W-:-:S03]  /*22c10*/  ULDC.64 UR4, c[0x0][0xae8] ;  /* 0x0002ba0000047ab9 */ /* 0x000fc60000000a00 */
[----:B------:R-:W-:Y:S02]  /*22c20*/  IMAD R0, R217, 0x20, R6 ;  /* 0x00000020d9007824 */ /* 0x000fe400078e0206 */
[----:B------:R-:W-:Y:S02]  /*22c30*/  IMAD.IADD R3, R3, 0x1, R5 ;  /* 0x0000000103037824 */ /* 0x000fe400078e0205 */
[----:B------:R-:W-:Y:S02]  /*22c40*/  IMAD R9, R223, 0x80, R0 ;  /* 0x00000080df097824 */ /* 0x000fe400078e0200 */
[----:B------:R-:W-:-:S03]  /*22c50*/  IMAD.WIDE.U32 R2, R169, UR4, R2 ;  /* 0x00000004a9027c25 */ /* 0x000fc6000f8e0002 */
[----:B------:R-:W-:Y:S01]  /*22c60*/  MOV R5, R9 ;  /* 0x0000000900057202 */ /* 0x000fe20000000f00 */
[----:B------:R-:W-:Y:S01]  /*22c70*/  IMAD R3, R169, UR5, R3 ;  /* 0x00000005a9037c24 */ /* 0x000fe2000f8e0203 */
[----:B---3--:R-:W-:Y:S01]  /*22c80*/  ISETP.NE.AND P0, PT, R25, 0x1, PT ;  /* 0x000000011900780c */ /* 0x008fe20003f05270 */
[----:B------:R-:W-:Y:S01]  /*22c90*/  ULDC.64 UR4, c[0x0][0xae0] ;  /* 0x0002b80000047ab9 */ /* 0x000fe20000000a00 */
[----:B------:R-:W-:-:S11]  /*22ca0*/  IMAD.WIDE.U32 R2, R21, UR6, R2 ;  /* 0x0000000615027c25 */ /* 0x000fd6000f8e0002 */
[----:B------:R-:W1:Y:S08]  /*22cb0*/  @P0 LDC R4, c[0x0][0xbec] ;  /* 0x0002fb00ff040b82 */ /* 0x000e700000000800 */
[----:B------:R-:W3:Y:S01]  /*22cc0*/  @P0 LDC R7, c[0x0][0xbf0] ;  /* 0x0002fc00ff070b82 */ /* 0x000ee20000000800 */
[----:B-1----:R-:W-:-:S04]  /*22cd0*/  @P0 IMAD.HI.U32 R0, R9, R4, RZ ;  /* 0x0000000409000227 */ /* 0x002fc800078e00ff */
[----:B------:R-:W-:Y:S01]  /*22ce0*/  IMAD R4, R222, UR6, RZ ;  /* 0x00000006de047c24 */ /* 0x000fe2000f8e02ff */
[----:B---3--:R-:W-:-:S03]  /*22cf0*/  @P0 SHF.R.U32.HI R5, RZ, R7, R0 ;  /* 0x00000007ff050219 */ /* 0x008fc60000011600 */
[----:B------:R-:W-:Y:S01]  /*22d00*/  IMAD R7, R21, UR7, R4 ;  /* 0x0000000715077c24 */ /* 0x000fe2000f8e0204 */
[--C-:B------:R-:W-:Y:S01]  /*22d10*/  SHF.R.S32.HI R0, RZ, 0x1f, R5.reuse ;  /* 0x0000001fff007819 */ /* 0x100fe20000011405 */
[----:B------:R-:W-:Y:S02]  /*22d20*/  IMAD.MOV R4, RZ, RZ, -R5 ;  /* 0x000000ffff047224 */ /* 0x000fe400078e0a05 */
[----:B------:R-:W-:Y:S02]  /*22d30*/  IMAD.IADD R3, R3, 0x1, R7 ;  /* 0x0000000103037824 */ /* 0x000fe400078e0207 */
[----:B------:R-:W-:Y:S02]  /*22d40*/  IMAD R0, R0, UR4, RZ ;  /* 0x0000000400007c24 */ /* 0x000fe4000f8e02ff */
[----:B------:R-:W-:Y:S02]  /*22d50*/  IMAD R7, R25, R4, R9 ;  /* 0x0000000419077224 */ /* 0x000fe400078e0209 */
[----:B------:R-:W-:-:S02]  /*22d60*/  IMAD R9, R5, UR5, R0 ;  /* 0x0000000505097c24 */ /* 0x000fc4000f8e0200 */
[----:B------:R-:W-:Y:S01]  /*22d70*/  IMAD.WIDE.U32 R2, R5, UR4, R2 ;  /* 0x0000000405027c25 */ /* 0x000fe2000f8e0002 */
[----:B------:R-:W-:Y:S01]  /*22d80*/  SHF.R.S32.HI R0, RZ, 0x1f, R7 ;  /* 0x0000001fff007819 */ /* 0x000fe20000011407 */
[----:B------:R-:W-:Y:S02]  /*22d90*/  ULDC.64 UR4, c[0x0][0xad8] ;  /* 0x0002b60000047ab9 */ /* 0x000fe40000000a00 */
[----:B------:R-:W-:Y:S02]  /*22da0*/  IMAD.IADD R3, R3, 0x1, R9 ;  /* 0x0000000103037824 */ /* 0x000fe400078e0209 */
[----:B------:R-:W-:Y:S02]  /*22db0*/  IMAD R0, R0, UR4, RZ ;  /* 0x0000000400007c24 */ /* 0x000fe4000f8e02ff */
[----:B------:R-:W-:-:S04]  /*22dc0*/  IMAD.WIDE.U32 R4, R7, UR4, R2 ;  /* 0x0000000407047c25 */ /* 0x000fc8000f8e0002 */
[----:B------:R-:W-:Y:S01]  /*22dd0*/  IMAD R3, R7, UR5, R0 ;  /* 0x0000000507037c24 */ /* 0x000fe2000f8e0200 */
[----:B------:R-:W-:Y:S01]  /*22de0*/  ULDC.64 UR4, c[0x0][0xa80] ;  /* 0x0002a00000047ab9 */ /* 0x000fe20000000a00 */
[----:B------:R-:W-:Y:S01]  /*22df0*/  IMAD.SHL.U32 R9, R217, 0x8, RZ ;  /* 0x00000008d9097824 */ /* 0x000fe200078e00ff */
[C---:B------:R-:W-:Y:S01]  /*22e00*/  LEA R2, P0, R4.reuse, UR4, 0x1 ;  /* 0x0000000404027c11 */ /* 0x040fe2000f8008ff */
[----:B------:R-:W-:Y:S01]  /*22e10*/  IMAD.IADD R3, R5, 0x1, R3 ;  /* 0x0000000105037824 */ /* 0x000fe200078e0203 */
[----:B------:R-:W-:Y:S02]  /*22e20*/  UMOV UR4, 0xffffffff ;  /* 0xffffffff00047882 */ /* 0x000fe40000000000 */
[----:B------:R-:W-:Y:S02]  /*22e30*/  IADD3 R7, R9, 0x40, RZ ;  /* 0x0000004009077810 */ /* 0x000fe40007ffe0ff */
[----:B------:R-:W-:Y:S02]  /*22e40*/  LEA.HI.X R3, R4, UR5, R3, 0x1, P0 ;  /* 0x0000000504037c11 */ /* 0x000fe400080f0c03 */
[----:B------:R-:W-:-:S02]  /*22e50*/  SHF.R.S32.HI R5, RZ, 0x1f, R9 ;  /* 0x0000001fff057819 */ /* 0x000fc40000011409 */
[----:B------:R-:W-:Y:S01]  /*22e60*/  SHF.R.S32.HI R8, RZ, 0x1f, R7 ;  /* 0x0000001fff087819 */ /* 0x000fe20000011407 */
[----:B------:R-:W-:Y:S06]  /*22e70*/  BRA.DIV UR4, `(.L_x_625) ;  /* 0x000000ba04907947 */ /* 0x000fec000b800000 */
[----:B------:R1:W3:Y:S04]  /*22e80*/  SHFL.IDX PT, R0, R3, RZ, 0x181f ;  /* 0x00181fff03007589 */ /* 0x0002e800000e0000 */
[----:B------:R1:W4:Y:S02]  /*22e90*/  SHFL.IDX PT, R14, R2, RZ, 0x181f ;  /* 0x00181fff020e7589 */ /* 0x00032400000e0000 */
.L_x_910:
[----:B------:R-:W-:Y:S01]  /*22ea0*/  IMAD R25, R20, R25, RZ ;  /* 0x0000001914197224 */ /* 0x000fe200078e02ff */
[----:B------:R-:W-:Y:S01]  /*22eb0*/  BSSY B1, `(.L_x_626) ;  /* 0x000000d000017945 */ /* 0x000fe20003800000 */
[----:B------:R-:W-:-:S05]  /*22ec0*/  IMAD R6, R223, 0x80, R6 ;  /* 0x00000080df067824 */ /* 0x000fca00078e0206 */
[----:B------:R-:W-:-:S13]  /*22ed0*/  ISETP.GE.AND P0, PT, R6, R25, PT ;  /* 0x000000190600720c */ /* 0x000fda0003f06270 */
[----:B------:R-:W-:Y:S05]  /*22ee0*/  @P0 BRA `(.L_x_627) ;  /* 0x0000000000240947 */ /* 0x000fea0003800000 */
[----:B------:R-:W-:Y:S02]  /*22ef0*/  ULDC UR4, c[0x0][0xac8] ;  /* 0x0002b20000047ab9 */ /* 0x000fe40000000800 */
[----:B------:R-:W-:Y:S02]  /*22f00*/  ISETP.GE.AND P2, PT, R9, UR4, PT ;  /* 0x0000000409007c0c */ /* 0x000fe4000bf46270 */
[----:B------:R-:W-:-:S11]  /*22f10*/  ISETP.GE.AND P3, PT, R7, UR4, PT ;  /* 0x0000000407007c0c */ /* 0x000fd6000bf66270 */
[-C--:B----4-:R-:W-:Y:S02]  /*22f20*/  @!P2 LEA R10, P0, R9, R14.reuse, 0x1 ;  /* 0x0000000e090aa211 */ /* 0x090fe400078008ff */
[----:B------:R-:W-:Y:S02]  /*22f30*/  @!P3 LEA R14, P1, R7, R14, 0x1 ;  /* 0x0000000e070eb211 */ /* 0x000fe400078208ff */
[-C--:B---3--:R-:W-:Y:S02]  /*22f40*/  @!P2 LEA.HI.X R11, R9, R0.reuse, R5, 0x1, P0 ;  /* 0x00000000090ba211 */ /* 0x088fe400000f0c05 */
[----:B------:R-:W-:-:S03]  /*22f50*/  @!P3 LEA.HI.X R15, R7, R0, R8, 0x1, P1 ;  /* 0x00000000070fb211 */ /* 0x000fc600008f0c08 */
[----:B------:R3:W-:Y:S04]  /*22f60*/  @!P2 ST.E.128 desc[UR50][R10.64], RZ ;  /* 0x000000ff0a00a985 */ /* 0x0007e8000c101d32 */
[----:B------:R3:W-:Y:S02]  /*22f70*/  @!P3 ST.E.128 desc[UR50][R14.64], RZ ;  /* 0x000000ff0e00b985 */ /* 0x0007e4000c101d32 */
.L_x_627:
[----:B------:R-:W-:Y:S05]  /*22f80*/  BSYNC B1 ;  /* 0x0000000000017941 */ /* 0x000fea0003800000 */
.L_x_626:
[----:B------:R-:W-:-:S03]  /*22f90*/  UMOV UR4, 0xffffffff ;  /* 0xffffffff00047882 */ /* 0x000fc60000000000 */
[----:B------:R-:W-:Y:S05]  /*22fa0*/  BRA.DIV UR4, `(.L_x_628) ;  /* 0x000000ba04787947 */ /* 0x000fea000b800000 */
[----:B---3--:R3:W0:Y:S04]  /*22fb0*/  SHFL.IDX PT, R0, R3, 0x1, 0x181f ;  /* 0x00381f0003007f89 */ /* 0x00862800000e0000 */
[----:B----4-:R3:W4:Y:S02]  /*22fc0*/  SHFL.IDX PT, R14, R2, 0x1, 0x181f ;  /* 0x00381f00020e7f89 */ /* 0x01072400000e0000 */
.L_x_914:
[----:B------:R-:W-:Y:S01]  /*22fd0*/  VIADD R4, R6, 0x20 ;  /* 0x0000002006047836 */ /* 0x000fe20000000000 */
[----:B------:R-:W-:Y:S04]  /*22fe0*/  BSSY B1, `(.L_x_629) ;  /* 0x000000c000017945 */ /* 0x000fe80003800000 */
[----:B------:R-:W-:-:S13]  /*22ff0*/  ISETP.GE.AND P0, PT, R4, R25, PT ;  /* 0x000000190400720c */ /* 0x000fda0003f06270 */
[----:B------:R-:W-:Y:S05]  /*23000*/  @P0 BRA `(.L_x_630) ;  /* 0x0000000000240947 */ /* 0x000fea0003800000 */
[----:B------:R-:W-:Y:S02]  /*23010*/  ULDC UR4, c[0x0][0xac8] ;  /* 0x0002b20000047ab9 */ /* 0x000fe40000000800 */
[----:B------:R-:W-:Y:S02]  /*23020*/  ISETP.GE.AND P2, PT, R9, UR4, PT ;  /* 0x0000000409007c0c */ /* 0x000fe4000bf46270 */
[----:B------:R-:W-:-:S11]  /*23030*/  ISETP.GE.AND P3, PT, R7, UR4, PT ;  /* 0x0000000407007c0c */ /* 0x000fd6000bf66270 */
[-C--:B----4-:R-:W-:Y:S02]  /*23040*/  @!P2 LEA R10, P0, R9, R14.reuse, 0x1 ;  /* 0x0000000e090aa211 */ /* 0x090fe400078008ff */
[----:B------:R-:W-:Y:S02]  /*23050*/  @!P3 LEA R14, P1, R7, R14, 0x1 ;  /* 0x0000000e070eb211 */ /* 0x000fe400078208ff */
[-C--:B0-----:R-:W-:Y:S02]  /*23060*/  @!P2 LEA.HI.X R11, R9, R0.reuse, R5, 0x1, P0 ;  /* 0x00000000090ba211 */ /* 0x081fe400000f0c05 */
[----:B------:R-:W-:-:S03]  /*23070*/  @!P3 LEA.HI.X R15, R7, R0, R8, 0x1, P1 ;  /* 0x00000000070fb211 */ /* 0x000fc600008f0c08 */
[----:B------:R0:W-:Y:S04]  /*23080*/  @!P2 ST.E.128 desc[UR50][R10.64], RZ ;  /* 0x000000ff0a00a985 */ /* 0x0001e8000c101d32 */
[----:B------:R0:W-:Y:S02]  /*23090*/  @!P3 ST.E.128 desc[UR50][R14.64], RZ ;  /* 0x000000ff0e00b985 */ /* 0x0001e4000c101d32 */
.L_x_630:
[----:B------:R-:W-:Y:S05]  /*230a0*/  BSYNC B1 ;  /* 0x0000000000017941 */ /* 0x000fea0003800000 */
.L_x_629:
[----:B------:R-:W-:-:S03]  /*230b0*/  UMOV UR4, 0xffffffff ;  /* 0xffffffff00047882 */ /* 0x000fc60000000000 */
[----:B------:R-:W-:Y:S05]  /*230c0*/  BRA.DIV UR4, `(.L_x_631) ;  /* 0x000000ba04787947 */ /* 0x000fea000b800000 */
[----:B0-----:R0:W0:Y:S04]  /*230d0*/  SHFL.IDX PT, R0, R3, 0x2, 0x181f ;  /* 0x00581f0003007f89 */ /* 0x00102800000e0000 */
[----:B----4-:R4:W0:Y:S02]  /*230e0*/  SHFL.IDX PT, R14, R2, 0x2, 0x181f ;  /* 0x00581f00020e7f89 */ /* 0x01082400000e0000 */
.L_x_918:
[----:B------:R-:W-:Y:S01]  /*230f0*/  VIADD R4, R6, 0x40 ;  /* 0x0000004006047836 */ /* 0x000fe20000000000 */
[----:B------:R-:W-:Y:S04]  /*23100*/  BSSY B1, `(.L_x_632) ;  /* 0x000000c000017945 */ /* 0x000fe80003800000 */
[----:B------:R-:W-:-:S13]  /*23110*/  ISETP.GE.AND P0, PT, R4, R25, PT ;  /* 0x000000190400720c */ /* 0x000fda0003f06270 */
[----:B------:R-:W-:Y:S05]  /*23120*/  @P0 BRA `(.L_x_633) ;  /* 0x0000000000240947 */ /* 0x000fea0003800000 */
[----:B------:R-:W-:Y:S02]  /*23130*/  ULDC UR4, c[0x0][0xac8] ;  /* 0x0002b20000047ab9 */ /* 0x000fe40000000800 */
[----:B------:R-:W-:Y:S02]  /*23140*/  ISETP.GE.AND P2, PT, R9, UR4, PT ;  /* 0x0000000409007c0c */ /* 0x000fe4000bf46270 */
[----:B------:R-:W-:-:S11]  /*23150*/  ISETP.GE.AND P3, PT, R7, UR4, PT ;  /* 0x0000000407007c0c */ /* 0x000fd6000bf66270 */
[-C--:B0-----:R-:W-:Y:S02]  /*23160*/  @!P2 LEA R10, P0, R9, R14.reuse, 0x1 ;  /* 0x0000000e090aa211 */ /* 0x081fe400078008ff */
[----:B------:R-:W-:Y:S02]  /*23170*/  @!P3 LEA R14, P1, R7, R14, 0x1 ;  /* 0x0000000e070eb211 */ /* 0x000fe400078208ff */
[-C--:B------:R-:W-:Y:S02]  /*23180*/  @!P2 LEA.HI.X R11, R9, R0.reuse, R5, 0x1, P0 ;  /* 0x00000000090ba211 */ /* 0x080fe400000f0c05 */
[----:B------:R-:W-:-:S03]  /*23190*/  @!P3 LEA.HI.X R15, R7, R0, R8, 0x1, P1 ;  /* 0x00000000070fb211 */ /* 0x000fc600008f0c08 */
[----:B------:R0:W-:Y:S04]  /*231a0*/  @!P2 ST.E.128 desc[UR50][R10.64], RZ ;  /* 0x000000ff0a00a985 */ /* 0x0001e8000c101d32 */
[----:B------:R0:W-:Y:S02]  /*231b0*/  @!P3 ST.E.128 desc[UR50][R14.64], RZ ;  /* 0x000000ff0e00b985 */ /* 0x0001e4000c101d32 */
.L_x_633:
[----:B------:R-:W-:Y:S05]  /*231c0*/  BSYNC B1 ;  /* 0x0000000000017941 */ /* 0x000fea0003800000 */
.L_x_632:
[----:B------:R-:W-:-:S03]  /*231d0*/  UMOV UR4, 0xffffffff ;  /* 0xffffffff00047882 */ /* 0x000fc60000000000 */
[----:B------:R-:W-:Y:S05]  /*231e0*/  BRA.DIV UR4, `(.L_x_634) ;  /* 0x000000ba04787947 */ /* 0x000fea000b800000 */
[----:B0-----:R0:W0:Y:S04]  /*231f0*/  SHFL.IDX PT, R0, R3, 0x3, 0x181f ;  /* 0x00781f0003007f89 */ /* 0x00102800000e0000 */
[----:B------:R0:W0:Y:S02]  /*23200*/  SHFL.IDX PT, R14, R2, 0x3, 0x181f ;  /* 0x00781f00020e7f89 */ /* 0x00002400000e0000 */
.L_x_922:
[----:B01-34-:R-:W-:-:S04]  /*23210*/  IADD3 R2, R6, 0x60, RZ ;  /* 0x0000006006027810 */ /* 0x01bfc80007ffe0ff */
[----:B------:R-:W-:-:S13]  /*23220*/  ISETP.GE.AND P0, PT, R2, R25, PT ;  /* 0x000000190200720c */ /* 0x000fda0003f06270 */
[----:B------:R-:W-:Y:S05]  /*23230*/  @P0 BRA `(.L_x_617) ;  /* 0x0000000000240947 */ /* 0x000fea0003800000 */
[----:B------:R-:W-:Y:S02]  /*23240*/  ULDC UR4, c[0x0][0xac8] ;  /* 0x0002b20000047ab9 */ /* 0x000fe40000000800 */
[----:B------:R-:W-:Y:S02]  /*23250*/  ISETP.GE.AND P2, PT, R9, UR4, PT ;  /* 0x0000000409007c0c */ /* 0x000fe4000bf46270 */
[----:B------:R-:W-:-:S11]  /*23260*/  ISETP.GE.AND P3, PT, R7, UR4, PT ;  /* 0x0000000407007c0c */ /* 0x000fd6000bf66270 */
[-C--:B------:R-:W-:Y:S02]  /*23270*/  @!P2 LEA R2, P0, R9, R14.reuse, 0x1 ;  /* 0x0000000e0902a211 */ /* 0x080fe400078008ff */
[----:B------:R-:W-:Y:S02]  /*23280*/  @!P3 LEA R14, P1, R7, R14, 0x1 ;  /* 0x0000000e070eb211 */ /* 0x000fe400078208ff */
[-C--:B------:R-:W-:Y:S02]  /*23290*/  @!P2 LEA.HI.X R3, R9, R0.reuse, R5, 0x1, P0 ;  /* 0x000000000903a211 */ /* 0x080fe400000f0c05 */
[----:B------:R-:W-:-:S03]  /*232a0*/  @!P3 LEA.HI.X R15, R7, R0, R8, 0x1, P1 ;  /* 0x00000000070fb211 */ /* 0x000fc600008f0c08 */
[----:B------:R0:W-:Y:S04]  /*232b0*/  @!P2 ST.E.128 desc[UR50][R2.64], RZ ;  /* 0x000000ff0200a985 */ /* 0x0001e8000c101d32 */
[----:B------:R0:W-:Y:S02]  /*232c0*/  @!P3 ST.E.128 desc[UR50][R14.64], RZ ;  /* 0x000000ff0e00b985 */ /* 0x0001e4000c101d32 */
.L_x_617:
[----:B------:R-:W-:Y:S05]  /*232d0*/  BSYNC B0 ;  /* 0x0000000000007941 */ /* 0x000fea0003800000 */
.L_x_602:
[----:B------:R-:W-:Y:S02]  /*232e0*/  ULDC UR4, c[0x0][0xc3c] ;  /* 0x00030f0000047ab9 */ /* 0x000fe40000000800 */
[----:B--2---:R-:W-:-:S13]  /*232f0*/  ISETP.GE.AND P0, PT, R139, UR4, PT ;  /* 0x000000048b007c0c */ /* 0x004fda000bf06270 */
[----:B------:R-:W-:Y:S05]  /*23300*/  @!P0 BRA `(.L_x_635) ;  /* 0xfffffde000988947 */ /* 0x000fea000383ffff */
[----:B------:R-:W-:Y:S05]  /*23310*/  BRA `(.L_x_423) ;  /* 0x0000008000a47947 */ /* 0x000fea0003800000 */
.L_x_421:
[----:B------:R-:W-:-:S08]  /*23320*/  NOP ;  /* 0x0000000000007918 */ /* 0x000fd00000000000 */
[----:B------:R-:W0:-:S00]  /*23330*/  USETMAXREG.DEALLOC.CTAPOOL 0x28 ;  /* 0x00000028000079c8 */ /* 0x000e0000080e0500 */
[----:B0-----:R-:W2:Y:S01]  /*23340*/  LDL.LU R3, [R1] ;  /* 0x0000000001037983 */ /* 0x001ea20000300800 */
[----:B------:R-:W-:-:S06]  /*23350*/  LOP3.LUT R0, R0, 0x3, RZ, 0xc0, !PT ;  /* 0x0000000300007812 */ /* 0x000fcc00078ec0ff */
[----:B------:R-:W0:Y:S02]  /*23360*/  SHFL.IDX PT, R0, R0, RZ, 0x1f ;  /* 0x00001fff00007589 */ /* 0x000e2400000e0000 */
[----:B0-----:R-:W-:-:S13]  /*23370*/  ISETP.NE.AND P0, PT, R0, RZ, PT ;  /* 0x000000ff0000720c */ /* 0x001fda0003f05270 */
[----:B------:R-:W-:Y:S01]  /*23380*/  @P0 BAR.SYNC.DEFER_BLOCKING 0x5, 0x180 ;  /* 0x0146000000000b1d */ /* 0x000fe20000010000 */
[----:B--2---:R-:W-:-:S04]  /*23390*/  LOP3.LUT R3, R3, 0xfffffeff, RZ, 0xc0, !PT ;  /* 0xfffffeff03037812 */ /* 0x004fc800078ec0ff */
[----:B------:R-:W-:-:S05]  /*233a0*/  @P0 LOP3.LUT R3, R3, 0x100, RZ, 0xfc, !PT ;  /* 0x0000010003030812 */ /* 0x000fca00078efcff */
[----:B------:R0:W-:Y:S02]  /*233b0*/  STL [R1], R3 ;  /* 0x0000000301007387 */ /* 0x0001e40000100800 */
[----:B0-----:R-:W-:-:S04]  /*233c0*/  @P0 MOV R3, 0x400 ;  /* 0x0000040000030802 */ /* 0x001fc80000000f00 */
[----:B------:R-:W-:-:S05]  /*233d0*/  @P0 LEA R2, R2, R3, 0x18 ;  /* 0x0000000302020211 */ /* 0x000fca00078ec0ff */
[----:B------:R0:W1:Y:S01]  /*233e0*/  @P0 LDS.128 R16, [R2+0x298d0] ;  /* 0x0298d00002100984 */ /* 0x0000620000000c00 */
[----:B------:R-:W-:Y:S06]  /*233f0*/  @P0 BAR.ARV 0x4, 0x180 ;  /* 0x0106000000000b1d */ /* 0x000fec0000002000 */
[----:B------:R-:W-:Y:S05]  /*23400*/  @P0 BRA `(.L_x_636) ;  /* 0x0000000800980947 */ /* 0x000fea0003800000 */
[----:B------:R-:W2:Y:S01]  /*23410*/  S2R R4, SR_TID.X ;  /* 0x0000000000047919 */ /* 0x000ea20000002100 */
[----:B------:R-:W-:Y:S01]  /*23420*/  ULDC UR4, c[0x0][0xc3c] ;  /* 0x00030f0000047ab9 */ /* 0x000fe20000000800 */
[----:B------:R-:W-:Y:S02]  /*23430*/  IMAD.MOV.U32 R0, RZ, RZ, RZ ;  /* 0x000000ffff007224 */ /* 0x000fe400078e00ff */
[----:B------:R-:W-:Y:S01]  /*23440*/  IMAD.MOV.U32 R9, RZ, RZ, RZ ;  /* 0x000000ffff097224 */ /* 0x000fe200078e00ff */
[----:B------:R-:W3:Y:S01]  /*23450*/  S2UR UR6, SR_CTAID.X ;  /* 0x00000000000679c3 */ /* 0x000ee20000002500 */
[----:B------:R-:W-:Y:S01]  /*23460*/  ULDC UR5, c[0x0][0xc38] ;  /* 0x00030e0000057ab9 */ /* 0x000fe20000000800 */
[----:B--2---:R-:W-:-:S04]  /*23470*/  LOP3.LUT R7, R4, 0x1f, RZ, 0xc0, !PT ;  /* 0x0000001f04077812 */ /* 0x004fc800078ec0ff */
[----:B------:R-:W-:-:S04]  /*23480*/  ISETP.NE.AND P0, PT, R7, 0x1f, PT ;  /* 0x0000001f0700780c */ /* 0x000fc80003f05270 */
[----:B------:R-:W-:-:S13]  /*23490*/  ISETP.GE.OR P1, PT, R7, UR4, !P0 ;  /* 0x0000000407007c0c */ /* 0x000fda000c726670 */
[----:B------:R-:W2:Y:S08]  /*234a0*/  @!P1 LDC.64 R4, c[0x0][0xc80] ;  /* 0x00032000ff049b82 */ /* 0x000eb00000000a00 */
[----:B0-----:R-:W0:Y:S01]  /*234b0*/  @!P1 LDC.64 R2, c[0x0][0xc78] ;  /* 0x00031e00ff029b82 */ /* 0x001e220000000a00 */
[----:B--2---:R-:W-:-:S05]  /*234c0*/  @!P1 IMAD.WIDE.U32 R4, R7, 0x4, R4 ;  /* 0x0000000407049825 */ /* 0x004fca00078e0004 */
[----:B------:R-:W2:Y:S01]  /*234d0*/  @!P1 LDG.E R0, desc[UR50][R4.64] ;  /* 0x0000003204009981 */ /* 0x000ea2000c1e1900 */
[----:B0-----:R-:W-:-:S05]  /*234e0*/  @!P1 IMAD.WIDE.U32 R2, R7, 0x4, R2 ;  /* 0x0000000407029825 */ /* 0x001fca00078e0002 */
[----:B------:R-:W2:Y:S01]  /*234f0*/  @!P1 LDG.E R9, desc[UR50][R2.64] ;  /* 0x0000003202099981 */ /* 0x000ea2000c1e1900 */
[C---:B------:R-:W-:Y:S02]  /*23500*/  ISETP.NE.AND P1, PT, R7.reuse, RZ, PT ;  /* 0x000000ff0700720c */ /* 0x040fe40003f25270 */
[C---:B------:R-:W-:Y:S02]  /*23510*/  ISETP.GE.U32.AND P2, PT, R7.reuse, 0x2, PT ;  /* 0x000000020700780c */ /* 0x040fe40003f46070 */
[C---:B------:R-:W-:Y:S02]  /*23520*/  ISETP.GE.U32.AND P3, PT, R7.reuse, 0x4, PT ;  /* 0x000000040700780c */ /* 0x040fe40003f66070 */
[C---:B------:R-:W-:Y:S02]  /*23530*/  ISETP.GE.U32.AND P4, PT, R7.reuse, 0x8, PT ;  /* 0x000000080700780c */ /* 0x040fe40003f86070 */
[----:B------:R-:W-:Y:S01]  /*23540*/  ISETP.GE.U32.AND P5, PT, R7, 0x10, PT ;  /* 0x000000100700780c */ /* 0x000fe20003fa6070 */
[----:B------:R-:W-:Y:S01]  /*23550*/  UMOV UR4, URZ ;  /* 0x0000003f00047c82 */ /* 0x000fe20008000000 */
        /* <DEDUP_REMOVED lines=8> */
[----:B0-----:R-:W-:-:S04]  /*235e0*/  SEL R3, R4, RZ, P3 ;  /* 0x000000ff04037207 */ /* 0x001fc80001800000 */
[----:B------:R-:W-:-:S05]  /*235f0*/  IADD3 R3, R8, R3, RZ ;  /* 0x0000000308037210 */ /* 0x000fca0007ffe0ff */
[----:B------:R-:W0:Y:S02]  /*23600*/  SHFL.UP PT, R2, R3, 0x8, RZ ;  /* 0x0500000003027989 */ /* 0x000e2400000e00ff */
[----:B0-----:R-:W-:-:S05]  /*23610*/  SEL R2, R2, RZ, P4 ;  /* 0x000000ff02027207 */ /* 0x001fca0002000000 */
[----:B------:R-:W-:-:S05]  /*23620*/  IMAD.IADD R2, R3, 0x1, R2 ;  /* 0x0000000103027824 */ /* 0x000fca00078e0202 */
[----:B------:R-:W0:Y:S02]  /*23630*/  SHFL.UP PT, R4, R2, 0x10, RZ ;  /* 0x0600000002047989 */ /* 0x000e2400000e00ff */
[----:B0-----:R-:W-:-:S05]  /*23640*/  SEL R5, R4, RZ, P5 ;  /* 0x000000ff04057207 */ /* 0x001fca0002800000 */
[----:B------:R-:W-:-:S05]  /*23650*/  IMAD.IADD R5, R2, 0x1, R5 ;  /* 0x0000000102057824 */ /* 0x000fca00078e0205 */
[----:B------:R-:W0:Y:S02]  /*23660*/  SHFL.IDX PT, R6, R5, 0x1f, 0x1f ;  /* 0x03e01f0005067f89 */ /* 0x000e2400000e0000 */
[----:B0-----:R-:W-:-:S05]  /*23670*/  IMAD R6, R6, UR5, RZ ;  /* 0x0000000506067c24 */ /* 0x001fca000f8e02ff */
[----:B---3--:R-:W-:Y:S01]  /*23680*/  ISETP.GT.AND P6, PT, R6, UR6, PT ;  /* 0x0000000606007c0c */ /* 0x008fe2000bfc4270 */
[----:B------:R-:W-:-:S12]  /*23690*/  IMAD.MOV.U32 R3, RZ, RZ, R6 ;  /* 0x000000ffff037224 */ /* 0x000fd800078e0006 */
[----:B------:R-:W-:Y:S05]  /*236a0*/  @P6 BRA `(.L_x_637) ;  /* 0x0000000000a06947 */ /* 0x000fea0003800000 */
[----:B------:R-:W-:Y:S01]  /*236b0*/  IMAD.MOV.U32 R6, RZ, RZ, R3 ;  /* 0x000000ffff067224 */ /* 0x000fe200078e0003 */
[----:B------:R-:W-:Y:S01]  /*236c0*/  UMOV UR4, URZ ;  /* 0x0000003f00047c82 */ /* 0x000fe20008000000 */
[----:B------:R-:W-:-:S05]  /*236d0*/  ULDC UR5, c[0x0][0xc38] ;  /* 0x00030e0000057ab9 */ /* 0x000fca0000000800 */
.L_x_639:
[----:B------:R-:W0:Y:S01]  /*236e0*/  LDC R0, c[0x0][0xc3c] ;  /* 0x00030f00ff007b82 */ /* 0x000e220000000800 */
[----:B------:R-:W-:Y:S01]  /*236f0*/  UIADD3 UR4, UR4, 0x1f, URZ ;  /* 0x0000001f04047890 */ /* 0x000fe2000fffe03f */
[----:B------:R-:W-:Y:S02]  /*23700*/  ULDC UR7, c[0x0][0xc3c] ;  /* 0x00030f0000077ab9 */ /* 0x000fe40000000800 */
[----:B-1----:R-:W-:-:S03]  /*23710*/  MOV R19, UR7 ;  /* 0x0000000700137c02 */ /* 0x002fc60008000f00 */
[----:B0-----:R-:W-:-:S13]  /*23720*/  ISETP.LE.AND P6, PT, R0, UR4, PT ;  /* 0x0000000400007c0c */ /* 0x001fda000bfc3270 */
[----:B------:R-:W-:Y:S05]  /*23730*/  @P6 BRA `(.L_x_638) ;  /* 0x0000000400a86947 */ /* 0x000fea0003800000 */
[----:B------:R-:W-:-:S05]  /*23740*/  VIADD R9, R7, UR4 ;  /* 0x0000000407097c36 */ /* 0x000fca0008000000 */
[----:B------:R-:W-:Y:S01]  /*23750*/  ISETP.GE.OR P6, PT, R9, R0, !P0 ;  /* 0x000000000900720c */ /* 0x000fe200047c6670 */
[----:B------:R-:W-:-:S12]  /*23760*/  IMAD.MOV.U32 R0, RZ, RZ, RZ ;  /* 0x000000ffff007224 */ /* 0x000fd800078e00ff */
[----:B------:R-:W0:Y:S08]  /*23770*/  @!P6 LDC.64 R4, c[0x0][0xc80] ;  /* 0x00032000ff04eb82 */ /* 0x000e300000000a00 */
[----:B------:R-:W1:Y:S01]  /*23780*/  @!P6 LDC.64 R2, c[0x0][0xc78] ;  /* 0x00031e00ff02eb82 */ /* 0x000e620000000a00 */
[----:B0-----:R-:W-:-:S05]  /*23790*/  @!P6 IMAD.WIDE R4, R9, 0x4, R4 ;  /* 0x000000040904e825 */ /* 0x001fca00078e0204 */
[----:B------:R-:W2:Y:S01]  /*237a0*/  @!P6 LDG.E R0, desc[UR50][R4.64] ;  /* 0x000000320400e981 */ /* 0x000ea2000c1e1900 */
[----:B-1----:R-:W-:-:S04]  /*237b0*/  @!P6 IMAD.WIDE R2, R9, 0x4, R2 ;  /* 0x000000040902e825 */ /* 0x002fc800078e0202 */
[----:B------:R-:W-:-:S06]  /*237c0*/  IMAD.MOV.U32 R9, RZ, RZ, RZ ;  /* 0x000000ffff097224 */ /* 0x000fcc00078e00ff */
[----:B------:R-:W2:Y:S02]  /*237d0*/  @!P6 LDG.E R9, desc[UR50][R2.64] ;  /* 0x000000320209e981 */ /* 0x000ea4000c1e1900 */
[----:B--2---:R-:W-:-:S05]  /*237e0*/  IMAD R13, R0, R9, RZ ;  /* 0x00000009000d7224 */ /* 0x004fca00078e02ff */
        /* <DEDUP_REMOVED lines=15> */
[----:B------:R-:W0:Y:S02]  /*238e0*/  SHFL.IDX PT, R2, R5, 0x1f, 0x1f ;  /* 0x03e01f0005027f89 */ /* 0x000e2400000e0000 */
[----:B0-----:R-:W-:-:S04]  /*238f0*/  IMAD R3, R2, UR5, RZ ;  /* 0x0000000502037c24 */ /* 0x001fc8000f8e02ff */
[----:B------:R-:W-:-:S05]  /*23900*/  IMAD.IADD R6, R3, 0x1, R6 ;  /* 0x0000000103067824 */ /* 0x000fca00078e0206 */
[----:B------:R-:W-:-:S13]  /*23910*/  ISETP.GT.AND P6, PT, R6, UR6, PT ;  /* 0x0000000606007c0c */ /* 0x000fda000bfc4270 */
[----:B------:R-:W-:Y:S05]  /*23920*/  @!P6 BRA `(.L_x_639) ;  /* 0xfffffffc006ce947 */ /* 0x000fea000383ffff */
.L_x_637:
[----:B------:R-:W-:Y:S01]  /*23930*/  IADD3 R10, -R3, R6, RZ ;  /* 0x00000006030a7210 */ /* 0x000fe20007ffe1ff */
[----:B-1----:R-:W-:-:S04]  /*23940*/  IMAD.MOV.U32 R16, RZ, RZ, RZ ;  /* 0x000000ffff107224 */ /* 0x002fc800078e00ff */
[----:B------:R-:W-:-:S05]  /*23950*/  IMAD R2, R5, UR5, R10 ;  /* 0x0000000505027c24 */ /* 0x000fca000f8e020a */
[----:B------:R-:W-:-:S13]  /*23960*/  ISETP.GT.AND P0, PT, R2, UR6, PT ;  /* 0x0000000602007c0c */ /* 0x000fda000bf04270 */
[----:B------:R-:W-:-:S04]  /*23970*/  VOTE.ANY R6, PT, !P0 ;  /* 0x0000000000067806 */ /* 0x000fc800040e0100 */
[----:B------:R-:W0:Y:S01]  /*23980*/  POPC R19, R6 ;  /* 0x0000000600137309 */ /* 0x000e220000000000 */
[----:B------:R-:W-:Y:S01]  /*23990*/  ISETP.NE.AND P0, PT, R6, RZ, PT ;  /* 0x000000ff0600720c */ /* 0x000fe20003f05270 */
[----:B0-----:R-:W0:Y:S04]  /*239a0*/  SHFL.IDX PT, R0, R0, R19, 0x1f ;  /* 0x00001f1300007589 */ /* 0x001e2800000e0000 */
        /* <DEDUP_REMOVED lines=8> */
[----:B------:R-:W-:-:S06]  /*23a30*/  VIADD R16, R19, 0xffffffff ;  /* 0xffffffff13107836 */ /* 0x000fcc0000000000 */
[----:B------:R0:W1:Y:S02]  /*23a40*/  SHFL.IDX PT, R16, R5, R16, 0x1f ;  /* 0x00001f1005107589 */ /* 0x00006400000e0000 */
.L_x_640:
[----:B-1----:R-:W-:Y:S01]  /*23a50*/  IMAD R16, R16, UR5, R10 ;  /* 0x0000000510107c24 */ /* 0x002fe2000f8e020a */
[----:B------:R-:W-:Y:S01]  /*23a60*/  MOV R2, RZ ;  /* 0x000000ff00027202 */ /* 0x000fe20000000f00 */
[----:B------:R-:W-:Y:S01]  /*23a70*/  IMAD R11, R11, R4, RZ ;  /* 0x000000040b0b7224 */ /* 0x000fe200078e02ff */
[----:B------:R-:W-:Y:S01]  /*23a80*/  IABS R10, R0 ;  /* 0x00000000000a7213 */ /* 0x000fe20000000000 */
[----:B------:R-:W-:Y:S01]  /*23a90*/  VIADD R19, R19, UR4 ;  /* 0x0000000413137c36 */ /* 0x000fe20008000000 */
[----:B------:R-:W-:Y:S01]  /*23aa0*/  IADD3 R17, -R16, UR6, RZ ;  /* 0x0000000610117c10 */ /* 0x000fe2000fffe1ff */
[----:B------:R-:W-:Y:S01]  /*23ab0*/  IMAD.HI.U32 R2, R3, R11, R2 ;  /* 0x0000000b03027227 */ /* 0x000fe200078e0002 */
[----:B0-----:R-:W-:Y:S02]  /*23ac0*/  IABS R5, R9 ;  /* 0x0000000900057213 */ /* 0x001fe40000000000 */
[----:B------:R-:W-:Y:S01]  /*23ad0*/  IABS R8, R17 ;  /* 0x0000001100087213 */ /* 0x000fe20000000000 */
[----:B------:R-:W-:Y:S01]  /*23ae0*/  IMAD.MOV R10, RZ, RZ, -R10 ;  /* 0x000000ffff0a7224 */ /* 0x000fe200078e0a0a */
[----:B------:R-:W0:Y:S03]  /*23af0*/  I2F.RP R6, R5 ;  /* 0x0000000500067306 */ /* 0x000e260000209400 */
[----:B------:R-:W-:-:S02]  /*23b00*/  IMAD.MOV.U32 R3, RZ, RZ, R8 ;  /* 0x000000ffff037224 */ /* 0x000fc400078e0008 */
[----:B------:R-:W-:Y:S02]  /*23b10*/  IMAD.MOV.U32 R8, RZ, RZ, R10 ;  /* 0x000000ffff087224 */ /* 0x000fe400078e000a */
[----:B------:R-:W-:-:S04]  /*23b20*/  IMAD.HI.U32 R2, R2, R3, RZ ;  /* 0x0000000302027227 */ /* 0x000fc800078e00ff */
[----:B------:R-:W-:Y:S01]  /*23b30*/  IMAD R3, R2, R8, R3 ;  /* 0x0000000802037224 */ /* 0x000fe200078e0203 */
[----:B0-----:R-:W0:Y:S04]  /*23b40*/  MUFU.RCP R6, R6 ;  /* 0x0000000600067308 */ /* 0x001e280000001000 */
[----:B------:R-:W-:-:S13]  /*23b50*/  ISETP.GT.U32.AND P1, PT, R4, R3, PT ;  /* 0x000000030400720c */ /* 0x000fda0003f24070 */
[----:B------:R-:W-:Y:S02]  /*23b60*/  @!P1 IMAD.IADD R3, R3, 0x1, -R4 ;  /* 0x0000000103039824 */ /* 0x000fe400078e0a04 */
[----:B------:R-:W-:Y:S01]  /*23b70*/  @!P1 VIADD R2, R2, 0x1 ;  /* 0x0000000102029836 */ /* 0x000fe20000000000 */
[----:B0-----:R-:W-:Y:S02]  /*23b80*/  IADD3 R8, R6, 0xffffffe, RZ ;  /* 0x0ffffffe06087810 */ /* 0x001fe40007ffe0ff */
[----:B------:R-:W-:Y:S02]  /*23b90*/  ISETP.GE.U32.AND P0, PT, R3, R4, PT ;  /* 0x000000040300720c */ /* 0x000fe40003f06070 */
[----:B------:R-:W-:Y:S01]  /*23ba0*/  LOP3.LUT R4, R17, R0, RZ, 0x3c, !PT ;  /* 0x0000000011047212 */ /* 0x000fe200078e3cff */
[----:B------:R0:W1:Y:S01]  /*23bb0*/  F2I.FTZ.U32.TRUNC.NTZ R3, R8 ;  /* 0x0000000800037305 */ /* 0x000062000021f000 */
[----:B------:R-:W-:Y:S02]  /*23bc0*/  ISETP.NE.AND P1, PT, R0, RZ, PT ;  /* 0x000000ff0000720c */ /* 0x000fe40003f25270 */
[----:B------:R-:W-:-:S02]  /*23bd0*/  ISETP.GE.AND P2, PT, R4, RZ, PT ;  /* 0x000000ff0400720c */ /* 0x000fc40003f46270 */
[----:B0-----:R-:W-:-:S05]  /*23be0*/  IABS R8, R9 ;  /* 0x0000000900087213 */ /* 0x001fca0000000000 */
[----:B------:R-:W-:-:S04]  /*23bf0*/  @P0 VIADD R2, R2, 0x1 ;  /* 0x0000000102020836 */ /* 0x000fc80000000000 */
[----:B------:R-:W-:Y:S02]  /*23c00*/  IMAD.MOV.U32 R6, RZ, RZ, R2 ;  /* 0x000000ffff067224 */ /* 0x000fe400078e0002 */
[----:B-1----:R-:W-:Y:S02]  /*23c10*/  IMAD.MOV R2, RZ, RZ, -R3 ;  /* 0x000000ffff027224 */ /* 0x002fe400078e0a03 */
[----:B------:R-:W-:Y:S01]  /*23c20*/  IMAD.MOV R8, RZ, RZ, -R8 ;  /* 0x000000ffff087224 */ /* 0x000fe200078e0a08 */
[----:B------:R-:W-:Y:S01]  /*23c30*/  @!P2 IADD3 R6, -R6, RZ, RZ ;  /* 0x000000ff0606a210 */ /* 0x000fe20007ffe1ff */
[----:B------:R-:W-:Y:S01]  /*23c40*/  IMAD R11, R2, R5, RZ ;  /* 0x00000005020b7224 */ /* 0x000fe200078e02ff */
[----:B------:R-:W-:Y:S01]  /*23c50*/  @!P1 LOP3.LUT R6, RZ, R0, RZ, 0x33, !PT ;  /* 0x00000000ff069212 */ /* 0x000fe200078e33ff */
[----:B------:R-:W-:-:S03]  /*23c60*/  IMAD.MOV.U32 R2, RZ, RZ, RZ ;  /* 0x000000ffff027224 */ /* 0x000fc600078e00ff */
[----:B------:R-:W-:Y:S01]  /*23c70*/  IABS R4, R6 ;  /* 0x0000000600047213 */ /* 0x000fe20000000000 */
[----:B------:R-:W-:-:S04]  /*23c80*/  IMAD.HI.U32 R2, R3, R11, R2 ;  /* 0x0000000b03027227 */ /* 0x000fc800078e0002 */
[----:B------:R-:W-:Y:S02]  /*23c90*/  IMAD.MOV.U32 R3, RZ, RZ, R4 ;  /* 0x000000ffff037224 */ /* 0x000fe400078e0004 */
[----:B------:R-:W-:Y:S02]  /*23ca0*/  IMAD.MOV.U32 R4, RZ, RZ, R8 ;  /* 0x000000ffff047224 */ /* 0x000fe400078e0008 */
[----:B------:R-:W-:-:S04]  /*23cb0*/  IMAD.HI.U32 R2, R2, R3, RZ ;  /* 0x0000000302027227 */ /* 0x000fc800078e00ff */
[----:B------:R-:W-:Y:S01]  /*23cc0*/  IMAD R4, R2, R4, R3 ;  /* 0x0000000402047224 */ /* 0x000fe200078e0203 */
[----:B------:R-:W-:Y:S01]  /*23cd0*/  LOP3.LUT R3, R6, R9, RZ, 0x3c, !PT ;  /* 0x0000000906037212 */ /* 0x000fe200078e3cff */
[----:B------:R-:W-:-:S03]  /*23ce0*/  IMAD R0, R0, R6, RZ ;  /* 0x0000000600007224 */ /* 0x000fc600078e02ff */
[----:B------:R-:W-:Y:S01]  /*23cf0*/  ISETP.GT.U32.AND P1, PT, R5, R4, PT ;  /* 0x000000040500720c */ /* 0x000fe20003f24070 */
[----:B------:R-:W-:Y:S01]  /*23d00*/  IMAD.IADD R17, R17, 0x1, -R0 ;  /* 0x0000000111117824 */ /* 0x000fe200078e0a00 */
[----:B------:R-:W-:-:S11]  /*23d10*/  ISETP.GE.AND P2, PT, R3, RZ, PT ;  /* 0x000000ff0300720c */ /* 0x000fd60003f46270 */
[-C--:B------:R-:W-:Y:S01]  /*23d20*/  @!P1 IADD3 R4, R4, -R5.reuse, RZ ;  /* 0x8000000504049210 */ /* 0x080fe20007ffe0ff */
[----:B------:R-:W-:Y:S01]  /*23d30*/  @!P1 VIADD R2, R2, 0x1 ;  /* 0x0000000102029836 */ /* 0x000fe20000000000 */
[----:B------:R-:W-:Y:S02]  /*23d40*/  ISETP.NE.AND P1, PT, R9, RZ, PT ;  /* 0x000000ff0900720c */ /* 0x000fe40003f25270 */
[----:B------:R-:W-:-:S13]  /*23d50*/  ISETP.GE.U32.AND P0, PT, R4, R5, PT ;  /* 0x000000050400720c */ /* 0x000fda0003f06070 */
[----:B------:R-:W-:-:S04]  /*23d60*/  @P0 VIADD R2, R2, 0x1 ;  /* 0x0000000102020836 */ /* 0x000fc80000000000 */
[----:B------:R-:W-:Y:S01]  /*23d70*/  @!P2 IMAD.MOV R2, RZ, RZ, -R2 ;  /* 0x000000ffff02a224 */ /* 0x000fe200078e0a02 */
[----:B------:R-:W-:-:S05]  /*23d80*/  @!P1 LOP3.LUT R2, RZ, R9, RZ, 0x33, !PT ;  /* 0x00000009ff029212 */ /* 0x000fca00078e33ff */
[----:B------:R-:W-:-:S04]  /*23d90*/  IMAD.MOV R18, RZ, RZ, -R2 ;  /* 0x000000ffff127224 */ /* 0x000fc800078e0a02 */
[C---:B------:R-:W-:Y:S01]  /*23da0*/  IMAD R18, R9.reuse, R18, R6 ;  /* 0x0000001209127224 */ /* 0x040fe200078e0206 */
[----:B------:R-:W-:-:S05]  /*23db0*/  LEA R9, R9, R2, 0x18 ;  /* 0x0000000209097211 */ /* 0x000fca00078ec0ff */
[----:B------:R-:W-:Y:S01]  /*23dc0*/  IMAD R18, R18, 0x10000, R9 ;  /* 0x0001000012127824 */ /* 0x000fe200078e0209 */
[----:B------:R-:W-:Y:S06]  /*23dd0*/  BRA `(.L_x_641) ;  /* 0x00000000000c7947 */ /* 0x000fec0003800000 */
.L_x_638:
[----:B------:R-:W-:Y:S01]  /*23de0*/  IMAD.MOV.U32 R17, RZ, RZ, RZ ;  /* 0x000000ffff117224 */ /* 0x000fe200078e00ff */
[----:B------:R-:W-:Y:S01]  /*23df0*/  MOV R16, UR6 ;  /* 0x0000000600107c02 */ /* 0x000fe20008000f00 */
[----:B------:R-:W-:-:S07]  /*23e00*/  IMAD.MOV.U32 R18, RZ, RZ, RZ ;  /* 0x000000ffff127224 */ /* 0x000fce00078e00ff */
.L_x_641:
[----:B------:R-:W-:-:S13]  /*23e10*/  ISETP.NE.AND P0, PT, R7, RZ, PT ;  /* 0x000000ff0700720c */ /* 0x000fda0003f05270 */
[----:B------:R-:W0:Y:S01]  /*23e20*/  @!P0 S2R R3, SR_CgaCtaId ;  /* 0x0000000000038919 */ /* 0x000e220000008800 */
[----:B------:R-:W-:-:S04]  /*23e30*/  @!P0 MOV R0, 0x400 ;  /* 0x0000040000008802 */ /* 0x000fc80000000f00 */
[----:B0-----:R-:W-:-:S05]  /*23e40*/  @!P0 LEA R0, R3, R0, 0x18 ;  /* 0x0000000003008211 */ /* 0x001fca00078ec0ff */
[----:B------:R2:W-:Y:S01]  /*23e50*/  @!P0 STS.128 [R0+0x298d0], R16 ;  /* 0x0298d01000008388 */ /* 0x0005e20000000c00 */
[----:B------:R-:W-:Y:S06]  /*23e60*/  BAR.ARV 0x5, 0x180 ;  /* 0x0146000000007b1d */ /* 0x000fec0000002000 */
.L_x_636:
[----:B------:R3:W-:Y:S01]  /*23e70*/  STL [R1+0x38], RZ ;  /* 0x000038ff01007387 */ /* 0x0007e20000100800 */
[----:B------:R-:W-:Y:S01]  /*23e80*/  ULDC UR4, c[0x0][0xc3c] ;  /* 0x00030f0000047ab9 */ /* 0x000fe20000000800 */
[----:B------:R-:W-:Y:S01]  /*23e90*/  IMAD.MOV.U32 R34, RZ, RZ, 0x1 ;  /* 0x00000001ff227424 */ /* 0x000fe200078e00ff */
[----:B-1----:R-:W-:Y:S01]  /*23ea0*/  ISETP.GE.AND P0, PT, R19, UR4, PT ;  /* 0x0000000413007c0c */ /* 0x002fe2000bf06270 */
[----:B------:R-:W-:-:S12]  /*23eb0*/  IMAD.MOV.U32 R23, RZ, RZ, RZ ;  /* 0x000000ffff177224 */ /* 0x000fd800078e00ff */
[----:B---3--:R-:W-:Y:S05]  /*23ec0*/  @P0 BRA `(.L_x_642) ;  /* 0x0000007000bc0947 */ /* 0x008fea0003800000 */
[----:B------:R-:W1:Y:S01]  /*23ed0*/  S2R R12, SR_TID.X ;  /* 0x00000000000c7919 */ /* 0x000e620000002100 */
[----:B------:R-:W3:Y:S01]  /*23ee0*/  S2UR UR4, SR_CgaCtaId ;  /* 0x00000000000479c3 */ /* 0x000ee20000008800 */
[----:B------:R-:W-:Y:S01]  /*23ef0*/  MOV R37, 0x40 ;  /* 0x0000004000257802 */ /* 0x000fe20000000f00 */
[----:B------:R-:W-:Y:S01]  /*23f00*/  BSSY B7, `(.L_x_642) ;  /* 0x000072b000077945 */ /* 0x000fe20003800000 */
[----:B------:R-:W-:Y:S01]  /*23f10*/  MOV R22, 0x400 ;  /* 0x0000040000167802 */ /* 0x000fe20000000f00 */
[----:B------:R-:W-:Y:S01]  /*23f20*/  IMAD.MOV.U32 R35, RZ, RZ, 0x1 ;  /* 0x00000001ff237424 */ /* 0x000fe200078e00ff */
[----:B------:R-:W-:Y:S01]  /*23f30*/  MOV R23, RZ ;  /* 0x000000ff00177202 */ /* 0x000fe20000000f00 */
[----:B------:R-:W-:Y:S01]  /*23f40*/  IMAD.MOV.U32 R28, RZ, RZ, RZ ;  /* 0x000000ffff1c7224 */ /* 0x000fe200078e00ff */
[----:B------:R-:W-:Y:S01]  /*23f50*/  ULDC.64 UR40, c[0x0][0x198] ;  /* 0x0000660000287ab9 */ /* 0x000fe20000000a00 */
[----:B------:R-:W-:Y:S01]  /*23f60*/  IMAD.MOV.U32 R34, RZ, RZ, 0x1 ;  /* 0x00000001ff227424 */ /* 0x000fe200078e00ff */
[----:B------:R-:W-:-:S02]  /*23f70*/  ULOP3.LUT UR39, UR36, 0x2, URZ, 0xfc, !UPT ;  /* 0x0000000224277892 */ /* 0x000fc4000f8efc3f */
[----:B------:R-:W-:Y:S01]  /*23f80*/  ULOP3.LUT UR37, UR36, 0x1, URZ, 0xfc, !UPT ;  /* 0x0000000124257892 */ /* 0x000fe2000f8efc3f */
[----:B------:R-:W-:Y:S01]  /*23f90*/  ULDC UR38, c[0x0][0xc] ;  /* 0x0000030000267ab9 */ /* 0x000fe20000000800 */
[C---:B-1----:R-:W-:Y:S01]  /*23fa0*/  LOP3.LUT R10, R12.reuse, 0x7f, RZ, 0xc0, !PT ;  /* 0x0000007f0c0a7812 */ /* 0x042fe200078ec0ff */
[C---:B0-----:R-:W-:Y:S01]  /*23fb0*/  IMAD.SHL.U32 R2, R12.reuse, 0x10, RZ ;  /* 0x000000100c027824 */ /* 0x041fe200078e00ff */
[C---:B------:R-:W-:Y:S01]  /*23fc0*/  SHF.L.U32 R3, R12.reuse, 0x7, RZ ;  /* 0x000000070c037819 */ /* 0x040fe200000006ff */
[C---:B------:R-:W-:Y:S01]  /*23fd0*/  IMAD.SHL.U32 R11, R12.reuse, 0x2, RZ ;  /* 0x000000020c0b7824 */ /* 0x040fe200078e00ff */
[----:B------:R-:W-:Y:S01]  /*23fe0*/  SHF.R.U32.HI R7, RZ, 0x5, R10 ;  /* 0x00000005ff077819 */ /* 0x000fe2000001160a */
[----:B------:R-:W-:Y:S01]  /*23ff0*/  IMAD.SHL.U32 R36, R12, 0x4, RZ ;  /* 0x000000040c247824 */ /* 0x000fe200078e00ff */
[----:B--2---:R-:W-:Y:S02]  /*24000*/  LOP3.LUT R0, R2, 0x1b0, RZ, 0xc0, !PT ;  /* 0x000001b002007812 */ /* 0x004fe400078ec0ff */
[----:B------:R-:W-:Y:S01]  /*24010*/  SHF.R.U32.HI R5, RZ, 0x1, R12 ;  /* 0x00000001ff057819 */ /* 0x000fe2000001160c */
[----:B------:R-:W-:Y:S01]  /*24020*/  IMAD.SHL.U32 R9, R7, 0x200, RZ ;  /* 0x0000020007097824 */ /* 0x000fe200078e00ff */
[----:B------:R-:W-:Y:S01]  /*24030*/  LOP3.LUT R11, R0, 0x30, R11, 0x78, !PT ;  /* 0x00000030000b7812 */ /* 0x000fe200078e780b */
[----:B------:R-:W-:Y:S01]  /*24040*/  IMAD.SHL.U32 R0, R12, 0x20, RZ ;  /* 0x000000200c007824 */ /* 0x000fe200078e00ff */
[----:B------:R-:W-:-:S02]  /*24050*/  LOP3.LUT R4, R3, 0x380, RZ, 0xc0, !PT ;  /* 0x0000038003047812 */ /* 0x000fc400078ec0ff */
[C---:B------:R-:W-:Y:S02]  /*24060*/  LOP3.LUT R6, R9.reuse, 0x40, R2, 0xf8, !PT ;  /* 0x0000004009067812 */ /* 0x040fe400078ef802 */
[----:B------:R-:W-:Y:S02]  /*24070*/  LOP3.LUT R5, R4, 0x30, R5, 0xf8, !PT ;  /* 0x0000003004057812 */ /* 0x000fe400078ef805 */
[----:B------:R-:W-:Y:S02]  /*24080*/  LOP3.LUT R4, R0, 0x80, RZ, 0xc0, !PT ;  /* 0x0000008000047812 */ /* 0x000fe400078ec0ff */
[----:B------:R-:W-:Y:S02]  /*24090*/  LOP3.LUT R8, R6, R11, RZ, 0xfc, !PT ;  /* 0x0000000b06087212 */ /* 0x000fe400078efcff */
[----:B------:R-:W-:Y:S02]  /*240a0*/  LOP3.LUT R6, R4, 0x10, R12, 0xf8, !PT ;  /* 0x0000001004067812 */ /* 0x000fe400078ef80c */
[----:B------:R-:W-:Y:S01]  /*240b0*/  LOP3.LUT R9, R9, 0x60, R0, 0xf8, !PT ;  /* 0x0000006009097812 */ /* 0x000fe200078ef800 */
[----:B------:R-:W-:Y:S01]  /*240c0*/  STL [R1+0x14], R8 ;  /* 0x0000140801007387 */ /* 0x000fe20000100800 */
[----:B------:R-:W-:Y:S01]  /*240d0*/  LOP3.LUT R4, R5, 0x70, R2, 0x78, !PT ;  /* 0x0000007005047812 */ /* 0x000fe200078e7802 */
[----:B------:R-:W-:Y:S01]  /*240e0*/  IMAD.SHL.U32 R5, R7, 0x400, RZ ;  /* 0x0000040007057824 */ /* 0x000fe200078e00ff */
[----:B------:R-:W-:-:S02]  /*240f0*/  LOP3.LUT R6, R6, 0x10, R36, 0x78, !PT ;  /* 0x0000001006067812 */ /* 0x000fc400078e7824 */
[----:B------:R-:W-:Y:S02]  /*24100*/  LOP3.LUT R9, R9, 0x100, R0, 0xf8, !PT ;  /* 0x0000010009097812 */ /* 0x000fe400078ef800 */
[----:B------:R-:W-:Y:S02]  /*24110*/  LOP3.LUT R4, R4, 0xc00, R3, 0xf8, !PT ;  /* 0x00000c0004047812 */ /* 0x000fe400078ef803 */
[----:B------:R-:W-:Y:S02]  /*24120*/  LOP3.LUT R3, R9, R6, RZ, 0xfc, !PT ;  /* 0x0000000609037212 */ /* 0x000fe400078efcff */
[----:B------:R-:W-:Y:S01]  /*24130*/  R2P PR, R12, 0x14 ;  /* 0x000000140c007804 */ /* 0x000fe20000000000 */
[----:B------:R0:W-:Y:S01]  /*24140*/  STL [R1+0x1c], R4 ;  /* 0x00001c0401007387 */ /* 0x0001e20000100800 */
[----:B------:R-:W-:-:S03]  /*24150*/  LOP3.LUT R11, R0, 0x380, RZ, 0xc0, !PT ;  /* 0x00000380000b7812 */ /* 0x000fc600078ec0ff */
[----:B------:R3:W-:Y:S01]  /*24160*/  STL [R1+0x18], R3 ;  /* 0x0000180301007387 */ /* 0x0007e20000100800 */
[----:B------:R-:W-:Y:S02]  /*24170*/  SEL R5, R37, 0xffffffc0, !P2 ;  /* 0xffffffc025057807 */ /* 0x000fe40005000000 */
[----:B------:R-:W-:Y:S02]  /*24180*/  LOP3.LUT R11, R11, 0x30, R2, 0xf8, !PT ;  /* 0x000000300b0b7812 */ /* 0x000fe400078ef802 */
[----:B------:R-:W-:Y:S01]  /*24190*/  LOP3.LUT R2, R2, 0x30, RZ, 0xc0, !PT ;  /* 0x0000003002027812 */ /* 0x000fe200078ec0ff */
[----:B------:R-:W-:Y:S01]  /*241a0*/  STL [R1+0x20], R5 ;  /* 0x0000200501007387 */ /* 0x000fe20000100800 */
[----:B0-----:R-:W-:Y:S02]  /*241b0*/  SHF.R.U32.HI R4, RZ, 0x2, R10 ;  /* 0x00000002ff047819 */ /* 0x001fe4000001160a */
[----:B------:R-:W-:Y:S01]  /*241c0*/  LOP3.LUT R36, R11, 0x70, R36, 0x78, !PT ;  /* 0x000000700b247812 */ /* 0x000fe200078e7824 */
[----:B---3--:R-:W-:Y:S01]  /*241d0*/  IMAD.U32 R3, RZ, RZ, UR4 ;  /* 0x00000004ff037e24 */ /* 0x008fe2000f8e00ff */
[----:B------:R-:W-:-:S02]  /*241e0*/  LOP3.LUT R0, R4, 0x60, R0, 0xf8, !PT ;  /* 0x0000006004007812 */ /* 0x000fc400078ef800 */
[----:B------:R-:W-:Y:S02]  /*241f0*/  LOP3.LUT R4, R2, 0x40, RZ, 0xfc, !PT ;  /* 0x0000004002047812 */ /* 0x000fe400078efcff */
[----:B------:R-:W-:Y:S01]  /*24200*/  LEA R22, R3, R22, 0x18 ;  /* 0x0000001603167211 */ /* 0x000fe200078ec0ff */
[----:B------:R0:W-:Y:S01]  /*24210*/  STL [R1+0x10], R3 ;  /* 0x0000100301007387 */ /* 0x0001e20000100800 */
[----:B------:R-:W-:-:S03]  /*24220*/  SEL R37, R37, 0xffffffc0, !P4 ;  /* 0xffffffc025257807 */ /* 0x000fc60006000000 */
[----:B------:R1:W-:Y:S01]  /*24230*/  STL [R1+0x38], RZ ;  /* 0x000038ff01007387 */ /* 0x0003e20000100800 */
[----:B0-----:R-:W-:Y:S02]  /*24240*/  LOP3.LUT R3, R2, 0x80, RZ, 0xfc, !PT ;  /* 0x0000008002037812 */ /* 0x001fe400078efcff */
[----:B------:R-:W-:Y:S01]  /*24250*/  LOP3.LUT R2, R0, 0x80, RZ, 0xfc, !PT ;  /* 0x0000008000027812 */ /* 0x000fe200078efcff */
[----:B------:R-:W-:-:S05]  /*24260*/  IMAD.IADD R0, R22, 0x1, R8 ;  /* 0x0000000116007824 */ /* 0x000fca00078e0208 */
[----:B------:R1:W-:Y:S02]  /*24270*/  STL [R1+0x24], R0 ;  /* 0x0000240001007387 */ /* 0x0003e40000100800 */
.L_x_760:
[----:B0-----:R-:W0:Y:S02]  /*24280*/  LDC.64 R24, c[0x0][0xc88] ;  /* 0x00032200ff187b82 */ /* 0x001e240000000a00 */
[----:B0-----:R-:W-:-:S06]  /*24290*/  IMAD.WIDE R24, R19, 0x4, R24 ;  /* 0x0000000413187825 */ /* 0x001fcc00078e0218 */
[----:B-1----:R-:W1:Y:S01]  /*242a0*/  LDG.E R24, desc[UR50][R24.64] ;  /* 0x0000003218187981 */ /* 0x002e62000c1e1900 */
[----:B------:R-:W-:Y:S05]  /*242b0*/  YIELD ;  /* 0x0000000000007946 */ /* 0x000fea0003800000 */
[----:B------:R-:W-:Y:S01]  /*242c0*/  ULDC.64 UR4, c[0x0][0xa28] ;  /* 0x00028a0000047ab9 */ /* 0x000fe20000000a00 */
[----:B------:R-:W-:Y:S01]  /*242d0*/  ULDC.64 UR8, c[0x0][0xa18] ;  /* 0x0002860000087ab9 */ /* 0x000fe20000000a00 */
[----:B------:R-:W-:Y:S01]  /*242e0*/  ISETP.NE.U32.AND P0, PT, RZ, UR4, PT ;  /* 0x00000004ff007c0c */ /* 0x000fe2000bf05070 */
[----:B------:R-:W-:Y:S01]  /*242f0*/  IMAD.MOV.U32 R9, RZ, RZ, RZ ;  /* 0x000000ffff097224 */ /* 0x000fe200078e00ff */
[----:B------:R-:W-:-:S02]  /*24300*/  ULDC.64 UR6, c[0x0][0xa10] ;  /* 0x0002840000067ab9 */ /* 0x000fc40000000a00 */
[----:B------:R-:W-:Y:S02]  /*24310*/  ISETP.NE.AND.EX P0, PT, RZ, UR5, PT, P0 ;  /* 0x00000005ff007c0c */ /* 0x000fe4000bf05300 */
[----:B------:R-:W-:-:S04]  /*24320*/  ISETP.NE.U32.AND P2, PT, RZ, UR6, PT ;  /* 0x00000006ff007c0c */ /* 0x000fc8000bf45070 */
[----:B------:R-:W-:Y:S02]  /*24330*/  ISETP.NE.AND.EX P2, PT, RZ, UR7, PT, P2 ;  /* 0x00000007ff007c0c */ /* 0x000fe4000bf45320 */
[----:B------:R-:W-:Y:S02]  /*24340*/  MOV R30, RZ ;  /* 0x000000ff001e7202 */ /* 0x000fe40000000f00 */
[----:B-1-3--:R-:W-:-:S03]  /*24350*/  SHF.R.S32.HI R0, RZ, 0x1f, R24 ;  /* 0x0000001fff007819 */ /* 0x00afc60000011418 */
[C---:B--2---:R-:W-:Y:S01]  /*24360*/  @P0 LEA R2, P1, R24.reuse, UR4, 0x2 ;  /* 0x0000000418020c11 */ /* 0x044fe2000f8210ff */
[C---:B------:R-:W-:Y:S01]  /*24370*/  IMAD.SHL.U32 R25, R24.reuse, 0x4, RZ ;  /* 0x0000000418197824 */ /* 0x040fe200078e00ff */
[C-C-:B------:R-:W-:Y:S01]  /*24380*/  SHF.L.U64.HI R26, R24.reuse, 0x2, R0.reuse ;  /* 0x00000002181a7819 */ /* 0x140fe20000010200 */
[----:B------:R0:W-:Y:S01]  /*24390*/  STL [R1+0x30], R0 ;  /* 0x0000300001007387 */ /* 0x0001e20000100800 */
[----:B------:R-:W-:Y:S01]  /*243a0*/  @P0 LEA.HI.X R3, R24, UR5, R0, 0x2, P1 ;  /* 0x0000000518030c11 */ /* 0x000fe200088f1400 */
[----:B------:R-:W-:Y:S01]  /*243b0*/  ULDC.64 UR4, c[0x0][0xa00] ;  /* 0x0002800000047ab9 */ /* 0x000fe20000000a00 */
[----:B------:R-:W-:-:S03]  /*243c0*/  ISETP.NE.U32.AND P1, PT, RZ, UR8, PT ;  /* 0x00000008ff007c0c */ /* 0x000fc6000bf25070 */
[----:B------:R1:W2:Y:S01]  /*243d0*/  @P0 LDG.E R9, desc[UR50][R2.64] ;  /* 0x0000003202090981 */ /* 0x0002a2000c1e1900 */
[----:B------:R-:W-:Y:S02]  /*243e0*/  ISETP.NE.AND.EX P1, PT, RZ, UR9, PT, P1 ;  /* 0x00000009ff007c0c */ /* 0x000fe4000bf25310 */
[----:B------:R-:W-:Y:S01]  /*243f0*/  ISETP.NE.U32.AND P0, PT, RZ, UR4, PT ;  /* 0x00000004ff007c0c */ /* 0x000fe2000bf05070 */
[----:B0-----:R-:W-:Y:S01]  /*24400*/  IMAD.MOV.U32 R0, RZ, RZ, RZ ;  /* 0x000000ffff007224 */ /* 0x001fe200078e00ff */
[C---:B------:R-:W-:Y:S02]  /*24410*/  IADD3 R4, P4, R25.reuse, UR6, RZ ;  /* 0x0000000619047c10 */ /* 0x040fe4000ff9e0ff */
[----:B------:R-:W-:Y:S02]  /*24420*/  ISETP.NE.AND.EX P0, PT, RZ, UR5, PT, P0 ;  /* 0x00000005ff007c0c */ /* 0x000fe4000bf05300 */
[----:B------:R-:W-:Y:S02]  /*24430*/  IADD3.X R5, R26, UR7, RZ, P4, !PT ;  /* 0x000000071a057c10 */ /* 0x000fe4000a7fe4ff */
[----:B-1----:R-:W-:Y:S01]  /*24440*/  IADD3 R2, P3, R25, UR4, RZ ;  /* 0x0000000419027c10 */ /* 0x002fe2000ff7e0ff */
[----:B------:R-:W-:-:S02]  /*24450*/  ULDC UR4, c[0x0][0x288] ;  /* 0x0000a20000047ab9 */ /* 0x000fc40000000800 */
[----:B------:R-:W5:Y:S01]  /*24460*/  @P2 LDG.E R0, desc[UR50][R4.64] ;  /* 0x0000003204002981 */ /* 0x000f62000c1e1900 */
[C---:B------:R-:W-:Y:S02]  /*24470*/  IADD3.X R3, R26.reuse, UR5, RZ, P3, !PT ;  /* 0x000000051a037c10 */ /* 0x040fe40009ffe4ff */
[----:B------:R-:W-:Y:S01]  /*24480*/  @P1 IADD3 R6, P3, R25, UR8, RZ ;  /* 0x0000000819061c10 */ /* 0x000fe2000ff7e0ff */
[----:B------:R-:W-:Y:S01]  /*24490*/  IMAD.U32 R8, RZ, RZ, UR4 ;  /* 0x00000004ff087e24 */ /* 0x000fe2000f8e00ff */
[----:B------:R-:W-:Y:S01]  /*244a0*/  ULDC.64 UR4, c[0x0][0x418] ;  /* 0x0001060000047ab9 */ /* 0x000fe20000000a00 */
[----:B------:R-:W5:Y:S01]  /*244b0*/  @P0 LDG.E R30, desc[UR50][R2.64] ;  /* 0x00000032021e0981 */ /* 0x000f62000c1e1900 */
[----:B------:R-:W-:-:S05]  /*244c0*/  @P1 IADD3.X R7, R26, UR9, RZ, P3, !PT ;  /* 0x000000091a071c10 */ /* 0x000fca0009ffe4ff */
[----:B------:R0:W3:Y:S01]  /*244d0*/  @P1 LDG.E R8, desc[UR50][R6.64] ;  /* 0x0000003206081981 */ /* 0x0000e2000c1e1900 */
[----:B------:R-:W-:-:S03]  /*244e0*/  UISETP.NE.U32.AND UP0, UPT, UR4, URZ, UPT ;  /* 0x0000003f0400728c */ /* 0x000fc6000bf05070 */
[----:B------:R-:W-:Y:S01]  /*244f0*/  ULDC UR4, c[0x0][0x424] ;  /* 0x0001090000047ab9 */ /* 0x000fe20000000800 */
[----:B------:R-:W-:-:S03]  /*24500*/  UISETP.NE.AND.EX UP0, UPT, UR5, URZ, UPT, UP0 ;  /* 0x0000003f0500728c */ /* 0x000fc6000bf05300 */
[----:B------:R-:W-:Y:S01]  /*24510*/  ULDC UR5, c[0x0][0x2f0] ;  /* 0x0000bc0000057ab9 */ /* 0x000fe20000000800 */
[----:B------:R-:W-:-:S04]  /*24520*/  USEL UR4, UR4, 0x1, UP0 ;  /* 0x0000000104047887 */ /* 0x000fc80008000000 */
[----:B------:R-:W-:-:S03]  /*24530*/  UIMAD UR4, UR4, UR5, URZ ;  /* 0x00000005040472a4 */ /* 0x000fc6000f8e023f */
[----:B------:R-:W-:Y:S02]  /*24540*/  ULDC UR5, c[0x0][0x348] ;  /* 0x0000d20000057ab9 */ /* 0x000fe40000000800 */
[----:B0-----:R-:W-:Y:S01]  /*24550*/  IMAD.U32 R6, RZ, RZ, UR5 ;  /* 0x00000005ff067e24 */ /* 0x001fe2000f8e00ff */
[----:B--2---:R-:W-:Y:S04]  /*24560*/  STL [R1+0x4], R9 ;  /* 0x0000040901007387 */ /* 0x004fe80000100800 */
[----:B---3--:R0:W-:Y:S02]  /*24570*/  STL [R1+0x34], R8 ;  /* 0x0000340801007387 */ /* 0x0081e40000100800 */
[----:B0-----:R-:W-:Y:S01]  /*24580*/  IMAD.U32 R8, RZ, RZ, UR4 ;  /* 0x00000004ff087e24 */ /* 0x001fe2000f8e00ff */
[----:B------:R-:W-:Y:S06]  /*24590*/  @P1 BRA `(.L_x_643) ;  /* 0x0000000000141947 */ /* 0x000fec0003800000 */
[----:B------:R-:W-:Y:S05]  /*245a0*/  @!P0 BRA `(.L_x_643) ;  /* 0x0000000000108947 */ /* 0x000fea0003800000 */
[----:B------:R-:W2:Y:S04]  /*245b0*/  LDG.E R7, desc[UR50][R2.64] ;  /* 0x0000003202077981 */ /* 0x000ea8000c1e1900 */
[----:B------:R-:W2:Y:S02]  /*245c0*/  LDG.E R2, desc[UR50][R2.64+0x4] ;  /* 0x0000043202027981 */ /* 0x000ea4000c1e1900 */
[----:B--2---:R-:W-:-:S05]  /*245d0*/  IADD3 R2, -R7, R2, RZ ;  /* 0x0000000207027210 */ /* 0x004fca0007ffe1ff */
[----:B------:R0:W-:Y:S02]  /*245e0*/  STL [R1+0x34], R2 ;  /* 0x0000340201007387 */ /* 0x0001e40000100800 */
.L_x_643:
[----:B------:R-:W-:Y:S01]  /*245f0*/  ULDC.64 UR4, c[0x0][0xa20] ;  /* 0x0002880000047ab9 */ /* 0x000fe20000000a00 */
[C---:B------:R-:W-:Y:S01]  /*24600*/  LOP3.LUT R7, R18.reuse, 0xff000000, RZ, 0xc0, !PT ;  /* 0xff00000012077812 */ /* 0x040fe200078ec0ff */
[----:B------:R-:W-:Y:S01]  /*24610*/  IMAD.MOV.U32 R33, RZ, RZ, R24 ;  /* 0x000000ffff217224 */ /* 0x000fe200078e0018 */
[----:B------:R-:W-:Y:S02]  /*24620*/  ISETP.NE.U32.AND P0, PT, RZ, UR4, PT ;  /* 0x00000004ff007c0c */ /* 0x000fe4000bf05070 */
[----:B------:R-:W-:Y:S02]  /*24630*/  SHF.R.U32.HI R7, RZ, 0x8, R7 ;  /* 0x00000008ff077819 */ /* 0x000fe40000011607 */
[----:B------:R-:W-:Y:S02]  /*24640*/  ISETP.NE.AND.EX P0, PT, RZ, UR5, PT, P0 ;  /* 0x00000005ff007c0c */ /* 0x000fe4000bf05300 */
[C---:B0-----:R-:W-:Y:S02]  /*24650*/  LOP3.LUT R2, R18.reuse, 0xff0000, RZ, 0xc0, !PT ;  /* 0x00ff000012027812 */ /* 0x041fe400078ec0ff */
[----:B------:R-:W-:-:S02]  /*24660*/  LOP3.LUT R18, R18, 0xffff, RZ, 0xc0, !PT ;  /* 0x0000ffff12127812 */ /* 0x000fc400078ec0ff */
[----:B------:R-:W-:-:S07]  /*24670*/  LEA.HI R7, R2, R7, RZ, 0x10 ;  /* 0x0000000702077211 */ /* 0x000fce00078f80ff */
[----:B------:R-:W-:Y:S05]  /*24680*/  @!P0 BRA `(.L_x_644) ;  /* 0x0000000000108947 */ /* 0x000fea0003800000 */
[----:B------:R-:W-:-:S04]  /*24690*/  IADD3 R2, P0, R25, UR4, RZ ;  /* 0x0000000419027c10 */ /* 0x000fc8000ff1e0ff */
[----:B------:R-:W-:-:S05]  /*246a0*/  IADD3.X R3, R26, UR5, RZ, P0, !PT ;  /* 0x000000051a037c10 */ /* 0x000fca00087fe4ff */
[----:B------:R0:W5:Y:S01]  /*246b0*/  LDG.E R8, desc[UR50][R2.64] ;  /* 0x0000003202087981 */ /* 0x000162000c1e1900 */
[----:B------:R-:W-:Y:S05]  /*246c0*/  BRA `(.L_x_645) ;  /* 0x0000000000247947 */ /* 0x000fea0003800000 */
.L_x_644:
        /* <DEDUP_REMOVED lines=9> */
.L_x_645:
[----:B0-----:R-:W2:Y:S04]  /*24760*/  @P2 LDG.E R2, desc[UR50][R4.64] ;  /* 0x0000003204022981 */ /* 0x001ea8000c1e1900 */
[----:B------:R0:W2:Y:S01]  /*24770*/  @P2 LDG.E R4, desc[UR50][R4.64+0x4] ;  /* 0x0000043204042981 */ /* 0x0000a2000c1e1900 */
[----:B-----5:R-:W-:Y:S01]  /*24780*/  IMAD.IADD R8, R8, 0x1, -R9 ;  /* 0x0000000108087824 */ /* 0x020fe200078e0a09 */
[----:B------:R-:W-:Y:S01]  /*24790*/  BSSY B0, `(.L_x_646) ;  /* 0x000002a000007945 */ /* 0x000fe20003800000 */
[----:B------:R-:W-:Y:S01]  /*247a0*/  LOP3.LUT R20, R7, 0xff, RZ, 0xc0, !PT ;  /* 0x000000ff07147812 */ /* 0x000fe200078ec0ff */
[----:B------:R-:W-:Y:S01]  /*247b0*/  IMAD.MOV.U32 R3, RZ, RZ, RZ ;  /* 0x000000ffff037224 */ /* 0x000fe200078e00ff */
[----:B0-----:R-:W-:Y:S01]  /*247c0*/  SHF.R.U32.HI R5, RZ, 0x10, R7 ;  /* 0x00000010ff057819 */ /* 0x001fe20000011607 */
[----:B--2---:R-:W-:-:S05]  /*247d0*/  @P2 IMAD.IADD R6, R4, 0x1, -R2 ;  /* 0x0000000104062824 */ /* 0x004fca00078e0a02 */
[----:B------:R-:W-:-:S04]  /*247e0*/  IADD3 R27, R8, R6, RZ ;  /* 0x00000006081b7210 */ /* 0x000fc80007ffe0ff */
[C---:B------:R-:W-:Y:S01]  /*247f0*/  ISETP.GE.AND P1, PT, R27.reuse, 0x1, PT ;  /* 0x000000011b00780c */ /* 0x040fe20003f26270 */
[----:B------:R-:W-:-:S04]  /*24800*/  VIADD R4, R27, 0x9f ;  /* 0x0000009f1b047836 */ /* 0x000fc80000000000 */
[----:B------:R-:W-:-:S05]  /*24810*/  IMAD.HI R4, R4, 0x66666667, RZ ;  /* 0x6666666704047827 */ /* 0x000fca00078e02ff */
[----:B------:R-:W-:-:S04]  /*24820*/  SHF.R.U32.HI R2, RZ, 0x1f, R4 ;  /* 0x0000001fff027819 */ /* 0x000fc80000011604 */
[----:B------:R-:W-:Y:S01]  /*24830*/  LEA.HI.SX32 R4, R4, R2, 0x1a ;  /* 0x0000000204047211 */ /* 0x000fe200078fd2ff */
[----:B------:R-:W-:Y:S06]  /*24840*/  @!P1 BRA `(.L_x_647) ;  /* 0x0000000000789947 */ /* 0x000fec0003800000 */
[----:B------:R-:W-:Y:S01]  /*24850*/  ISETP.NE.AND P0, PT, R5, RZ, PT ;  /* 0x000000ff0500720c */ /* 0x000fe20003f05270 */
[----:B------:R-:W-:-:S03]  /*24860*/  ULDC UR4, c[0x0][0x9f0] ;  /* 0x00027c0000047ab9 */ /* 0x000fc60000000800 */
[----:B------:R-:W-:-:S04]  /*24870*/  SEL R7, R5, UR4, P0 ;  /* 0x0000000405077c07 */ /* 0x000fc80008000000 */
[----:B------:R-:W-:Y:S02]  /*24880*/  IABS R9, R7 ;  /* 0x0000000700097213 */ /* 0x000fe40000000000 */
[----:B------:R-:W-:Y:S02]  /*24890*/  IADD3 R10, R7, -0x1, R4 ;  /* 0xffffffff070a7810 */ /* 0x000fe40007ffe004 */
[----:B------:R-:W0:Y:S08]  /*248a0*/  I2F.RP R2, R9 ;  /* 0x0000000900027306 */ /* 0x000e300000209400 */
[----:B0-----:R-:W0:Y:S02]  /*248b0*/  MUFU.RCP R2, R2 ;  /* 0x0000000200027308 */ /* 0x001e240000001000 */
[----:B0-----:R-:W-:-:S06]  /*248c0*/  VIADD R2, R2, 0xffffffe ;  /* 0x0ffffffe02027836 */ /* 0x001fcc0000000000 */
[----:B------:R0:W1:Y:S02]  /*248d0*/  F2I.FTZ.U32.TRUNC.NTZ R3, R2 ;  /* 0x0000000200037305 */ /* 0x000064000021f000 */
[----:B0-----:R-:W-:-:S04]  /*248e0*/  LOP3.LUT R2, R10, R7, RZ, 0x3c, !PT ;  /* 0x000000070a027212 */ /* 0x001fc800078e3cff */
[----:B------:R-:W-:Y:S01]  /*248f0*/  ISETP.GE.AND P4, PT, R2, RZ, PT ;  /* 0x000000ff0200720c */ /* 0x000fe20003f86270 */
[----:B-1----:R-:W-:-:S04]  /*24900*/  IMAD.MOV R2, RZ, RZ, -R3 ;  /* 0x000000ffff027224 */ /* 0x002fc800078e0a03 */
[----:B------:R-:W-:Y:S01]  /*24910*/  IMAD R11, R2, R9, RZ ;  /* 0x00000009020b7224 */ /* 0x000fe200078e02ff */
[----:B------:R-:W-:-:S05]  /*24920*/  MOV R2, RZ ;  /* 0x000000ff00027202 */ /* 0x000fca0000000f00 */
[----:B------:R-:W-:Y:S01]  /*24930*/  IMAD.HI.U32 R11, R3, R11, R2 ;  /* 0x0000000b030b7227 */ /* 0x000fe200078e0002 */
[----:B------:R-:W-:Y:S02]  /*24940*/  IABS R2, R7 ;  /* 0x0000000700027213 */ /* 0x000fe40000000000 */
[----:B------:R-:W-:-:S03]  /*24950*/  IABS R3, R10 ;  /* 0x0000000a00037213 */ /* 0x000fc60000000000 */
[----:B------:R-:W-:-:S04]  /*24960*/  IMAD.MOV R2, RZ, RZ, -R2 ;  /* 0x000000ffff027224 */ /* 0x000fc800078e0a02 */
[----:B------:R-:W-:Y:S02]  /*24970*/  IMAD.MOV.U32 R10, RZ, RZ, R2 ;  /* 0x000000ffff0a7224 */ /* 0x000fe400078e0002 */
[----:B------:R-:W-:-:S04]  /*24980*/  IMAD.HI.U32 R2, R11, R3, RZ ;  /* 0x000000030b027227 */ /* 0x000fc800078e00ff */
[----:B------:R-:W-:-:S05]  /*24990*/  IMAD R3, R2, R10, R3 ;  /* 0x0000000a02037224 */ /* 0x000fca00078e0203 */
[----:B------:R-:W-:-:S13]  /*249a0*/  ISETP.GT.U32.AND P3, PT, R9, R3, PT ;  /* 0x000000030900720c */ /* 0x000fda0003f64070 */
[----:B------:R-:W-:Y:S02]  /*249b0*/  @!P3 IMAD.IADD R3, R3, 0x1, -R9 ;  /* 0x000000010303b824 */ /* 0x000fe400078e0a09 */
[----:B------:R-:W-:Y:S01]  /*249c0*/  @!P3 VIADD R2, R2, 0x1 ;  /* 0x000000010202b836 */ /* 0x000fe20000000000 */
[----:B------:R-:W-:Y:S02]  /*249d0*/  ISETP.NE.AND P3, PT, R7, RZ, PT ;  /* 0x000000ff0700720c */ /* 0x000fe40003f65270 */
[----:B------:R-:W-:-:S13]  /*249e0*/  ISETP.GE.U32.AND P0, PT, R3, R9, PT ;  /* 0x000000090300720c */ /* 0x000fda0003f06070 */
[----:B------:R-:W-:-:S05]  /*249f0*/  @P0 IADD3 R2, R2, 0x1, RZ ;  /* 0x0000000102020810 */ /* 0x000fca0007ffe0ff */
[----:B------:R-:W-:Y:S01]  /*24a00*/  @!P4 IMAD.MOV R2, RZ, RZ, -R2 ;  /* 0x000000ffff02c224 */ /* 0x000fe200078e0a02 */
[----:B------:R-:W-:-:S05]  /*24a10*/  @!P3 LOP3.LUT R2, RZ, R7, RZ, 0x33, !PT ;  /* 0x00000007ff02b212 */ /* 0x000fca00078e33ff */
[----:B------:R-:W-:-:S07]  /*24a20*/  IMAD.MOV.U32 R3, RZ, RZ, R2 ;  /* 0x000000ffff037224 */ /* 0x000fce00078e0002 */
.L_x_647:
[----:B------:R-:W-:Y:S05]  /*24a30*/  BSYNC B0 ;  /* 0x0000000000007941 */ /* 0x000fea0003800000 */
.L_x_646:
[-C--:B------:R-:W-:Y:S01]  /*24a40*/  IMAD R2, R20, R3.reuse, RZ ;  /* 0x0000000314027224 */ /* 0x080fe200078e02ff */
[----:B------:R-:W-:Y:S04]  /*24a50*/  BSSY B0, `(.L_x_648) ;  /* 0x0000113000007945 */ /* 0x000fe80003800000 */
[C---:B------:R-:W-:Y:S01]  /*24a60*/  VIADDMNMX R3, R2.reuse, R3, R4, PT ;  /* 0x0000000302037246 */ /* 0x040fe20003800104 */
[----:B------:R-:W-:-:S04]  /*24a70*/  IMAD R2, R2, 0xa0, -R8 ;  /* 0x000000a002027824 */ /* 0x000fc800078e0a08 */
[----:B------:R-:W-:Y:S01]  /*24a80*/  IMAD R3, R3, 0xa0, -R8 ;  /* 0x000000a003037824 */ /* 0x000fe200078e0a08 */
[----:B------:R-:W-:-:S04]  /*24a90*/  VIMNMX R2, RZ, R2, !PT ;  /* 0x00000002ff027248 */ /* 0x000fc80007fe0100 */
[----:B------:R-:W-:-:S04]  /*24aa0*/  VIMNMX R3, R3, R6, PT ;  /* 0x0000000603037248 */ /* 0x000fc80003fe0100 */
[----:B------:R-:W-:-:S13]  /*24ab0*/  ISETP.GT.AND P0, PT, R3, R2, PT ;  /* 0x000000020300720c */ /* 0x000fda0003f04270 */
[----:B------:R-:W-:Y:S02]  /*24ac0*/  @P0 VIADD R6, R3, 0x9f ;  /* 0x0000009f03060836 */ /* 0x000fe40000000000 */
[----:B------:R-:W-:-:S04]  /*24ad0*/  IMAD.WIDE.U32 R2, R2, -0x33333333, RZ ;  /* 0xcccccccd02027825 */ /* 0x000fc800078e00ff */
[----:B------:R-:W-:Y:S01]  /*24ae0*/  @P0 IMAD.HI R2, R6, 0x66666667, RZ ;  /* 0x6666666706020827 */ /* 0x000fe200078e02ff */
[----:B------:R-:W-:-:S04]  /*24af0*/  SHF.R.U32.HI R3, RZ, 0x7, R3 ;  /* 0x00000007ff037819 */ /* 0x000fc80000011603 */
[----:B------:R-:W-:Y:S01]  /*24b00*/  @P0 SHF.R.U32.HI R7, RZ, 0x1f, R2 ;  /* 0x0000001fff070819 */ /* 0x000fe20000011602 */
[----:B------:R-:W-:-:S03]  /*24b10*/  IMAD.MOV.U32 R6, RZ, RZ, R3 ;  /* 0x000000ffff067224 */ /* 0x000fc600078e0003 */
[----:B------:R-:W-:Y:S02]  /*24b20*/  @P0 LEA.HI.SX32 R6, R2, R7, 0x1a ;  /* 0x0000000702060211 */ /* 0x000fe400078fd2ff */
[----:B------:R-:W-:Y:S02]  /*24b30*/  PLOP3.LUT P0, PT, PT, PT, PT, 0x80, 0x0 ;  /* 0x000000000000781c */ /* 0x000fe40003f0f070 */
[----:B------:R-:W-:-:S13]  /*24b40*/  ISETP.GT.AND P3, PT, R6, R3, PT ;  /* 0x000000030600720c */ /* 0x000fda0003f64270 */
[----:B------:R-:W-:Y:S05]  /*24b50*/  @!P3 BRA `(.L_x_649) ;  /* 0x000000100008b947 */ /* 0x000fea0003800000 */
[----:B------:R-:W-:Y:S01]  /*24b60*/  UMOV UR4, 0xffffffff ;  /* 0xffffffff00047882 */ /* 0x000fe20000000000 */
[----:B------:R-:W-:Y:S02]  /*24b70*/  SEL R2, R33, RZ, !P2 ;  /* 0x000000ff21027207 */ /* 0x000fe40005000000 */
[----:B------:R-:W-:Y:S05]  /*24b80*/  BRA.DIV UR4, `(.L_x_650) ;  /* 0x000000a204587947 */ /* 0x000fea000b800000 */
[----:B------:R-:W0:Y:S02]  /*24b90*/  S2R R7, SR_TID.X ;  /* 0x0000000000077919 */ /* 0x000e240000002100 */
[----:B0-----:R-:W-:-:S04]  /*24ba0*/  SHF.R.U32.HI R7, RZ, 0x5, R7 ;  /* 0x00000005ff077819 */ /* 0x001fc80000011607 */
[----:B------:R-:W-:-:S05]  /*24bb0*/  LOP3.LUT R7, R7, 0x3, RZ, 0xc0, !PT ;  /* 0x0000000307077812 */ /* 0x000fca00078ec0ff */
[----:B------:R0:W1:Y:S02]  /*24bc0*/  SHFL.IDX PT, R14, R7, RZ, 0x1f ;  /* 0x00001fff070e7589 */ /* 0x00006400000e0000 */
.L_x_925:
[----:B-1----:R-:W-:Y:S02]  /*24bd0*/  ISETP.NE.AND P0, PT, R14, RZ, PT ;  /* 0x000000ff0e00720c */ /* 0x002fe40003f05270 */
[----:B------:R-:W-:-:S11]  /*24be0*/  PLOP3.LUT P6, PT, PT, PT, PT, 0x8, 0x0 ;  /* 0x000000000000781c */ /* 0x000fd60003fce170 */
[----:B------:R-:W-:Y:S05]  /*24bf0*/  @P0 BRA `(.L_x_651) ;  /* 0x00000000000c0947 */ /* 0x000fea0003800000 */
[----:B------:R-:W-:-:S03]  /*24c00*/  UMOV UR4, 0xffffffff ;  /* 0xffffffff00047882 */ /* 0x000fc60000000000 */
[----:B------:R-:W-:Y:S05]  /*24c10*/  BRA.DIV UR4, `(.L_x_652) ;  /* 0x000000a204687947 */ /* 0x000fea000b800000 */
[----:B------:R-:W-:-:S13]  /*24c20*/  ELECT P6, URZ, PT ;  /* 0x00000000003f782f */ /* 0x000fda00038c0000 */
.L_x_651:
[----:B0-----:R-:W2:Y:S01]  /*24c30*/  LDL R7, [R1+0x38] ;  /* 0x0000380001077983 */ /* 0x001ea20000100800 */
[----:B------:R-:W-:Y:S01]  /*24c40*/  BSSY B1, `(.L_x_653) ;  /* 0x0000008000017945 */ /* 0x000fe20003800000 */
[----:B--2---:R-:W-:-:S04]  /*24c50*/  IADD3 R7, R7, 0x1, RZ ;  /* 0x0000000107077810 */ /* 0x004fc80007ffe0ff */
[----:B------:R-:W-:-:S04]  /*24c60*/  LEA.HI R8, R7, R7, RZ, 0x1 ;  /* 0x0000000707087211 */ /* 0x000fc800078f08ff */
[----:B------:R-:W-:-:S05]  /*24c70*/  LOP3.LUT R8, R8, 0xfffffffe, RZ, 0xc0, !PT ;  /* 0xfffffffe08087812 */ /* 0x000fca00078ec0ff */
[----:B------:R-:W-:-:S05]  /*24c80*/  IMAD.IADD R7, R7, 0x1, -R8 ;  /* 0x0000000107077824 */ /* 0x000fca00078e0a08 */
[----:B------:R-:W-:-:S04]  /*24c90*/  SHF.L.U32 R7, R7, 0x1f, RZ ;  /* 0x0000001f07077819 */ /* 0x000fc800000006ff */
[----:B------:R-:W0:Y:S02]  /*24ca0*/  SYNCS.PHASECHK.TRANS64.TRYWAIT P0, [R22+URZ+0x29820], R7 ;  /* 0x02982007160075a7 */ /* 0x000e24000800017f */
[----:B0-----:R-:W-:Y:S05]  /*24cb0*/  @!P0 BRA `(.L_x_654) ;  /* 0x000000a000608947 */ /* 0x001fea0003800000 */
.L_x_928:
[----:B------:R-:W-:Y:S05]  /*24cc0*/  BSYNC B1 ;  /* 0x0000000000017941 */ /* 0x000fea0003800000 */
.L_x_653:
[----:B------:R-:W-:Y:S04]  /*24cd0*/  BSSY B1, `(.L_x_655) ;  /* 0x000006c000017945 */ /* 0x000fe80003800000 */
[----:B------:R-:W-:Y:S05]  /*24ce0*/  @!P6 BRA `(.L_x_656) ;  /* 0x0000000400a8e947 */ /* 0x000fea0003800000 */
[----:B------:R-:W-:Y:S01]  /*24cf0*/  IMAD R10, R28, 0x8, R22 ;  /* 0x000000081c0a7824 */ /* 0x000fe200078e0216 */
[----:B------:R-:W-:Y:S01]  /*24d00*/  SHF.L.U32 R12, R35, 0x1f, RZ ;  /* 0x0000001f230c7819 */ /* 0x000fe200000006ff */
[----:B------:R-:W1:Y:S01]  /*24d10*/  S2R R8, SR_TID.X ;  /* 0x0000000000087919 */ /* 0x000e620000002100 */
[----:B------:R-:W-:Y:S02]  /*24d20*/  BSSY B2, `(.L_x_657) ;  /* 0x0000005000027945 */ /* 0x000fe40003800000 */
[----:B------:R-:W2:Y:S01]  /*24d30*/  SYNCS.PHASECHK.TRANS64.TRYWAIT P0, [R10+URZ+0x298a0], R12 ;  /* 0x0298a00c0a0075a7 */ /* 0x000ea2000800017f */
[----:B-1----:R-:W-:-:S04]  /*24d40*/  LOP3.LUT R8, R8, 0x7f, RZ, 0xc0, !PT ;  /* 0x0000007f08087812 */ /* 0x002fc800078ec0ff */
[----:B------:R-:W-:Y:S01]  /*24d50*/  ISETP.NE.AND P2, PT, R8, RZ, PT ;  /* 0x000000ff0800720c */ /* 0x000fe20003f45270 */
[----:B--2---:R-:W-:-:S12]  /*24d60*/  @!P0 BRA `(.L_x_658) ;  /* 0x000000a000488947 */ /* 0x004fd80003800000 */
.L_x_929:
[----:B------:R-:W-:Y:S05]  /*24d70*/  BSYNC B2 ;  /* 0x0000000000027941 */ /* 0x000fea0003800000 */
.L_x_657:
[----:B------:R-:W-:Y:S04]  /*24d80*/  BSSY B2, `(.L_x_659) ;  /* 0x0000009000027945 */ /* 0x000fe80003800000 */
[----:B------:R-:W-:Y:S05]  /*24d90*/  @P2 BRA `(.L_x_660) ;  /* 0x00000000001c2947 */ /* 0x000fea0003800000 */
[----:B0-----:R-:W0:Y:S02]  /*24da0*/  S2R R7, SR_TID.X ;  /* 0x0000000000077919 */ /* 0x001e240000002100 */
[----:B0-----:R-:W-:Y:S01]  /*24db0*/  LOP3.LUT R8, R7, 0x1f, RZ, 0xc0, !PT ;  /* 0x0000001f07087812 */ /* 0x001fe200078ec0ff */
[----:B------:R-:W-:-:S03]  /*24dc0*/  IMAD.MOV.U32 R7, RZ, RZ, 0x7800 ;  /* 0x00007800ff077424 */ /* 0x000fc600078e00ff */
[----:B------:R-:W-:Y:S01]  /*24dd0*/  ISETP.NE.AND P0, PT, R8, RZ, PT ;  /* 0x000000ff0800720c */ /* 0x000fe20003f05270 */
[----:B------:R2:W-:-:S12]  /*24de0*/  SYNCS.ARRIVE.TRANS64 RZ, [R10+URZ+0x29890], R7 ;  /* 0x029890070aff79a7 */ /* 0x0005d8000800003f */
[----:B--2---:R-:W-:Y:S05]  /*24df0*/  @!P0 BRA `(.L_x_660) ;  /* 0x0000000000048947 */ /* 0x004fea0003800000 */
[----:B------:R-:W-:Y:S01]  /*24e00*/  BPT.TRAP 0x1 ;  /* 0x000000040000795c */ /* 0x000fe20000300000 */
.L_x_660:
[----:B------:R-:W-:Y:S05]  /*24e10*/  BSYNC B2 ;  /* 0x0000000000027941 */ /* 0x000fea0003800000 */
.L_x_659:
[----:B------:R-:W-:Y:S01]  /*24e20*/  IMAD.MOV.U32 R13, RZ, RZ, RZ ;  /* 0x000000ffff0d7224 */ /* 0x000fe200078e00ff */
[----:B------:R-:W-:Y:S01]  /*24e30*/  UIADD3 UR4, UP0, UR40, 0x570, URZ ;  /* 0x0000057028047890 */ /* 0x000fe2000ff1e03f */
[----:B------:R-:W-:Y:S01]  /*24e40*/  IMAD R8, R6, 0xa0, R0 ;  /* 0x000000a006087824 */ /* 0x000fe200078e0200 */
[----:B------:R-:W-:Y:S01]  /*24e50*/  PLOP3.LUT P0, PT, PT, PT, PT, 0x80, 0x0 ;  /* 0x000000000000781c */ /* 0x000fe20003f0f070 */
[----:B------:R-:W-:Y:S01]  /*24e60*/  IMAD R9, R28, 0x7800, R22 ;  /* 0x000078001c097824 */ /* 0x000fe200078e0216 */
[----:B------:R-:W-:Y:S01]  /*24e70*/  R2UR UR10, R13 ;  /* 0x000000000d0a72ca */ /* 0x000fe200000e0000 */
[----:B0-----:R-:W-:Y:S01]  /*24e80*/  VIADD R7, R10, 0x29890 ;  /* 0x000298900a077836 */ /* 0x001fe20000000000 */
[----:B------:R-:W-:Y:S01]  /*24e90*/  IADD3 R8, R8, -0xa0, RZ ;  /* 0xffffff6008087810 */ /* 0x000fe20007ffe0ff */
[----:B------:R-:W-:Y:S01]  /*24ea0*/  VIADD R11, R9, 0x1a400 ;  /* 0x0001a400090b7836 */ /* 0x000fe20000000000 */
[----:B------:R-:W-:Y:S01]  /*24eb0*/  UIADD3.X UR5, URZ, UR41, URZ, UP0, !UPT ;  /* 0x000000293f057290 */ /* 0x000fe200087fe43f */
[----:B------:R-:W-:Y:S01]  /*24ec0*/  UMOV UR6, 0x0 ;  /* 0x0000000000067882 */ /* 0x000fe20000000000 */
[----:B------:R-:W-:-:S10]  /*24ed0*/  UMOV UR7, 0x12f00000 ;  /* 0x12f0000000077882 */ /* 0x000fd40000000000 */
.L_x_661:
[----:B------:R-:W-:-:S13]  /*24ee0*/  @P0 ELECT P3, URZ, PT ;  /* 0x00000000003f082f */ /* 0x000fda0003860000 */
[----:B------:R-:W-:Y:S02]  /*24ef0*/  @P3 R2UR UR13, R2 ;  /* 0x00000000020d32ca */ /* 0x000fe400000e0000 */
[----:B------:R-:W-:Y:S02]  /*24f00*/  @P3 R2UR UR12, R18 ;  /* 0x00000000120c32ca */ /* 0x000fe400000e0000 */
[----:B------:R-:W-:Y:S02]  /*24f10*/  @P3 R2UR UR11, R8 ;  /* 0x00000000080b32ca */ /* 0x000fe400000e0000 */
[----:B------:R-:W-:Y:S02]  /*24f20*/  @P3 R2UR UR9, R7 ;  /* 0x00000000070932ca */ /* 0x000fe400000e0000 */
[----:B------:R-:W-:Y:S02]  /*24f30*/  @P3 R2UR UR8, R11 ;  /* 0x000000000b0832ca */ /* 0x000fe400000e0000 */
[----:B------:R-:W-:-:S02]  /*24f40*/  @P3 PLOP3.LUT P0, PT, P3, PT, PT, 0x8, 0x0 ;  /* 0x000000000000381c */ /* 0x000fc40001f0e170 */
[----:B------:R-:W-:-:S09]  /*24f50*/  PLOP3.LUT P3, PT, PT, PT, PT, 0x8, 0x0 ;  /* 0x000000000000781c */ /* 0x000fd20003f6e170 */
[----:B------:R0:W-:Y:S02]  /*24f60*/  UTMALDG.4D [UR8], [UR4], desc[UR6] ;  /* 0x00000608040075b4 */ /* 0x0001e40008019000 */
[----:B0-----:R-:W-:Y:S05]  /*24f70*/  @P0 BRA.U.ANY `(.L_x_661) ;  /* 0xfffffffd00d80947 */ /* 0x001fea000393ffff */
[----:B------:R-:W-:Y:S01]  /*24f80*/  PLOP3.LUT P0, PT, PT, PT, PT, 0x80, 0x0 ;  /* 0x000000000000781c */ /* 0x000fe20003f0f070 */
[----:B------:R-:W-:Y:S01]  /*24f90*/  VIADD R11, R9, 0x1cc00 ;  /* 0x0001cc00090b7836 */ /* 0x000fe20000000000 */
[----:B------:R-:W-:Y:S01]  /*24fa0*/  UMOV UR6, 0x0 ;  /* 0x0000000000067882 */ /* 0x000fe20000000000 */
[----:B------:R-:W-:Y:S01]  /*24fb0*/  UMOV UR7, 0x12f00000 ;  /* 0x12f0000000077882 */ /* 0x000fe20000000000 */
[----:B------:R-:W-:-:S09]  /*24fc0*/  UMOV UR10, 0x40 ;  /* 0x00000040000a7882 */ /* 0x000fd20000000000 */
.L_x_662:
        /* <DEDUP_REMOVED lines=15> */
.L_x_663:
        /* <DEDUP_REMOVED lines=10> */
[----:B------:R-:W0:Y:S01]  /*25160*/  SYNCS.PHASECHK.TRANS64.TRYWAIT P0, [R10+URZ+0x298c0], R12 ;  /* 0x0298c00c0a0075a7 */ /* 0x000e22000800017f */
[----:B------:R-:W-:Y:S04]  /*25170*/  BSSY B2, `(.L_x_664) ;  /* 0x0000002000027945 */ /* 0x000fe80003800000 */
[----:B0-----:R-:W-:Y:S05]  /*25180*/  @!P0 BRA `(.L_x_665) ;  /* 0x0000009c00548947 */ /* 0x001fea0003800000 */
.L_x_930:
[----:B------:R-:W-:Y:S05]  /*25190*/  BSYNC B2 ;  /* 0x0000000000027941 */ /* 0x000fea0003800000 */
.L_x_664:
[----:B------:R-:W-:Y:S01]  /*251a0*/  BSSY B2, `(.L_x_666) ;  /* 0x000000b000027945 */ /* 0x000fe20003800000 */
[----:B------:R-:W-:Y:S01]  /*251b0*/  MOV R14, 0x0 ;  /* 0x00000000000e7802 */ /* 0x000fe20000000f00 */
[----:B------:R-:W-:Y:S02]  /*251c0*/  IMAD.MOV.U32 R15, RZ, RZ, 0x12f00000 ;  /* 0x12f00000ff0f7424 */ /* 0x000fe400078e00ff */
[----:B------:R-:W-:Y:S05]  /*251d0*/  @P2 BRA `(.L_x_667) ;  /* 0x00000000001c2947 */ /* 0x000fea0003800000 */
[----:B------:R-:W2:Y:S02]  /*251e0*/  S2R R7, SR_TID.X ;  /* 0x0000000000077919 */ /* 0x000ea40000002100 */
[----:B--2---:R-:W-:Y:S01]  /*251f0*/  LOP3.LUT R9, R7, 0x1f, RZ, 0xc0, !PT ;  /* 0x0000001f07097812 */ /* 0x004fe200078ec0ff */
[----:B------:R-:W-:-:S03]  /*25200*/  IMAD.MOV.U32 R7, RZ, RZ, 0x5000 ;  /* 0x00005000ff077424 */ /* 0x000fc600078e00ff */
[----:B------:R-:W-:Y:S01]  /*25210*/  ISETP.NE.AND P0, PT, R9, RZ, PT ;  /* 0x000000ff0900720c */ /* 0x000fe20003f05270 */
[----:B------:R2:W-:-:S12]  /*25220*/  SYNCS.ARRIVE.TRANS64 RZ, [R10+URZ+0x298b0], R7 ;  /* 0x0298b0070aff79a7 */ /* 0x0005d8000800003f */
[----:B--2---:R-:W-:Y:S05]  /*25230*/  @!P0 BRA `(.L_x_667) ;  /* 0x0000000000048947 */ /* 0x004fea0003800000 */
[----:B------:R-:W-:Y:S01]  /*25240*/  BPT.TRAP 0x1 ;  /* 0x000000040000795c */ /* 0x000fe20000300000 */
.L_x_667:
[----:B------:R-:W-:Y:S05]  /*25250*/  BSYNC B2 ;  /* 0x0000000000027941 */ /* 0x000fea0003800000 */
.L_x_666:
[----:B------:R-:W-:Y:S01]  /*25260*/  R2UR UR10, R13 ;  /* 0x000000000d0a72ca */ /* 0x000fe200000e0000 */
[----:B------:R-:W-:Y:S01]  /*25270*/  IMAD R7, R28, 0x5000, R22 ;  /* 0x000050001c077824 */ /* 0x000fe200078e0216 */
[----:B------:R-:W-:Y:S01]  /*25280*/  R2UR UR6, R14 ;  /* 0x000000000e0672ca */ /* 0x000fe200000e0000 */
[----:B------:R-:W-:Y:S01]  /*25290*/  UIADD3 UR4, UP0, UR40, 0x670, URZ ;  /* 0x0000067028047890 */ /* 0x000fe2000ff1e03f */
[----:B------:R-:W-:Y:S01]  /*252a0*/  R2UR UR7, R15 ;  /* 0x000000000f0772ca */ /* 0x000fe200000e0000 */
[----:B01----:R-:W-:Y:S01]  /*252b0*/  VIADD R10, R10, 0x298b0 ;  /* 0x000298b00a0a7836 */ /* 0x003fe20000000000 */
[----:B------:R-:W-:Y:S01]  /*252c0*/  PLOP3.LUT P0, PT, PT, PT, PT, 0x80, 0x0 ;  /* 0x000000000000781c */ /* 0x000fe20003f0f070 */
[----:B------:R-:W-:Y:S01]  /*252d0*/  VIADD R7, R7, 0xa400 ;  /* 0x0000a40007077836 */ /* 0x000fe20000000000 */
[----:B------:R-:W-:-:S12]  /*252e0*/  UIADD3.X UR5, URZ, UR41, URZ, UP0, !UPT ;  /* 0x000000293f057290 */ /* 0x000fd800087fe43f */
.L_x_668:
        /* <DEDUP_REMOVED lines=9> */
[----:B-1----:R-:W-:Y:S05]  /*25380*/  @P0 BRA.U.ANY `(.L_x_668) ;  /* 0xfffffffd00d80947 */ /* 0x002fea000393ffff */
.L_x_656:
[----:B------:R-:W-:Y:S05]  /*25390*/  BSYNC B1 ;  /* 0x0000000000017941 */ /* 0x000fea0003800000 */
.L_x_655:
[----:B------:R-:W-:Y:S01]  /*253a0*/  VIADD R11, R6, 0xfffffffe ;  /* 0xfffffffe060b7836 */ /* 0x000fe20000000000 */
[----:B------:R-:W-:Y:S02]  /*253b0*/  IADD3 R28, R28, 0x1, RZ ;  /* 0x000000011c1c7810 */ /* 0x000fe40007ffe0ff */
[----:B------:R-:W-:Y:S02]  /*253c0*/  PLOP3.LUT P0, PT, PT, PT, PT, 0x8, 0x0 ;  /* 0x000000000000781c */ /* 0x000fe40003f0e170 */
[----:B------:R-:W-:Y:S02]  /*253d0*/  ISETP.GE.AND P3, PT, R11, R3, PT ;  /* 0x000000030b00720c */ /* 0x000fe40003f66270 */
[----:B------:R-:W-:-:S04]  /*253e0*/  ISETP.NE.AND P2, PT, R28, 0x2, PT ;  /* 0x000000021c00780c */ /* 0x000fc80003f45270 */
[----:B------:R-:W-:Y:S02]  /*253f0*/  SEL R6, RZ, 0x1, P2 ;  /* 0x00000001ff067807 */ /* 0x000fe40001000000 */
[----:B------:R-:W-:Y:S02]  /*25400*/  SEL R28, R28, RZ, P2 ;  /* 0x000000ff1c1c7207 */ /* 0x000fe40001000000 */
[----:B------:R-:W-:-:S03]  /*25410*/  LOP3.LUT R35, R35, R6, RZ, 0x3c, !PT ;  /* 0x0000000623237212 */ /* 0x000fc600078e3cff */
[----:B------:R-:W-:Y:S05]  /*25420*/  @!P3 BRA `(.L_x_649) ;  /* 0x0000000400d4b947 */ /* 0x000fea0003800000 */
.L_x_683:
[----:B------:R-:W-:Y:S05]  /*25430*/  YIELD ;  /* 0x0000000000007946 */ /* 0x000fea0003800000 */
        /* <DEDUP_REMOVED lines=10> */
.L_x_931:
[----:B------:R-:W-:Y:S05]  /*254e0*/  BSYNC B2 ;  /* 0x0000000000027941 */ /* 0x000fea0003800000 */
.L_x_671:
[----:B------:R-:W-:Y:S04]  /*254f0*/  BSSY B2, `(.L_x_673) ;  /* 0x0000009000027945 */ /* 0x000fe80003800000 */
[----:B------:R-:W-:Y:S05]  /*25500*/  @P3 BRA `(.L_x_674) ;  /* 0x00000000001c3947 */ /* 0x000fea0003800000 */
[----:B------:R-:W0:Y:S02]  /*25510*/  S2R R6, SR_TID.X ;  /* 0x0000000000067919 */ /* 0x000e240000002100 */
[----:B0-----:R-:W-:Y:S01]  /*25520*/  LOP3.LUT R7, R6, 0x1f, RZ, 0xc0, !PT ;  /* 0x0000001f06077812 */ /* 0x001fe200078ec0ff */
[----:B------:R-:W-:-:S03]  /*25530*/  IMAD.MOV.U32 R6, RZ, RZ, 0x7800 ;  /* 0x00007800ff067424 */ /* 0x000fc600078e00ff */
[----:B------:R-:W-:Y:S01]  /*25540*/  ISETP.NE.AND P2, PT, R7, RZ, PT ;  /* 0x000000ff0700720c */ /* 0x000fe20003f45270 */
[----:B------:R2:W-:-:S12]  /*25550*/  SYNCS.ARRIVE.TRANS64 RZ, [R10+URZ+0x29890], R6 ;  /* 0x029890060aff79a7 */ /* 0x0005d8000800003f */
[----:B--2---:R-:W-:Y:S05]  /*25560*/  @!P2 BRA `(.L_x_674) ;  /* 0x000000000004a947 */ /* 0x004fea0003800000 */
[----:B------:R-:W-:Y:S01]  /*25570*/  BPT.TRAP 0x1 ;  /* 0x000000040000795c */ /* 0x000fe20000300000 */
.L_x_674:
[----:B------:R-:W-:Y:S05]  /*25580*/  BSYNC B2 ;  /* 0x0000000000027941 */ /* 0x000fea0003800000 */
.L_x_673:
[----:B------:R-:W-:Y:S01]  /*25590*/  IMAD.MOV.U32 R13, RZ, RZ, RZ ;  /* 0x000000ffff0d7224 */ /* 0x000fe200078e00ff */
[----:B------:R-:W-:Y:S01]  /*255a0*/  UIADD3 UR4, UP0, UR40, 0x570, URZ ;  /* 0x0000057028047890 */ /* 0x000fe2000ff1e03f */
[----:B------:R-:W-:Y:S01]  /*255b0*/  IMAD R8, R28, 0x7800, R22 ;  /* 0x000078001c087824 */ /* 0x000fe200078e0216 */
[----:B------:R-:W-:Y:S01]  /*255c0*/  PLOP3.LUT P2, PT, PT, PT, PT, 0x80, 0x0 ;  /* 0x000000000000781c */ /* 0x000fe20003f4f070 */
[----:B0-----:R-:W-:Y:S01]  /*255d0*/  IMAD R7, R11, 0xa0, R0 ;  /* 0x000000a00b077824 */ /* 0x001fe200078e0200 */
[----:B------:R-:W-:Y:S01]  /*255e0*/  R2UR UR10, R13 ;  /* 0x000000000d0a72ca */ /* 0x000fe200000e0000 */
[----:B------:R-:W-:Y:S01]  /*255f0*/  VIADD R12, R8, 0x1a400 ;  /* 0x0001a400080c7836 */ /* 0x000fe20000000000 */
[----:B------:R-:W-:Y:S01]  /*25600*/  IADD3 R6, R10, 0x29890, RZ ;  /* 0x000298900a067810 */ /* 0x000fe20007ffe0ff */
[----:B------:R-:W-:Y:S01]  /*25610*/  UIADD3.X UR5, URZ, UR41, URZ, UP0, !UPT ;  /* 0x000000293f057290 */ /* 0x000fe200087fe43f */
[----:B------:R-:W-:Y:S01]  /*25620*/  UMOV UR6, 0x0 ;  /* 0x0000000000067882 */ /* 0x000fe20000000000 */
[----:B------:R-:W-:-:S10]  /*25630*/  UMOV UR7, 0x12f00000 ;  /* 0x12f0000000077882 */ /* 0x000fd40000000000 */
.L_x_675:
        /* <DEDUP_REMOVED lines=15> */
.L_x_676:
        /* <DEDUP_REMOVED lines=15> */
.L_x_677:
        /* <DEDUP_REMOVED lines=13> */
.L_x_932:
[----:B------:R-:W-:Y:S05]  /*258f0*/  BSYNC B2 ;  /* 0x0000000000027941 */ /* 0x000fea0003800000 */
.L_x_678:
[----:B------:R-:W-:Y:S01]  /*25900*/  BSSY B2, `(.L_x_680) ;  /* 0x000000b000027945 */ /* 0x000fe20003800000 */
[----:B------:R-:W-:Y:S01]  /*25910*/  IMAD.MOV.U32 R8, RZ, RZ, 0x0 ;  /* 0x00000000ff087424 */ /* 0x000fe200078e00ff */
[----:B01----:R-:W-:Y:S02]  /*25920*/  MOV R9, 0x12f00000 ;  /* 0x12f0000000097802 */ /* 0x003fe40000000f00 */
[----:B------:R-:W-:Y:S05]  /*25930*/  @P3 BRA `(.L_x_681) ;  /* 0x00000000001c3947 */ /* 0x000fea0003800000 */
[----:B------:R-:W0:Y:S02]  /*25940*/  S2R R6, SR_TID.X ;  /* 0x0000000000067919 */ /* 0x000e240000002100 */
[----:B0-----:R-:W-:Y:S01]  /*25950*/  LOP3.LUT R12, R6, 0x1f, RZ, 0xc0, !PT ;  /* 0x0000001f060c7812 */ /* 0x001fe200078ec0ff */
[----:B------:R-:W-:-:S03]  /*25960*/  IMAD.MOV.U32 R6, RZ, RZ, 0x5000 ;  /* 0x00005000ff067424 */ /* 0x000fc600078e00ff */
[----:B------:R-:W-:Y:S01]  /*25970*/  ISETP.NE.AND P2, PT, R12, RZ, PT ;  /* 0x000000ff0c00720c */ /* 0x000fe20003f45270 */
[----:B------:R0:W-:-:S12]  /*25980*/  SYNCS.ARRIVE.TRANS64 RZ, [R10+URZ+0x298b0], R6 ;  /* 0x0298b0060aff79a7 */ /* 0x0001d8000800003f */
[----:B0-----:R-:W-:Y:S05]  /*25990*/  @!P2 BRA `(.L_x_681) ;  /* 0x000000000004a947 */ /* 0x001fea0003800000 */
[----:B------:R-:W-:Y:S01]  /*259a0*/  BPT.TRAP 0x1 ;  /* 0x000000040000795c */ /* 0x000fe20000300000 */
.L_x_681:
[----:B------:R-:W-:Y:S05]  /*259b0*/  BSYNC B2 ;  /* 0x0000000000027941 */ /* 0x000fea0003800000 */
.L_x_680:
[----:B------:R-:W-:Y:S01]  /*259c0*/  R2UR UR10, R13 ;  /* 0x000000000d0a72ca */ /* 0x000fe200000e0000 */
[----:B------:R-:W-:Y:S01]  /*259d0*/  IMAD R6, R28, 0x5000, R22 ;  /* 0x000050001c067824 */ /* 0x000fe200078e0216 */
[----:B------:R-:W-:Y:S01]  /*259e0*/  R2UR UR6, R8 ;  /* 0x00000000080672ca */ /* 0x000fe200000e0000 */
[----:B------:R-:W-:Y:S01]  /*259f0*/  UIADD3 UR4, UP0, UR40, 0x670, URZ ;  /* 0x0000067028047890 */ /* 0x000fe2000ff1e03f */
[----:B------:R-:W-:Y:S01]  /*25a00*/  R2UR UR7, R9 ;  /* 0x00000000090772ca */ /* 0x000fe200000e0000 */
[----:B------:R-:W-:Y:S01]  /*25a10*/  VIADD R10, R10, 0x298b0 ;  /* 0x000298b00a0a7836 */ /* 0x000fe20000000000 */
[----:B------:R-:W-:Y:S01]  /*25a20*/  PLOP3.LUT P2, PT, PT, PT, PT, 0x80, 0x0 ;  /* 0x000000000000781c */ /* 0x000fe20003f4f070 */
[----:B------:R-:W-:Y:S01]  /*25a30*/  VIADD R6, R6, 0xa400 ;  /* 0x0000a40006067836 */ /* 0x000fe20000000000 */
[----:B------:R-:W-:-:S12]  /*25a40*/  UIADD3.X UR5, URZ, UR41, URZ, UP0, !UPT ;  /* 0x000000293f057290 */ /* 0x000fd800087fe43f */
.L_x_682:
        /* <DEDUP_REMOVED lines=10> */
.L_x_670:
[----:B------:R-:W-:Y:S05]  /*25af0*/  BSYNC B1 ;  /* 0x0000000000017941 */ /* 0x000fea0003800000 */
.L_x_669:
[C---:B------:R-:W-:Y:S01]  /*25b00*/  ISETP.GT.AND P3, PT, R11.reuse, R3, PT ;  /* 0x000000030b00720c */ /* 0x040fe20003f64270 */
[----:B------:R-:W-:Y:S01]  /*25b10*/  VIADD R28, R28, 0x1 ;  /* 0x000000011c1c7836 */ /* 0x000fe20000000000 */
[----:B------:R-:W-:-:S04]  /*25b20*/  IADD3 R11, R11, -0x1, RZ ;  /* 0xffffffff0b0b7810 */ /* 0x000fc80007ffe0ff */
[----:B------:R-:W-:-:S04]  /*25b30*/  ISETP.NE.AND P2, PT, R28, 0x2, PT ;  /* 0x000000021c00780c */ /* 0x000fc80003f45270 */
[----:B------:R-:W-:Y:S02]  /*25b40*/  SEL R6, RZ, 0x1, P2 ;  /* 0x00000001ff067807 */ /* 0x000fe40001000000 */
[----:B------:R-:W-:Y:S02]  /*25b50*/  SEL R28, R28, RZ, P2 ;  /* 0x000000ff1c1c7207 */ /* 0x000fe40001000000 */
[----:B------:R-:W-:Y:S01]  /*25b60*/  LOP3.LUT R35, R35, R6, RZ, 0x3c, !PT ;  /* 0x0000000623237212 */ /* 0x000fe200078e3cff */
[----:B------:R-:W-:Y:S06]  /*25b70*/  @P3 BRA `(.L_x_683) ;  /* 0xfffffff8002c3947 */ /* 0x000fec000383ffff */
.L_x_649:
[----:B------:R-:W-:Y:S05]  /*25b80*/  BSYNC B0 ;  /* 0x0000000000007941 */ /* 0x000fea0003800000 */
.L_x_648:
[----:B------:R-:W-:Y:S05]  /*25b90*/  @!P0 WARPSYNC.ALL ;  /* 0x0000000000008948 */ /* 0x000fea0003800000 */
[----:B------:R-:W-:Y:S01]  /*25ba0*/  @!P0 BAR.SYNC.DEFER_BLOCKING 0xc, 0x180 ;  /* 0x0306000000008b1d */ /* 0x000fe20000010000 */
[----:B------:R-:W-:-:S05]  /*25bb0*/  IMAD.MOV.U32 R29, RZ, RZ, RZ ;  /* 0x000000ffff1d7224 */ /* 0x000fca00078e00ff */
[----:B------:R-:W-:Y:S04]  /*25bc0*/  BSSY B0, `(.L_x_684) ;  /* 0x000001e000007945 */ /* 0x000fe80003800000 */
[----:B------:R-:W-:Y:S05]  /*25bd0*/  @!P1 BRA `(.L_x_685) ;  /* 0x0000000000709947 */ /* 0x000fea0003800000 */
[----:B------:R-:W-:-:S13]  /*25be0*/  ISETP.NE.AND P0, PT, R5, RZ, PT ;  /* 0x000000ff0500720c */ /* 0x000fda0003f05270 */
[----:B------:R-:W1:Y:S02]  /*25bf0*/  @!P0 LDC R5, c[0x0][0x9f0] ;  /* 0x00027c00ff058b82 */ /* 0x000e640000000800 */
[-C--:B-1----:R-:W-:Y:S02]  /*25c00*/  IABS R0, R5.reuse ;  /* 0x0000000500007213 */ /* 0x082fe40000000000 */
[----:B0-----:R-:W-:Y:S02]  /*25c10*/  IABS R7, R5 ;  /* 0x0000000500077213 */ /* 0x001fe40000000000 */
[----:B------:R-:W0:Y:S02]  /*25c20*/  I2F.RP R2, R0 ;  /* 0x0000000000027306 */ /* 0x000e240000209400 */
[----:B------:R-:W-:-:S06]  /*25c30*/  IADD3 R7, RZ, -R7, RZ ;  /* 0x80000007ff077210 */ /* 0x000fcc0007ffe0ff */
[----:B0-----:R-:W0:Y:S02]  /*25c40*/  MUFU.RCP R2, R2 ;  /* 0x0000000200027308 */ /* 0x001e240000001000 */
[----:B0-----:R-:W-:-:S06]  /*25c50*/  VIADD R2, R2, 0xffffffe ;  /* 0x0ffffffe02027836 */ /* 0x001fcc0000000000 */
[----:B------:R-:W0:Y:S02]  /*25c60*/  F2I.FTZ.U32.TRUNC.NTZ R3, R2 ;  /* 0x0000000200037305 */ /* 0x000e24000021f000 */
[----:B0-----:R-:W-:-:S04]  /*25c70*/  IMAD.MOV R2, RZ, RZ, -R3 ;  /* 0x000000ffff027224 */ /* 0x001fc800078e0a03 */
[----:B------:R-:W-:Y:S02]  /*25c80*/  IMAD R6, R2, R0, RZ ;  /* 0x0000000002067224 */ /* 0x000fe400078e02ff */
[----:B------:R-:W-:-:S04]  /*25c90*/  IMAD.MOV.U32 R2, RZ, RZ, RZ ;  /* 0x000000ffff027224 */ /* 0x000fc800078e00ff */
[----:B------:R-:W-:Y:S01]  /*25ca0*/  IMAD.HI.U32 R6, R3, R6, R2 ;  /* 0x0000000603067227 */ /* 0x000fe200078e0002 */
[----:B------:R-:W-:-:S04]  /*25cb0*/  IADD3 R3, R4, -0x1, R5 ;  /* 0xffffffff04037810 */ /* 0x000fc80007ffe005 */
[----:B------:R-:W-:Y:S02]  /*25cc0*/  IABS R2, R3 ;  /* 0x0000000300027213 */ /* 0x000fe40000000000 */
[----:B------:R-:W-:-:S03]  /*25cd0*/  LOP3.LUT R3, R3, R5, RZ, 0x3c, !PT ;  /* 0x0000000503037212 */ /* 0x000fc600078e3cff */
[----:B------:R-:W-:Y:S01]  /*25ce0*/  IMAD.HI.U32 R6, R6, R2, RZ ;  /* 0x0000000206067227 */ /* 0x000fe200078e00ff */
[----:B------:R-:W-:-:S03]  /*25cf0*/  ISETP.GE.AND P2, PT, R3, RZ, PT ;  /* 0x000000ff0300720c */ /* 0x000fc60003f46270 */
        /* <DEDUP_REMOVED lines=10> */
.L_x_685:
[----:B------:R-:W-:Y:S05]  /*25da0*/  BSYNC B0 ;  /* 0x0000000000007941 */ /* 0x000fea0003800000 */
.L_x_684:
[----:B------:R-:W-:-:S05]  /*25db0*/  IMAD R0, R20, R29, RZ ;  /* 0x0000001d14007224 */ /* 0x000fca00078e02ff */
[----:B------:R1:W-:Y:S01]  /*25dc0*/  STL [R1+0xc], R0 ;  /* 0x00000c0001007387 */ /* 0x0003e20000100800 */
[----:B------:R-:W-:-:S04]  /*25dd0*/  VIADDMNMX R29, R0, R29, R4, PT ;  /* 0x0000001d001d7246 */ /* 0x000fc80003800104 */
[----:B------:R-:W-:-:S13]  /*25de0*/  ISETP.GT.AND P0, PT, R29, R0, PT ;  /* 0x000000001d00720c */ /* 0x000fda0003f04270 */
[----:B-1----:R-:W-:Y:S05]  /*25df0*/  @P0 BRA `(.L_x_686) ;  /* 0x0000000000440947 */ /* 0x002fea0003800000 */
[----:B------:R-:W1:Y:S02]  /*25e00*/  S2R R0, SR_TID.X ;  /* 0x0000000000007919 */ /* 0x000e640000002100 */
[----:B-1----:R-:W-:-:S04]  /*25e10*/  LOP3.LUT R0, R0, 0x7f, RZ, 0xc0, !PT ;  /* 0x0000007f00007812 */ /* 0x002fc800078ec0ff */
[----:B------:R-:W-:-:S13]  /*25e20*/  ISETP.NE.AND P0, PT, R0, RZ, PT ;  /* 0x000000ff0000720c */ /* 0x000fda0003f05270 */
[----:B------:R-:W-:Y:S05]  /*25e30*/  @P0 BRA `(.L_x_687) ;  /* 0x0000004400c40947 */ /* 0x000fea0003800000 */
[----:B------:R-:W1:Y:S01]  /*25e40*/  S2R R5, SR_LANEID ;  /* 0x0000000000057919 */ /* 0x000e620000000000 */
[----:B------:R-:W-:Y:S01]  /*25e50*/  VOTEU.ANY UR4, UPT, PT ;  /* 0x0000000000047886 */ /* 0x000fe200038e0100 */
[----:B------:R-:W2:Y:S01]  /*25e60*/  LDC.64 R2, c[0x0][0xc60] ;  /* 0x00031800ff027b82 */ /* 0x000ea20000000a00 */
[----:B------:R-:W1:Y:S02]  /*25e70*/  FLO.U32 R0, UR4 ;  /* 0x0000000400007d00 */ /* 0x000e6400080e0000 */
[----:B-1----:R-:W-:-:S06]  /*25e80*/  ISETP.EQ.U32.AND P0, PT, R0, R5, PT ;  /* 0x000000050000720c */ /* 0x002fcc0003f02070 */
[----:B------:R-:W2:Y:S07]  /*25e90*/  POPC R5, UR4 ;  /* 0x0000000400057d09 */ /* 0x000eae0008000000 */
[----:B--2---:R-:W2:Y:S01]  /*25ea0*/  @P0 ATOMG.E.ADD.STRONG.GPU PT, R3, desc[UR50][R2.64], R5 ;  /* 0x00000005020309a8 */ /* 0x004ea200081ee1f2 */
[----:B------:R-:W1:Y:S02]  /*25eb0*/  S2R R4, SR_LTMASK ;  /* 0x0000000000047919 */ /* 0x000e640000003900 */
[----:B-1----:R-:W-:-:S04]  /*25ec0*/  LOP3.LUT R4, R4, UR4, RZ, 0xc0, !PT ;  /* 0x0000000404047c12 */ /* 0x002fc8000f8ec0ff */
[----:B0-----:R-:W0:Y:S01]  /*25ed0*/  POPC R7, R4 ;  /* 0x0000000400077309 */ /* 0x001e220000000000 */
[----:B--2---:R-:W0:Y:S02]  /*25ee0*/  SHFL.IDX PT, R0, R3, R0, 0x1f ;  /* 0x00001f0003007589 */ /* 0x004e2400000e0000 */
[----:B0-----:R-:W-:Y:S01]  /*25ef0*/  IADD3 R16, R0, UR38, R7 ;  /* 0x0000002600107c10 */ /* 0x001fe2000fffe007 */
[----:B------:R-:W-:Y:S06]  /*25f00*/  BRA `(.L_x_687) ;  /* 0x0000004400907947 */ /* 0x000fec0003800000 */
.L_x_686:
        /* <DEDUP_REMOVED lines=8> */
[----:B------:R-:W-:Y:S01]  /*25f90*/  IMAD.U32 R4, RZ, RZ, UR6 ;  /* 0x00000006ff047e24 */ /* 0x000fe2000f8e00ff */
[----:B0-----:R-:W-:Y:S01]  /*25fa0*/  MOV R7, UR9 ;  /* 0x0000000900077c02 */ /* 0x001fe20008000f00 */
[----:B------:R-:W0:Y:S01]  /*25fb0*/  LDC.64 R2, c[0x4][R2] ;  /* 0x0100000002027b82 */ /* 0x000e220000000a00 */
[----:B------:R-:W-:Y:S01]  /*25fc0*/  IMAD.U32 R5, RZ, RZ, UR7 ;  /* 0x00000007ff057e24 */ /* 0x000fe2000f8e00ff */
[----:B------:R-:W-:Y:S01]  /*25fd0*/  MOV R13, RZ ;  /* 0x000000ff000d7202 */ /* 0x000fe20000000f00 */
[----:B------:R-:W-:Y:S02]  /*25fe0*/  IMAD.U32 R6, RZ, RZ, UR8 ;  /* 0x00000008ff067e24 */ /* 0x000fe4000f8e00ff */
[----:B------:R-:W-:-:S02]  /*25ff0*/  IMAD.U32 R10, RZ, RZ, UR4 ;  /* 0x00000004ff0a7e24 */ /* 0x000fc4000f8e00ff */
[----:B------:R-:W-:Y:S02]  /*26000*/  IMAD.U32 R11, RZ, RZ, UR5 ;  /* 0x00000005ff0b7e24 */ /* 0x000fe4000f8e00ff */
[----:B------:R-:W-:Y:S02]  /*26010*/  IMAD.MOV.U32 R8, RZ, RZ, 0x70 ;  /* 0x00000070ff087424 */ /* 0x000fe400078e00ff */
[----:B------:R-:W-:-:S07]  /*26020*/  IMAD.MOV.U32 R12, RZ, RZ, 0x1 ;  /* 0x00000001ff0c7424 */ /* 0x000fce00078e00ff */
[----:B------:R-:W-:-:S07]  /*26030*/  LEPC R20, `(.L_x_689) ;  /* 0x000000001014794e */ /* 0x000fce0000000000 */
[----:B0-----:R-:W-:Y:S05]  /*26040*/  CALL.ABS.NOINC R2 ;  /* 0x0000000002007343 */ /* 0x001fea0003c00000 */
.L_x_689:
[----:B------:R-:W-:Y:S05]  /*26050*/  BSYNC B6 ;  /* 0x0000000000067941 */ /* 0x000fea0003800000 */
.L_x_688:
[----:B------:R-:W2:Y:S01]  /*26060*/  LDL.LU R31, [R1] ;  /* 0x00000000011f7983 */ /* 0x000ea20000300800 */
[----:B------:R-:W-:Y:S01]  /*26070*/  VIADD R0, R22, 0xa400 ;  /* 0x0000a40016007836 */ /* 0x000fe20000000000 */
[----:B------:R-:W-:Y:S04]  /*26080*/  BSSY B6, `(.L_x_690) ;  /* 0x0000016000067945 */ /* 0x000fe80003800000 */
[----:B------:R-:W-:Y:S02]  /*26090*/  LOP3.LUT P0, RZ, R0, 0x3ff, RZ, 0xc0, !PT ;  /* 0x000003ff00ff7812 */ /* 0x000fe4000780c0ff */
[----:B--2---:R-:W-:-:S11]  /*260a0*/  LOP3.LUT R31, R31, 0xfffffffe, RZ, 0xc0, !PT ;  /* 0xfffffffe1f1f7812 */ /* 0x004fd600078ec0ff */
[----:B------:R-:W-:-:S05]  /*260b0*/  @P0 LOP3.LUT R31, R31, 0x1, RZ, 0xfc, !PT ;  /* 0x000000011f1f0812 */ /* 0x000fca00078efcff */
[----:B------:R1:W-:Y:S01]  /*260c0*/  STL [R1], R31 ;  /* 0x0000001f01007387 */ /* 0x0003e20000100800 */
        /* <DEDUP_REMOVED lines=16> */
[----:B01----:R-:W-:Y:S05]  /*261d0*/  CALL.ABS.NOINC R2 ;  /* 0x0000000002007343 */ /* 0x003fea0003c00000 */
.L_x_691:
[----:B------:R-:W-:Y:S05]  /*261e0*/  BSYNC B6 ;  /* 0x0000000000067941 */ /* 0x000fea0003800000 */
.L_x_690:
        /* <DEDUP_REMOVED lines=20> */
.L_x_693:
[----:B------:R-:W-:Y:S05]  /*26330*/  BSYNC B6 ;  /* 0x0000000000067941 */ /* 0x000fea0003800000 */
.L_x_692:
[----:B------:R-:W-:Y:S01]  /*26340*/  LOP3.LUT P6, RZ, R31, 0x1, RZ, 0xc0, !PT ;  /* 0x000000011fff7812 */ /* 0x000fe200078cc0ff */
[----:B------:R-:W-:-:S12]  /*26350*/  BSSY B6, `(.L_x_694) ;  /* 0x0000012000067945 */ /* 0x000fd80003800000 */
[----:B------:R-:W-:Y:S05]  /*26360*/  @!P6 BRA `(.L_x_695) ;  /* 0x000000000040e947 */ /* 0x000fea0003800000 */
[----:B------:R-:W-:Y:S01]  /*26370*/  MOV R2, 0x0 ;  /* 0x0000000000027802 */ /* 0x000fe20000000f00 */
[----:B------:R-:W-:Y:S01]  /*26380*/  ULDC.64 UR4, c[0x4][0xc8] ;  /* 0x0100320000047ab9 */ /* 0x000fe20000000a00 */
[----:B------:R-:W-:Y:S01]  /*26390*/  ULDC.64 UR6, c[0x4][0xd0] ;  /* 0x0100340000067ab9 */ /* 0x000fe20000000a00 */
[----:B------:R-:W-:Y:S01]  /*263a0*/  ULDC.64 UR8, c[0x4][0x20] ;  /* 0x0100080000087ab9 */ /* 0x000fe20000000a00 */
[----:B------:R-:W-:Y:S01]  /*263b0*/  IMAD.U32 R4, RZ, RZ, UR4 ;  /* 0x00000004ff047e24 */ /* 0x000fe2000f8e00ff */
[----:B------:R-:W-:Y:S01]  /*263c0*/  MOV R10, UR8 ;  /* 0x00000008000a7c02 */ /* 0x000fe20008000f00 */
[----:B------:R-:W2:Y:S01]  /*263d0*/  LDC.64 R2, c[0x4][R2] ;  /* 0x0100000002027b82 */ /* 0x000ea20000000a00 */
[----:B------:R-:W-:Y:S02]  /*263e0*/  IMAD.U32 R5, RZ, RZ, UR5 ;  /* 0x00000005ff057e24 */ /* 0x000fe4000f8e00ff */
[----:B------:R-:W-:Y:S02]  /*263f0*/  IMAD.U32 R6, RZ, RZ, UR6 ;  /* 0x00000006ff067e24 */ /* 0x000fe4000f8e00ff */
[----:B0-----:R-:W-:-:S02]  /*26400*/  IMAD.U32 R7, RZ, RZ, UR7 ;  /* 0x00000007ff077e24 */ /* 0x001fc4000f8e00ff */
[----:B------:R-:W-:Y:S02]  /*26410*/  IMAD.U32 R11, RZ, RZ, UR9 ;  /* 0x00000009ff0b7e24 */ /* 0x000fe4000f8e00ff */
[----:B------:R-:W-:Y:S02]  /*26420*/  IMAD.MOV.U32 R8, RZ, RZ, 0x70 ;  /* 0x00000070ff087424 */ /* 0x000fe400078e00ff */
[----:B------:R-:W-:Y:S02]  /*26430*/  IMAD.MOV.U32 R12, RZ, RZ, 0x1 ;  /* 0x00000001ff0c7424 */ /* 0x000fe400078e00ff */
[----:B------:R-:W-:-:S07]  /*26440*/  IMAD.MOV.U32 R13, RZ, RZ, RZ ;  /* 0x000000ffff0d7224 */ /* 0x000fce00078e00ff */
[----:B------:R-:W-:-:S07]  /*26450*/  LEPC R20, `(.L_x_695) ;  /* 0x000000001014794e */ /* 0x000fce0000000000 */
[----:B-12---:R-:W-:Y:S05]  /*26460*/  CALL.ABS.NOINC R2 ;  /* 0x0000000002007343 */ /* 0x006fea0003c00000 */
.L_x_695:
[----:B------:R-:W-:Y:S05]  /*26470*/  BSYNC B6 ;  /* 0x0000000000067941 */ /* 0x000fea0003800000 */
.L_x_694:
[----:B------:R-:W2:Y:S01]  /*26480*/  LDL R32, [R1+0x4] ;  /* 0x0000040001207983 */ /* 0x000ea20000100800 */
[----:B------:R-:W-:Y:S01]  /*26490*/  ULDC.64 UR4, c[0x0][0x9f8] ;  /* 0x00027e0000047ab9 */ /* 0x000fe20000000a00 */
[----:B------:R-:W3:Y:S01]  /*264a0*/  LDC R11, c[0x0][0x430] ;  /* 0x00010c00ff0b7b82 */ /* 0x000ee20000000800 */
[----:B------:R-:W-:Y:S01]  /*264b0*/  ISETP.NE.U32.AND P0, PT, RZ, UR4, PT ;  /* 0x00000004ff007c0c */ /* 0x000fe2000bf05070 */
[----:B------:R-:W4:Y:S03]  /*264c0*/  S2R R20, SR_TID.X ;  /* 0x0000000000147919 */ /* 0x000f260000002100 */
[----:B------:R-:W-:-:S13]  /*264d0*/  ISETP.NE.AND.EX P0, PT, RZ, UR5, PT, P0 ;  /* 0x00000005ff007c0c */ /* 0x000fda000bf05300 */
[----:B------:R-:W-:Y:S01]  /*264e0*/  @P0 IADD3 R2, P1, R25, UR4, RZ ;  /* 0x0000000419020c10 */ /* 0x000fe2000ff3e0ff */
[----:B------:R-:W-:Y:S01]  /*264f0*/  IMAD.MOV.U32 R8, RZ, RZ, 0xa0 ;  /* 0x000000a0ff087424 */ /* 0x000fe200078e00ff */
[----:B------:R-:W-:Y:S02]  /*26500*/  ULDC UR4, c[0x0][0x2f4] ;  /* 0x0000bd0000047ab9 */ /* 0x000fe40000000800 */
[----:B------:R-:W-:Y:S02]  /*26510*/  @P0 IADD3.X R3, R26, UR5, RZ, P1, !PT ;  /* 0x000000051a030c10 */ /* 0x000fe40008ffe4ff */
[----:B---3--:R-:W-:Y:S01]  /*26520*/  ISETP.NE.AND P2, PT, R11, 0x1, PT ;  /* 0x000000010b00780c */ /* 0x008fe20003f45270 */
[----:B------:R-:W-:Y:S01]  /*26530*/  IMAD R8, R29, R8, -0xa0 ;  /* 0xffffff601d087424 */ /* 0x000fe200078e0208 */
[----:B-1----:R-:W-:Y:S01]  /*26540*/  LOP3.LUT R31, R31, 0xffffffbf, RZ, 0xc0, !PT ;  /* 0xffffffbf1f1f7812 */ /* 0x002fe200078ec0ff */
[----:B------:R1:W3:Y:S01]  /*26550*/  @P0 LDG.E R33, desc[UR50][R2.64] ;  /* 0x0000003202210981 */ /* 0x0002e2000c1e1900 */
[----:B------:R-:W-:Y:S01]  /*26560*/  ULDC UR5, c[0x0][0x320] ;  /* 0x0000c80000057ab9 */ /* 0x000fe20000000800 */
[----:B----4-:R-:W-:-:S08]  /*26570*/  LOP3.LUT R21, R20, 0x7f, RZ, 0xc0, !PT ;  /* 0x0000007f14157812 */ /* 0x010fd000078ec0ff */
[----:B-1----:R-:W1:Y:S01]  /*26580*/  @P2 LDC R3, c[0x0][0x434] ;  /* 0x00010d00ff032b82 */ /* 0x002e620000000800 */
[----:B------:R-:W-:Y:S02]  /*26590*/  SHF.R.U32.HI R21, RZ, 0x2, R21 ;  /* 0x00000002ff157819 */ /* 0x000fe40000011615 */
[----:B------:R-:W-:-:S05]  /*265a0*/  SHF.L.U32 R20, R20, 0x5, RZ ;  /* 0x0000000514147819 */ /* 0x000fca00000006ff */
[----:B------:R-:W4:Y:S01]  /*265b0*/  @P2 LDC R2, c[0x0][0x438] ;  /* 0x00010e00ff022b82 */ /* 0x000f220000000800 */
[----:B------:R-:W-:-:S05]  /*265c0*/  LOP3.LUT R20, R21, 0x60, R20, 0xf8, !PT ;  /* 0x0000006015147812 */ /* 0x000fca00078ef814 */
[----:B------:R-:W-:-:S05]  /*265d0*/  IMAD.IADD R9, R20, 0x1, R8 ;  /* 0x0000000114097824 */ /* 0x000fca00078e0208 */
[----:B------:R-:W-:Y:S01]  /*265e0*/  ISETP.GE.AND P1, PT, R9, R27, PT ;  /* 0x0000001b0900720c */ /* 0x000fe20003f26270 */
[----:B------:R-:W0:Y:S01]  /*265f0*/  S2R R20, SR_TID.X ;  /* 0x0000000000147919 */ /* 0x000e220000002100 */
[----:B------:R-:W1:Y:S11]  /*26600*/  S2R R21, SR_TID.X ;  /* 0x0000000000157919 */ /* 0x000e760000002100 */
[----:B------:R-:W3:Y:S01]  /*26610*/  @!P1 LDC.64 R4, c[0x0][0x418] ;  /* 0x00010600ff049b82 */ /* 0x000ee20000000a00 */
[----:B0-----:R-:W-:-:S04]  /*26620*/  LOP3.LUT R20, R20, 0x7f, RZ, 0xc0, !PT ;  /* 0x0000007f14147812 */ /* 0x001fc800078ec0ff */
[----:B------:R-:W-:Y:S01]  /*26630*/  SHF.R.U32.HI R10, RZ, 0x2, R20 ;  /* 0x00000002ff0a7819 */ /* 0x000fe20000011614 */
[----:B-1----:R-:W-:-:S05]  /*26640*/  IMAD.SHL.U32 R20, R21, 0x20, RZ ;  /* 0x0000002015147824 */ /* 0x002fca00078e00ff */
[----:B------:R-:W-:-:S04]  /*26650*/  LOP3.LUT R20, R10, 0x60, R20, 0xf8, !PT ;  /* 0x000000600a147812 */ /* 0x000fc800078ef814 */
[----:B------:R-:W-:-:S05]  /*26660*/  LOP3.LUT R20, R20, 0x80, RZ, 0xfc, !PT ;  /* 0x0000008014147812 */ /* 0x000fca00078efcff */
[----:B------:R-:W-:Y:S02]  /*26670*/  IMAD.IADD R8, R20, 0x1, R8 ;  /* 0x0000000114087824 */ /* 0x000fe400078e0208 */
[----:B--2---:R-:W-:-:S04]  /*26680*/  IMAD.IADD R9, R9, 0x1, R32 ;  /* 0x0000000109097824 */ /* 0x004fc800078e0220 */
[----:B------:R-:W-:-:S04]  /*26690*/  @P2 IMAD.HI.U32 R3, R9, R3, RZ ;  /* 0x0000000309032227 */ /* 0x000fc800078e00ff */
[----:B------:R-:W-:Y:S01]  /*266a0*/  IMAD.MOV.U32 R0, RZ, RZ, R9 ;  /* 0x000000ffff007224 */ /* 0x000fe200078e0009 */
[----:B----4-:R-:W-:Y:S02]  /*266b0*/  @P2 SHF.R.U32.HI R0, RZ, R2, R3 ;  /* 0x00000002ff002219 */ /* 0x010fe40000011603 */
[----:B------:R-:W0:Y:S02]  /*266c0*/  @!P1 LDC.64 R2, c[0x0][0x428] ;  /* 0x00010a00ff029b82 */ /* 0x000e240000000a00 */
[----:B------:R-:W-:Y:S02]  /*266d0*/  @!P1 SHF.R.S32.HI R7, RZ, 0x1f, R0 ;  /* 0x0000001fff079819 */ /* 0x000fe40000011400 */
[----:B------:R-:W-:Y:S02]  /*266e0*/  @!P1 MOV R6, R0 ;  /* 0x0000000000069202 */ /* 0x000fe40000000f00 */
[----:B---3--:R-:W-:-:S03]  /*266f0*/  SHF.R.S32.HI R14, RZ, 0x1f, R33 ;  /* 0x0000001fff0e7819 */ /* 0x008fc60000011421 */
[----:B0-----:R-:W-:-:S04]  /*26700*/  @!P1 IMAD.WIDE.U32 R6, R33, R2, R6 ;  /* 0x0000000221069225 */ /* 0x001fc800078e0006 */
[----:B------:R-:W-:-:S04]  /*26710*/  @!P1 IMAD R2, R14, R2, RZ ;  /* 0x000000020e029224 */ /* 0x000fc800078e02ff */
[----:B------:R-:W-:Y:S02]  /*26720*/  @!P1 IMAD R2, R33, R3, R2 ;  /* 0x0000000321029224 */ /* 0x000fe400078e0202 */
[----:B------:R-:W0:Y:S01]  /*26730*/  @P2 LDC R3, c[0x0][0x434] ;  /* 0x00010d00ff032b82 */ /* 0x000e220000000800 */
[----:B------:R-:W-:-:S07]  /*26740*/  @!P1 LEA R12, P0, R6, R4, 0x2 ;  /* 0x00000004060c9211 */ /* 0x000fce00078010ff */
[----:B------:R-:W1:Y:S01]  /*26750*/  @P2 LDC R4, c[0x0][0x438] ;  /* 0x00010e00ff042b82 */ /* 0x000e620000000800 */
[----:B------:R-:W-:-:S05]  /*26760*/  @!P1 IMAD.IADD R2, R7, 0x1, R2 ;  /* 0x0000000107029824 */ /* 0x000fca00078e0202 */
[----:B------:R-:W-:Y:S01]  /*26770*/  @!P1 LEA.HI.X R13, R6, R5, R2, 0x2, P0 ;  /* 0x00000005060d9211 */ /* 0x000fe200000f1402 */
[C---:B------:R-:W-:Y:S01]  /*26780*/  IMAD.IADD R2, R8.reuse, 0x1, R32 ;  /* 0x0000000108027824 */ /* 0x040fe200078e0220 */
[----:B------:R-:W-:-:S04]  /*26790*/  ISETP.GE.AND P0, PT, R8, R27, PT ;  /* 0x0000001b0800720c */ /* 0x000fc80003f06270 */
[----:B------:R-:W-:Y:S01]  /*267a0*/  ISETP.GT.U32.OR P0, PT, R20, 0x9f, P0 ;  /* 0x0000009f1400780c */ /* 0x000fe20000704470 */
[----:B0-----:R-:W-:Y:S01]  /*267b0*/  @P2 IMAD.HI.U32 R3, R2, R3, RZ ;  /* 0x0000000302032227 */ /* 0x001fe200078e00ff */
[----:B------:R-:W-:-:S04]  /*267c0*/  MOV R6, R2 ;  /* 0x0000000200067202 */ /* 0x000fc80000000f00 */
[----:B-1----:R-:W-:Y:S01]  /*267d0*/  @P2 SHF.R.U32.HI R6, RZ, R4, R3 ;  /* 0x00000004ff062219 */ /* 0x002fe20000011603 */
[----:B------:R0:W-:Y:S06]  /*267e0*/  STL [R1+0x8], R14 ;  /* 0x0000080e01007387 */ /* 0x0001ec0000100800 */
[----:B------:R-:W1:Y:S01]  /*267f0*/  @!P0 LDC.64 R4, c[0x0][0x418] ;  /* 0x00010600ff048b82 */ /* 0x000e620000000a00 */
[----:B------:R-:W-:-:S04]  /*26800*/  IMAD.MOV R10, RZ, RZ, -R6 ;  /* 0x000000ffff0a7224 */ /* 0x000fc800078e0a06 */
[----:B------:R-:W-:-:S03]  /*26810*/  IMAD R10, R11, R10, R2 ;  /* 0x0000000a0b0a7224 */ /* 0x000fc600078e0202 */
[----:B------:R-:W2:Y:S01]  /*26820*/  @!P0 LDC.64 R2, c[0x0][0x428] ;  /* 0x00010a00ff028b82 */ /* 0x000ea20000000a00 */
[----:B------:R-:W-:Y:S01]  /*26830*/  @!P0 SHF.R.S32.HI R7, RZ, 0x1f, R6 ;  /* 0x0000001fff078819 */ /* 0x000fe20000011406 */
[----:B------:R-:W-:Y:S02]  /*26840*/  IMAD.MOV R0, RZ, RZ, -R0 ;  /* 0x000000ffff007224 */ /* 0x000fe400078e0a00 */
[----:B--2---:R-:W-:-:S04]  /*26850*/  @!P0 IMAD.WIDE.U32 R6, R33, R2, R6 ;  /* 0x0000000221068225 */ /* 0x004fc800078e0006 */
[----:B------:R-:W-:Y:S02]  /*26860*/  @!P0 IMAD R2, R14, R2, RZ ;  /* 0x000000020e028224 */ /* 0x000fe400078e02ff */
[----:B0-----:R-:W0:Y:S01]  /*26870*/  S2R R14, SR_TID.X ;  /* 0x00000000000e7919 */ /* 0x001e220000002100 */
[----:B------:R-:W-:Y:S02]  /*26880*/  IMAD R9, R11, R0, R9 ;  /* 0x000000000b097224 */ /* 0x000fe400078e0209 */
[----:B------:R-:W-:Y:S01]  /*26890*/  @!P0 IMAD R0, R33, R3, R2 ;  /* 0x0000000321008224 */ /* 0x000fe200078e0202 */
[----:B-1----:R-:W-:Y:S01]  /*268a0*/  @!P0 LEA R4, P2, R6, R4, 0x2 ;  /* 0x0000000406048211 */ /* 0x002fe200078410ff */
[----:B------:R-:W-:Y:S02]  /*268b0*/  IMAD.U32 R8, RZ, RZ, UR39 ;  /* 0x00000027ff087e24 */ /* 0x000fe4000f8e00ff */
[----:B------:R-:W-:-:S03]  /*268c0*/  @!P0 IMAD.IADD R0, R0, 0x1, R7 ;  /* 0x0000000100008824 */ /* 0x000fc600078e0207 */
[----:B------:R-:W-:Y:S02]  /*268d0*/  ISETP.NE.AND P3, PT, R8, 0x3, PT ;  /* 0x000000030800780c */ /* 0x000fe40003f65270 */
[----:B------:R-:W-:Y:S02]  /*268e0*/  @!P0 LEA.HI.X R5, R6, R5, R0, 0x2, P2 ;  /* 0x0000000506058211 */ /* 0x000fe400010f1400 */
[----:B------:R-:W-:-:S06]  /*268f0*/  CS2R R6, SRZ ;  /* 0x0000000000067805 */ /* 0x000fcc000001ff00 */
[----:B------:R1:W5:Y:S01]  /*26900*/  @!P1 LDG.E R6, desc[UR50][R12.64] ;  /* 0x000000320c069981 */ /* 0x000362000c1e1900 */
[C---:B0-----:R-:W-:Y:S01]  /*26910*/  SHF.L.U32 R32, R14.reuse, 0x4, RZ ;  /* 0x000000040e207819 */ /* 0x041fe200000006ff */
[----:B------:R-:W-:Y:S01]  /*26920*/  IMAD.SHL.U32 R15, R14, 0x10, RZ ;  /* 0x000000100e0f7824 */ /* 0x000fe200078e00ff */
[----:B------:R-:W-:Y:S01]  /*26930*/  @P3 LOP3.LUT R31, R31, 0x40, RZ, 0xfc, !PT ;  /* 0x000000401f1f3812 */ /* 0x000fe200078efcff */
[----:B------:R1:W5:Y:S01]  /*26940*/  @!P0 LDG.E R7, desc[UR50][R4.64] ;  /* 0x0000003204078981 */ /* 0x000362000c1e1900 */
[----:B------:R-:W-:-:S04]  /*26950*/  LOP3.LUT R32, R32, 0x30, RZ, 0xc0, !PT ;  /* 0x0000003020207812 */ /* 0x000fc800078ec0ff */
[C---:B------:R-:W-:Y:S02]  /*26960*/  ISETP.GE.AND P1, PT, R32.reuse, UR4, PT ;  /* 0x0000000420007c0c */ /* 0x040fe4000bf26270 */
[----:B------:R-:W-:Y:S02]  /*26970*/  LOP3.LUT R14, R32, 0x40, RZ, 0xfc, !PT ;  /* 0x00000040200e7812 */ /* 0x000fe400078efcff */
[----:B------:R-:W-:Y:S02]  /*26980*/  LOP3.LUT R15, R15, 0x30, RZ, 0xc0, !PT ;  /* 0x000000300f0f7812 */ /* 0x000fe400078ec0ff */
[----:B------:R-:W-:Y:S02]  /*26990*/  ISETP.GE.AND P0, PT, R14, UR4, PT ;  /* 0x000000040e007c0c */ /* 0x000fe4000bf06270 */
[----:B------:R-:W-:Y:S02]  /*269a0*/  LOP3.LUT R31, R31, 0xffffffef, RZ, 0xc0, !PT ;  /* 0xffffffef1f1f7812 */ /* 0x000fe400078ec0ff */
[----:B------:R-:W-:-:S03]  /*269b0*/  LOP3.LUT R15, R15, 0x80, RZ, 0xfc, !PT ;  /* 0x000000800f0f7812 */ /* 0x000fc600078efcff */
[----:B------:R-:W-:Y:S02]  /*269c0*/  @P1 LOP3.LUT R31, R31, 0x10, RZ, 0xfc, !PT ;  /* 0x000000101f1f1812 */ /* 0x000fe400078efcff */
[----:B------:R-:W-:Y:S02]  /*269d0*/  ISETP.GE.AND P2, PT, R15, UR4, PT ;  /* 0x000000040f007c0c */ /* 0x000fe4000bf46270 */
[----:B------:R-:W-:-:S04]  /*269e0*/  LOP3.LUT R31, R31, 0xfffffff7, RZ, 0xc0, !PT ;  /* 0xfffffff71f1f7812 */ /* 0x000fc800078ec0ff */
[----:B------:R-:W-:-:S04]  /*269f0*/  @P0 LOP3.LUT R31, R31, 0x8, RZ, 0xfc, !PT ;  /* 0x000000081f1f0812 */ /* 0x000fc800078efcff */
[----:B------:R-:W-:Y:S02]  /*26a00*/  LOP3.LUT R31, R31, 0xfffffffb, RZ, 0xc0, !PT ;  /* 0xfffffffb1f1f7812 */ /* 0x000fe400078ec0ff */
[----:B------:R-:W-:Y:S02]  /*26a10*/  ISETP.GE.AND P1, PT, R32, UR5, PT ;  /* 0x0000000520007c0c */ /* 0x000fe4000bf26270 */
[----:B------:R-:W-:Y:S02]  /*26a20*/  @P2 LOP3.LUT R31, R31, 0x4, RZ, 0xfc, !PT ;  /* 0x000000041f1f2812 */ /* 0x000fe400078efcff */
[----:B------:R-:W-:Y:S02]  /*26a30*/  ISETP.GE.AND P0, PT, R14, UR5, PT ;  /* 0x000000050e007c0c */ /* 0x000fe4000bf06270 */
[----:B------:R-:W-:-:S04]  /*26a40*/  LOP3.LUT R31, R31, 0xfffffffe, RZ, 0xc0, !PT ;  /* 0xfffffffe1f1f7812 */ /* 0x000fc800078ec0ff */
[----:B------:R-:W-:-:S04]  /*26a50*/  LOP3.LUT R31, R31, 0xfffffffd, RZ, 0xc0, !PT ;  /* 0xfffffffd1f1f7812 */ /* 0x000fc800078ec0ff */
[----:B------:R-:W-:-:S04]  /*26a60*/  @P1 LOP3.LUT R31, R31, 0x2, RZ, 0xfc, !PT ;  /* 0x000000021f1f1812 */ /* 0x000fc800078efcff */
[----:B------:R-:W-:-:S05]  /*26a70*/  @P0 LOP3.LUT R31, R31, 0x1, RZ, 0xfc, !PT ;  /* 0x000000011f1f0812 */ /* 0x000fca00078efcff */
[----:B------:R1:W-:Y:S01]  /*26a80*/  STL [R1], R31 ;  /* 0x0000001f01007387 */ /* 0x0003e20000100800 */
[----:B------:R-:W-:-:S03]  /*26a90*/  UMOV UR6, 0xffffffff ;  /* 0xffffffff00067882 */ /* 0x000fc60000000000 */
[----:B------:R-:W-:Y:S05]  /*26aa0*/  BRA.DIV UR6, `(.L_x_696) ;  /* 0x0000008606487947 */ /* 0x000fea000b800000 */
.L_x_935:
[----:B------:R-:W-:Y:S01]  /*26ab0*/  ISETP.GT.U32.AND P0, PT, R20, 0x9f, PT ;  /* 0x0000009f1400780c */ /* 0x000fe20003f04070 */
[----:B------:R-:W-:Y:S02]  /*26ac0*/  IMAD.MOV.U32 R0, RZ, RZ, R31 ;  /* 0x000000ffff007224 */ /* 0x000fe400078e001f */
[----:B-1----:R-:W-:-:S03]  /*26ad0*/  VIADD R5, R29, 0xffffffff ;  /* 0xffffffff1d057836 */ /* 0x002fc60000000000 */
[----:B------:R-:W-:-:S07]  /*26ae0*/  LOP3.LUT R0, R0, 0xffffffdf, RZ, 0xc0, !PT ;  /* 0xffffffdf00007812 */ /* 0x000fce00078ec0ff */
[----:B------:R-:W-:-:S05]  /*26af0*/  @P0 LOP3.LUT R0, R0, 0x20, RZ, 0xfc, !PT ;  /* 0x0000002000000812 */ /* 0x000fca00078efcff */
[----:B------:R0:W-:Y:S01]  /*26b00*/  STL [R1], R0 ;  /* 0x0000000001007387 */ /* 0x0001e20000100800 */
[----:B------:R-:W-:Y:S05]  /*26b10*/  @!P3 BRA `(.L_x_697) ;  /* 0x000000000004b947 */ /* 0x000fea0003800000 */
[----:B------:R-:W-:Y:S01]  /*26b20*/  BPT.TRAP 0x1 ;  /* 0x000000040000795c */ /* 0x000fe20000300000 */
.L_x_697:
[----:B0-----:R-:W-:Y:S01]  /*26b30*/  IMAD R0, R23, 0x8, R22 ;  /* 0x0000000817007824 */ /* 0x001fe200078e0216 */
[----:B------:R-:W-:Y:S01]  /*26b40*/  SHF.L.U32 R2, R34, 0x1f, RZ ;  /* 0x0000001f22027819 */ /* 0x000fe200000006ff */
[----:B------:R-:W-:Y:S01]  /*26b50*/  BSSY B0, `(.L_x_698) ;  /* 0x0000005000007945 */ /* 0x000fe20003800000 */
[----:B------:R-:W-:Y:S02]  /*26b60*/  SHF.R.S32.HI R31, RZ, 0x1f, R9 ;  /* 0x0000001fff1f7819 */ /* 0x000fe40000011409 */
[----:B------:R-:W0:Y:S01]  /*26b70*/  SYNCS.PHASECHK.TRANS64.TRYWAIT P0, [R0+URZ+0x29880], R2 ;  /* 0x02988002000075a7 */ /* 0x000e22000800017f */
[----:B------:R1:W-:Y:S02]  /*26b80*/  STL [R1+0x2c], R2 ;  /* 0x00002c0201007387 */ /* 0x0003e40000100800 */
[----:B01----:R-:W-:Y:S05]  /*26b90*/  @!P0 BRA `(.L_x_699) ;  /* 0x00000084003c8947 */ /* 0x003fea0003800000 */
.L_x_936:
[----:B------:R-:W-:Y:S05]  /*26ba0*/  BSYNC B0 ;  /* 0x0000000000007941 */ /* 0x000fea0003800000 */
.L_x_698:
[----:B------:R-:W2:Y:S01]  /*26bb0*/  LDL R20, [R1] ;  /* 0x0000000001147983 */ /* 0x000ea20000100800 */
[----:B------:R-:W-:Y:S01]  /*26bc0*/  ULDC.64 UR4, c[0x0][0x328] ;  /* 0x0000ca0000047ab9 */ /* 0x000fe20000000a00 */
[----:B-----5:R-:W-:Y:S01]  /*26bd0*/  SHF.R.S32.HI R32, RZ, 0x1f, R6 ;  /* 0x0000001fff207819 */ /* 0x020fe20000011406 */
[----:B------:R-:W-:Y:S01]  /*26be0*/  IMAD R4, R31, UR4, RZ ;  /* 0x000000041f047c24 */ /* 0x000fe2000f8e02ff */
[----:B------:R-:W-:Y:S01]  /*26bf0*/  ULDC.64 UR6, c[0x0][0x338] ;  /* 0x0000ce0000067ab9 */ /* 0x000fe20000000a00 */
[C---:B0-----:R-:W-:Y:S01]  /*26c00*/  IMAD.WIDE.U32 R2, R9.reuse, UR4, RZ ;  /* 0x0000000409027c25 */ /* 0x041fe2000f8e00ff */
[----:B------:R-:W0:Y:S01]  /*26c10*/  S2R R14, SR_TID.X ;  /* 0x00000000000e7919 */ /* 0x000e220000002100 */
[----:B------:R-:W-:Y:S02]  /*26c20*/  SHF.R.S32.HI R8, RZ, 0x1f, R7 ;  /* 0x0000001fff087819 */ /* 0x000fe40000011407 */
[----:B------:R-:W-:Y:S02]  /*26c30*/  IMAD R4, R9, UR5, R4 ;  /* 0x0000000509047c24 */ /* 0x000fe4000f8e0204 */
[----:B------:R-:W-:Y:S01]  /*26c40*/  IMAD R11, R5, -0xa0, R27 ;  /* 0xffffff60050b7824 */ /* 0x000fe200078e021b */
[----:B------:R-:W-:Y:S01]  /*26c50*/  SHF.R.S32.HI R27, RZ, 0x1f, R10 ;  /* 0x0000001fff1b7819 */ /* 0x000fe2000001140a */
[----:B------:R1:W-:Y:S01]  /*26c60*/  STL [R1+0x28], R8 ;  /* 0x0000280801007387 */ /* 0x0003e20000100800 */
[----:B------:R-:W-:Y:S01]  /*26c70*/  IADD3 R3, R3, R4, RZ ;  /* 0x0000000403037210 */ /* 0x000fe20007ffe0ff */
[----:B------:R-:W-:-:S02]  /*26c80*/  IMAD R4, R32, UR6, RZ ;  /* 0x0000000620047c24 */ /* 0x000fc4000f8e02ff */
[----:B------:R-:W-:-:S04]  /*26c90*/  IMAD.WIDE.U32 R2, R6, UR6, R2 ;  /* 0x0000000606027c25 */ /* 0x000fc8000f8e0002 */
[----:B------:R-:W-:Y:S02]  /*26ca0*/  IMAD R4, R6, UR7, R4 ;  /* 0x0000000706047c24 */ /* 0x000fe4000f8e0204 */
[----:B------:R-:W-:Y:S02]  /*26cb0*/  IMAD.MOV.U32 R12, RZ, RZ, R2 ;  /* 0x000000ffff0c7224 */ /* 0x000fe400078e0002 */
[----:B------:R-:W-:Y:S02]  /*26cc0*/  IMAD R2, R27, UR4, RZ ;  /* 0x000000041b027c24 */ /* 0x000fe4000f8e02ff */
[----:B------:R-:W-:Y:S02]  /*26cd0*/  IMAD.IADD R13, R3, 0x1, R4 ;  /* 0x00000001030d7824 */ /* 0x000fe400078e0204 */
[C---:B------:R-:W-:Y:S02]  /*26ce0*/  IMAD R4, R10.reuse, UR5, R2 ;  /* 0x000000050a047c24 */ /* 0x040fe4000f8e0202 */
[----:B------:R-:W-:Y:S01]  /*26cf0*/  IMAD.WIDE.U32 R2, R10, UR4, RZ ;  /* 0x000000040a027c25 */ /* 0x000fe2000f8e00ff */
[----:B------:R-:W-:-:S03]  /*26d00*/  ULDC.64 UR4, c[0x0][0x330] ;  /* 0x0000cc0000047ab9 */ /* 0x000fc60000000a00 */
[----:B------:R-:W-:Y:S01]  /*26d10*/  IMAD.IADD R3, R3, 0x1, R4 ;  /* 0x0000000103037824 */ /* 0x000fe200078e0204 */
[----:B0-----:R-:W-:Y:S01]  /*26d20*/  LOP3.LUT R14, R14, 0x7f, RZ, 0xc0, !PT ;  /* 0x0000007f0e0e7812 */ /* 0x001fe200078ec0ff */
[----:B------:R-:W-:Y:S02]  /*26d30*/  IMAD R4, R8, UR6, RZ ;  /* 0x0000000608047c24 */ /* 0x000fe4000f8e02ff */
[C---:B------:R-:W-:Y:S01]  /*26d40*/  IMAD.WIDE.U32 R2, R7.reuse, UR6, R2 ;  /* 0x0000000607027c25 */ /* 0x040fe2000f8e0002 */
[--C-:B------:R-:W-:Y:S02]  /*26d50*/  SHF.R.U32.HI R15, RZ, 0x2, R14.reuse ;  /* 0x00000002ff0f7819 */ /* 0x100fe4000001160e */
[----:B------:R-:W-:Y:S01]  /*26d60*/  SHF.R.U32.HI R14, RZ, 0x5, R14 ;  /* 0x00000005ff0e7819 */ /* 0x000fe2000001160e */
[----:B------:R-:W-:Y:S01]  /*26d70*/  IMAD R4, R7, UR7, R4 ;  /* 0x0000000707047c24 */ /* 0x000fe2000f8e0204 */
[----:B------:R-:W-:Y:S01]  /*26d80*/  ULDC.64 UR6, c[0x0][0x318] ;  /* 0x0000c60000067ab9 */ /* 0x000fe20000000a00 */
[----:B------:R-:W-:-:S04]  /*26d90*/  IMAD.WIDE.U32 R12, R18, UR4, R12 ;  /* 0x00000004120c7c25 */ /* 0x000fc8000f8e000c */
[----:B------:R-:W-:Y:S01]  /*26da0*/  IMAD.IADD R5, R3, 0x1, R4 ;  /* 0x0000000103057824 */ /* 0x000fe200078e0204 */
[----:B------:R-:W-:Y:S01]  /*26db0*/  MOV R4, R2 ;  /* 0x0000000200047202 */ /* 0x000fe20000000f00 */
[----:B-1----:R-:W-:Y:S01]  /*26dc0*/  IMAD R8, R18, UR5, RZ ;  /* 0x0000000512087c24 */ /* 0x002fe2000f8e02ff */
[----:B------:R-:W-:Y:S01]  /*26dd0*/  IADD3 R2, P0, R12, UR6, RZ ;  /* 0x000000060c027c10 */ /* 0x000fe2000ff1e0ff */
[----:B------:R-:W-:Y:S02]  /*26de0*/  IMAD.SHL.U32 R14, R14, 0x400, RZ ;  /* 0x000004000e0e7824 */ /* 0x000fe400078e00ff */
[----:B------:R-:W-:Y:S01]  /*26df0*/  IMAD.WIDE.U32 R4, R18, UR4, R4 ;  /* 0x0000000412047c25 */ /* 0x000fe2000f8e0004 */
[----:B------:R-:W-:Y:S01]  /*26e00*/  IADD3.X R3, R13, UR7, R8, P0, !PT ;  /* 0x000000070d037c10 */ /* 0x000fe200087fe408 */
[----:B------:R-:W-:Y:S01]  /*26e10*/  UMOV UR4, 0xffffffff ;  /* 0xffffffff00047882 */ /* 0x000fe20000000000 */
[----:B------:R-:W-:-:S04]  /*26e20*/  IADD3 R26, P0, R4, UR6, RZ ;  /* 0x00000006041a7c10 */ /* 0x000fc8000ff1e0ff */
[----:B------:R-:W-:Y:S01]  /*26e30*/  IADD3.X R25, R8, UR7, R5, P0, !PT ;  /* 0x0000000708197c10 */ /* 0x000fe200087fe405 */
[----:B------:R-:W-:Y:S02]  /*26e40*/  IMAD.IADD R8, R11, 0x1, -R15 ;  /* 0x000000010b087824 */ /* 0x000fe400078e0a0f */
[----:B------:R-:W-:-:S03]  /*26e50*/  IMAD R5, R23, 0x5000, R14 ;  /* 0x0000500017057824 */ /* 0x000fc600078e020e */
[----:B------:R-:W-:Y:S02]  /*26e60*/  ISETP.GE.AND P5, PT, R8, 0x1, PT ;  /* 0x000000010800780c */ /* 0x000fe40003fa6270 */
[----:B--2---:R-:W-:Y:S01]  /*26e70*/  LOP3.LUT P1, RZ, R20, 0x1, RZ, 0xc0, !PT ;  /* 0x0000000114ff7812 */ /* 0x004fe2000782c0ff */
[----:B------:R-:W-:-:S12]  /*26e80*/  BRA.DIV UR4, `(.L_x_700) ;  /* 0x0000008204987947 */ /* 0x000fd8000b800000 */
[----:B------:R-:W2:Y:S01]  /*26e90*/  LDL.LU R11, [R1] ;  /* 0x00000000010b7983 */ /* 0x000ea20000300800 */
[----:B------:R-:W0:Y:S03]  /*26ea0*/  S2R R12, SR_TID.X ;  /* 0x00000000000c7919 */ /* 0x000e260000002100 */
[----:B------:R-:W-:Y:S01]  /*26eb0*/  SHFL.IDX PT, R4, R3, RZ, 0x1c1f ;  /* 0x001c1fff03047589 */ /* 0x000fe200000e0000 */
[----:B0-----:R-:W-:-:S03]  /*26ec0*/  IMAD.SHL.U32 R14, R12, 0x10, RZ ;  /* 0x000000100c0e7824 */ /* 0x001fc600078e00ff */
[----:B------:R-:W0:Y:S02]  /*26ed0*/  SHFL.IDX PT, R12, R2, RZ, 0x1c1f ;  /* 0x001c1fff020c7589 */ /* 0x000e2400000e0000 */
[----:B------:R-:W-:-:S04]  /*26ee0*/  LOP3.LUT R14, R14, 0x30, RZ, 0xc0, !PT ;  /* 0x000000300e0e7812 */ /* 0x000fc800078ec0ff */
[----:B0-----:R-:W-:-:S05]  /*26ef0*/  IADD3 R12, P0, R14, R12, RZ ;  /* 0x0000000c0e0c7210 */ /* 0x001fca0007f1e0ff */
[----:B------:R-:W-:Y:S01]  /*26f00*/  IMAD.X R13, RZ, RZ, R4, P0 ;  /* 0x000000ffff0d7224 */ /* 0x000fe200000e0604 */
[----:B------:R-:W-:-:S04]  /*26f10*/  IADD3 R4, R22, R5, R36 ;  /* 0x0000000516047210 */ /* 0x000fc80007ffe024 */
[----:B------:R-:W-:Y:S01]  /*26f20*/  IADD3 R5, R37, R4, RZ ;  /* 0x0000000425057210 */ /* 0x000fe20007ffe0ff */
[----:B------:R-:W-:Y:S01]  /*26f30*/  SHFL.IDX PT, R21, R3, 0x1, 0x1c1f ;  /* 0x003c1f0003157f89 */ /* 0x000fe200000e0000 */
[C---:B------:R-:W-:Y:S02]  /*26f40*/  ISETP.GE.AND P4, PT, R8.reuse, 0x21, PT ;  /* 0x000000210800780c */ /* 0x040fe40003f86270 */
[C---:B------:R-:W-:Y:S02]  /*26f50*/  ISETP.GE.AND P3, PT, R8.reuse, 0x41, PT ;  /* 0x000000410800780c */ /* 0x040fe40003f66270 */
[----:B------:R-:W-:Y:S02]  /*26f60*/  ISETP.GE.AND P2, PT, R8, 0x61, PT ;  /* 0x000000610800780c */ /* 0x000fe40003f46270 */
[----:B--2---:R-:W-:-:S04]  /*26f70*/  LOP3.LUT P6, RZ, R11, 0x2, RZ, 0xc0, !PT ;  /* 0x000000020bff7812 */ /* 0x004fc800078cc0ff */
[----:B------:R-:W-:-:S13]  /*26f80*/  ISETP.LT.OR P0, PT, R8, 0x1, P6 ;  /* 0x000000010800780c */ /* 0x000fda0003701670 */
[----:B------:R-:W-:Y:S01]  /*26f90*/  LDGSTS.E.BYPASS.LTC128B.128 [R4+0xa400], desc[UR50][R12.64], !P0 ;  /* 0x0a4000000c047fae */ /* 0x000fe2000c101d72 */
[----:B------:R-:W-:-:S13]  /*26fa0*/  ISETP.LT.OR P0, PT, R8, 0x1, P1 ;  /* 0x000000010800780c */ /* 0x000fda0000f01670 */
[----:B------:R0:W-:Y:S04]  /*26fb0*/  LDGSTS.E.BYPASS.LTC128B.128 [R5+0xa400], desc[UR50][R12.64+0x40], !P0 ;  /* 0x0a4000400c057fae */ /* 0x0001e8000c101d72 */
[----:B0-----:R-:W0:Y:S02]  /*26fc0*/  SHFL.IDX PT, R12, R2, 0x1, 0x1c1f ;  /* 0x003c1f00020c7f89 */ /* 0x001e2400000e0000 */
[----:B0-----:R-:W-:-:S05]  /*26fd0*/  IADD3 R12, P0, R14, R12, RZ ;  /* 0x0000000c0e0c7210 */ /* 0x001fca0007f1e0ff */
[----:B------:R-:W-:Y:S01]  /*26fe0*/  IMAD.X R13, RZ, RZ, R21, P0 ;  /* 0x000000ffff0d7224 */ /* 0x000fe200000e0615 */
[----:B------:R-:W-:-:S13]  /*26ff0*/  ISETP.LT.OR P0, PT, R8, 0x21, P6 ;  /* 0x000000210800780c */ /* 0x000fda0003701670 */
[----:B------:R-:W-:Y:S01]  /*27000*/  LDGSTS.E.BYPASS.LTC128B.128 [R4+0xb400], desc[UR50][R12.64], !P0 ;  /* 0x0b4000000c047fae */ /* 0x000fe2000c101d72 */
[----:B------:R-:W-:-:S03]  /*27010*/  ISETP.LT.OR P0, PT, R8, 0x21, P1 ;  /* 0x000000210800780c */ /* 0x000fc60000f01670 */
[----:B------:R-:W-:Y:S10]  /*27020*/  SHFL.IDX PT, R21, R3, 0x2, 0x1c1f ;  /* 0x005c1f0003157f89 */ /* 0x000ff400000e0000 */
[----:B------:R0:W-:Y:S04]  /*27030*/  LDGSTS.E.BYPASS.LTC128B.128 [R5+0xb400], desc[UR50][R12.64+0x40], !P0 ;  /* 0x0b4000400c057fae */ /* 0x0001e8000c101d72 */
[----:B0-----:R-:W0:Y:S04]  /*27040*/  SHFL.IDX PT, R12, R2, 0x2, 0x1c1f ;  /* 0x005c1f00020c7f89 */ /* 0x001e2800000e0000 */
[----:B------:R-:W1:Y:S04]  /*27050*/  SHFL.IDX PT, R2, R2, 0x3, 0x1c1f ;  /* 0x007c1f0002027f89 */ /* 0x000e6800000e0000 */
[----:B------:R-:W2:Y:S01]  /*27060*/  SHFL.IDX PT, R3, R3, 0x3, 0x1c1f ;  /* 0x007c1f0003037f89 */ /* 0x000ea200000e0000 */
[----:B0-----:R-:W-:-:S05]  /*27070*/  IADD3 R12, P0, R14, R12, RZ ;  /* 0x0000000c0e0c7210 */ /* 0x001fca0007f1e0ff */
[----:B------:R-:W-:Y:S01]  /*27080*/  IMAD.X R13, RZ, RZ, R21, P0 ;  /* 0x000000ffff0d7224 */ /* 0x000fe200000e0615 */
[----:B------:R-:W-:-:S13]  /*27090*/  ISETP.LT.OR P0, PT, R8, 0x41, P6 ;  /* 0x000000410800780c */ /* 0x000fda0003701670 */
[----:B------:R-:W-:Y:S01]  /*270a0*/  LDGSTS.E.BYPASS.LTC128B.128 [R4+0xc400], desc[UR50][R12.64], !P0 ;  /* 0x0c4000000c047fae */ /* 0x000fe2000c101d72 */
[----:B------:R-:W-:-:S13]  /*270b0*/  ISETP.LT.OR P0, PT, R8, 0x41, P1 ;  /* 0x000000410800780c */ /* 0x000fda0000f01670 */
[----:B------:R-:W-:Y:S01]  /*270c0*/  LDGSTS.E.BYPASS.LTC128B.128 [R5+0xc400], desc[UR50][R12.64+0x40], !P0 ;  /* 0x0c4000400c057fae */ /* 0x000fe2000c101d72 */
[----:B-1----:R-:W-:-:S05]  /*270d0*/  IADD3 R2, P0, R14, R2, RZ ;  /* 0x000000020e027210 */ /* 0x002fca0007f1e0ff */
[----:B--2---:R-:W-:Y:S01]  /*270e0*/  IMAD.X R3, RZ, RZ, R3, P0 ;  /* 0x000000ffff037224 */ /* 0x004fe200000e0603 */
[----:B------:R-:W-:-:S13]  /*270f0*/  ISETP.LT.OR P0, PT, R8, 0x61, P6 ;  /* 0x000000610800780c */ /* 0x000fda0003701670 */
[----:B------:R-:W-:Y:S01]  /*27100*/  LDGSTS.E.BYPASS.LTC128B.128 [R4+0xd400], desc[UR50][R2.64], !P0 ;  /* 0x0d40000002047fae */ /* 0x000fe2000c101d72 */
[----:B------:R-:W-:Y:S02]  /*27110*/  ISETP.LT.OR P0, PT, R8, 0x61, P1 ;  /* 0x000000610800780c */ /* 0x000fe40000f01670 */
[----:B------:R-:W-:-:S11]  /*27120*/  LOP3.LUT R11, R11, 0xffffff7f, RZ, 0xc0, !PT ;  /* 0xffffff7f0b0b7812 */ /* 0x000fd600078ec0ff */
[----:B------:R0:W-:Y:S01]  /*27130*/  LDGSTS.E.BYPASS.LTC128B.128 [R5+0xd400], desc[UR50][R2.64+0x40], !P0 ;  /* 0x0d40004002057fae */ /* 0x0001e2000c101d72 */
[----:B------:R-:W-:-:S13]  /*27140*/  ISETP.GE.AND P0, PT, R8, 0x81, PT ;  /* 0x000000810800780c */ /* 0x000fda0003f06270 */
[----:B------:R-:W-:Y:S01]  /*27150*/  @P0 LOP3.LUT R11, R11, 0x80, RZ, 0xfc, !PT ;  /* 0x000000800b0b0812 */ /* 0x000fe200078efcff */
[----:B0-----:R0:W1:Y:S04]  /*27160*/  SHFL.IDX PT, R3, R25, RZ, 0x1c1f ;  /* 0x001c1fff19037589 */ /* 0x00106800000e0000 */
[----:B------:R0:W2:Y:S04]  /*27170*/  SHFL.IDX PT, R2, R26, RZ, 0x1c1f ;  /* 0x001c1fff1a027589 */ /* 0x0000a800000e0000 */
[----:B------:R0:W-:Y:S02]  /*27180*/  STL [R1], R11 ;  /* 0x0000000b01007387 */ /* 0x0001e40000100800 */
.L_x_948:
[----:B------:R-:W4:Y:S01]  /*27190*/  LDL R12, [R1] ;  /* 0x00000000010c7983 */ /* 0x000f220000100800 */
[----:B0-----:R-:W0:Y:S02]  /*271a0*/  S2R R11, SR_TID.X ;  /* 0x00000000000b7919 */ /* 0x001e240000002100 */
[----:B0-----:R-:W-:-:S05]  /*271b0*/  IMAD.SHL.U32 R11, R11, 0x10, RZ ;  /* 0x000000100b0b7824 */ /* 0x001fca00078e00ff */
[----:B------:R-:W-:-:S04]  /*271c0*/  LOP3.LUT R11, R11, 0x30, RZ, 0xc0, !PT ;  /* 0x000000300b0b7812 */ /* 0x000fc800078ec0ff */
[----:B--2---:R-:W-:-:S04]  /*271d0*/  IADD3 R2, P0, R11, R2, RZ ;  /* 0x000000020b027210 */ /* 0x004fc80007f1e0ff */
[----:B-1----:R-:W-:Y:S02]  /*271e0*/  IADD3.X R3, RZ, R3, RZ, P0, !PT ;  /* 0x00000003ff037210 */ /* 0x002fe400007fe4ff */
[----:B----4-:R-:W-:-:S04]  /*271f0*/  LOP3.LUT P6, RZ, R12, 0x2, RZ, 0xc0, !PT ;  /* 0x000000020cff7812 */ /* 0x010fc800078cc0ff */
        /* <DEDUP_REMOVED lines=9> */
.L_x_701:
        /* <DEDUP_REMOVED lines=11> */
.L_x_702:
[----:B------:R0:W-:Y:S01]  /*27340*/  SYNCS.ARRIVE.TRANS64.A1T0 RZ, [R0+URZ+0x29870], RZ ;  /* 0x029870ff00ff79a7 */ /* 0x0001e2000810003f */
[----:B------:R-:W-:Y:S05]  /*27350*/  @!P6 BRA `(.L_x_703) ;  /* 0x000000000004e947 */ /* 0x000fea0003800000 */
[----:B------:R-:W-:Y:S01]  /*27360*/  BPT.TRAP 0x1 ;  /* 0x000000040000795c */ /* 0x000fe20000300000 */
.L_x_703:
[----:B------:R-:W2:Y:S01]  /*27370*/  LDL R2, [R1+0x2c] ;  /* 0x00002c0001027983 */ /* 0x000ea20000100800 */
[----:B------:R-:W-:Y:S01]  /*27380*/  BSSY B0, `(.L_x_704) ;  /* 0x0000003000007945 */ /* 0x000fe20003800000 */
[----:B--2---:R-:W1:Y:S03]  /*27390*/  SYNCS.PHASECHK.TRANS64.TRYWAIT P0, [R0+URZ+0x29840], R2 ;  /* 0x02984002000075a7 */ /* 0x004e66000800017f */
[----:B-1----:R-:W-:Y:S05]  /*273a0*/  @!P0 BRA `(.L_x_705) ;  /* 0x0000008400388947 */ /* 0x002fea0003800000 */
.L_x_949:
[----:B------:R-:W-:Y:S05]  /*273b0*/  BSYNC B0 ;  /* 0x0000000000007941 */ /* 0x000fea0003800000 */
.L_x_704:
[----:B------:R-:W2:Y:S01]  /*273c0*/  LDL.LU R8, [R1+0x28] ;  /* 0x0000280001087983 */ /* 0x000ea20000300800 */
[----:B------:R-:W-:Y:S01]  /*273d0*/  ULDC.64 UR4, c[0x0][0x300] ;  /* 0x0000c00000047ab9 */ /* 0x000fe20000000a00 */
[----:B------:R-:W-:Y:S02]  /*273e0*/  ULDC.64 UR6, c[0x0][0x310] ;  /* 0x0000c40000067ab9 */ /* 0x000fe40000000a00 */
[----:B------:R-:W4:Y:S04]  /*273f0*/  LDL R11, [R1+0x14] ;  /* 0x00001400010b7983 */ /* 0x000f280000100800 */
[----:B------:R0:W5:Y:S01]  /*27400*/  LDL R20, [R1] ;  /* 0x0000000001147983 */ /* 0x0001620000100800 */
[----:B------:R-:W-:Y:S02]  /*27410*/  IMAD R4, R31, UR4, RZ ;  /* 0x000000041f047c24 */ /* 0x000fe4000f8e02ff */
[----:B-1----:R-:W-:-:S04]  /*27420*/  IMAD.WIDE.U32 R2, R9, UR4, RZ ;  /* 0x0000000409027c25 */ /* 0x002fc8000f8e00ff */
[----:B------:R-:W-:Y:S02]  /*27430*/  IMAD R4, R9, UR5, R4 ;  /* 0x0000000509047c24 */ /* 0x000fe4000f8e0204 */
[----:B------:R-:W-:Y:S02]  /*27440*/  IMAD R32, R32, UR6, RZ ;  /* 0x0000000620207c24 */ /* 0x000fe4000f8e02ff */
[----:B------:R-:W-:Y:S02]  /*27450*/  IMAD.IADD R3, R3, 0x1, R4 ;  /* 0x0000000103037824 */ /* 0x000fe400078e0204 */
[C---:B------:R-:W-:Y:S02]  /*27460*/  IMAD R32, R6.reuse, UR7, R32 ;  /* 0x0000000706207c24 */ /* 0x040fe4000f8e0220 */
[----:B------:R-:W-:-:S04]  /*27470*/  IMAD.WIDE.U32 R2, R6, UR6, R2 ;  /* 0x0000000606027c25 */ /* 0x000fc8000f8e0002 */
[----:B------:R-:W-:Y:S02]  /*27480*/  IMAD R6, R27, UR4, RZ ;  /* 0x000000041b067c24 */ /* 0x000fe4000f8e02ff */
[----:B------:R-:W-:Y:S02]  /*27490*/  IMAD.IADD R5, R3, 0x1, R32 ;  /* 0x0000000103057824 */ /* 0x000fe400078e0220 */
[----:B------:R-:W-:Y:S02]  /*274a0*/  IMAD.MOV.U32 R4, RZ, RZ, R2 ;  /* 0x000000ffff047224 */ /* 0x000fe400078e0002 */
[C---:B------:R-:W-:Y:S02]  /*274b0*/  IMAD R6, R10.reuse, UR5, R6 ;  /* 0x000000050a067c24 */ /* 0x040fe4000f8e0206 */
[----:B------:R-:W-:Y:S01]  /*274c0*/  IMAD.WIDE.U32 R2, R10, UR4, RZ ;  /* 0x000000040a027c25 */ /* 0x000fe2000f8e00ff */
[----:B------:R-:W-:-:S04]  /*274d0*/  ULDC.64 UR4, c[0x0][0x308] ;  /* 0x0000c20000047ab9 */ /* 0x000fc80000000a00 */
[----:B------:R-:W-:-:S03]  /*274e0*/  IADD3 R3, R3, R6, RZ ;  /* 0x0000000603037210 */ /* 0x000fc60007ffe0ff */
[----:B------:R-:W-:-:S04]  /*274f0*/  IMAD.WIDE.U32 R2, R7, UR6, R2 ;  /* 0x0000000607027c25 */ /* 0x000fc8000f8e0002 */
[----:B--2---:R-:W-:-:S04]  /*27500*/  IMAD R8, R8, UR6, RZ ;  /* 0x0000000608087c24 */ /* 0x004fc8000f8e02ff */
        /* <DEDUP_REMOVED lines=12> */
[----:B0-----:R-:W-:Y:S07]  /*275d0*/  BRA.DIV UR4, `(.L_x_706) ;  /* 0x0000008204c47947 */ /* 0x001fee000b800000 */
[----:B------:R-:W0:Y:S01]  /*275e0*/  S2R R3, SR_TID.X ;  /* 0x0000000000037919 */ /* 0x000e220000002100 */
[----:B-----5:R-:W-:Y:S01]  /*275f0*/  LOP3.LUT P6, RZ, R20, 0x8, RZ, 0xc0, !PT ;  /* 0x0000000814ff7812 */ /* 0x020fe200078cc0ff */
[--C-:B------:R-:W-:Y:S01]  /*27600*/  @P5 IMAD.IADD R9, R22, 0x1, R4.reuse ;  /* 0x0000000116095824 */ /* 0x100fe200078e0204 */
[----:B------:R-:W-:Y:S01]  /*27610*/  LOP3.LUT P1, RZ, R20, 0x4, RZ, 0xc0, !PT ;  /* 0x0000000414ff7812 */ /* 0x000fe2000782c0ff */
[----:B------:R-:W-:Y:S01]  /*27620*/  SHFL.IDX PT, R2, R6, RZ, 0x1c1f ;  /* 0x001c1fff06027589 */ /* 0x000fe200000e0000 */
[----:B---3--:R-:W-:-:S03]  /*27630*/  @P4 IMAD.IADD R21, R22, 0x1, R4 ;  /* 0x0000000116154824 */ /* 0x008fc600078e0204 */
[----:B------:R-:W-:Y:S01]  /*27640*/  SHFL.IDX PT, R7, R7, RZ, 0x1c1f ;  /* 0x001c1fff07077589 */ /* 0x000fe200000e0000 */
[----:B0-----:R-:W-:-:S03]  /*27650*/  IMAD.SHL.U32 R10, R3, 0x10, RZ ;  /* 0x00000010030a7824 */ /* 0x001fc600078e00ff */
[----:B------:R-:W0:Y:S02]  /*27660*/  SHFL.IDX PT, R3, R5, RZ, 0x1c1f ;  /* 0x001c1fff05037589 */ /* 0x000e2400000e0000 */
[----:B------:R-:W-:-:S04]  /*27670*/  LOP3.LUT R10, R10, 0x30, RZ, 0xc0, !PT ;  /* 0x000000300a0a7812 */ /* 0x000fc800078ec0ff */
[----:B0-----:R-:W-:-:S05]  /*27680*/  @P5 IADD3 R3, P0, R10, R3, RZ ;  /* 0x000000030a035210 */ /* 0x001fca0007f1e0ff */
[----:B------:R-:W-:Y:S01]  /*27690*/  @P5 IMAD.X R2, RZ, RZ, R2, P0 ;  /* 0x000000ffff025224 */ /* 0x000fe200000e0602 */
        /* <DEDUP_REMOVED lines=8> */
[----:B0-----:R-:W0:Y:S01]  /*27720*/  SHFL.IDX PT, R3, R5, 0x1, 0x1c1f ;  /* 0x003c1f0005037f89 */ /* 0x001e2200000e0000 */
[----:B------:R-:W-:-:S03]  /*27730*/  @P3 IMAD.IADD R9, R22, 0x1, R4 ;  /* 0x0000000116093824 */ /* 0x000fc600078e0204 */
[----:B------:R-:W1:Y:S01]  /*27740*/  SHFL.IDX PT, R2, R6, 0x1, 0x1c1f ;  /* 0x003c1f0006027f89 */ /* 0x000e6200000e0000 */
[----:B0-----:R-:W-:-:S04]  /*27750*/  @P4 IADD3 R3, P0, R10, R3, RZ ;  /* 0x000000030a034210 */ /* 0x001fc80007f1e0ff */
[----:B-1----:R-:W-:-:S04]  /*27760*/  @P4 IADD3.X R2, RZ, R2, RZ, P0, !PT ;  /* 0x00000002ff024210 */ /* 0x002fc800007fe4ff */
[----:B------:R-:W-:-:S04]  /*27770*/  @P4 LOP3.LUT R3, R3, R2, RZ, 0x3c, !PT ;  /* 0x0000000203034212 */ /* 0x000fc800078e3cff */
[----:B------:R-:W-:-:S04]  /*27780*/  @P4 LOP3.LUT R2, R3, R2, RZ, 0x3c, !PT ;  /* 0x0000000203024212 */ /* 0x000fc800078e3cff */
[----:B------:R-:W-:-:S05]  /*27790*/  @P4 LOP3.LUT R3, R3, R2, RZ, 0x3c, !PT ;  /* 0x0000000203034212 */ /* 0x000fca00078e3cff */
[----:B------:R-:W-:Y:S04]  /*277a0*/  @P4 LDGSTS.E.BYPASS.LTC128B.128 [R21+0x1ac00], desc[UR50][R2.64], !P5 ;  /* 0x1ac0000002154fae */ /* 0x000fe8000e901d72 */
[----:B------:R-:W-:Y:S04]  /*277b0*/  @P4 LDGSTS.E.BYPASS.LTC128B.128 [R21+0x1d400], desc[UR50][R2.64+0x40], !P6 ;  /* 0x1d40004002154fae */ /* 0x000fe8000f101d72 */
[----:B------:R0:W-:Y:S04]  /*277c0*/  @P4 LDGSTS.E.BYPASS.LTC128B.128 [R21+0x1fc00], desc[UR50][R2.64+0x80], !P1 ;  /* 0x1fc0008002154fae */ /* 0x0001e8000c901d72 */
[----:B0-----:R-:W0:Y:S01]  /*277d0*/  SHFL.IDX PT, R3, R5, 0x2, 0x1c1f ;  /* 0x005c1f0005037f89 */ /* 0x001e2200000e0000 */
[----:B------:R-:W-:-:S03]  /*277e0*/  @P2 IADD3 R21, R22, R4, RZ ;  /* 0x0000000416152210 */ /* 0x000fc60007ffe0ff */
[----:B------:R-:W1:Y:S04]  /*277f0*/  SHFL.IDX PT, R2, R6, 0x2, 0x1c1f ;  /* 0x005c1f0006027f89 */ /* 0x000e6800000e0000 */
[----:B------:R-:W-:Y:S01]  /*27800*/  SHFL.IDX PT, R6, R6, 0x3, 0x1c1f ;  /* 0x007c1f0006067f89 */ /* 0x000fe200000e0000 */
[----:B0-----:R-:W-:-:S05]  /*27810*/  @P3 IADD3 R3, P0, R10, R3, RZ ;  /* 0x000000030a033210 */ /* 0x001fca0007f1e0ff */
[----:B-1----:R-:W-:-:S05]  /*27820*/  @P3 IMAD.X R2, RZ, RZ, R2, P0 ;  /* 0x000000ffff023224 */ /* 0x002fca00000e0602 */
[----:B------:R-:W-:-:S04]  /*27830*/  @P3 LOP3.LUT R3, R3, R2, RZ, 0x3c, !PT ;  /* 0x0000000203033212 */ /* 0x000fc800078e3cff */
[----:B------:R-:W-:-:S04]  /*27840*/  @P3 LOP3.LUT R2, R3, R2, RZ, 0x3c, !PT ;  /* 0x0000000203023212 */ /* 0x000fc800078e3cff */
[----:B------:R-:W-:-:S05]  /*27850*/  @P3 LOP3.LUT R3, R3, R2, RZ, 0x3c, !PT ;  /* 0x0000000203033212 */ /* 0x000fca00078e3cff */
[----:B------:R-:W-:Y:S04]  /*27860*/  @P3 LDGSTS.E.BYPASS.LTC128B.128 [R9+0x1b400], desc[UR50][R2.64], !P5 ;  /* 0x1b40000002093fae */ /* 0x000fe8000e901d72 */
[----:B------:R-:W-:Y:S04]  /*27870*/  @P3 LDGSTS.E.BYPASS.LTC128B.128 [R9+0x1dc00], desc[UR50][R2.64+0x40], !P6 ;  /* 0x1dc0004002093fae */ /* 0x000fe8000f101d72 */
[----:B------:R0:W-:Y:S04]  /*27880*/  @P3 LDGSTS.E.BYPASS.LTC128B.128 [R9+0x20400], desc[UR50][R2.64+0x80], !P1 ;  /* 0x2040008002093fae */ /* 0x0001e8000c901d72 */
[----:B0-----:R-:W0:Y:S02]  /*27890*/  SHFL.IDX PT, R2, R5, 0x3, 0x1c1f ;  /* 0x007c1f0005027f89 */ /* 0x001e2400000e0000 */
[----:B0-----:R-:W-:-:S05]  /*278a0*/  @P2 IADD3 R2, P0, R10, R2, RZ ;  /* 0x000000020a022210 */ /* 0x001fca0007f1e0ff */
[----:B------:R-:W-:-:S05]  /*278b0*/  @P2 IMAD.X R3, RZ, RZ, R6, P0 ;  /* 0x000000ffff032224 */ /* 0x000fca00000e0606 */
[----:B------:R-:W-:Y:S04]  /*278c0*/  @P2 LDGSTS.E.BYPASS.LTC128B.128 [R21+0x1bc00], desc[UR50][R2.64], !P5 ;  /* 0x1bc0000002152fae */ /* 0x000fe8000e901d72 */
[----:B------:R-:W-:Y:S04]  /*278d0*/  @P2 LDGSTS.E.BYPASS.LTC128B.128 [R21+0x1e400], desc[UR50][R2.64+0x40], !P6 ;  /* 0x1e40004002152fae */ /* 0x000fe8000f101d72 */
[----:B------:R0:W-:Y:S04]  /*278e0*/  @P2 LDGSTS.E.BYPASS.LTC128B.128 [R21+0x20c00], desc[UR50][R2.64+0x80], !P1 ;  /* 0x20c0008002152fae */ /* 0x0001e8000c901d72 */
[----:B0-----:R0:W1:Y:S02]  /*278f0*/  SHFL.IDX PT, R2, R8, RZ, 0x1c1f ;  /* 0x001c1fff08027589 */ /* 0x00106400000e0000 */
.L_x_961:
[----:B------:R-:W-:Y:S01]  /*27900*/  LOP3.LUT P0, RZ, R20, 0x80, RZ, 0xc0, !PT ;  /* 0x0000008014ff7812 */ /* 0x000fe2000780c0ff */
[----:B------:R-:W-:-:S12]  /*27910*/  BSSY B0, `(.L_x_707) ;  /* 0x0000011000007945 */ /* 0x000fd80003800000 */
[----:B------:R-:W-:Y:S05]  /*27920*/  @!P0 BRA `(.L_x_708) ;  /* 0x00000000003c8947 */ /* 0x000fea0003800000 */
[----:B------:R-:W2:Y:S01]  /*27930*/  S2R R3, SR_TID.X ;  /* 0x0000000000037919 */ /* 0x000ea20000002100 */
[----:B------:R-:W-:Y:S01]  /*27940*/  LOP3.LUT P3, RZ, R20, 0x10, RZ, 0xc0, !PT ;  /* 0x0000001014ff7812 */ /* 0x000fe2000786c0ff */
[----:B------:R-:W-:Y:S01]  /*27950*/  IMAD.IADD R4, R22, 0x1, R4 ;  /* 0x0000000116047824 */ /* 0x000fe200078e0204 */
[C---:B------:R-:W-:Y:S02]  /*27960*/  LOP3.LUT P2, RZ, R20.reuse, 0x8, RZ, 0xc0, !PT ;  /* 0x0000000814ff7812 */ /* 0x040fe4000784c0ff */
[----:B------:R-:W-:Y:S01]  /*27970*/  LOP3.LUT P1, RZ, R20, 0x4, RZ, 0xc0, !PT ;  /* 0x0000000414ff7812 */ /* 0x000fe2000782c0ff */
[----:B--2---:R-:W-:-:S05]  /*27980*/  IMAD.SHL.U32 R3, R3, 0x10, RZ ;  /* 0x0000001003037824 */ /* 0x004fca00078e00ff */
[----:B------:R-:W-:-:S04]  /*27990*/  LOP3.LUT R3, R3, 0x30, RZ, 0xc0, !PT ;  /* 0x0000003003037812 */ /* 0x000fc800078ec0ff */
[----:B-1----:R-:W-:-:S05]  /*279a0*/  IADD3 R2, P0, R3, R2, RZ ;  /* 0x0000000203027210 */ /* 0x002fca0007f1e0ff */
[----:B------:R-:W-:-:S05]  /*279b0*/  IMAD.X R3, RZ, RZ, R7, P0 ;  /* 0x000000ffff037224 */ /* 0x000fca00000e0607 */
[----:B------:R-:W-:Y:S01]  /*279c0*/  @!PT LDS RZ, [RZ] ;  /* 0x00000000fffff984 */ /* 0x000fe20000000800 */
[----:B------:R-:W-:Y:S01]  /*279d0*/  @!PT LDS RZ, [RZ] ;  /* 0x00000000fffff984 */ /* 0x000fe20000000800 */
[----:B------:R-:W-:Y:S01]  /*279e0*/  @!PT LDS RZ, [RZ] ;  /* 0x00000000fffff984 */ /* 0x000fe20000000800 */
[----:B------:R2:W-:Y:S04]  /*279f0*/  LDGSTS.E.BYPASS.LTC128B.128 [R4+0x1c400], desc[UR50][R2.64], !P3 ;  /* 0x1c40000002047fae */ /* 0x0005e8000d901d72 */
[----:B------:R2:W-:Y:S04]  /*27a00*/  LDGSTS.E.BYPASS.LTC128B.128 [R4+0x1ec00], desc[UR50][R2.64+0x40], !P2 ;  /* 0x1ec0004002047fae */ /* 0x0005e8000d101d72 */
[----:B------:R2:W-:Y:S02]  /*27a10*/  LDGSTS.E.BYPASS.LTC128B.128 [R4+0x21400], desc[UR50][R2.64+0x80], !P1 ;  /* 0x2140008002047fae */ /* 0x0005e4000c901d72 */
.L_x_708:
[----:B------:R-:W-:Y:S05]  /*27a20*/  BSYNC B0 ;  /* 0x0000000000007941 */ /* 0x000fea0003800000 */
.L_x_707:
[----:B------:R-:W-:Y:S01]  /*27a30*/  NOP ;  /* 0x0000000000007918 */ /* 0x000fe20000000000 */
[----:B------:R-:W-:-:S13]  /*27a40*/  PLOP3.LUT P0, PT, PT, PT, PT, 0x80, 0x0 ;  /* 0x000000000000781c */ /* 0x000fda0003f0f070 */
.L_x_709:
[----:B------:R-:W-:Y:S02]  /*27a50*/  PLOP3.LUT P1, PT, P1, P0, PT, 0xa2, 0x0 ;  /* 0x000000000000781c */ /* 0x000fe40000f21472 */
[----:B------:R-:W-:-:S08]  /*27a60*/  @P0 R2UR P1, UR4, R0 ;  /* 0x00000000000402ca */ /* 0x000fd00000020000 */
[----:B------:R-:W-:-:S05]  /*27a70*/  @P0 PLOP3.LUT P0, PT, P1, PT, PT, 0x80, 0x0 ;  /* 0x000000000000081c */ /* 0x000fca0000f0f070 */
[----:B------:R-:W-:Y:S01]  /*27a80*/  @!P1 SYNCS.ARRIVE.TRANS64.RED.A0T1 RZ, [UR4+0x29830], RZ ;  /* 0x029830ffffff99a7 */ /* 0x000fe20008200404 */
[----:B------:R-:W-:Y:S07]  /*27a90*/  @!P1 ARRIVES.LDGSTSBAR.64.TRANSCNT [UR4+0x29830] ;  /* 0x02983000ff0099b0 */ /* 0x000fee0008000a84 */
[----:B------:R-:W-:Y:S05]  /*27aa0*/  @P0 BRA.U.ANY `(.L_x_709) ;  /* 0xfffffffd00e80947 */ /* 0x000fea000393ffff */
[----:B------:R-:W-:Y:S01]  /*27ab0*/  NOP ;  /* 0x0000000000007918 */ /* 0x000fe20000000000 */
[----:B-12---:R-:W-:-:S05]  /*27ac0*/  IMAD.U32 R2, RZ, RZ, UR39 ;  /* 0x00000027ff027e24 */ /* 0x006fca000f8e00ff */
[----:B------:R-:W-:-:S13]  /*27ad0*/  ISETP.NE.AND P2, PT, R2, 0x3, PT ;  /* 0x000000030200780c */ /* 0x000fda0003f45270 */
[----:B------:R-:W-:Y:S05]  /*27ae0*/  @!P2 BRA `(.L_x_710) ;  /* 0x000000000004a947 */ /* 0x000fea0003800000 */
[----:B------:R-:W-:Y:S01]  /*27af0*/  BPT.TRAP 0x1 ;  /* 0x000000040000795c */ /* 0x000fe20000300000 */
.L_x_710:
[----:B------:R1:W5:Y:S01]  /*27b00*/  LDL.LU R2, [R1+0x30] ;  /* 0x0000300001027983 */ /* 0x0003620000300800 */
[----:B------:R1:W-:Y:S02]  /*27b10*/  SYNCS.ARRIVE.TRANS64.A1T0 RZ, [R0+URZ+0x29830], RZ ;  /* 0x029830ff00ff79a7 */ /* 0x0003e4000810003f */
[----:B------:R-:W-:Y:S05]  /*27b20*/  WARPSYNC.ALL ;  /* 0x0000000000007948 */ /* 0x000fea0003800000 */
[----:B------:R-:W-:Y:S01]  /*27b30*/  ULDC.64 UR4, c[0x0][0xa00] ;  /* 0x0002800000047ab9 */ /* 0x000fe20000000a00 */
[----:B------:R-:W-:Y:S01]  /*27b40*/  SHF.R.S32.HI R27, RZ, 0x1f, R30 ;  /* 0x0000001fff1b7819 */ /* 0x000fe2000001141e */
[----:B------:R-:W-:Y:S01]  /*27b50*/  BSSY B6, `(.L_x_711) ;  /* 0x000001e000067945 */ /* 0x000fe20003800000 */
[----:B------:R-:W-:Y:S01]  /*27b60*/  BAR.SYNC.DEFER_BLOCKING 0x8, 0x180 ;  /* 0x0206000000007b1d */ /* 0x000fe20000010000 */
[----:B------:R-:W-:Y:S02]  /*27b70*/  ISETP.NE.U32.AND P0, PT, RZ, UR4, PT ;  /* 0x00000004ff007c0c */ /* 0x000fe4000bf05070 */
[----:B-1----:R-:W-:-:S02]  /*27b80*/  IADD3 R0, R22, 0x14400, RZ ;  /* 0x0001440016007810 */ /* 0x002fc40007ffe0ff */
[----:B------:R-:W-:Y:S01]  /*27b90*/  ISETP.NE.AND.EX P0, PT, RZ, UR5, PT, P0 ;  /* 0x00000005ff007c0c */ /* 0x000fe2000bf05300 */
[----:B------:R-:W-:Y:S02]  /*27ba0*/  ULDC.64 UR4, c[0x0][0x298] ;  /* 0x0000a60000047ab9 */ /* 0x000fe40000000a00 */
[----:B------:R-:W-:Y:S01]  /*27bb0*/  IMAD R27, R27, UR4, RZ ;  /* 0x000000041b1b7c24 */ /* 0x000fe2000f8e02ff */
[----:B------:R-:W-:Y:S01]  /*27bc0*/  SEL R26, R24, RZ, !P0 ;  /* 0x000000ff181a7207 */ /* 0x000fe20004000000 */
[----:B------:R-:W-:-:S04]  /*27bd0*/  IMAD.WIDE.U32 R24, R30, UR4, RZ ;  /* 0x000000041e187c25 */ /* 0x000fc8000f8e00ff */
[----:B------:R-:W-:-:S04]  /*27be0*/  IMAD R27, R30, UR5, R27 ;  /* 0x000000051e1b7c24 */ /* 0x000fc8000f8e021b */
[----:B------:R-:W-:Y:S01]  /*27bf0*/  IMAD.IADD R27, R25, 0x1, R27 ;  /* 0x00000001191b7824 */ /* 0x000fe200078e021b */
[----:B-----5:R-:W-:Y:S02]  /*27c00*/  SEL R31, R2, RZ, !P0 ;  /* 0x000000ff021f7207 */ /* 0x020fe40004000000 */
[----:B------:R-:W-:-:S13]  /*27c10*/  LOP3.LUT P0, RZ, R0, 0x1bf, RZ, 0xc0, !PT ;  /* 0x000001bf00ff7812 */ /* 0x000fda000780c0ff */
[----:B------:R-:W-:Y:S05]  /*27c20*/  @!P0 BRA `(.L_x_712) ;  /* 0x0000000000408947 */ /* 0x000fea0003800000 */
[----:B------:R-:W-:Y:S01]  /*27c30*/  MOV R2, 0x0 ;  /* 0x0000000000027802 */ /* 0x000fe20000000f00 */
[----:B------:R-:W-:Y:S01]  /*27c40*/  ULDC.64 UR4, c[0x4][0xc8] ;  /* 0x0100320000047ab9 */ /* 0x000fe20000000a00 */
[----:B------:R-:W-:Y:S01]  /*27c50*/  ULDC.64 UR6, c[0x4][0xd0] ;  /* 0x0100340000067ab9 */ /* 0x000fe20000000a00 */
[----:B------:R-:W-:Y:S01]  /*27c60*/  ULDC.64 UR8, c[0x4][0x28] ;  /* 0x01000a0000087ab9 */ /* 0x000fe20000000a00 */
[----:B------:R-:W-:Y:S01]  /*27c70*/  IMAD.U32 R4, RZ, RZ, UR4 ;  /* 0x00000004ff047e24 */ /* 0x000fe2000f8e00ff */
[----:B------:R-:W-:Y:S01]  /*27c80*/  MOV R7, UR7 ;  /* 0x0000000700077c02 */ /* 0x000fe20008000f00 */
[----:B------:R-:W1:Y:S01]  /*27c90*/  LDC.64 R2, c[0x4][R2] ;  /* 0x0100000002027b82 */ /* 0x000e620000000a00 */
[----:B------:R-:W-:Y:S01]  /*27ca0*/  IMAD.U32 R5, RZ, RZ, UR5 ;  /* 0x00000005ff057e24 */ /* 0x000fe2000f8e00ff */
[----:B------:R-:W-:Y:S01]  /*27cb0*/  MOV R13, RZ ;  /* 0x000000ff000d7202 */ /* 0x000fe20000000f00 */
[----:B------:R-:W-:Y:S02]  /*27cc0*/  IMAD.U32 R6, RZ, RZ, UR6 ;  /* 0x00000006ff067e24 */ /* 0x000fe4000f8e00ff */
[----:B------:R-:W-:-:S02]  /*27cd0*/  IMAD.U32 R10, RZ, RZ, UR8 ;  /* 0x00000008ff0a7e24 */ /* 0x000fc4000f8e00ff */
[----:B------:R-:W-:Y:S02]  /*27ce0*/  IMAD.U32 R11, RZ, RZ, UR9 ;  /* 0x00000009ff0b7e24 */ /* 0x000fe4000f8e00ff */
[----:B0-----:R-:W-:Y:S02]  /*27cf0*/  IMAD.MOV.U32 R8, RZ, RZ, 0x70 ;  /* 0x00000070ff087424 */ /* 0x001fe400078e00ff */
[----:B------:R-:W-:-:S07]  /*27d00*/  IMAD.MOV.U32 R12, RZ, RZ, 0x1 ;  /* 0x00000001ff0c7424 */ /* 0x000fce00078e00ff */
[----:B------:R-:W-:-:S07]  /*27d10*/  LEPC R20, `(.L_x_712) ;  /* 0x000000001014794e */ /* 0x000fce0000000000 */
[----:B-1----:R-:W-:Y:S05]  /*27d20*/  CALL.ABS.NOINC R2 ;  /* 0x0000000002007343 */ /* 0x002fea0003c00000 */
.L_x_712:
[----:B------:R-:W-:Y:S05]  /*27d30*/  BSYNC B6 ;  /* 0x0000000000067941 */ /* 0x000fea0003800000 */
.L_x_711:
[----:B------:R-:W-:Y:S01]  /*27d40*/  SHF.L.U32 R5, R17, 0x7, RZ ;  /* 0x0000000711057819 */ /* 0x000fe200000006ff */
[----:B------:R1:W5:Y:S01]  /*27d50*/  LDL R9, [R1+0x24] ;  /* 0x0000240001097983 */ /* 0x0003620000100800 */
[----:B0-----:R-:W0:Y:S01]  /*27d60*/  LDC R8, c[0x0][0x448] ;  /* 0x00011200ff087b82 */ /* 0x001e220000000800 */
[----:B------:R-:W-:Y:S01]  /*27d70*/  IMAD.MOV.U32 R2, RZ, RZ, R24 ;  /* 0x000000ffff027224 */ /* 0x000fe200078e0018 */
[----:B------:R-:W-:Y:S01]  /*27d80*/  ULDC.64 UR4, c[0x0][0x2d8] ;  /* 0x0000b60000047ab9 */ /* 0x000fe20000000a00 */
[----:B------:R1:W5:Y:S01]  /*27d90*/  LDL R17, [R1+0x34] ;  /* 0x0000340001117983 */ /* 0x0003620000100800 */
[----:B------:R-:W-:Y:S01]  /*27da0*/  IMAD.MOV.U32 R3, RZ, RZ, R27 ;  /* 0x000000ffff037224 */ /* 0x000fe200078e001b */
[----:B------:R-:W2:Y:S01]  /*27db0*/  S2R R20, SR_TID.X ;  /* 0x0000000000147919 */ /* 0x000ea20000002100 */
[----:B------:R-:W-:-:S04]  /*27dc0*/  IMAD.WIDE.U32 R2, R18, UR4, R2 ;  /* 0x0000000412027c25 */ /* 0x000fc8000f8e0002 */
[----:B------:R-:W-:Y:S01]  /*27dd0*/  IMAD R3, R18, UR5, R3 ;  /* 0x0000000512037c24 */ /* 0x000fe2000f8e0203 */
[----:B------:R-:W-:Y:S02]  /*27de0*/  ULDC.64 UR4, c[0x0][0x2e0] ;  /* 0x0000b80000047ab9 */ /* 0x000fe40000000a00 */
[----:B------:R-:W-:Y:S02]  /*27df0*/  IMAD R0, R31, UR4, RZ ;  /* 0x000000041f007c24 */ /* 0x000fe4000f8e02ff */
[----:B------:R-:W-:-:S04]  /*27e00*/  IMAD.WIDE.U32 R2, R26, UR4, R2 ;  /* 0x000000041a027c25 */ /* 0x000fc8000f8e0002 */
[----:B------:R-:W-:Y:S01]  /*27e10*/  IMAD R0, R26, UR5, R0 ;  /* 0x000000051a007c24 */ /* 0x000fe2000f8e0200 */
[----:B------:R-:W3:Y:S01]  /*27e20*/  S2R R30, SR_TID.X ;  /* 0x00000000001e7919 */ /* 0x000ee20000002100 */
[----:B------:R-:W-:Y:S01]  /*27e30*/  ULDC.64 UR4, c[0x0][0x2d0] ;  /* 0x0000b40000047ab9 */ /* 0x000fe20000000a00 */
[----:B0-----:R-:W-:Y:S01]  /*27e40*/  ISETP.NE.AND P0, PT, R8, 0x1, PT ;  /* 0x000000010800780c */ /* 0x001fe20003f05270 */
[----:B------:R-:W-:-:S12]  /*27e50*/  IMAD.IADD R3, R3, 0x1, R0 ;  /* 0x0000000103037824 */ /* 0x000fd800078e0200 */
[----:B------:R-:W0:Y:S01]  /*27e60*/  @P0 LDC R4, c[0x0][0x44c] ;  /* 0x00011300ff040b82 */ /* 0x000e220000000800 */
[C---:B--2---:R-:W-:Y:S01]  /*27e70*/  LOP3.LUT R21, R20.reuse, 0x7f, RZ, 0xc0, !PT ;  /* 0x0000007f14157812 */ /* 0x044fe200078ec0ff */
[----:B------:R-:W-:-:S03]  /*27e80*/  IMAD.SHL.U32 R20, R20, 0x20, RZ ;  /* 0x0000002014147824 */ /* 0x000fc600078e00ff */
[----:B------:R-:W-:-:S03]  /*27e90*/  SHF.R.U32.HI R21, RZ, 0x2, R21 ;  /* 0x00000002ff157819 */ /* 0x000fc60000011615 */
[----:B------:R-:W2:Y:S01]  /*27ea0*/  @P0 LDC R0, c[0x0][0x450] ;  /* 0x00011400ff000b82 */ /* 0x000ea20000000800 */
[----:B------:R-:W-:-:S04]  /*27eb0*/  LOP3.LUT R20, R21, 0x60, R20, 0xf8, !PT ;  /* 0x0000006015147812 */ /* 0x000fc800078ef814 */
[----:B------:R-:W-:-:S05]  /*27ec0*/  LOP3.LUT R6, R20, R5, RZ, 0xfc, !PT ;  /* 0x0000000514067212 */ /* 0x000fca00078efcff */
[----:B0-----:R-:W-:-:S04]  /*27ed0*/  @P0 IMAD.HI.U32 R7, R6, R4, RZ ;  /* 0x0000000406070227 */ /* 0x001fc800078e00ff */
[----:B------:R-:W-:Y:S01]  /*27ee0*/  IMAD.MOV.U32 R4, RZ, RZ, R6 ;  /* 0x000000ffff047224 */ /* 0x000fe200078e0006 */
[----:B--2---:R-:W-:-:S05]  /*27ef0*/  @P0 SHF.R.U32.HI R4, RZ, R0, R7 ;  /* 0x00000000ff040219 */ /* 0x004fca0000011607 */
[----:B------:R-:W-:-:S04]  /*27f00*/  IMAD.MOV R0, RZ, RZ, -R4 ;  /* 0x000000ffff007224 */ /* 0x000fc800078e0a04 */
[----:B------:R-:W-:Y:S01]  /*27f10*/  IMAD R0, R8, R0, R6 ;  /* 0x0000000008007224 */ /* 0x000fe200078e0206 */
[----:B------:R-:W-:Y:S01]  /*27f20*/  SHF.R.S32.HI R6, RZ, 0x1f, R4 ;  /* 0x0000001fff067819 */ /* 0x000fe20000011404 */
[----:B------:R-:W-:-:S04]  /*27f30*/  IMAD.WIDE.U32 R2, R4, UR4, R2 ;  /* 0x0000000404027c25 */ /* 0x000fc8000f8e0002 */
[----:B------:R-:W-:-:S04]  /*27f40*/  IMAD R6, R6, UR4, RZ ;  /* 0x0000000406067c24 */ /* 0x000fc8000f8e02ff */
[----:B------:R-:W-:Y:S01]  /*27f50*/  IMAD R6, R4, UR5, R6 ;  /* 0x0000000504067c24 */ /* 0x000fe2000f8e0206 */
[----:B------:R-:W-:Y:S01]  /*27f60*/  SHF.R.S32.HI R4, RZ, 0x1f, R0 ;  /* 0x0000001fff047819 */ /* 0x000fe20000011400 */
[----:B------:R-:W-:Y:S02]  /*27f70*/  ULDC.64 UR4, c[0x0][0x2c8] ;  /* 0x0000b20000047ab9 */ /* 0x000fe40000000a00 */
[----:B------:R-:W-:Y:S01]  /*27f80*/  IMAD.IADD R3, R3, 0x1, R6 ;  /* 0x0000000103037824 */ /* 0x000fe200078e0206 */
[----:B---3--:R-:W-:Y:S01]  /*27f90*/  SHF.L.U32 R21, R30, 0x4, RZ ;  /* 0x000000041e157819 */ /* 0x008fe200000006ff */
[----:B------:R-:W-:Y:S02]  /*27fa0*/  IMAD R4, R4, UR4, RZ ;  /* 0x0000000404047c24 */ /* 0x000fe4000f8e02ff */
[----:B------:R-:W-:Y:S01]  /*27fb0*/  IMAD.WIDE.U32 R2, R0, UR4, R2 ;  /* 0x0000000400027c25 */ /* 0x000fe2000f8e0002 */
[----:B------:R-:W-:-:S03]  /*27fc0*/  LOP3.LUT R21, R21, 0x30, RZ, 0xc0, !PT ;  /* 0x0000003015157812 */ /* 0x000fc600078ec0ff */
[----:B------:R-:W-:Y:S01]  /*27fd0*/  IMAD R4, R0, UR5, R4 ;  /* 0x0000000500047c24 */ /* 0x000fe2000f8e0204 */
[----:B------:R-:W-:Y:S01]  /*27fe0*/  ULDC.64 UR4, c[0x0][0x280] ;  /* 0x0000a00000047ab9 */ /* 0x000fe20000000a00 */
[----:B------:R-:W-:Y:S01]  /*27ff0*/  IMAD.SHL.U32 R20, R30, 0x10, RZ ;  /* 0x000000101e147824 */ /* 0x000fe200078e00ff */
[----:B------:R-:W-:Y:S01]  /*28000*/  IADD3 R0, P0, R2, UR4, RZ ;  /* 0x0000000402007c10 */ /* 0x000fe2000ff1e0ff */
[----:B------:R-:W-:Y:S01]  /*28010*/  ULDC UR4, c[0x0][0x2b8] ;  /* 0x0000ae0000047ab9 */ /* 0x000fe20000000800 */
[C---:B------:R-:W-:Y:S02]  /*28020*/  LOP3.LUT R32, R21.reuse, 0x40, RZ, 0xfc, !PT ;  /* 0x0000004015207812 */ /* 0x040fe400078efcff */
[----:B------:R-:W-:Y:S02]  /*28030*/  LOP3.LUT R20, R20, 0x30, RZ, 0xc0, !PT ;  /* 0x0000003014147812 */ /* 0x000fe400078ec0ff */
[----:B------:R-:W-:Y:S02]  /*28040*/  LOP3.LUT R21, R21, 0x80, RZ, 0xfc, !PT ;  /* 0x0000008015157812 */ /* 0x000fe400078efcff */
[----:B------:R-:W-:Y:S01]  /*28050*/  IADD3.X R4, R3, UR5, R4, P0, !PT ;  /* 0x0000000503047c10 */ /* 0x000fe200087fe404 */
[----:B------:R-:W-:Y:S01]  /*28060*/  UMOV UR5, 0xffffffff ;  /* 0xffffffff00057882 */ /* 0x000fe20000000000 */
[----:B------:R-:W-:-:S02]  /*28070*/  LOP3.LUT R30, R30, 0x7f, RZ, 0xc0, !PT ;  /* 0x0000007f1e1e7812 */ /* 0x000fc400078ec0ff */
[----:B------:R-:W-:Y:S02]  /*28080*/  ISETP.GE.AND P3, PT, R20, UR4, PT ;  /* 0x0000000414007c0c */ /* 0x000fe4000bf66270 */
[----:B------:R-:W-:Y:S02]  /*28090*/  ISETP.GE.AND P2, PT, R32, UR4, PT ;  /* 0x0000000420007c0c */ /* 0x000fe4000bf46270 */
[----:B------:R-:W-:Y:S02]  /*280a0*/  ISETP.GE.AND P1, PT, R21, UR4, PT ;  /* 0x0000000415007c0c */ /* 0x000fe4000bf26270 */
[----:B------:R-:W-:Y:S01]  /*280b0*/  SHF.R.U32.HI R10, RZ, 0x2, R30 ;  /* 0x00000002ff0a7819 */ /* 0x000fe2000001161e */
[----:B-1----:R-:W-:Y:S10]  /*280c0*/  BRA.DIV UR5, `(.L_x_713) ;  /* 0x0000007e05f47947 */ /* 0x002ff4000b800000 */
[----:B------:R-:W0:Y:S01]  /*280d0*/  SHFL.IDX PT, R3, R0, RZ, 0x1c1f ;  /* 0x001c1fff00037589 */ /* 0x000e2200000e0000 */
[----:B-----5:R-:W-:Y:S02]  /*280e0*/  IMAD R6, R17, R8, RZ ;  /* 0x0000000811067224 */ /* 0x020fe400078e02ff */
[----:B------:R-:W-:Y:S01]  /*280f0*/  IMAD.IADD R5, R10, 0x1, R5 ;  /* 0x000000010a057824 */ /* 0x000fe200078e0205 */
[----:B------:R-:W1:Y:S04]  /*28100*/  SHFL.IDX PT, R2, R4, RZ, 0x1c1f ;  /* 0x001c1fff04027589 */ /* 0x000e6800000e0000 */
[----:B------:R-:W-:-:S13]  /*28110*/  ISETP.GE.AND P0, PT, R5, R6, PT ;  /* 0x000000060500720c */ /* 0x000fda0003f06270 */
[----:B0-----:R-:W-:-:S05]  /*28120*/  @!P0 IADD3 R3, P4, R20, R3, RZ ;  /* 0x0000000314038210 */ /* 0x001fca0007f9e0ff */
[----:B-1----:R-:W-:-:S05]  /*28130*/  @!P0 IMAD.X R2, RZ, RZ, R2, P4 ;  /* 0x000000ffff028224 */ /* 0x002fca00020e0602 */
[----:B------:R-:W-:-:S04]  /*28140*/  @!P0 LOP3.LUT R3, R3, R2, RZ, 0x3c, !PT ;  /* 0x0000000203038212 */ /* 0x000fc800078e3cff */
[----:B------:R-:W-:-:S04]  /*28150*/  @!P0 LOP3.LUT R2, R3, R2, RZ, 0x3c, !PT ;  /* 0x0000000203028212 */ /* 0x000fc800078e3cff */
[----:B------:R-:W-:-:S05]  /*28160*/  @!P0 LOP3.LUT R3, R3, R2, RZ, 0x3c, !PT ;  /* 0x0000000203038212 */ /* 0x000fca00078e3cff */
[----:B------:R-:W-:Y:S01]  /*28170*/  @!PT LDS RZ, [RZ] ;  /* 0x00000000fffff984 */ /* 0x000fe20000000800 */
[----:B------:R-:W-:Y:S04]  /*28180*/  @!P0 LDGSTS.E.BYPASS.LTC128B.128 [R9+0x14400], desc[UR50][R2.64], !P3 ;  /* 0x1440000002098fae */ /* 0x000fe8000d901d72 */
[----:B------:R-:W-:Y:S04]  /*28190*/  @!P0 LDGSTS.E.BYPASS.LTC128B.128 [R9+0x16400], desc[UR50][R2.64+0x40], !P2 ;  /* 0x1640004002098fae */ /* 0x000fe8000d101d72 */
[----:B------:R0:W-:Y:S02]  /*281a0*/  @!P0 LDGSTS.E.BYPASS.LTC128B.128 [R9+0x18400], desc[UR50][R2.64+0x80], !P1 ;  /* 0x1840008002098fae */ /* 0x0001e4000c901d72 */
[----:B0-----:R-:W-:-:S02]  /*281b0*/  VIADD R2, R5, 0x20 ;  /* 0x0000002005027836 */ /* 0x001fc40000000000 */
[----:B------:R-:W0:Y:S03]  /*281c0*/  SHFL.IDX PT, R3, R0, 0x1, 0x1c1f ;  /* 0x003c1f0000037f89 */ /* 0x000e2600000e0000 */
[----:B------:R-:W-:Y:S02]  /*281d0*/  ISETP.GE.AND P0, PT, R2, R6, PT ;  /* 0x000000060200720c */ /* 0x000fe40003f06270 */
[----:B------:R-:W1:Y:S11]  /*281e0*/  SHFL.IDX PT, R2, R4, 0x1, 0x1c1f ;  /* 0x003c1f0004027f89 */ /* 0x000e7600000e0000 */
[----:B0-----:R-:W-:-:S05]  /*281f0*/  @!P0 IADD3 R3, P4, R20, R3, RZ ;  /* 0x0000000314038210 */ /* 0x001fca0007f9e0ff */
[----:B-1----:R-:W-:-:S05]  /*28200*/  @!P0 IMAD.X R2, RZ, RZ, R2, P4 ;  /* 0x000000ffff028224 */ /* 0x002fca00020e0602 */
[----:B------:R-:W-:-:S04]  /*28210*/  @!P0 LOP3.LUT R3, R3, R2, RZ, 0x3c, !PT ;  /* 0x0000000203038212 */ /* 0x000fc800078e3cff */
[----:B------:R-:W-:-:S04]  /*28220*/  @!P0 LOP3.LUT R2, R3, R2, RZ, 0x3c, !PT ;  /* 0x0000000203028212 */ /* 0x000fc800078e3cff */
[----:B------:R-:W-:-:S05]  /*28230*/  @!P0 LOP3.LUT R3, R3, R2, RZ, 0x3c, !PT ;  /* 0x0000000203038212 */ /* 0x000fca00078e3cff */
[----:B------:R-:W-:Y:S04]  /*28240*/  @!P0 LDGSTS.E.BYPASS.LTC128B.128 [R9+0x14c00], desc[UR50][R2.64], !P3 ;  /* 0x14c0000002098fae */ /* 0x000fe8000d901d72 */
[----:B------:R-:W-:Y:S04]  /*28250*/  @!P0 LDGSTS.E.BYPASS.LTC128B.128 [R9+0x16c00], desc[UR50][R2.64+0x40], !P2 ;  /* 0x16c0004002098fae */ /* 0x000fe8000d101d72 */
[----:B------:R0:W-:Y:S02]  /*28260*/  @!P0 LDGSTS.E.BYPASS.LTC128B.128 [R9+0x18c00], desc[UR50][R2.64+0x80], !P1 ;  /* 0x18c0008002098fae */ /* 0x0001e4000c901d72 */
[----:B0-----:R-:W-:-:S02]  /*28270*/  IADD3 R2, R5, 0x40, RZ ;  /* 0x0000004005027810 */ /* 0x001fc40007ffe0ff */
[----:B------:R-:W0:Y:S02]  /*28280*/  SHFL.IDX PT, R3, R0, 0x2, 0x1c1f ;  /* 0x005c1f0000037f89 */ /* 0x000e2400000e0000 */
[----:B------:R-:W-:Y:S02]  /*28290*/  ISETP.GE.AND P0, PT, R2, R6, PT ;  /* 0x000000060200720c */ /* 0x000fe40003f06270 */
[----:B------:R-:W-:Y:S04]  /*282a0*/  SHFL.IDX PT, R0, R0, 0x3, 0x1c1f ;  /* 0x007c1f0000007f89 */ /* 0x000fe800000e0000 */
[----:B------:R-:W1:Y:S04]  /*282b0*/  SHFL.IDX PT, R2, R4, 0x2, 0x1c1f ;  /* 0x005c1f0004027f89 */ /* 0x000e6800000e0000 */
[----:B------:R-:W2:Y:S03]  /*282c0*/  SHFL.IDX PT, R4, R4, 0x3, 0x1c1f ;  /* 0x007c1f0004047f89 */ /* 0x000ea600000e0000 */
[----:B0-----:R-:W-:-:S05]  /*282d0*/  @!P0 IADD3 R3, P4, R20, R3, RZ ;  /* 0x0000000314038210 */ /* 0x001fca0007f9e0ff */
[----:B-1----:R-:W-:-:S05]  /*282e0*/  @!P0 IMAD.X R2, RZ, RZ, R2, P4 ;  /* 0x000000ffff028224 */ /* 0x002fca00020e0602 */
[----:B------:R-:W-:-:S04]  /*282f0*/  @!P0 LOP3.LUT R3, R3, R2, RZ, 0x3c, !PT ;  /* 0x0000000203038212 */ /* 0x000fc800078e3cff */
[----:B------:R-:W-:-:S04]  /*28300*/  @!P0 LOP3.LUT R2, R3, R2, RZ, 0x3c, !PT ;  /* 0x0000000203028212 */ /* 0x000fc800078e3cff */
[----:B------:R-:W-:-:S05]  /*28310*/  @!P0 LOP3.LUT R3, R3, R2, RZ, 0x3c, !PT ;  /* 0x0000000203038212 */ /* 0x000fca00078e3cff */
[----:B------:R0:W-:Y:S04]  /*28320*/  @!P0 LDGSTS.E.BYPASS.LTC128B.128 [R9+0x15400], desc[UR50][R2.64], !P3 ;  /* 0x1540000002098fae */ /* 0x0001e8000d901d72 */
[----:B------:R0:W-:Y:S04]  /*28330*/  @!P0 LDGSTS.E.BYPASS.LTC128B.128 [R9+0x17400], desc[UR50][R2.64+0x40], !P2 ;  /* 0x1740004002098fae */ /* 0x0001e8000d101d72 */
[----:B--2---:R0:W-:Y:S02]  /*28340*/  @!P0 LDGSTS.E.BYPASS.LTC128B.128 [R9+0x19400], desc[UR50][R2.64+0x80], !P1 ;  /* 0x1940008002098fae */ /* 0x0041e4000c901d72 */
.L_x_970:
[----:B------:R-:W-:Y:S01]  /*28350*/  VIADD R5, R5, 0x60 ;  /* 0x0000006005057836 */ /* 0x000fe20000000000 */
[----:B------:R-:W-:Y:S04]  /*28360*/  BSSY B0, `(.L_x_714) ;  /* 0x000000b000007945 */ /* 0x000fe80003800000 */
[----:B------:R-:W-:-:S13]  /*28370*/  ISETP.GE.AND P0, PT, R5, R6, PT ;  /* 0x000000060500720c */ /* 0x000fda0003f06270 */
[----:B------:R-:W-:Y:S05]  /*28380*/  @P0 BRA `(.L_x_715) ;  /* 0x0000000000200947 */ /* 0x000fea0003800000 */
[----:B01----:R-:W-:-:S05]  /*28390*/  IADD3 R2, P0, R20, R0, RZ ;  /* 0x0000000014027210 */ /* 0x003fca0007f1e0ff */
[----:B------:R-:W-:-:S05]  /*283a0*/  IMAD.X R3, RZ, RZ, R4, P0 ;  /* 0x000000ffff037224 */ /* 0x000fca00000e0604 */
[----:B------:R-:W-:Y:S01]  /*283b0*/  @!PT LDS RZ, [RZ] ;  /* 0x00000000fffff984 */ /* 0x000fe20000000800 */
[----:B------:R-:W-:Y:S01]  /*283c0*/  @!PT LDS RZ, [RZ] ;  /* 0x00000000fffff984 */ /* 0x000fe20000000800 */
[----:B------:R-:W-:Y:S01]  /*283d0*/  @!PT LDS RZ, [RZ] ;  /* 0x00000000fffff984 */ /* 0x000fe20000000800 */
[----:B------:R2:W-:Y:S04]  /*283e0*/  LDGSTS.E.BYPASS.LTC128B.128 [R9+0x15c00], desc[UR50][R2.64], !P3 ;  /* 0x15c0000002097fae */ /* 0x0005e8000d901d72 */
[----:B------:R2:W-:Y:S04]  /*283f0*/  LDGSTS.E.BYPASS.LTC128B.128 [R9+0x17c00], desc[UR50][R2.64+0x40], !P2 ;  /* 0x17c0004002097fae */ /* 0x0005e8000d101d72 */
[----:B------:R2:W-:Y:S02]  /*28400*/  LDGSTS.E.BYPASS.LTC128B.128 [R9+0x19c00], desc[UR50][R2.64+0x80], !P1 ;  /* 0x19c0008002097fae */ /* 0x0005e4000c901d72 */
.L_x_715:
[----:B------:R-:W-:Y:S05]  /*28410*/  BSYNC B0 ;  /* 0x0000000000007941 */ /* 0x000fea0003800000 */
.L_x_714:
[----:B------:R-:W-:Y:S01]  /*28420*/  NOP ;  /* 0x0000000000007918 */ /* 0x000fe20000000000 */
[----:B------:R-:W-:-:S13]  /*28430*/  PLOP3.LUT P0, PT, PT, PT, PT, 0x80, 0x0 ;  /* 0x000000000000781c */ /* 0x000fda0003f0f070 */
.L_x_716:
[----:B------:R-:W-:Y:S02]  /*28440*/  PLOP3.LUT P1, PT, P1, P0, PT, 0xa2, 0x0 ;  /* 0x000000000000781c */ /* 0x000fe40000f21472 */
[----:B------:R-:W-:-:S08]  /*28450*/  @P0 R2UR P1, UR4, R22 ;  /* 0x00000000160402ca */ /* 0x000fd00000020000 */
[----:B------:R-:W-:-:S05]  /*28460*/  @P0 PLOP3.LUT P0, PT, P1, PT, PT, 0x80, 0x0 ;  /* 0x000000000000081c */ /* 0x000fca0000f0f070 */
[----:B------:R-:W-:Y:S01]  /*28470*/  @!P1 SYNCS.ARRIVE.TRANS64.RED.A0T1 RZ, [UR4+0x29800], RZ ;  /* 0x029800ffffff99a7 */ /* 0x000fe20008200404 */
[----:B------:R-:W-:Y:S07]  /*28480*/  @!P1 ARRIVES.LDGSTSBAR.64.TRANSCNT [UR4+0x29800] ;  /* 0x02980000ff0099b0 */ /* 0x000fee0008000a84 */
[----:B------:R-:W-:Y:S05]  /*28490*/  @P0 BRA.U.ANY `(.L_x_716) ;  /* 0xfffffffd00e80947 */ /* 0x000fea000393ffff */
[----:B012---:R-:W2:Y:S01]  /*284a0*/  LDL.LU R2, [R1+0x38] ;  /* 0x0000380001027983 */ /* 0x007ea20000300800 */
[----:B------:R-:W-:Y:S02]  /*284b0*/  VIADD R32, R29, 0xfffffffe ;  /* 0xfffffffe1d207836 */ /* 0x000fe40000000000 */
[----:B--2---:R-:W-:-:S05]  /*284c0*/  VIADD R2, R2, 0x1 ;  /* 0x0000000102027836 */ /* 0x004fca0000000000 */
[----:B------:R0:W-:Y:S01]  /*284d0*/  STL [R1+0x38], R2 ;  /* 0x0000380201007387 */ /* 0x0001e20000100800 */
[----:B------:R-:W-:-:S04]  /*284e0*/  LEA.HI R0, R2, R2, RZ, 0x1 ;  /* 0x0000000202007211 */ /* 0x000fc800078f08ff */
[----:B------:R-:W-:-:S04]  /*284f0*/  LOP3.LUT R0, R0, 0xfffffffe, RZ, 0xc0, !PT ;  /* 0xfffffffe00007812 */ /* 0x000fc800078ec0ff */
[----:B------:R-:W-:-:S04]  /*28500*/  IADD3 R0, R2, -R0, RZ ;  /* 0x8000000002007210 */ /* 0x000fc80007ffe0ff */
[----:B------:R-:W-:Y:S01]  /*28510*/  SHF.L.U32 R3, R0, 0x1f, RZ ;  /* 0x0000001f00037819 */ /* 0x000fe200000006ff */
[----:B------:R-:W-:Y:S01]  /*28520*/  NOP ;  /* 0x0000000000007918 */ /* 0x000fe20000000000 */
[----:B------:R0:W-:Y:S01]  /*28530*/  SYNCS.ARRIVE.TRANS64.A1T0 RZ, [R22+URZ+0x29800], RZ ;  /* 0x029800ff16ff79a7 */ /* 0x0001e2000810003f */
[----:B------:R-:W-:Y:S01]  /*28540*/  BSSY B0, `(.L_x_717) ;  /* 0x0000003000007945 */ /* 0x000fe20003800000 */
[----:B------:R-:W1:Y:S03]  /*28550*/  SYNCS.PHASECHK.TRANS64.TRYWAIT P0, [R22+URZ+0x29820], R3 ;  /* 0x02982003160075a7 */ /* 0x000e66000800017f */
[----:B01----:R-:W-:Y:S05]  /*28560*/  @!P0 BRA `(.L_x_718) ;  /* 0x0000008000288947 */ /* 0x003fea0003800000 */
.L_x_971:
[----:B------:R-:W-:Y:S05]  /*28570*/  BSYNC B0 ;  /* 0x0000000000007941 */ /* 0x000fea0003800000 */
.L_x_717:
[----:B------:R-:W2:Y:S02]  /*28580*/  LDL R0, [R1+0xc] ;  /* 0x00000c0001007983 */ /* 0x000ea40000100800 */
[----:B--2---:R-:W-:-:S13]  /*28590*/  ISETP.GE.AND P0, PT, R32, R0, PT ;  /* 0x000000002000720c */ /* 0x004fda0003f06270 */
[----:B------:R-:W-:Y:S05]  /*285a0*/  @!P0 BRA `(.L_x_719) ;  /* 0x0000001400e48947 */ /* 0x000fea0003800000 */
[----:B------:R-:W-:Y:S02]  /*285b0*/  IMAD.MOV.U32 R17, RZ, RZ, R23 ;  /* 0x000000ffff117224 */ /* 0x000fe400078e0017 */
[----:B------:R-:W-:-:S07]  /*285c0*/  IMAD.MOV.U32 R21, RZ, RZ, R34 ;  /* 0x000000ffff157224 */ /* 0x000fce00078e0022 */
.L_x_739:
[----:B------:R-:W2:Y:S01]  /*285d0*/  LDL R0, [R1+0x4] ;  /* 0x0000040001007983 */ /* 0x000ea20000100800 */
[----:B-1----:R-:W1:Y:S03]  /*285e0*/  LDC R4, c[0x0][0x430] ;  /* 0x00010c00ff047b82 */ /* 0x002e660000000800 */
[----:B------:R-:W3:Y:S01]  /*285f0*/  LDL R10, [R1+0x8] ;  /* 0x00000800010a7983 */ /* 0x000ee20000100800 */
[----:B------:R-:W0:Y:S03]  /*28600*/  S2R R2, SR_TID.X ;  /* 0x0000000000027919 */ /* 0x000e260000002100 */
[----:B------:R-:W4:Y:S01]  /*28610*/  LDL R9, [R1+0xc] ;  /* 0x00000c0001097983 */ /* 0x000f220000100800 */
[----:B-1----:R-:W-:Y:S01]  /*28620*/  ISETP.NE.AND P0, PT, R4, 0x1, PT ;  /* 0x000000010400780c */ /* 0x002fe20003f05270 */
[----:B------:R-:W1:-:S12]  /*28630*/  S2R R7, SR_TID.X ;  /* 0x0000000000077919 */ /* 0x000e580000002100 */
[----:B------:R-:W2:Y:S01]  /*28640*/  @P0 LDC R6, c[0x0][0x434] ;  /* 0x00010d00ff060b82 */ /* 0x000ea20000000800 */
[C---:B0-----:R-:W-:Y:S01]  /*28650*/  LOP3.LUT R3, R2.reuse, 0x7f, RZ, 0xc0, !PT ;  /* 0x0000007f02037812 */ /* 0x041fe200078ec0ff */
[----:B------:R-:W-:-:S03]  /*28660*/  IMAD.SHL.U32 R5, R2, 0x20, RZ ;  /* 0x0000002002057824 */ /* 0x000fc600078e00ff */
[----:B------:R-:W-:-:S04]  /*28670*/  SHF.R.U32.HI R3, RZ, 0x2, R3 ;  /* 0x00000002ff037819 */ /* 0x000fc80000011603 */
[----:B------:R-:W-:Y:S02]  /*28680*/  LOP3.LUT R5, R3, 0x60, R5, 0xf8, !PT ;  /* 0x0000006003057812 */ /* 0x000fe400078ef805 */
[----:B------:R-:W0:Y:S01]  /*28690*/  @P0 LDC R3, c[0x0][0x438] ;  /* 0x00010e00ff030b82 */ /* 0x000e220000000800 */
[----:B------:R-:W-:-:S04]  /*286a0*/  LOP3.LUT R2, R2, 0x7f, RZ, 0xc0, !PT ;  /* 0x0000007f02027812 */ /* 0x000fc800078ec0ff */
[----:B------:R-:W-:Y:S01]  /*286b0*/  SHF.R.U32.HI R8, RZ, 0x2, R2 ;  /* 0x00000002ff087819 */ /* 0x000fe20000011602 */
[----:B-1----:R-:W-:-:S05]  /*286c0*/  IMAD.SHL.U32 R7, R7, 0x20, RZ ;  /* 0x0000002007077824 */ /* 0x002fca00078e00ff */
[----:B------:R-:W-:-:S04]  /*286d0*/  LOP3.LUT R7, R8, 0x60, R7, 0xf8, !PT ;  /* 0x0000006008077812 */ /* 0x000fc800078ef807 */
[----:B------:R-:W-:Y:S01]  /*286e0*/  LOP3.LUT R7, R7, 0x80, RZ, 0xfc, !PT ;  /* 0x0000008007077812 */ /* 0x000fe200078efcff */
[----:B------:R-:W-:Y:S05]  /*286f0*/  YIELD ;  /* 0x0000000000007946 */ /* 0x000fea0003800000 */
[----:B------:R-:W-:Y:S01]  /*28700*/  ULDC.64 UR4, c[0x0][0x428] ;  /* 0x00010a0000047ab9 */ /* 0x000fe20000000a00 */
[----:B------:R-:W-:Y:S01]  /*28710*/  ULDC.64 UR6, c[0x0][0x418] ;  /* 0x0001060000067ab9 */ /* 0x000fe20000000a00 */
[----:B------:R-:W-:Y:S01]  /*28720*/  ISETP.GT.U32.AND P1, PT, R7, 0x9f, PT ;  /* 0x0000009f0700780c */ /* 0x000fe20003f24070 */
[----:B--2---:R-:W-:-:S05]  /*28730*/  IMAD R0, R32, 0xa0, R0 ;  /* 0x000000a020007824 */ /* 0x004fca00078e0200 */
[----:B------:R-:W-:-:S05]  /*28740*/  IADD3 R5, R5, R0, RZ ;  /* 0x0000000005057210 */ /* 0x000fca0007ffe0ff */
[----:B------:R-:W-:-:S04]  /*28750*/  @P0 IMAD.HI.U32 R6, R5, R6, RZ ;  /* 0x0000000605060227 */ /* 0x000fc800078e00ff */
[----:B------:R-:W-:Y:S01]  /*28760*/  IMAD.MOV.U32 R2, RZ, RZ, R5 ;  /* 0x000000ffff027224 */ /* 0x000fe200078e0005 */
[----:B0-----:R-:W-:Y:S02]  /*28770*/  @P0 SHF.R.U32.HI R2, RZ, R3, R6 ;  /* 0x00000003ff020219 */ /* 0x001fe40000011606 */
[----:B------:R-:W0:Y:S08]  /*28780*/  @P0 LDC R6, c[0x0][0x434] ;  /* 0x00010d00ff060b82 */ /* 0x000e300000000800 */
[----:B------:R-:W1:Y:S01]  /*28790*/  @P0 LDC R3, c[0x0][0x438] ;  /* 0x00010e00ff030b82 */ /* 0x000e620000000800 */
[----:B------:R-:W-:-:S04]  /*287a0*/  IMAD.IADD R0, R7, 0x1, R0 ;  /* 0x0000000107007824 */ /* 0x000fc800078e0200 */
[----:B------:R-:W-:Y:S02]  /*287b0*/  IMAD.MOV.U32 R8, RZ, RZ, R0 ;  /* 0x000000ffff087224 */ /* 0x000fe400078e0000 */
[----:B0-----:R-:W-:-:S05]  /*287c0*/  @P0 IMAD.HI.U32 R6, R0, R6, RZ ;  /* 0x0000000600060227 */ /* 0x001fca00078e00ff */
[----:B-1----:R-:W-:Y:S02]  /*287d0*/  @P0 SHF.R.U32.HI R8, RZ, R3, R6 ;  /* 0x00000003ff080219 */ /* 0x002fe40000011606 */
[----:B------:R-:W-:-:S03]  /*287e0*/  IADD3 R6, -R2, RZ, RZ ;  /* 0x000000ff02067210 */ /* 0x000fc60007ffe1ff */
[----:B------:R-:W-:Y:S02]  /*287f0*/  IMAD.MOV R3, RZ, RZ, -R8 ;  /* 0x000000ffff037224 */ /* 0x000fe400078e0a08 */
[C---:B------:R-:W-:Y:S02]  /*28800*/  IMAD R5, R4.reuse, R6, R5 ;  /* 0x0000000604057224 */ /* 0x040fe400078e0205 */
[----:B------:R-:W-:Y:S01]  /*28810*/  IMAD R4, R4, R3, R0 ;  /* 0x0000000304047224 */ /* 0x000fe200078e0200 */
[----:B------:R-:W-:Y:S01]  /*28820*/  SHF.R.S32.HI R3, RZ, 0x1f, R2 ;  /* 0x0000001fff037819 */ /* 0x000fe20000011402 */
[----:B---3--:R-:W-:-:S04]  /*28830*/  IMAD R0, R10, UR4, RZ ;  /* 0x000000040a007c24 */ /* 0x008fc8000f8e02ff */
[C---:B------:R-:W-:Y:S02]  /*28840*/  IMAD R0, R33.reuse, UR5, R0 ;  /* 0x0000000521007c24 */ /* 0x040fe4000f8e0200 */
[----:B------:R-:W-:-:S04]  /*28850*/  IMAD.WIDE.U32 R2, R33, UR4, R2 ;  /* 0x0000000421027c25 */ /* 0x000fc8000f8e0002 */
[----:B------:R-:W-:Y:S01]  /*28860*/  IMAD.IADD R3, R0, 0x1, R3 ;  /* 0x0000000100037824 */ /* 0x000fe200078e0203 */
[----:B------:R-:W-:-:S04]  /*28870*/  LEA R6, P0, R2, UR6, 0x2 ;  /* 0x0000000602067c11 */ /* 0x000fc8000f8010ff */
[----:B------:R-:W-:-:S05]  /*28880*/  LEA.HI.X R7, R2, UR7, R3, 0x2, P0 ;  /* 0x0000000702077c11 */ /* 0x000fca00080f1403 */
[----:B------:R-:W2:Y:S01]  /*28890*/  LDG.E R6, desc[UR50][R6.64] ;  /* 0x0000003206067981 */ /* 0x000ea2000c1e1900 */
[--C-:B------:R-:W-:Y:S01]  /*288a0*/  @!P1 SHF.R.S32.HI R3, RZ, 0x1f, R8.reuse ;  /* 0x0000001fff039819 */ /* 0x100fe20000011408 */
[----:B------:R-:W-:-:S04]  /*288b0*/  @!P1 IMAD.MOV.U32 R2, RZ, RZ, R8 ;  /* 0x000000ffff029224 */ /* 0x000fc800078e0008 */
[----:B------:R-:W-:-:S04]  /*288c0*/  @!P1 IMAD.WIDE.U32 R2, R33, UR4, R2 ;  /* 0x0000000421029c25 */ /* 0x000fc8000f8e0002 */
[----:B------:R-:W-:Y:S01]  /*288d0*/  @!P1 IMAD.IADD R0, R0, 0x1, R3 ;  /* 0x0000000100009824 */ /* 0x000fe200078e0203 */
[C---:B------:R-:W-:Y:S01]  /*288e0*/  @!P1 LEA R10, P0, R2.reuse, UR6, 0x2 ;  /* 0x00000006020a9c11 */ /* 0x040fe2000f8010ff */
[----:B------:R-:W-:Y:S02]  /*288f0*/  IMAD.MOV.U32 R8, RZ, RZ, RZ ;  /* 0x000000ffff087224 */ /* 0x000fe400078e00ff */
[----:B------:R-:W-:Y:S01]  /*28900*/  IMAD.U32 R12, RZ, RZ, UR39 ;  /* 0x00000027ff0c7e24 */ /* 0x000fe2000f8e00ff */
[----:B------:R-:W-:-:S05]  /*28910*/  @!P1 LEA.HI.X R11, R2, UR7, R0, 0x2, P0 ;  /* 0x00000007020b9c11 */ /* 0x000fca00080f1400 */
[----:B------:R0:W5:Y:S01]  /*28920*/  @!P1 LDG.E R8, desc[UR50][R10.64] ;  /* 0x000000320a089981 */ /* 0x000162000c1e1900 */
[----:B------:R-:W-:Y:S02]  /*28930*/  ISETP.NE.AND P1, PT, R12, 0x3, PT ;  /* 0x000000030c00780c */ /* 0x000fe40003f25270 */
[----:B------:R-:W-:Y:S01]  /*28940*/  IADD3 R23, R17, 0x1, RZ ;  /* 0x0000000111177810 */ /* 0x000fe20007ffe0ff */
[----:B------:R-:W-:-:S03]  /*28950*/  IMAD.MOV.U32 R0, RZ, RZ, R32 ;  /* 0x000000ffff007224 */ /* 0x000fc600078e0020 */
[----:B------:R-:W-:-:S04]  /*28960*/  ISETP.NE.AND P0, PT, R23, 0x2, PT ;  /* 0x000000021700780c */ /* 0x000fc80003f05270 */
[----:B------:R-:W-:Y:S01]  /*28970*/  SEL R34, RZ, 0x1, P0 ;  /* 0x00000001ff227807 */ /* 0x000fe20000000000 */
[----:B------:R-:W-:Y:S01]  /*28980*/  VIADD R32, R32, 0xffffffff ;  /* 0xffffffff20207836 */ /* 0x000fe20000000000 */
[----:B------:R-:W-:Y:S02]  /*28990*/  SEL R23, R23, RZ, P0 ;  /* 0x000000ff17177207 */ /* 0x000fe40000000000 */
[----:B------:R-:W-:Y:S02]  /*289a0*/  LOP3.LUT R34, R21, R34, RZ, 0x3c, !PT ;  /* 0x0000002215227212 */ /* 0x000fe400078e3cff */
[----:B----4-:R-:W-:Y:S02]  /*289b0*/  ISETP.GT.AND P2, PT, R0, R9, PT ;  /* 0x000000090000720c */ /* 0x010fe40003f44270 */
[----:B--2---:R-:W-:Y:S01]  /*289c0*/  SHF.R.S32.HI R30, RZ, 0x1f, R6 ;  /* 0x0000001fff1e7819 */ /* 0x004fe20000011406 */
[----:B0-----:R-:W-:Y:S10]  /*289d0*/  @!P1 BRA `(.L_x_720) ;  /* 0x0000000000049947 */ /* 0x001ff40003800000 */
[----:B------:R-:W-:Y:S01]  /*289e0*/  BPT.TRAP 0x1 ;  /* 0x000000040000795c */ /* 0x000fe20000300000 */
.L_x_720:
[----:B------:R-:W-:Y:S01]  /*289f0*/  LEA R0, R23, R22, 0x3 ;  /* 0x0000001617007211 */ /* 0x000fe200078e18ff */
[----:B------:R-:W-:Y:S01]  /*28a00*/  BSSY B0, `(.L_x_721) ;  /* 0x0000005000007945 */ /* 0x000fe20003800000 */
[----:B------:R-:W-:Y:S02]  /*28a10*/  SHF.L.U32 R31, R34, 0x1f, RZ ;  /* 0x0000001f221f7819 */ /* 0x000fe400000006ff */
[----:B------:R-:W-:Y:S02]  /*28a20*/  SHF.R.S32.HI R26, RZ, 0x1f, R5 ;  /* 0x0000001fff1a7819 */ /* 0x000fe40000011405 */
[----:B------:R-:W0:Y:S02]  /*28a30*/  SYNCS.PHASECHK.TRANS64.TRYWAIT P0, [R0+URZ+0x29880], R31 ;  /* 0x0298801f000075a7 */ /* 0x000e24000800017f */
[----:B0-----:R-:W-:Y:S05]  /*28a40*/  @!P0 BRA `(.L_x_722) ;  /* 0x0000007c00048947 */ /* 0x001fea0003800000 */
.L_x_972:
[----:B------:R-:W-:Y:S05]  /*28a50*/  BSYNC B0 ;  /* 0x0000000000007941 */ /* 0x000fea0003800000 */
.L_x_721:
[----:B------:R-:W2:Y:S01]  /*28a60*/  LDL R2, [R1] ;  /* 0x0000000001027983 */ /* 0x000ea20000100800 */
[----:B------:R-:W-:Y:S01]  /*28a70*/  ULDC.64 UR4, c[0x0][0x328] ;  /* 0x0000ca0000047ab9 */ /* 0x000fe20000000a00 */
[----:B------:R-:W-:Y:S01]  /*28a80*/  ULDC.64 UR6, c[0x0][0x338] ;  /* 0x0000ce0000067ab9 */ /* 0x000fe20000000a00 */
[----:B------:R-:W-:Y:S01]  /*28a90*/  IMAD R7, R26, UR4, RZ ;  /* 0x000000041a077c24 */ /* 0x000fe2000f8e02ff */
[----:B------:R-:W1:Y:S01]  /*28aa0*/  S2R R9, SR_TID.X ;  /* 0x0000000000097919 */ /* 0x000e620000002100 */
[----:B------:R-:W-:Y:S01]  /*28ab0*/  IMAD R10, R30, UR6, RZ ;  /* 0x000000061e0a7c24 */ /* 0x000fe2000f8e02ff */
[----:B------:R-:W-:Y:S01]  /*28ac0*/  SHF.R.S32.HI R27, RZ, 0x1f, R4 ;  /* 0x0000001fff1b7819 */ /* 0x000fe20000011404 */
[----:B------:R-:W-:Y:S01]  /*28ad0*/  IMAD R7, R5, UR5, R7 ;  /* 0x0000000505077c24 */ /* 0x000fe2000f8e0207 */
[----:B-----5:R-:W-:Y:S01]  /*28ae0*/  SHF.R.S32.HI R29, RZ, 0x1f, R8 ;  /* 0x0000001fff1d7819 */ /* 0x020fe20000011408 */
[----:B------:R-:W-:Y:S01]  /*28af0*/  IMAD R10, R6, UR7, R10 ;  /* 0x00000007060a7c24 */ /* 0x000fe2000f8e020a */
[----:B-1----:R-:W-:-:S04]  /*28b00*/  LOP3.LUT R9, R9, 0x7f, RZ, 0xc0, !PT ;  /* 0x0000007f09097812 */ /* 0x002fc800078ec0ff */
[----:B------:R-:W-:-:S05]  /*28b10*/  SHF.R.U32.HI R9, RZ, 0x5, R9 ;  /* 0x00000005ff097819 */ /* 0x000fca0000011609 */
[----:B------:R-:W-:-:S04]  /*28b20*/  IMAD.SHL.U32 R9, R9, 0x400, RZ ;  /* 0x0000040009097824 */ /* 0x000fc800078e00ff */
[----:B------:R-:W-:Y:S01]  /*28b30*/  IMAD R9, R23, 0x5000, R9 ;  /* 0x0000500017097824 */ /* 0x000fe200078e0209 */
[C---:B--2---:R-:W-:Y:S02]  /*28b40*/  LOP3.LUT P3, RZ, R2.reuse, 0x2, RZ, 0xc0, !PT ;  /* 0x0000000202ff7812 */ /* 0x044fe4000786c0ff */
[----:B------:R-:W-:Y:S01]  /*28b50*/  LOP3.LUT P1, RZ, R2, 0x1, RZ, 0xc0, !PT ;  /* 0x0000000102ff7812 */ /* 0x000fe2000782c0ff */
[----:B------:R-:W-:-:S04]  /*28b60*/  IMAD.WIDE.U32 R2, R5, UR4, RZ ;  /* 0x0000000405027c25 */ /* 0x000fc8000f8e00ff */
[----:B------:R-:W-:Y:S02]  /*28b70*/  IMAD.IADD R3, R3, 0x1, R7 ;  /* 0x0000000103037824 */ /* 0x000fe400078e0207 */
[----:B------:R-:W-:Y:S02]  /*28b80*/  IMAD R7, R27, UR4, RZ ;  /* 0x000000041b077c24 */ /* 0x000fe4000f8e02ff */
[----:B------:R-:W-:-:S04]  /*28b90*/  IMAD.WIDE.U32 R2, R6, UR6, R2 ;  /* 0x0000000606027c25 */ /* 0x000fc8000f8e0002 */
[----:B------:R-:W-:Y:S02]  /*28ba0*/  IMAD.IADD R11, R3, 0x1, R10 ;  /* 0x00000001030b7824 */ /* 0x000fe400078e020a */
[----:B------:R-:W-:Y:S02]  /*28bb0*/  IMAD.MOV.U32 R10, RZ, RZ, R2 ;  /* 0x000000ffff0a7224 */ /* 0x000fe400078e0002 */
[C---:B------:R-:W-:Y:S02]  /*28bc0*/  IMAD R7, R4.reuse, UR5, R7 ;  /* 0x0000000504077c24 */ /* 0x040fe4000f8e0207 */
[----:B------:R-:W-:Y:S01]  /*28bd0*/  IMAD.WIDE.U32 R2, R4, UR4, RZ ;  /* 0x0000000404027c25 */ /* 0x000fe2000f8e00ff */
[----:B------:R-:W-:-:S03]  /*28be0*/  ULDC.64 UR4, c[0x0][0x330] ;  /* 0x0000cc0000047ab9 */ /* 0x000fc60000000a00 */
[----:B------:R-:W-:Y:S02]  /*28bf0*/  IMAD.IADD R3, R3, 0x1, R7 ;  /* 0x0000000103037824 */ /* 0x000fe400078e0207 */
[----:B------:R-:W-:Y:S02]  /*28c00*/  IMAD R7, R29, UR6, RZ ;  /* 0x000000061d077c24 */ /* 0x000fe4000f8e02ff */
[----:B------:R-:W-:-:S04]  /*28c10*/  IMAD.WIDE.U32 R2, R8, UR6, R2 ;  /* 0x0000000608027c25 */ /* 0x000fc8000f8e0002 */
[----:B------:R-:W-:Y:S01]  /*28c20*/  IMAD R7, R8, UR7, R7 ;  /* 0x0000000708077c24 */ /* 0x000fe2000f8e0207 */
[----:B------:R-:W-:Y:S01]  /*28c30*/  ULDC.64 UR6, c[0x0][0x318] ;  /* 0x0000c60000067ab9 */ /* 0x000fe20000000a00 */
[----:B------:R-:W-:-:S03]  /*28c40*/  IMAD.WIDE.U32 R10, R18, UR4, R10 ;  /* 0x00000004120a7c25 */ /* 0x000fc6000f8e000a */
[----:B------:R-:W-:Y:S01]  /*28c50*/  IADD3 R3, R3, R7, RZ ;  /* 0x0000000703037210 */ /* 0x000fe20007ffe0ff */
[----:B------:R-:W-:Y:S01]  /*28c60*/  IMAD R24, R18, UR5, RZ ;  /* 0x0000000512187c24 */ /* 0x000fe2000f8e02ff */
[----:B------:R-:W-:Y:S01]  /*28c70*/  IADD3 R7, P0, R10, UR6, RZ ;  /* 0x000000060a077c10 */ /* 0x000fe2000ff1e0ff */
[----:B------:R-:W-:-:S03]  /*28c80*/  IMAD.WIDE.U32 R2, R18, UR4, R2 ;  /* 0x0000000412027c25 */ /* 0x000fc6000f8e0002 */
[----:B------:R-:W-:Y:S01]  /*28c90*/  IADD3.X R20, R24, UR7, R11, P0, !PT ;  /* 0x0000000718147c10 */ /* 0x000fe200087fe40b */
[----:B------:R-:W-:Y:S01]  /*28ca0*/  UMOV UR4, 0xffffffff ;  /* 0xffffffff00047882 */ /* 0x000fe20000000000 */
[----:B------:R-:W-:-:S04]  /*28cb0*/  IADD3 R25, P0, R2, UR6, RZ ;  /* 0x0000000602197c10 */ /* 0x000fc8000ff1e0ff */
[----:B------:R-:W-:Y:S01]  /*28cc0*/  IADD3.X R24, R24, UR7, R3, P0, !PT ;  /* 0x0000000718187c10 */ /* 0x000fe200087fe403 */
[----:B------:R-:W-:Y:S08]  /*28cd0*/  BRA.DIV UR4, `(.L_x_723) ;  /* 0x0000007a04747947 */ /* 0x000ff0000b800000 */
[----:B------:R-:W1:Y:S01]  /*28ce0*/  S2R R3, SR_TID.X ;  /* 0x0000000000037919 */ /* 0x000e620000002100 */
[----:B------:R-:W-:Y:S01]  /*28cf0*/  IADD3 R9, R22, R9, R36 ;  /* 0x0000000916097210 */ /* 0x000fe20007ffe024 */
[----:B------:R-:W2:Y:S04]  /*28d00*/  SHFL.IDX PT, R2, R7, RZ, 0x1c1f ;  /* 0x001c1fff07027589 */ /* 0x000ea800000e0000 */
[----:B------:R-:W-:Y:S01]  /*28d10*/  IMAD.IADD R10, R37, 0x1, R9 ;  /* 0x00000001250a7824 */ /* 0x000fe200078e0209 */
[----:B------:R-:W-:Y:S01]  /*28d20*/  SHFL.IDX PT, R24, R24, RZ, 0x1c1f ;  /* 0x001c1fff18187589 */ /* 0x000fe200000e0000 */
[----:B-1----:R-:W-:-:S03]  /*28d30*/  IMAD.SHL.U32 R11, R3, 0x10, RZ ;  /* 0x00000010030b7824 */ /* 0x002fc600078e00ff */
[----:B------:R-:W1:Y:S02]  /*28d40*/  SHFL.IDX PT, R3, R20, RZ, 0x1c1f ;  /* 0x001c1fff14037589 */ /* 0x000e6400000e0000 */
[----:B------:R-:W-:-:S04]  /*28d50*/  LOP3.LUT R11, R11, 0x30, RZ, 0xc0, !PT ;  /* 0x000000300b0b7812 */ /* 0x000fc800078ec0ff */
[----:B--2---:R-:W-:-:S05]  /*28d60*/  IADD3 R2, P0, R11, R2, RZ ;  /* 0x000000020b027210 */ /* 0x004fca0007f1e0ff */
[----:B-1----:R-:W-:-:S05]  /*28d70*/  IMAD.X R3, RZ, RZ, R3, P0 ;  /* 0x000000ffff037224 */ /* 0x002fca00000e0603 */
[----:B------:R-:W-:Y:S04]  /*28d80*/  LDGSTS.E.BYPASS.LTC128B.128 [R9+0xa400], desc[UR50][R2.64], !P3 ;  /* 0x0a40000002097fae */ /* 0x000fe8000d901d72 */
[----:B------:R1:W-:Y:S04]  /*28d90*/  LDGSTS.E.BYPASS.LTC128B.128 [R10+0xa400], desc[UR50][R2.64+0x40], !P1 ;  /* 0x0a400040020a7fae */ /* 0x0003e8000c901d72 */
[----:B-1----:R-:W1:Y:S04]  /*28da0*/  SHFL.IDX PT, R2, R7, 0x1, 0x1c1f ;  /* 0x003c1f0007027f89 */ /* 0x002e6800000e0000 */
[----:B------:R-:W2:Y:S01]  /*28db0*/  SHFL.IDX PT, R3, R20, 0x1, 0x1c1f ;  /* 0x003c1f0014037f89 */ /* 0x000ea200000e0000 */
[----:B-1----:R-:W-:-:S04]  /*28dc0*/  IADD3 R2, P0, R11, R2, RZ ;  /* 0x000000020b027210 */ /* 0x002fc80007f1e0ff */
[----:B--2---:R-:W-:-:S05]  /*28dd0*/  IADD3.X R3, RZ, R3, RZ, P0, !PT ;  /* 0x00000003ff037210 */ /* 0x004fca00007fe4ff */
        /* <DEDUP_REMOVED lines=15> */
.L_x_984:
[----:B------:R-:W3:Y:S02]  /*28ed0*/  S2R R3, SR_TID.X ;  /* 0x0000000000037919 */ /* 0x000ee40000002100 */
[----:B---3--:R-:W-:-:S05]  /*28ee0*/  IMAD.SHL.U32 R3, R3, 0x10, RZ ;  /* 0x0000001003037824 */ /* 0x008fca00078e00ff */
[----:B------:R-:W-:-:S04]  /*28ef0*/  LOP3.LUT R3, R3, 0x30, RZ, 0xc0, !PT ;  /* 0x0000003003037812 */ /* 0x000fc800078ec0ff */
        /* <DEDUP_REMOVED lines=9> */
.L_x_724:
[----:B------:R-:W-:Y:S02]  /*28f90*/  PLOP3.LUT P1, PT, P1, P0, PT, 0xa2, 0x0 ;  /* 0x000000000000781c */ /* 0x000fe40000f21472 */
[----:B------:R-:W-:-:S08]  /*28fa0*/  @P0 R2UR P1, UR4, R0 ;  /* 0x00000000000402ca */ /* 0x000fd00000020000 */
[----:B------:R-:W-:-:S05]  /*28fb0*/  @P0 PLOP3.LUT P0, PT, P1, PT, PT, 0x80, 0x0 ;  /* 0x000000000000081c */ /* 0x000fca0000f0f070 */
[----:B------:R-:W-:Y:S01]  /*28fc0*/  @!P1 SYNCS.ARRIVE.TRANS64.RED.A0T1 RZ, [UR4+0x29870], RZ ;  /* 0x029870ffffff99a7 */ /* 0x000fe20008200404 */
[----:B------:R-:W-:Y:S07]  /*28fd0*/  @!P1 ARRIVES.LDGSTSBAR.64.TRANSCNT [UR4+0x29870] ;  /* 0x02987000ff0099b0 */ /* 0x000fee0008000a84 */
[----:B------:R-:W-:Y:S05]  /*28fe0*/  @P0 BRA.U.ANY `(.L_x_724) ;  /* 0xfffffffd00e80947 */ /* 0x000fea000393ffff */
[----:B------:R-:W-:Y:S01]  /*28ff0*/  NOP ;  /* 0x0000000000007918 */ /* 0x000fe20000000000 */
[----:B--2---:R-:W-:-:S04]  /*29000*/  MOV R2, UR39 ;  /* 0x0000002700027c02 */ /* 0x004fc80008000f00 */
[----:B------:R-:W-:-:S13]  /*29010*/  ISETP.NE.AND P3, PT, R2, 0x3, PT ;  /* 0x000000030200780c */ /* 0x000fda0003f65270 */
[----:B------:R-:W-:Y:S05]  /*29020*/  @!P3 BRA `(.L_x_725) ;  /* 0x000000000004b947 */ /* 0x000fea0003800000 */
[----:B------:R-:W-:Y:S01]  /*29030*/  BPT.TRAP 0x1 ;  /* 0x000000040000795c */ /* 0x000fe20000300000 */
.L_x_725:
[----:B------:R2:W-:Y:S01]  /*29040*/  SYNCS.ARRIVE.TRANS64.A1T0 RZ, [R0+URZ+0x29870], RZ ;  /* 0x029870ff00ff79a7 */ /* 0x0005e2000810003f */
[----:B------:R-:W-:Y:S05]  /*29050*/  @!P3 BRA `(.L_x_726) ;  /* 0x000000000004b947 */ /* 0x000fea0003800000 */
[----:B------:R-:W-:Y:S01]  /*29060*/  BPT.TRAP 0x1 ;  /* 0x000000040000795c */ /* 0x000fe20000300000 */
.L_x_726:
[----:B------:R-:W3:Y:S01]  /*29070*/  SYNCS.PHASECHK.TRANS64.TRYWAIT P0, [R0+URZ+0x29840], R31 ;  /* 0x0298401f000075a7 */ /* 0x000ee2000800017f */
[----:B------:R-:W-:Y:S04]  /*29080*/  BSSY B0, `(.L_x_727) ;  /* 0x0000002000007945 */ /* 0x000fe80003800000 */
[----:B---3--:R-:W-:Y:S05]  /*29090*/  @!P0 BRA `(.L_x_728) ;  /* 0x0000007c00308947 */ /* 0x008fea0003800000 */
.L_x_985:
[----:B------:R-:W-:Y:S05]  /*290a0*/  BSYNC B0 ;  /* 0x0000000000007941 */ /* 0x000fea0003800000 */
.L_x_727:
[----:B------:R-:W4:Y:S01]  /*290b0*/  LDL R2, [R1] ;  /* 0x0000000001027983 */ /* 0x000f220000100800 */
[----:B------:R-:W-:Y:S01]  /*290c0*/  ULDC.64 UR4, c[0x0][0x300] ;  /* 0x0000c00000047ab9 */ /* 0x000fe20000000a00 */
[----:B------:R-:W-:Y:S02]  /*290d0*/  ULDC.64 UR6, c[0x0][0x310] ;  /* 0x0000c40000067ab9 */ /* 0x000fe40000000a00 */
[----:B------:R-:W5:Y:S01]  /*290e0*/  LDL R10, [R1+0x14] ;  /* 0x00001400010a7983 */ /* 0x000f620000100800 */
[----:B------:R-:W-:-:S04]  /*290f0*/  IMAD R7, R26, UR4, RZ ;  /* 0x000000041a077c24 */ /* 0x000fc8000f8e02ff */
[C---:B------:R-:W-:Y:S02]  /*29100*/  IMAD R7, R5.reuse, UR5, R7 ;  /* 0x0000000505077c24 */ /* 0x040fe4000f8e0207 */
[----:B------:R-:W-:Y:S01]  /*29110*/  IMAD R30, R30, UR6, RZ ;  /* 0x000000061e1e7c24 */ /* 0x000fe2000f8e02ff */
[----:B------:R-:W0:Y:S01]  /*29120*/  S2R R9, SR_TID.X ;  /* 0x0000000000097919 */ /* 0x000e220000002100 */
[C---:B----4-:R-:W-:Y:S02]  /*29130*/  LOP3.LUT P4, RZ, R2.reuse, 0x10, RZ, 0xc0, !PT ;  /* 0x0000001002ff7812 */ /* 0x050fe4000788c0ff */
[C---:B------:R-:W-:Y:S02]  /*29140*/  LOP3.LUT P3, RZ, R2.reuse, 0x8, RZ, 0xc0, !PT ;  /* 0x0000000802ff7812 */ /* 0x040fe4000786c0ff */
[----:B------:R-:W-:Y:S01]  /*29150*/  LOP3.LUT P1, RZ, R2, 0x4, RZ, 0xc0, !PT ;  /* 0x0000000402ff7812 */ /* 0x000fe2000782c0ff */
[----:B------:R-:W-:-:S04]  /*29160*/  IMAD.WIDE.U32 R2, R5, UR4, RZ ;  /* 0x0000000405027c25 */ /* 0x000fc8000f8e00ff */
[----:B------:R-:W-:Y:S02]  /*29170*/  IMAD.IADD R3, R3, 0x1, R7 ;  /* 0x0000000103037824 */ /* 0x000fe400078e0207 */
[----:B------:R-:W-:-:S04]  /*29180*/  IMAD.WIDE.U32 R2, R6, UR6, R2 ;  /* 0x0000000606027c25 */ /* 0x000fc8000f8e0002 */
[----:B------:R-:W-:Y:S02]  /*29190*/  IMAD R6, R6, UR7, R30 ;  /* 0x0000000706067c24 */ /* 0x000fe4000f8e021e */
[----:B------:R-:W-:Y:S02]  /*291a0*/  IMAD R5, R27, UR4, RZ ;  /* 0x000000041b057c24 */ /* 0x000fe4000f8e02ff */
        /* <DEDUP_REMOVED lines=17> */
[----:B-----5:R-:W-:Y:S01]  /*292c0*/  IMAD R7, R23, 0x7800, R10 ;  /* 0x0000780017077824 */ /* 0x020fe200078e020a */
[----:B------:R-:W-:Y:S01]  /*292d0*/  IADD3 R5, P0, R2, UR6, RZ ;  /* 0x0000000602057c10 */ /* 0x000fe2000ff1e0ff */
[----:B0-----:R-:W-:-:S03]  /*292e0*/  IMAD.SHL.U32 R10, R9, 0x10, RZ ;  /* 0x00000010090a7824 */ /* 0x001fc600078e00ff */
[----:B------:R-:W-:Y:S02]  /*292f0*/  IADD3.X R8, R8, UR7, R3, P0, !PT ;  /* 0x0000000708087c10 */ /* 0x000fe400087fe403 */
[----:B------:R-:W-:Y:S01]  /*29300*/  LOP3.LUT R10, R10, 0x30, RZ, 0xc0, !PT ;  /* 0x000000300a0a7812 */ /* 0x000fe200078ec0ff */
[----:B------:R-:W-:Y:S06]  /*29310*/  BRA.DIV UR4, `(.L_x_729) ;  /* 0x0000007a04a47947 */ /* 0x000fec000b800000 */
[----:B------:R-:W0:Y:S01]  /*29320*/  SHFL.IDX PT, R2, R4, RZ, 0x1c1f ;  /* 0x001c1fff04027589 */ /* 0x000e2200000e0000 */
[----:B------:R-:W-:-:S03]  /*29330*/  IMAD.IADD R7, R22, 0x1, R7 ;  /* 0x0000000116077824 */ /* 0x000fc600078e0207 */
[----:B------:R-:W4:Y:S04]  /*29340*/  SHFL.IDX PT, R3, R6, RZ, 0x1c1f ;  /* 0x001c1fff06037589 */ /* 0x000f2800000e0000 */
[----:B------:R-:W-:Y:S04]  /*29350*/  SHFL.IDX PT, R9, R6, 0x2, 0x1c1f ;  /* 0x005c1f0006097f89 */ /* 0x000fe800000e0000 */
[----:B------:R-:W-:Y:S01]  /*29360*/  SHFL.IDX PT, R8, R8, RZ, 0x1c1f ;  /* 0x001c1fff08087589 */ /* 0x000fe200000e0000 */
[----:B0-----:R-:W-:-:S05]  /*29370*/  IADD3 R2, P0, R10, R2, RZ ;  /* 0x000000020a027210 */ /* 0x001fca0007f1e0ff */
[----:B----4-:R-:W-:-:S05]  /*29380*/  IMAD.X R3, RZ, RZ, R3, P0 ;  /* 0x000000ffff037224 */ /* 0x010fca00000e0603 */
[----:B------:R-:W-:Y:S04]  /*29390*/  LDGSTS.E.BYPASS.LTC128B.128 [R7+0x1a400], desc[UR50][R2.64], !P4 ;  /* 0x1a40000002077fae */ /* 0x000fe8000e101d72 */
[----:B------:R-:W-:Y:S04]  /*293a0*/  LDGSTS.E.BYPASS.LTC128B.128 [R7+0x1cc00], desc[UR50][R2.64+0x40], !P3 ;  /* 0x1cc0004002077fae */ /* 0x000fe8000d901d72 */
[----:B------:R0:W-:Y:S04]  /*293b0*/  LDGSTS.E.BYPASS.LTC128B.128 [R7+0x1f400], desc[UR50][R2.64+0x80], !P1 ;  /* 0x1f40008002077fae */ /* 0x0001e8000c901d72 */
[----:B0-----:R-:W0:Y:S04]  /*293c0*/  SHFL.IDX PT, R2, R4, 0x1, 0x1c1f ;  /* 0x003c1f0004027f89 */ /* 0x001e2800000e0000 */
[----:B------:R-:W4:Y:S01]  /*293d0*/  SHFL.IDX PT, R3, R6, 0x1, 0x1c1f ;  /* 0x003c1f0006037f89 */ /* 0x000f2200000e0000 */
[----:B0-----:R-:W-:-:S05]  /*293e0*/  IADD3 R2, P0, R10, R2, RZ ;  /* 0x000000020a027210 */ /* 0x001fca0007f1e0ff */
[----:B----4-:R-:W-:-:S05]  /*293f0*/  IMAD.X R3, RZ, RZ, R3, P0 ;  /* 0x000000ffff037224 */ /* 0x010fca00000e0603 */
[----:B------:R-:W-:Y:S04]  /*29400*/  LDGSTS.E.BYPASS.LTC128B.128 [R7+0x1ac00], desc[UR50][R2.64], !P4 ;  /* 0x1ac0000002077fae */ /* 0x000fe8000e101d72 */
[----:B------:R-:W-:Y:S04]  /*29410*/  LDGSTS.E.BYPASS.LTC128B.128 [R7+0x1d400], desc[UR50][R2.64+0x40], !P3 ;  /* 0x1d40004002077fae */ /* 0x000fe8000d901d72 */
[----:B------:R0:W-:Y:S04]  /*29420*/  LDGSTS.E.BYPASS.LTC128B.128 [R7+0x1fc00], desc[UR50][R2.64+0x80], !P1 ;  /* 0x1fc0008002077fae */ /* 0x0001e8000c901d72 */
[----:B0-----:R-:W0:Y:S02]  /*29430*/  SHFL.IDX PT, R2, R4, 0x2, 0x1c1f ;  /* 0x005c1f0004027f89 */ /* 0x001e2400000e0000 */
[----:B0-----:R-:W-:-:S04]  /*29440*/  IADD3 R2, P0, R10, R2, RZ ;  /* 0x000000020a027210 */ /* 0x001fc80007f1e0ff */
[----:B------:R-:W-:Y:S02]  /*29450*/  IADD3.X R3, RZ, R9, RZ, P0, !PT ;  /* 0x00000009ff037210 */ /* 0x000fe400007fe4ff */
[----:B------:R-:W-:Y:S04]  /*29460*/  SHFL.IDX PT, R9, R6, 0x3, 0x1c1f ;  /* 0x007c1f0006097f89 */ /* 0x000fe800000e0000 */
[----:B------:R-:W-:Y:S04]  /*29470*/  LDGSTS.E.BYPASS.LTC128B.128 [R7+0x1b400], desc[UR50][R2.64], !P4 ;  /* 0x1b40000002077fae */ /* 0x000fe8000e101d72 */
[----:B------:R-:W-:Y:S04]  /*29480*/  LDGSTS.E.BYPASS.LTC128B.128 [R7+0x1dc00], desc[UR50][R2.64+0x40], !P3 ;  /* 0x1dc0004002077fae */ /* 0x000fe8000d901d72 */
[----:B------:R0:W-:Y:S04]  /*29490*/  LDGSTS.E.BYPASS.LTC128B.128 [R7+0x20400], desc[UR50][R2.64+0x80], !P1 ;  /* 0x2040008002077fae */ /* 0x0001e8000c901d72 */
[----:B0-----:R-:W0:Y:S02]  /*294a0*/  SHFL.IDX PT, R2, R4, 0x3, 0x1c1f ;  /* 0x007c1f0004027f89 */ /* 0x001e2400000e0000 */
[----:B0-----:R-:W-:-:S05]  /*294b0*/  IADD3 R2, P0, R10, R2, RZ ;  /* 0x000000020a027210 */ /* 0x001fca0007f1e0ff */
[----:B------:R-:W-:-:S05]  /*294c0*/  IMAD.X R3, RZ, RZ, R9, P0 ;  /* 0x000000ffff037224 */ /* 0x000fca00000e0609 */
[----:B------:R-:W-:Y:S04]  /*294d0*/  LDGSTS.E.BYPASS.LTC128B.128 [R7+0x1bc00], desc[UR50][R2.64], !P4 ;  /* 0x1bc0000002077fae */ /* 0x000fe8000e101d72 */
[----:B------:R-:W-:Y:S04]  /*294e0*/  LDGSTS.E.BYPASS.LTC128B.128 [R7+0x1e400], desc[UR50][R2.64+0x40], !P3 ;  /* 0x1e40004002077fae */ /* 0x000fe8000d901d72 */
[----:B------:R0:W-:Y:S04]  /*294f0*/  LDGSTS.E.BYPASS.LTC128B.128 [R7+0x20c00], desc[UR50][R2.64+0x80], !P1 ;  /* 0x20c0008002077fae */ /* 0x0001e8000c901d72 */
[----:B0-----:R0:W4:Y:S02]  /*29500*/  SHFL.IDX PT, R2, R5, RZ, 0x1c1f ;  /* 0x001c1fff05027589 */ /* 0x00112400000e0000 */
.L_x_997:
[----:B----4-:R-:W-:-:S05]  /*29510*/  IADD3 R2, P0, R10, R2, RZ ;  /* 0x000000020a027210 */ /* 0x010fca0007f1e0ff */
        /* <DEDUP_REMOVED lines=9> */
.L_x_730:
        /* <DEDUP_REMOVED lines=11> */
.L_x_731:
[----:B------:R2:W-:Y:S02]  /*29660*/  SYNCS.ARRIVE.TRANS64.A1T0 RZ, [R0+URZ+0x29830], RZ ;  /* 0x029830ff00ff79a7 */ /* 0x0005e4000810003f */
[----:B--23--:R-:W-:-:S05]  /*29670*/  IMAD.U32 R0, RZ, RZ, UR37 ;  /* 0x00000025ff007e24 */ /* 0x00cfca000f8e00ff */
[----:B------:R-:W-:-:S13]  /*29680*/  ISETP.NE.AND P1, PT, R0, 0x3, PT ;  /* 0x000000030000780c */ /* 0x000fda0003f25270 */
[----:B------:R-:W-:Y:S05]  /*29690*/  @!P1 BRA `(.L_x_732) ;  /* 0x0000000000049947 */ /* 0x000fea0003800000 */
[----:B------:R-:W-:Y:S01]  /*296a0*/  BPT.TRAP 0x1 ;  /* 0x000000040000795c */ /* 0x000fe20000300000 */
.L_x_732:
[----:B------:R-:W-:Y:S01]  /*296b0*/  LOP3.LUT R0, R21, 0x1, RZ, 0x3c, !PT ;  /* 0x0000000115007812 */ /* 0x000fe200078e3cff */
[----:B------:R-:W-:Y:S01]  /*296c0*/  BSSY B0, `(.L_x_733) ;  /* 0x0000005000007945 */ /* 0x000fe20003800000 */
[----:B------:R-:W-:Y:S02]  /*296d0*/  LEA R3, R17, R22, 0x3 ;  /* 0x0000001611037211 */ /* 0x000fe400078e18ff */
[----:B------:R-:W-:-:S04]  /*296e0*/  SHF.L.U32 R0, R0, 0x1f, RZ ;  /* 0x0000001f00007819 */ /* 0x000fc800000006ff */
[----:B------:R-:W2:Y:S02]  /*296f0*/  SYNCS.PHASECHK.TRANS64.TRYWAIT P0, [R3+URZ+0x29870], R0 ;  /* 0x02987000030075a7 */ /* 0x000ea4000800017f */
[----:B--2---:R-:W-:Y:S05]  /*29700*/  @!P0 BRA `(.L_x_734) ;  /* 0x0000007c00288947 */ /* 0x004fea0003800000 */
.L_x_998:
[----:B------:R-:W-:Y:S05]  /*29710*/  BSYNC B0 ;  /* 0x0000000000007941 */ /* 0x000fea0003800000 */
.L_x_733:
[----:B------:R-:W-:-:S05]  /*29720*/  IMAD.U32 R2, RZ, RZ, UR39 ;  /* 0x00000027ff027e24 */ /* 0x000fca000f8e00ff */
[----:B------:R-:W-:-:S13]  /*29730*/  ISETP.NE.AND P0, PT, R2, 0x3, PT ;  /* 0x000000030200780c */ /* 0x000fda0003f05270 */
[----:B------:R-:W-:Y:S05]  /*29740*/  @!P0 BRA `(.L_x_735) ;  /* 0x0000000000048947 */ /* 0x000fea0003800000 */
[----:B------:R-:W-:Y:S01]  /*29750*/  BPT.TRAP 0x1 ;  /* 0x000000040000795c */ /* 0x000fe20000300000 */
.L_x_735:
[----:B--2---:R-:W-:Y:S01]  /*29760*/  SHF.L.U32 R0, R21, 0x1f, RZ ;  /* 0x0000001f15007819 */ /* 0x004fe200000006ff */
[----:B------:R-:W-:-:S03]  /*29770*/  IMAD R12, R17, 0x5000, RZ ;  /* 0x00005000110c7824 */ /* 0x000fc600078e02ff */
[----:B------:R-:W2:Y:S02]  /*29780*/  SYNCS.PHASECHK.TRANS64.TRYWAIT P0, [R3+URZ+0x29860], R0 ;  /* 0x02986000030075a7 */ /* 0x000ea4000800017f */
[----:B--2---:R-:W-:Y:S05]  /*29790*/  @!P0 BRA `(.L_x_736) ;  /* 0x0000007c00188947 */ /* 0x004fea0003800000 */
.L_x_999:
[----:B------:R-:W0:Y:S04]  /*297a0*/  LDL R4, [R1+0x1c] ;  /* 0x00001c0001047983 */ /* 0x000e280000100800 */
[----:B------:R-:W3:Y:S04]  /*297b0*/  LDL R2, [R1+0x20] ;  /* 0x0000200001027983 */ /* 0x000ee80000100800 */
[----:B------:R-:W4:Y:S01]  /*297c0*/  LDL R13, [R1+0x18] ;  /* 0x00001800010d7983 */ /* 0x000f220000100800 */
[----:B------:R-:W-:Y:S05]  /*297d0*/  WARPSYNC.ALL ;  /* 0x0000000000007948 */ /* 0x000fea0003800000 */
[----:B------:R-:W-:-:S04]  /*297e0*/  MOV R20, UR39 ;  /* 0x0000002700147c02 */ /* 0x000fc80008000f00 */
[----:B------:R-:W-:Y:S02]  /*297f0*/  ISETP.NE.AND P0, PT, R20, 0x3, PT ;  /* 0x000000031400780c */ /* 0x000fe40003f05270 */
[----:B0-----:R-:W-:-:S05]  /*29800*/  LOP3.LUT R5, R12, R4, RZ, 0xfc, !PT ;  /* 0x000000040c057212 */ /* 0x001fca00078efcff */
[----:B--2---:R-:W-:Y:S01]  /*29810*/  IMAD.IADD R0, R22, 0x1, R5 ;  /* 0x0000000116007824 */ /* 0x004fe200078e0205 */
[----:B----4-:R-:W-:-:S03]  /*29820*/  LOP3.LUT R17, R12, R13, RZ, 0xfc, !PT ;  /* 0x0000000d0c117212 */ /* 0x010fc600078efcff */
[----:B---3--:R-:W-:Y:S01]  /*29830*/  IMAD.IADD R2, R2, 0x1, R0 ;  /* 0x0000000102027824 */ /* 0x008fe200078e0200 */
[----:B------:R-:W0:Y:S01]  /*29840*/  LDSM.16.MT88.4 R4, [R0+0xa400] ;  /* 0x00a400000004783b */ /* 0x000e220000004200 */
        /* <DEDUP_REMOVED lines=20> */
[----:B-1----:R-:W-:Y:S02]  /*29990*/  PRMT R25, R8, 0x7531, R9 ;  /* 0x0000753108197816 */ /* 0x002fe40000000009 */
        /* <DEDUP_REMOVED lines=47> */
.L_x_737:
[----:B-1----:R1:W-:Y:S01]  /*29c90*/  SYNCS.ARRIVE.TRANS64.A1T0 RZ, [R3+URZ+0x29850], RZ ;  /* 0x029850ff03ff79a7 */ /* 0x0023e2000810003f */
[----:B------:R-:W-:Y:S06]  /*29ca0*/  BAR.SYNC.DEFER_BLOCKING 0x2, 0x80 ;  /* 0x0082000000007b1d */ /* 0x000fec0000010000 */
[----:B------:R-:W-:Y:S05]  /*29cb0*/  @!P1 BRA `(.L_x_738) ;  /* 0x0000000000049947 */ /* 0x000fea0003800000 */
[----:B------:R-:W-:Y:S01]  /*29cc0*/  BPT.TRAP 0x1 ;  /* 0x000000040000795c */ /* 0x000fe20000300000 */
.L_x_738:
[----:B------:R-:W2:Y:S01]  /*29cd0*/  LDL R0, [R1+0x10] ;  /* 0x0000100001007983 */ /* 0x000ea20000100800 */
[----:B-1----:R-:W-:Y:S02]  /*29ce0*/  VIADD R3, R3, 0x29880 ;  /* 0x0002988003037836 */ /* 0x002fe40000000000 */
[----:B0-----:R-:W-:Y:S02]  /*29cf0*/  IMAD.MOV.U32 R17, RZ, RZ, R23 ;  /* 0x000000ffff117224 */ /* 0x001fe400078e0017 */
[----:B------:R-:W-:Y:S01]  /*29d00*/  IMAD.MOV.U32 R21, RZ, RZ, R34 ;  /* 0x000000ffff157224 */ /* 0x000fe200078e0022 */
[----:B--2---:R-:W-:-:S04]  /*29d10*/  PRMT R3, R0, 0x654, R3 ;  /* 0x0000065400037816 */ /* 0x004fc80000000003 */
[----:B------:R1:W-:Y:S01]  /*29d20*/  SYNCS.ARRIVE.TRANS64.RED.A1T0 RZ, [R3+URZ], RZ ;  /* 0x000000ff03ff79a7 */ /* 0x0003e2000810043f */
[----:B------:R-:W-:Y:S05]  /*29d30*/  @P2 BRA `(.L_x_739) ;  /* 0xffffffe800242947 */ /* 0x000fea000383ffff */
.L_x_719:
[----:B------:R-:W2:Y:S01]  /*29d40*/  S2R R0, SR_TID.X ;  /* 0x0000000000007919 */ /* 0x000ea20000002100 */
        /* <DEDUP_REMOVED lines=8> */
[----:B01----:R-:W0:Y:S01]  /*29dd0*/  LDC.64 R2, c[0x0][0xc60] ;  /* 0x00031800ff027b82 */ /* 0x003e220000000a00 */
        /* <DEDUP_REMOVED lines=8> */
[----:B0-----:R-:W-:-:S07]  /*29e60*/  IADD3 R16, R0, UR38, R7 ;  /* 0x0000002600107c10 */ /* 0x001fce000fffe007 */
.L_x_741:
[----:B------:R-:W-:Y:S05]  /*29e70*/  BSYNC B0 ;  /* 0x0000000000007941 */ /* 0x000fea0003800000 */
.L_x_740:
[----:B------:R-:W-:Y:S05]  /*29e80*/  @!P0 BRA `(.L_x_742) ;  /* 0x0000000000048947 */ /* 0x000fea0003800000 */
[----:B------:R-:W-:Y:S01]  /*29e90*/  BPT.TRAP 0x1 ;  /* 0x000000040000795c */ /* 0x000fe20000300000 */
.L_x_742:
[----:B------:R-:W-:Y:S01]  /*29ea0*/  LOP3.LUT R0, R34, 0x1, RZ, 0x3c, !PT ;  /* 0x0000000122007812 */ /* 0x000fe200078e3cff */
[----:B------:R-:W-:Y:S01]  /*29eb0*/  BSSY B0, `(.L_x_743) ;  /* 0x0000005000007945 */ /* 0x000fe20003800000 */
[----:B------:R-:W-:Y:S02]  /*29ec0*/  LEA R17, R23, R22, 0x3 ;  /* 0x0000001617117211 */ /* 0x000fe400078e18ff */
[----:B------:R-:W-:-:S04]  /*29ed0*/  SHF.L.U32 R0, R0, 0x1f, RZ ;  /* 0x0000001f00007819 */ /* 0x000fc800000006ff */
[----:B------:R-:W2:Y:S02]  /*29ee0*/  SYNCS.PHASECHK.TRANS64.TRYWAIT P1, [R17+URZ+0x29870], R0 ;  /* 0x02987000110075a7 */ /* 0x000ea4000802017f */
[----:B--2---:R-:W-:Y:S05]  /*29ef0*/  @!P1 BRA `(.L_x_744) ;  /* 0x0000007400549947 */ /* 0x004fea0003800000 */
.L_x_1000:
[----:B------:R-:W-:Y:S05]  /*29f00*/  BSYNC B0 ;  /* 0x0000000000007941 */ /* 0x000fea0003800000 */
.L_x_743:
[----:B------:R-:W-:-:S05]  /*29f10*/  IMAD.U32 R2, RZ, RZ, UR39 ;  /* 0x00000027ff027e24 */ /* 0x000fca000f8e00ff */
[----:B------:R-:W-:-:S13]  /*29f20*/  ISETP.NE.AND P1, PT, R2, 0x3, PT ;  /* 0x000000030200780c */ /* 0x000fda0003f25270 */
[----:B------:R-:W-:Y:S05]  /*29f30*/  @!P1 BRA `(.L_x_745) ;  /* 0x0000000000049947 */ /* 0x000fea0003800000 */
[----:B------:R-:W-:Y:S01]  /*29f40*/  BPT.TRAP 0x1 ;  /* 0x000000040000795c */ /* 0x000fe20000300000 */
.L_x_745:
[----:B--2---:R-:W-:-:S04]  /*29f50*/  SHF.L.U32 R0, R34, 0x1f, RZ ;  /* 0x0000001f22007819 */ /* 0x004fc800000006ff */
[----:B------:R-:W2:Y:S02]  /*29f60*/  SYNCS.PHASECHK.TRANS64.TRYWAIT P1, [R17+URZ+0x29860], R0 ;  /* 0x02986000110075a7 */ /* 0x000ea4000802017f */
[----:B--2---:R-:W-:Y:S05]  /*29f70*/  @!P1 BRA `(.L_x_746) ;  /* 0x0000007400489947 */ /* 0x004fea0003800000 */
.L_x_1001:
[----:B------:R-:W0:Y:S04]  /*29f80*/  LDL R2, [R1+0x1c] ;  /* 0x00001c0001027983 */ /* 0x000e280000100800 */
[----:B------:R-:W3:Y:S04]  /*29f90*/  LDL R13, [R1+0x20] ;  /* 0x00002000010d7983 */ /* 0x000ee80000100800 */
[----:B------:R-:W4:Y:S01]  /*29fa0*/  LDL R12, [R1+0x18] ;  /* 0x00001800010c7983 */ /* 0x000f220000100800 */
[----:B--2---:R-:W-:Y:S01]  /*29fb0*/  IMAD R0, R23, 0x5000, RZ ;  /* 0x0000500017007824 */ /* 0x004fe200078e02ff */
[----:B------:R-:W-:Y:S05]  /*29fc0*/  WARPSYNC.ALL ;  /* 0x0000000000007948 */ /* 0x000fea0003800000 */
[----:B------:R-:W-:-:S04]  /*29fd0*/  MOV R18, UR39 ;  /* 0x0000002700127c02 */ /* 0x000fc80008000f00 */
[----:B------:R-:W-:Y:S02]  /*29fe0*/  ISETP.NE.AND P1, PT, R18, 0x3, PT ;  /* 0x000000031200780c */ /* 0x000fe40003f25270 */
[----:B01----:R-:W-:-:S05]  /*29ff0*/  LOP3.LUT R3, R0, R2, RZ, 0xfc, !PT ;  /* 0x0000000200037212 */ /* 0x003fca00078efcff */
[----:B------:R-:W-:Y:S01]  /*2a000*/  IMAD.IADD R2, R22, 0x1, R3 ;  /* 0x0000000116027824 */ /* 0x000fe200078e0203 */
        /* <DEDUP_REMOVED lines=9> */
[----:B------:R0:W-:Y:S02]  /*2a0a0*/  STSM.16.M88.4 [R0+0x400], R8 ;  /* 0x0004000800007844 */ /* 0x0001e40000000200 */
        /* <DEDUP_REMOVED lines=47> */
[----:B------:R1:W-:Y:S01]  /*2a3a0*/  STSM.16.M88.4 [R0+0x4400], R12 ;  /* 0x0044000c00007844 */ /* 0x0003e20000000200 */
[C-C-:B0-----:R-:W-:Y:S02]  /*2a3b0*/  PRMT R8, R4.reuse, 0x6420, R5.reuse ;  /* 0x0000642004087816 */ /* 0x141fe40000000005 */
[----:B------:R-:W-:Y:S02]  /*2a3c0*/  PRMT R9, R4, 0x7531, R5 ;  /* 0x0000753104097816 */ /* 0x000fe40000000005 */
[----:B------:R-:W-:-:S02]  /*2a3d0*/  PRMT R10, R6, 0x6420, R7 ;  /* 0x00006420060a7816 */ /* 0x000fc40000000007 */
[----:B------:R-:W-:-:S05]  /*2a3e0*/  PRMT R11, R6, 0x7531, R7 ;  /* 0x00007531060b7816 */ /* 0x000fca0000000007 */
[----:B------:R1:W-:Y:S01]  /*2a3f0*/  STSM.16.M88.4 [R0+0x4c00], R8 ;  /* 0x004c000800007844 */ /* 0x0003e20000000200 */
[----:B------:R-:W-:Y:S01]  /*2a400*/  @!PT LDS RZ, [RZ] ;  /* 0x00000000fffff984 */ /* 0x000fe20000000800 */
[----:B------:R-:W-:Y:S01]  /*2a410*/  @!PT LDS RZ, [RZ] ;  /* 0x00000000fffff984 */ /* 0x000fe20000000800 */
[----:B------:R-:W-:Y:S01]  /*2a420*/  @!PT LDS RZ, [RZ] ;  /* 0x00000000fffff984 */ /* 0x000fe20000000800 */
[----:B------:R-:W-:Y:S01]  /*2a430*/  @!PT LDS RZ, [RZ] ;  /* 0x00000000fffff984 */ /* 0x000fe20000000800 */
[----:B------:R0:W-:Y:S06]  /*2a440*/  MEMBAR.ALL.CTA ;  /* 0x0000000000007992 */ /* 0x0001ec0000008000 */
[----:B0-----:R-:W0:Y:S01]  /*2a450*/  FENCE.VIEW.ASYNC.S ;  /* 0x00000000000073c6 */ /* 0x001e220000000000 */
[----:B------:R-:W-:Y:S05]  /*2a460*/  @!P1 BRA `(.L_x_747) ;  /* 0x0000000000049947 */ /* 0x000fea0003800000 */
[----:B------:R-:W-:Y:S01]  /*2a470*/  BPT.TRAP 0x1 ;  /* 0x000000040000795c */ /* 0x000fe20000300000 */
.L_x_747:
[----:B0-----:R0:W-:Y:S01]  /*2a480*/  SYNCS.ARRIVE.TRANS64.A1T0 RZ, [R17+URZ+0x29850], RZ ;  /* 0x029850ff11ff79a7 */ /* 0x0011e2000810003f */
[----:B------:R-:W-:Y:S06]  /*2a490*/  BAR.SYNC.DEFER_BLOCKING 0x2, 0x80 ;  /* 0x0082000000007b1d */ /* 0x000fec0000010000 */
[----:B------:R-:W-:Y:S05]  /*2a4a0*/  @!P0 BRA `(.L_x_748) ;  /* 0x0000000000048947 */ /* 0x000fea0003800000 */
[----:B------:R-:W-:Y:S01]  /*2a4b0*/  BPT.TRAP 0x1 ;  /* 0x000000040000795c */ /* 0x000fe20000300000 */
.L_x_748:
[----:B-1----:R-:W2:Y:S01]  /*2a4c0*/  LDL R0, [R1+0x10] ;  /* 0x0000100001007983 */ /* 0x002ea20000100800 */
[----:B0-----:R-:W-:Y:S02]  /*2a4d0*/  VIADD R17, R17, 0x29880 ;  /* 0x0002988011117836 */ /* 0x001fe40000000000 */
[----:B------:R-:W-:-:S05]  /*2a4e0*/  VIADD R23, R23, 0x1 ;  /* 0x0000000117177836 */ /* 0x000fca0000000000 */
[----:B------:R-:W-:-:S04]  /*2a4f0*/  ISETP.NE.AND P0, PT, R23, 0x2, PT ;  /* 0x000000021700780c */ /* 0x000fc80003f05270 */
[----:B------:R-:W-:Y:S02]  /*2a500*/  SEL R3, RZ, 0x1, P0 ;  /* 0x00000001ff037807 */ /* 0x000fe40000000000 */
[----:B------:R-:W-:Y:S02]  /*2a510*/  SEL R23, R23, RZ, P0 ;  /* 0x000000ff17177207 */ /* 0x000fe40000000000 */
[----:B------:R-:W-:Y:S02]  /*2a520*/  LOP3.LUT R34, R34, R3, RZ, 0x3c, !PT ;  /* 0x0000000322227212 */ /* 0x000fe400078e3cff */
[----:B--2---:R-:W-:-:S04]  /*2a530*/  PRMT R17, R0, 0x654, R17 ;  /* 0x0000065400117816 */ /* 0x004fc80000000011 */
[----:B------:R0:W-:Y:S03]  /*2a540*/  SYNCS.ARRIVE.TRANS64.RED.A1T0 RZ, [R17+URZ], RZ ;  /* 0x000000ff11ff79a7 */ /* 0x0001e6000810043f */
.L_x_687:
[----:B------:R-:W2:Y:S02]  /*2a550*/  LDL R0, [R1] ;  /* 0x0000000001007983 */ /* 0x000ea40000100800 */
[----:B--2---:R-:W-:-:S13]  /*2a560*/  LOP3.LUT P0, RZ, R0, 0x100, RZ, 0xc0, !PT ;  /* 0x0000010000ff7812 */ /* 0x004fda000780c0ff */
[----:B------:R-:W-:Y:S05]  /*2a570*/  @!P0 BRA `(.L_x_749) ;  /* 0x0000000000288947 */ /* 0x000fea0003800000 */
[----:B------:R-:W-:Y:S05]  /*2a580*/  WARPSYNC.ALL ;  /* 0x0000000000007948 */ /* 0x000fea0003800000 */
[----:B------:R-:W1:Y:S08]  /*2a590*/  S2UR UR4, SR_CgaCtaId ;  /* 0x00000000000479c3 */ /* 0x000e700000008800 */
[----:B------:R-:W-:Y:S01]  /*2a5a0*/  BAR.SYNC.DEFER_BLOCKING 0x5, 0x180 ;  /* 0x0146000000007b1d */ /* 0x000fe20000010000 */
[----:B0-----:R-:W-:Y:S01]  /*2a5b0*/  MOV R22, 0x400 ;  /* 0x0000040000167802 */ /* 0x001fe20000000f00 */
[----:B-1----:R-:W-:-:S05]  /*2a5c0*/  IMAD.U32 R0, RZ, RZ, UR4 ;  /* 0x00000004ff007e24 */ /* 0x002fca000f8e00ff */
[----:B------:R-:W-:Y:S01]  /*2a5d0*/  LEA R22, R0, R22, 0x18 ;  /* 0x0000001600167211 */ /* 0x000fe200078ec0ff */
[----:B------:R3:W-:Y:S04]  /*2a5e0*/  STL [R1+0x10], R0 ;  /* 0x0000100001007387 */ /* 0x0007e80000100800 */
[----:B------:R3:W4:Y:S01]  /*2a5f0*/  LDS.128 R16, [R22+0x298d0] ;  /* 0x0298d00016107984 */ /* 0x0007220000000c00 */
[----:B------:R-:W-:Y:S06]  /*2a600*/  BAR.ARV 0x4, 0x180 ;  /* 0x0106000000007b1d */ /* 0x000fec0000002000 */
[----:B------:R-:W-:Y:S05]  /*2a610*/  BRA `(.L_x_750) ;  /* 0x0000000800d87947 */ /* 0x000fea0003800000 */
.L_x_749:
[----:B------:R-:W1:Y:S01]  /*2a620*/  S2R R0, SR_TID.X ;  /* 0x0000000000007919 */ /* 0x000e620000002100 */
[----:B------:R-:W-:Y:S01]  /*2a630*/  UMOV UR4, 0xffffffff ;  /* 0xffffffff00047882 */ /* 0x000fe20000000000 */
[----:B-1----:R-:W-:-:S04]  /*2a640*/  LOP3.LUT R9, R0, 0x1f, RZ, 0xc0, !PT ;  /* 0x0000001f00097812 */ /* 0x002fc800078ec0ff */
[----:B------:R-:W-:Y:S01]  /*2a650*/  ISETP.NE.AND P0, PT, R9, 0x1f, PT ;  /* 0x0000001f0900780c */ /* 0x000fe20003f05270 */
[----:B------:R-:W-:-:S12]  /*2a660*/  BRA.DIV UR4, `(.L_x_751) ;  /* 0x0000006e04a07947 */ /* 0x000fd8000b800000 */
[----:B0-----:R-:W-:Y:S01]  /*2a670*/  IMAD.IADD R7, R19, 0x1, R9 ;  /* 0x0000000113077824 */ /* 0x001fe200078e0209 */
[----:B------:R-:W-:-:S04]  /*2a680*/  ULDC UR4, c[0x0][0xc3c] ;  /* 0x00030f0000047ab9 */ /* 0x000fc80000000800 */
[----:B------:R-:W-:-:S13]  /*2a690*/  ISETP.GE.OR P1, PT, R7, UR4, !P0 ;  /* 0x0000000407007c0c */ /* 0x000fda000c726670 */
[----:B------:R-:W0:Y:S08]  /*2a6a0*/  @!P1 LDC.64 R2, c[0x0][0xc80] ;  /* 0x00032000ff029b82 */ /* 0x000e300000000a00 */
[----:B------:R-:W1:Y:S01]  /*2a6b0*/  @!P1 LDC.64 R4, c[0x0][0xc78] ;  /* 0x00031e00ff049b82 */ /* 0x000e620000000a00 */
[----:B0-----:R-:W-:-:S05]  /*2a6c0*/  @!P1 IMAD.WIDE R2, R7, 0x4, R2 ;  /* 0x0000000407029825 */ /* 0x001fca00078e0202 */
[----:B------:R1:W2:Y:S02]  /*2a6d0*/  @!P1 LDG.E R8, desc[UR50][R2.64] ;  /* 0x0000003202089981 */ /* 0x0002a4000c1e1900 */
[----:B-1----:R-:W-:-:S05]  /*2a6e0*/  @!P1 IMAD.WIDE R2, R7, 0x4, R4 ;  /* 0x0000000407029825 */ /* 0x002fca00078e0204 */
[----:B------:R-:W3:Y:S01]  /*2a6f0*/  @!P1 LDG.E R5, desc[UR50][R2.64] ;  /* 0x0000003202059981 */ /* 0x000ee2000c1e1900 */
[----:B------:R-:W-:Y:S01]  /*2a700*/  MOV R7, RZ ;  /* 0x000000ff00077202 */ /* 0x000fe20000000f00 */
[----:B------:R-:W-:Y:S01]  /*2a710*/  IMAD.MOV.U32 R4, RZ, RZ, RZ ;  /* 0x000000ffff047224 */ /* 0x000fe200078e00ff */
[C---:B------:R-:W-:Y:S01]  /*2a720*/  ISETP.GE.U32.AND P2, PT, R9.reuse, 0x2, PT ;  /* 0x000000020900780c */ /* 0x040fe20003f46070 */
[----:B------:R-:W-:Y:S01]  /*2a730*/  SHFL.IDX PT, R0, R16, RZ, 0x1f ;  /* 0x00001fff10007589 */ /* 0x000fe200000e0000 */
[C---:B------:R-:W-:Y:S02]  /*2a740*/  ISETP.GE.U32.AND P3, PT, R9.reuse, 0x4, PT ;  /* 0x000000040900780c */ /* 0x040fe40003f66070 */
[C---:B------:R-:W-:Y:S01]  /*2a750*/  ISETP.GE.U32.AND P4, PT, R9.reuse, 0x8, PT ;  /* 0x000000080900780c */ /* 0x040fe20003f86070 */
[----:B------:R0:W-:Y:S01]  /*2a760*/  SHFL.IDX PT, R6, R16, 0x1, 0x1f ;  /* 0x00201f0010067f89 */ /* 0x0001e200000e0000 */
[----:B------:R-:W-:Y:S01]  /*2a770*/  ISETP.GE.U32.AND P5, PT, R9, 0x10, PT ;  /* 0x000000100900780c */ /* 0x000fe20003fa6070 */
[----:B0-----:R-:W-:-:S02]  /*2a780*/  IMAD.MOV.U32 R16, RZ, RZ, RZ ;  /* 0x000000ffff107224 */ /* 0x001fc400078e00ff */
[----:B--2---:R-:W-:Y:S02]  /*2a790*/  @!P1 IMAD.MOV.U32 R7, RZ, RZ, R8 ;  /* 0x000000ffff079224 */ /* 0x004fe400078e0008 */
[----:B---3--:R-:W-:Y:S01]  /*2a7a0*/  @!P1 IMAD.MOV.U32 R4, RZ, RZ, R5 ;  /* 0x000000ffff049224 */ /* 0x008fe200078e0005 */
[----:B------:R-:W-:-:S03]  /*2a7b0*/  ISETP.NE.AND P1, PT, R9, RZ, PT ;  /* 0x000000ff0900720c */ /* 0x000fc60003f25270 */
[----:B------:R-:W-:-:S05]  /*2a7c0*/  IMAD R13, R4, R7, RZ ;  /* 0x00000007040d7224 */ /* 0x000fca00078e02ff */
        /* <DEDUP_REMOVED lines=15> */
[----:B------:R0:W1:Y:S02]  /*2a8c0*/  SHFL.IDX PT, R14, R3, 0x1f, 0x1f ;  /* 0x03e01f00030e7f89 */ /* 0x00006400000e0000 */
.L_x_1011:
[----:B------:R-:W-:Y:S02]  /*2a8d0*/  ULDC UR4, c[0x0][0xc38] ;  /* 0x00030e0000047ab9 */ /* 0x000fe40000000800 */
[----:B------:R-:W-:-:S05]  /*2a8e0*/  MOV R2, UR4 ;  /* 0x0000000400027c02 */ /* 0x000fca0008000f00 */
[----:B-1----:R-:W-:-:S04]  /*2a8f0*/  IMAD R5, R14, R2, RZ ;  /* 0x000000020e057224 */ /* 0x002fc800078e02ff */
[----:B------:R-:W-:-:S05]  /*2a900*/  IMAD.IADD R6, R6, 0x1, R5 ;  /* 0x0000000106067824 */ /* 0x000fca00078e0205 */
[----:B------:R-:W-:-:S13]  /*2a910*/  ISETP.GT.AND P6, PT, R6, R0, PT ;  /* 0x000000000600720c */ /* 0x000fda0003fc4270 */
[----:B------:R-:W-:Y:S05]  /*2a920*/  @P6 BRA `(.L_x_752) ;  /* 0x0000000000a46947 */ /* 0x000fea0003800000 */
.L_x_755:
[----:B------:R-:W1:Y:S01]  /*2a930*/  LDC R2, c[0x0][0xc3c] ;  /* 0x00030f00ff027b82 */ /* 0x000e620000000800 */
[----:B------:R-:W-:-:S05]  /*2a940*/  VIADD R19, R19, 0x1f ;  /* 0x0000001f13137836 */ /* 0x000fca0000000000 */
[----:B-1----:R-:W-:-:S13]  /*2a950*/  ISETP.GE.AND P6, PT, R19, R2, PT ;  /* 0x000000021300720c */ /* 0x002fda0003fc6270 */
[----:B------:R-:W-:Y:S05]  /*2a960*/  @P6 BRA `(.L_x_753) ;  /* 0x0000000400b86947 */ /* 0x000fea0003800000 */
[----:B0-----:R-:W0:Y:S01]  /*2a970*/  S2R R3, SR_TID.X ;  /* 0x0000000000037919 */ /* 0x001e220000002100 */
[----:B------:R-:W-:Y:S01]  /*2a980*/  IMAD.MOV.U32 R7, RZ, RZ, RZ ;  /* 0x000000ffff077224 */ /* 0x000fe200078e00ff */
[----:B0-----:R-:W-:-:S05]  /*2a990*/  LOP3.LUT R3, R3, 0x1f, RZ, 0xc0, !PT ;  /* 0x0000001f03037812 */ /* 0x001fca00078ec0ff */
[----:B------:R-:W-:-:S05]  /*2a9a0*/  IMAD.IADD R9, R19, 0x1, R3 ;  /* 0x0000000113097824 */ /* 0x000fca00078e0203 */
[----:B------:R-:W-:-:S13]  /*2a9b0*/  ISETP.GE.OR P6, PT, R9, R2, !P0 ;  /* 0x000000020900720c */ /* 0x000fda00047c6670 */
[----:B------:R-:W0:Y:S08]  /*2a9c0*/  @!P6 LDC.64 R2, c[0x0][0xc80] ;  /* 0x00032000ff02eb82 */ /* 0x000e300000000a00 */
[----:B------:R-:W1:Y:S01]  /*2a9d0*/  @!P6 LDC.64 R4, c[0x0][0xc78] ;  /* 0x00031e00ff04eb82 */ /* 0x000e620000000a00 */
[----:B0-----:R-:W-:-:S05]  /*2a9e0*/  @!P6 IMAD.WIDE R2, R9, 0x4, R2 ;  /* 0x000000040902e825 */ /* 0x001fca00078e0202 */
[----:B------:R1:W2:Y:S02]  /*2a9f0*/  @!P6 LDG.E R7, desc[UR50][R2.64] ;  /* 0x000000320207e981 */ /* 0x0002a4000c1e1900 */
[----:B-1----:R-:W-:Y:S01]  /*2aa00*/  @!P6 IMAD.WIDE R2, R9, 0x4, R4 ;  /* 0x000000040902e825 */ /* 0x002fe200078e0204 */
[----:B------:R-:W-:-:S06]  /*2aa10*/  MOV R4, RZ ;  /* 0x000000ff00047202 */ /* 0x000fcc0000000f00 */
[----:B------:R-:W2:Y:S01]  /*2aa20*/  @!P6 LDG.E R4, desc[UR50][R2.64] ;  /* 0x000000320204e981 */ /* 0x000ea2000c1e1900 */
[----:B------:R-:W-:Y:S01]  /*2aa30*/  UMOV UR4, 0xffffffff ;  /* 0xffffffff00047882 */ /* 0x000fe20000000000 */
[----:B--2---:R-:W-:Y:S02]  /*2aa40*/  IMAD R13, R4, R7, RZ ;  /* 0x00000007040d7224 */ /* 0x004fe400078e02ff */
[----:B------:R-:W-:Y:S05]  /*2aa50*/  BRA.DIV UR4, `(.L_x_754) ;  /* 0x0000006e04e07947 */ /* 0x000fea000b800000 */
        /* <DEDUP_REMOVED lines=15> */
[----:B------:R0:W1:Y:S02]  /*2ab50*/  SHFL.IDX PT, R14, R3, 0x1f, 0x1f ;  /* 0x03e01f00030e7f89 */ /* 0x00006400000e0000 */
.L_x_1019:
[----:B------:R-:W-:Y:S02]  /*2ab60*/  ULDC UR4, c[0x0][0xc38] ;  /* 0x00030e0000047ab9 */ /* 0x000fe40000000800 */
[----:B------:R-:W-:-:S04]  /*2ab70*/  IMAD.U32 R2, RZ, RZ, UR4 ;  /* 0x00000004ff027e24 */ /* 0x000fc8000f8e00ff */
[----:B-1----:R-:W-:-:S04]  /*2ab80*/  IMAD R5, R14, R2, RZ ;  /* 0x000000020e057224 */ /* 0x002fc800078e02ff */
[----:B------:R-:W-:-:S05]  /*2ab90*/  IMAD.IADD R6, R5, 0x1, R6 ;  /* 0x0000000105067824 */ /* 0x000fca00078e0206 */
[----:B------:R-:W-:-:S13]  /*2aba0*/  ISETP.GT.AND P6, PT, R6, R0, PT ;  /* 0x000000000600720c */ /* 0x000fda0003fc4270 */
[----:B------:R-:W-:Y:S05]  /*2abb0*/  @!P6 BRA `(.L_x_755) ;  /* 0xfffffffc005ce947 */ /* 0x000fea000383ffff */
.L_x_752:
[----:B------:R-:W-:Y:S01]  /*2abc0*/  IMAD.IADD R6, R6, 0x1, -R5 ;  /* 0x0000000106067824 */ /* 0x000fe200078e0a05 */
[----:B------:R-:W-:-:S03]  /*2abd0*/  UMOV UR4, 0xffffffff ;  /* 0xffffffff00047882 */ /* 0x000fc60000000000 */
[----:B------:R-:W-:-:S05]  /*2abe0*/  IMAD R5, R3, R2, R6 ;  /* 0x0000000203057224 */ /* 0x000fca00078e0206 */
[----:B------:R-:W-:Y:S01]  /*2abf0*/  ISETP.GT.AND P6, PT, R5, R0, PT ;  /* 0x000000000500720c */ /* 0x000fe20003fc4270 */
[----:B------:R-:W-:-:S12]  /*2ac00*/  BRA.DIV UR4, `(.L_x_756) ;  /* 0x00000072042c7947 */ /* 0x000fd8000b800000 */
[----:B------:R-:W-:-:S04]  /*2ac10*/  VOTE.ANY R8, PT, !P6 ;  /* 0x0000000000087806 */ /* 0x000fc800070e0100 */
[----:B------:R-:W1:Y:S02]  /*2ac20*/  POPC R5, R8 ;  /* 0x0000000800057309 */ /* 0x000e640000000000 */
[----:B-1----:R1:W2:Y:S04]  /*2ac30*/  SHFL.IDX PT, R7, R7, R5, 0x1f ;  /* 0x00001f0507077589 */ /* 0x0022a800000e0000 */
[----:B------:R1:W3:Y:S02]  /*2ac40*/  SHFL.IDX PT, R4, R4, R5, 0x1f ;  /* 0x00001f0504047589 */ /* 0x0002e400000e0000 */
.L_x_1024:
[----:B------:R-:W-:-:S13]  /*2ac50*/  ISETP.NE.AND P0, PT, R8, RZ, PT ;  /* 0x000000ff0800720c */ /* 0x000fda0003f05270 */
[----:B------:R-:W-:Y:S05]  /*2ac60*/  @!P0 BRA `(.L_x_757) ;  /* 0x0000000000108947 */ /* 0x000fea0003800000 */
[----:B------:R-:W-:Y:S01]  /*2ac70*/  UMOV UR4, 0xffffffff ;  /* 0xffffffff00047882 */ /* 0x000fe20000000000 */
[----:B------:R-:W-:Y:S02]  /*2ac80*/  VIADD R12, R5, 0xffffffff ;  /* 0xffffffff050c7836 */ /* 0x000fe40000000000 */
[----:B------:R-:W-:Y:S05]  /*2ac90*/  BRA.DIV UR4, `(.L_x_758) ;  /* 0x0000007204647947 */ /* 0x000fea000b800000 */
[----:B------:R4:W0:Y:S02]  /*2aca0*/  SHFL.IDX PT, R16, R3, R12, 0x1f ;  /* 0x00001f0c03107589 */ /* 0x00082400000e0000 */
.L_x_757:
[-C--:B--2---:R-:W-:Y:S01]  /*2acb0*/  IABS R8, R7.reuse ;  /* 0x0000000700087213 */ /* 0x084fe20000000000 */
[----:B0-----:R-:W-:Y:S01]  /*2acc0*/  IMAD R16, R16, R2, R6 ;  /* 0x0000000210107224 */ /* 0x001fe200078e0206 */
[----:B------:R-:W-:Y:S01]  /*2acd0*/  IABS R6, R7 ;  /* 0x0000000700067213 */ /* 0x000fe20000000000 */
[----:B------:R-:W-:Y:S01]  /*2ace0*/  IMAD.MOV.U32 R2, RZ, RZ, RZ ;  /* 0x000000ffff027224 */ /* 0x000fe200078e00ff */
[----:B------:R-:W0:Y:S01]  /*2acf0*/  I2F.RP R9, R8 ;  /* 0x0000000800097306 */ /* 0x000e220000209400 */
[----:B------:R-:W-:Y:S02]  /*2ad00*/  IMAD.IADD R0, R0, 0x1, -R16 ;  /* 0x0000000100007824 */ /* 0x000fe400078e0a10 */
[----:B------:R-:W-:Y:S02]  /*2ad10*/  IMAD.MOV R6, RZ, RZ, -R6 ;  /* 0x000000ffff067224 */ /* 0x000fe400078e0a06 */
[----:B------:R-:W-:-:S03]  /*2ad20*/  IMAD.IADD R19, R5, 0x1, R19 ;  /* 0x0000000105137824 */ /* 0x000fc600078e0213 */
[----:B0-----:R-:W4:Y:S02]  /*2ad30*/  MUFU.RCP R9, R9 ;  /* 0x0000000900097308 */ /* 0x001f240000001000 */
[----:B----4-:R-:W-:-:S06]  /*2ad40*/  IADD3 R3, R9, 0xffffffe, RZ ;  /* 0x0ffffffe09037810 */ /* 0x010fcc0007ffe0ff */
[----:B------:R-:W0:Y:S02]  /*2ad50*/  F2I.FTZ.U32.TRUNC.NTZ R3, R3 ;  /* 0x0000000300037305 */ /* 0x000e24000021f000 */
[----:B0-----:R-:W-:-:S04]  /*2ad60*/  IMAD.MOV R11, RZ, RZ, -R3 ;  /* 0x000000ffff0b7224 */ /* 0x001fc800078e0a03 */
[----:B------:R-:W-:-:S04]  /*2ad70*/  IMAD R11, R11, R8, RZ ;  /* 0x000000080b0b7224 */ /* 0x000fc800078e02ff */
[----:B------:R-:W-:Y:S01]  /*2ad80*/  IMAD.HI.U32 R2, R3, R11, R2 ;  /* 0x0000000b03027227 */ /* 0x000fe200078e0002 */
[----:B------:R-:W-:-:S05]  /*2ad90*/  IABS R3, R0 ;  /* 0x0000000000037213 */ /* 0x000fca0000000000 */
[----:B------:R-:W-:-:S04]  /*2ada0*/  IMAD.HI.U32 R9, R2, R3, RZ ;  /* 0x0000000302097227 */ /* 0x000fc800078e00ff */
[----:B------:R-:W-:Y:S01]  /*2adb0*/  IMAD R3, R9, R6, R3 ;  /* 0x0000000609037224 */ /* 0x000fe200078e0203 */
[----:B---3--:R-:W-:Y:S01]  /*2adc0*/  IABS R6, R4 ;  /* 0x0000000400067213 */ /* 0x008fe20000000000 */
[----:B------:R-:W-:-:S03]  /*2add0*/  IMAD.MOV.U32 R2, RZ, RZ, RZ ;  /* 0x000000ffff027224 */ /* 0x000fc600078e00ff */
[----:B------:R-:W-:-:S13]  /*2ade0*/  ISETP.GT.U32.AND P1, PT, R8, R3, PT ;  /* 0x000000030800720c */ /* 0x000fda0003f24070 */
[-C--:B------:R-:W-:Y:S01]  /*2adf0*/  @!P1 IADD3 R3, R3, -R8.reuse, RZ ;  /* 0x8000000803039210 */ /* 0x080fe20007ffe0ff */
[----:B------:R-:W-:Y:S01]  /*2ae00*/  @!P1 VIADD R9, R9, 0x1 ;  /* 0x0000000109099836 */ /* 0x000fe20000000000 */
[----:B------:R-:W-:Y:S02]  /*2ae10*/  ISETP.NE.AND P1, PT, R7, RZ, PT ;  /* 0x000000ff0700720c */ /* 0x000fe40003f25270 */
[----:B------:R-:W-:Y:S02]  /*2ae20*/  ISETP.GE.U32.AND P0, PT, R3, R8, PT ;  /* 0x000000080300720c */ /* 0x000fe40003f06070 */
[----:B------:R-:W0:Y:S11]  /*2ae30*/  I2F.RP R8, R6 ;  /* 0x0000000600087306 */ /* 0x000e360000209400 */
[----:B------:R-:W-:Y:S01]  /*2ae40*/  @P0 IADD3 R9, R9, 0x1, RZ ;  /* 0x0000000109090810 */ /* 0x000fe20007ffe0ff */
        /* <DEDUP_REMOVED lines=8> */
[----:B------:R-:W-:-:S04]  /*2aed0*/  LOP3.LUT R3, R0, R7, RZ, 0x3c, !PT ;  /* 0x0000000700037212 */ /* 0x000fc800078e3cff */
[----:B------:R-:W-:-:S13]  /*2aee0*/  ISETP.GE.AND P2, PT, R3, RZ, PT ;  /* 0x000000ff0300720c */ /* 0x000fda0003f46270 */
[----:B------:R-:W-:Y:S01]  /*2aef0*/  @!P2 IMAD.MOV R9, RZ, RZ, -R9 ;  /* 0x000000ffff09a224 */ /* 0x000fe200078e0a09 */
[----:B------:R-:W-:-:S04]  /*2af00*/  @!P1 LOP3.LUT R9, RZ, R7, RZ, 0x33, !PT ;  /* 0x00000007ff099212 */ /* 0x000fc800078e33ff */
[-C--:B------:R-:W-:Y:S01]  /*2af10*/  IABS R3, R9.reuse ;  /* 0x0000000900037213 */ /* 0x080fe20000000000 */
[----:B------:R-:W-:-:S04]  /*2af20*/  IMAD R7, R7, R9, RZ ;  /* 0x0000000907077224 */ /* 0x000fc800078e02ff */
[----:B------:R-:W-:Y:S01]  /*2af30*/  IMAD.HI.U32 R2, R2, R3, RZ ;  /* 0x0000000302027227 */ /* 0x000fe200078e00ff */
[----:B------:R-:W-:-:S03]  /*2af40*/  IADD3 R17, R0, -R7, RZ ;  /* 0x8000000700117210 */ /* 0x000fc60007ffe0ff */
        /* <DEDUP_REMOVED lines=8> */
[----:B------:R-:W-:-:S06]  /*2afd0*/  @P0 IADD3 R2, R2, 0x1, RZ ;  /* 0x0000000102020810 */ /* 0x000fcc0007ffe0ff */
[----:B------:R-:W-:Y:S01]  /*2afe0*/  @!P2 IMAD.MOV R2, RZ, RZ, -R2 ;  /* 0x000000ffff02a224 */ /* 0x000fe200078e0a02 */
[----:B------:R-:W-:-:S05]  /*2aff0*/  @!P1 LOP3.LUT R2, RZ, R4, RZ, 0x33, !PT ;  /* 0x00000004ff029212 */ /* 0x000fca00078e33ff */
[--C-:B------:R-:W-:Y:S02]  /*2b000*/  IMAD.MOV R3, RZ, RZ, -R2.reuse ;  /* 0x000000ffff037224 */ /* 0x100fe400078e0a02 */
[C---:B------:R-:W-:Y:S02]  /*2b010*/  IMAD R2, R4.reuse, 0x1000000, R2 ;  /* 0x0100000004027824 */ /* 0x040fe400078e0202 */
[----:B------:R-:W-:-:S04]  /*2b020*/  IMAD R9, R4, R3, R9 ;  /* 0x0000000304097224 */ /* 0x000fc800078e0209 */
[----:B------:R-:W-:Y:S01]  /*2b030*/  IMAD R18, R9, 0x10000, R2 ;  /* 0x0001000009127824 */ /* 0x000fe200078e0202 */
[----:B------:R-:W-:Y:S06]  /*2b040*/  BRA `(.L_x_759) ;  /* 0x00000000001c7947 */ /* 0x000fec0003800000 */
.L_x_753:
[----:B------:R-:W-:Y:S01]  /*2b050*/  UMOV UR4, URZ ;  /* 0x0000003f00047c82 */ /* 0x000fe20008000000 */
[----:B------:R-:W-:Y:S01]  /*2b060*/  UMOV UR5, URZ ;  /* 0x0000003f00057c82 */ /* 0x000fe20008000000 */
[----:B------:R-:W-:Y:S01]  /*2b070*/  ULDC UR6, c[0x0][0xc3c] ;  /* 0x00030f0000067ab9 */ /* 0x000fe20000000800 */
[----:B------:R-:W-:Y:S01]  /*2b080*/  IMAD.MOV.U32 R16, RZ, RZ, R0 ;  /* 0x000000ffff107224 */ /* 0x000fe200078e0000 */
[----:B------:R-:W-:Y:S01]  /*2b090*/  MOV R19, UR6 ;  /* 0x0000000600137c02 */ /* 0x000fe20008000f00 */
[----:B------:R-:W-:Y:S02]  /*2b0a0*/  IMAD.U32 R17, RZ, RZ, UR4 ;  /* 0x00000004ff117e24 */ /* 0x000fe4000f8e00ff */
[----:B------:R-:W-:-:S07]  /*2b0b0*/  IMAD.U32 R18, RZ, RZ, UR5 ;  /* 0x00000005ff127e24 */ /* 0x000fce000f8e00ff */
.L_x_759:
[----:B------:R2:W3:Y:S01]  /*2b0c0*/  LDL R2, [R1+0x10] ;  /* 0x0000100001027983 */ /* 0x0004e20000100800 */
[----:B------:R-:W4:Y:S01]  /*2b0d0*/  S2R R0, SR_TID.X ;  /* 0x0000000000007919 */ /* 0x000f220000002100 */
[----:B------:R-:W-:Y:S05]  /*2b0e0*/  WARPSYNC.ALL ;  /* 0x0000000000007948 */ /* 0x000fea0003800000 */
[----:B----4-:R-:W-:Y:S01]  /*2b0f0*/  LOP3.LUT R0, R0, 0x1f, RZ, 0xc0, !PT ;  /* 0x0000001f00007812 */ /* 0x010fe200078ec0ff */
[----:B------:R-:W-:Y:S03]  /*2b100*/  BAR.SYNC.DEFER_BLOCKING 0x4, 0x180 ;  /* 0x0106000000007b1d */ /* 0x000fe60000010000 */
[----:B------:R-:W-:-:S13]  /*2b110*/  ISETP.NE.AND P0, PT, R0, RZ, PT ;  /* 0x000000ff0000720c */ /* 0x000fda0003f05270 */
[----:B------:R-:W-:Y:S01]  /*2b120*/  @!P0 MOV R0, 0x400 ;  /* 0x0000040000008802 */ /* 0x000fe20000000f00 */
[----:B---3--:R-:W3:Y:S03]  /*2b130*/  @!P0 S2R R2, SR_CgaCtaId ;  /* 0x0000000000028919 */ /* 0x008ee60000008800 */
[----:B---3--:R-:W-:Y:S01]  /*2b140*/  @!P0 LEA R22, R2, R0, 0x18 ;  /* 0x0000000002168211 */ /* 0x008fe200078ec0ff */
[----:B------:R2:W-:Y:S04]  /*2b150*/  @!P0 STL [R1+0x10], R2 ;  /* 0x0000100201008387 */ /* 0x0005e80000100800 */
[----:B------:R2:W-:Y:S01]  /*2b160*/  @!P0 STS.128 [R22+0x298d0], R16 ;  /* 0x0298d01016008388 */ /* 0x0005e20000000c00 */
[----:B------:R-:W-:Y:S06]  /*2b170*/  BAR.ARV 0x5, 0x180 ;  /* 0x0146000000007b1d */ /* 0x000fec0000002000 */
.L_x_750:
[----:B------:R-:W-:Y:S02]  /*2b180*/  ULDC UR4, c[0x0][0xc3c] ;  /* 0x00030f0000047ab9 */ /* 0x000fe40000000800 */
[----:B----4-:R-:W-:-:S13]  /*2b190*/  ISETP.GE.AND P0, PT, R19, UR4, PT ;  /* 0x0000000413007c0c */ /* 0x010fda000bf06270 */
[----:B------:R-:W-:Y:S05]  /*2b1a0*/  @!P0 BRA `(.L_x_760) ;  /* 0xffffff9000348947 */ /* 0x000fea000383ffff */
[----:B------:R-:W-:Y:S05]  /*2b1b0*/  BSYNC B7 ;  /* 0x0000000000077941 */ /* 0x000fea0003800000 */
.L_x_642:
[----:B--23--:R-:W2:Y:S01]  /*2b1c0*/  LDL.LU R0, [R1+0x38] ;  /* 0x0000380001007983 */ /* 0x00cea20000300800 */
[----:B------:R-:W-:Y:S01]  /*2b1d0*/  BSSY B0, `(.L_x_761) ;  /* 0x000000b000007945 */ /* 0x000fe20003800000 */
[----:B-1----:R-:W1:Y:S01]  /*2b1e0*/  S2R R5, SR_CgaCtaId ;  /* 0x0000000000057919 */ /* 0x002e620000008800 */
[----:B--2---:R-:W-:-:S05]  /*2b1f0*/  VIADD R0, R0, 0x1 ;  /* 0x0000000100007836 */ /* 0x004fca0000000000 */
[----:B0-----:R-:W-:-:S04]  /*2b200*/  LEA.HI R2, R0, R0, RZ, 0x1 ;  /* 0x0000000000027211 */ /* 0x001fc800078f08ff */
[----:B------:R-:W-:Y:S02]  /*2b210*/  LOP3.LUT R3, R2, 0xfffffffe, RZ, 0xc0, !PT ;  /* 0xfffffffe02037812 */ /* 0x000fe400078ec0ff */
[----:B------:R-:W-:-:S03]  /*2b220*/  MOV R2, 0x400 ;  /* 0x0000040000027802 */ /* 0x000fc60000000f00 */
[----:B------:R-:W-:Y:S01]  /*2b230*/  IMAD.IADD R0, R0, 0x1, -R3 ;  /* 0x0000000100007824 */ /* 0x000fe200078e0a03 */
[----:B-1----:R-:W-:-:S04]  /*2b240*/  LEA R4, R5, R2, 0x18 ;  /* 0x0000000205047211 */ /* 0x002fc800078ec0ff */
[----:B------:R-:W-:-:S04]  /*2b250*/  SHF.L.U32 R0, R0, 0x1f, RZ ;  /* 0x0000001f00007819 */ /* 0x000fc800000006ff */
[----:B------:R-:W0:Y:S02]  /*2b260*/  SYNCS.PHASECHK.TRANS64.TRYWAIT P0, [R4+URZ+0x29820], R0 ;  /* 0x02982000040075a7 */ /* 0x000e24000800017f */
[----:B0-----:R-:W-:Y:S05]  /*2b270*/  @!P0 BRA `(.L_x_762) ;  /* 0x0000006c00148947 */ /* 0x001fea0003800000 */
.L_x_1027:
[----:B------:R-:W-:Y:S05]  /*2b280*/  BSYNC B0 ;  /* 0x0000000000007941 */ /* 0x000fea0003800000 */
.L_x_761:
[----:B------:R-:W-:-:S03]  /*2b290*/  UMOV UR4, 0xffffffff ;  /* 0xffffffff00047882 */ /* 0x000fc60000000000 */
[----:B------:R-:W-:Y:S05]  /*2b2a0*/  BRA.DIV UR4, `(.L_x_763) ;  /* 0x0000006e041c7947 */ /* 0x000fea000b800000 */
[----:B0-----:R-:W0:Y:S02]  /*2b2b0*/  S2R R0, SR_TID.X ;  /* 0x0000000000007919 */ /* 0x001e240000002100 */
[----:B0-----:R-:W-:-:S04]  /*2b2c0*/  SHF.R.U32.HI R0, RZ, 0x5, R0 ;  /* 0x00000005ff007819 */ /* 0x001fc80000011600 */
[----:B------:R-:W-:-:S05]  /*2b2d0*/  LOP3.LUT R0, R0, 0x3, RZ, 0xc0, !PT ;  /* 0x0000000300007812 */ /* 0x000fca00078ec0ff */
[----:B------:R0:W1:Y:S02]  /*2b2e0*/  SHFL.IDX PT, R14, R0, RZ, 0x1f ;  /* 0x00001fff000e7589 */ /* 0x00006400000e0000 */
.L_x_1030:
[----:B-1----:R-:W-:-:S13]  /*2b2f0*/  ISETP.NE.AND P0, PT, R14, RZ, PT ;  /* 0x000000ff0e00720c */ /* 0x002fda0003f05270 */
[----:B------:R-:W-:Y:S05]  /*2b300*/  @P0 BRA `(.L_x_423) ;  /* 0x0000000000a80947 */ /* 0x000fea0003800000 */
[----:B------:R-:W-:-:S03]  /*2b310*/  UMOV UR4, 0xffffffff ;  /* 0xffffffff00047882 */ /* 0x000fc60000000000 */
[----:B------:R-:W-:Y:S05]  /*2b320*/  BRA.DIV UR4, `(.L_x_764) ;  /* 0x0000006e04307947 */ /* 0x000fea000b800000 */
[----:B------:R-:W-:-:S13]  /*2b330*/  ELECT P6, URZ, PT ;  /* 0x00000000003f782f */ /* 0x000fda00038c0000 */
.L_x_1033:
[----:B------:R-:W-:Y:S05]  /*2b340*/  @!P6 BRA `(.L_x_423) ;  /* 0x000000000098e947 */ /* 0x000fea0003800000 */
[----:B------:R-:W-:-:S06]  /*2b350*/  ULOP3.LUT UR4, UR36, 0x2, URZ, 0xfc, !UPT ;  /* 0x0000000224047892 */ /* 0x000fcc000f8efc3f */
[----:B0-----:R-:W-:-:S05]  /*2b360*/  IMAD.U32 R0, RZ, RZ, UR4 ;  /* 0x00000004ff007e24 */ /* 0x001fca000f8e00ff */
[----:B------:R-:W-:-:S13]  /*2b370*/  ISETP.NE.AND P0, PT, R0, 0x3, PT ;  /* 0x000000030000780c */ /* 0x000fda0003f05270 */
[----:B------:R-:W-:Y:S05]  /*2b380*/  @!P0 BRA `(.L_x_765) ;  /* 0x0000000000048947 */ /* 0x000fea0003800000 */
[----:B------:R-:W-:Y:S01]  /*2b390*/  BPT.TRAP 0x1 ;  /* 0x000000040000795c */ /* 0x000fe20000300000 */
.L_x_765:
[C---:B------:R-:W-:Y:S01]  /*2b3a0*/  IMAD R5, R23.reuse, 0x8, R4 ;  /* 0x0000000817057824 */ /* 0x040fe200078e0204 */
[----:B------:R-:W-:Y:S02]  /*2b3b0*/  SHF.L.U32 R0, R34, 0x1f, RZ ;  /* 0x0000001f22007819 */ /* 0x000fe400000006ff */
[----:B------:R-:W-:Y:S02]  /*2b3c0*/  IADD3 R23, R23, 0x1, RZ ;  /* 0x0000000117177810 */ /* 0x000fe40007ffe0ff */
[----:B------:R-:W0:Y:S02]  /*2b3d0*/  SYNCS.PHASECHK.TRANS64.TRYWAIT P1, [R5+URZ+0x29840], R0 ;  /* 0x02984000050075a7 */ /* 0x000e24000802017f */
[----:B------:R-:W-:-:S04]  /*2b3e0*/  ISETP.NE.AND P2, PT, R23, 0x2, PT ;  /* 0x000000021700780c */ /* 0x000fc80003f45270 */
[----:B------:R-:W-:Y:S01]  /*2b3f0*/  SEL R3, RZ, 0x1, P2 ;  /* 0x00000001ff037807 */ /* 0x000fe20001000000 */
[----:B0-----:R-:W-:Y:S08]  /*2b400*/  @!P1 BRA `(.L_x_766) ;  /* 0x0000006c00189947 */ /* 0x001ff00003800000 */
.L_x_1034:
[----:B------:R-:W-:Y:S02]  /*2b410*/  SEL R23, R23, RZ, P2 ;  /* 0x000000ff17177207 */ /* 0x000fe40001000000 */
[----:B------:R-:W-:Y:S01]  /*2b420*/  LOP3.LUT R2, R34, R3, RZ, 0x3c, !PT ;  /* 0x0000000322027212 */ /* 0x000fe200078e3cff */
[----:B------:R-:W-:Y:S06]  /*2b430*/  @!P0 BRA `(.L_x_767) ;  /* 0x0000000000048947 */ /* 0x000fec0003800000 */
[----:B------:R-:W-:Y:S01]  /*2b440*/  BPT.TRAP 0x1 ;  /* 0x000000040000795c */ /* 0x000fe20000300000 */
.L_x_767:
[----:B------:R-:W-:Y:S01]  /*2b450*/  IMAD R23, R23, 0x8, R4 ;  /* 0x0000000817177824 */ /* 0x000fe200078e0204 */
[----:B------:R-:W-:-:S04]  /*2b460*/  SHF.L.U32 R2, R2, 0x1f, RZ ;  /* 0x0000001f02027819 */ /* 0x000fc800000006ff */
[----:B------:R-:W1:Y:S02]  /*2b470*/  SYNCS.PHASECHK.TRANS64.TRYWAIT P1, [R23+URZ+0x29840], R2 ;  /* 0x02984002170075a7 */ /* 0x000e64000802017f */
[----:B-1----:R-:W-:Y:S05]  /*2b480*/  @!P1 BRA `(.L_x_768) ;  /* 0x0000006c000c9947 */ /* 0x002fea0003800000 */
.L_x_1035:
[----:B------:R-:W-:Y:S05]  /*2b490*/  @!P0 BRA `(.L_x_769) ;  /* 0x0000000000048947 */ /* 0x000fea0003800000 */
[----:B------:R-:W-:Y:S01]  /*2b4a0*/  BPT.TRAP 0x1 ;  /* 0x000000040000795c */ /* 0x000fe20000300000 */
.L_x_769:
[----:B------:R-:W2:Y:S02]  /*2b4b0*/  SYNCS.PHASECHK.TRANS64.TRYWAIT P1, [R5+URZ+0x29860], R0 ;  /* 0x02986000050075a7 */ /* 0x000ea4000802017f */
[----:B--2---:R-:W-:Y:S05]  /*2b4c0*/  @!P1 BRA `(.L_x_770) ;  /* 0x0000006c00109947 */ /* 0x004fea0003800000 */
.L_x_1036:
[----:B------:R-:W-:Y:S05]  /*2b4d0*/  @!P0 BRA `(.L_x_771) ;  /* 0x0000000000048947 */ /* 0x000fea0003800000 */
[----:B------:R-:W-:Y:S01]  /*2b4e0*/  BPT.TRAP 0x1 ;  /* 0x000000040000795c */ /* 0x000fe20000300000 */
.L_x_771:
[----:B------:R-:W3:Y:S02]  /*2b4f0*/  SYNCS.PHASECHK.TRANS64.TRYWAIT P1, [R23+URZ+0x29860], R2 ;  /* 0x02986002170075a7 */ /* 0x000ee4000802017f */
[----:B---3--:R-:W-:Y:S05]  /*2b500*/  @!P1 BRA `(.L_x_772) ;  /* 0x0000006c00149947 */ /* 0x008fea0003800000 */
.L_x_1037:
[----:B------:R-:W-:Y:S05]  /*2b510*/  @!P0 BRA `(.L_x_773) ;  /* 0x0000000000048947 */ /* 0x000fea0003800000 */
[----:B------:R-:W-:Y:S01]  /*2b520*/  BPT.TRAP 0x1 ;  /* 0x000000040000795c */ /* 0x000fe20000300000 */
.L_x_773:
[----:B------:R-:W4:Y:S02]  /*2b530*/  SYNCS.PHASECHK.TRANS64.TRYWAIT P1, [R5+URZ+0x29880], R0 ;  /* 0x02988000050075a7 */ /* 0x000f24000802017f */
[----:B----4-:R-:W-:Y:S05]  /*2b540*/  @!P1 BRA `(.L_x_774) ;  /* 0x0000006c00189947 */ /* 0x010fea0003800000 */
.L_x_1038:
[----:B------:R-:W-:Y:S05]  /*2b550*/  @!P0 BRA `(.L_x_775) ;  /* 0x0000000000048947 */ /* 0x000fea0003800000 */
[----:B------:R-:W-:Y:S01]  /*2b560*/  BPT.TRAP 0x1 ;  /* 0x000000040000795c */ /* 0x000fe20000300000 */
.L_x_775:
[----:B------:R0:W0:Y:S02]  /*2b570*/  SYNCS.PHASECHK.TRANS64.TRYWAIT P0, [R23+URZ+0x29880], R2 ;  /* 0x02988002170075a7 */ /* 0x000024000800017f */
[----:B0-----:R-:W-:Y:S05]  /*2b580*/  @!P0 NANOSLEEP.SYNCS 0x989680 ;  /* 0x009896800000895d */ /* 0x001fea0003900000 */
[----:B------:R-:W0:Y:S02]  /*2b590*/  @!P0 SYNCS.PHASECHK.TRANS64 P0, [R23+URZ+0x29880], R2 ;  /* 0x02988002170085a7 */ /* 0x000e24000800007f */
[----:B0-----:R-:W-:Y:S05]  /*2b5a0*/  @!P0 BRA `(.L_x_775) ;  /* 0xfffffffc00f08947 */ /* 0x001fea000383ffff */
.L_x_423:
[----:B------:R-:W-:Y:S05]  /*2b5b0*/  BSYNC B8 ;  /* 0x0000000000087941 */ /* 0x000fea0003800000 */
.L_x_420:
[----:B------:R-:W-:Y:S05]  /*2b5c0*/  EXIT ;  /* 0x000000000000794d */ /* 0x000fea0003800000 */
.L_x_443:
[----:B-1----:R1:W2:Y:S02]  /*2b5d0*/  SYNCS.PHASECHK.TRANS64.TRYWAIT P5, [R91+URZ+0x29890], R92 ;  /* 0x0298905c5b0075a7 */ /* 0x0022a400080a017f */
[----:B--2---:R-:W-:Y:S05]  /*2b5e0*/  @!P5 NANOSLEEP.SYNCS 0x989680 ;  /* 0x009896800000d95d */ /* 0x004fea0003900000 */
[----:B------:R-:W2:Y:S02]  /*2b5f0*/  @!P5 SYNCS.PHASECHK.TRANS64 P5, [R91+URZ+0x29890], R92 ;  /* 0x0298905c5b00d5a7 */ /* 0x000ea400080a007f */
[----:B--2---:R-:W-:Y:S05]  /*2b600*/  @!P5 BRA `(.L_x_443) ;  /* 0xfffffffc00f0d947 */ /* 0x004fea000383ffff */
[----:B------:R-:W-:Y:S05]  /*2b610*/  BRA `(.L_x_776) ;  /* 0xfffffd8000bc7947 */ /* 0x000fea000383ffff */
.L_x_444:
[----:B------:R-:W-:Y:S01]  /*2b620*/  BSSY B1, `(.L_x_777) ;  /* 0x0000008000017945 */ /* 0x000fe20003800000 */
[----:B0-----:R-:W-:Y:S01]  /*2b630*/  IMAD.MOV.U32 R13, RZ, RZ, R120 ;  /* 0x000000ffff0d7224 */ /* 0x001fe200078e0078 */
[----:B------:R-:W-:Y:S01]  /*2b640*/  MOV R15, 0xffffffff ;  /* 0xffffffff000f7802 */ /* 0x000fe20000000f00 */
[----:B------:R-:W-:Y:S02]  /*2b650*/  IMAD.MOV.U32 R12, RZ, RZ, RZ ;  /* 0x000000ffff0c7224 */ /* 0x000fe400078e00ff */
[----:B------:R-:W-:-:S07]  /*2b660*/  IMAD.MOV.U32 R11, RZ, RZ, 0x1e1f ;  /* 0x00001e1fff0b7424 */ /* 0x000fce00078e00ff */
[----:B-1----:R-:W-:Y:S05]  /*2b670*/  WARPSYNC.COLLECTIVE R15, `(.L_x_778) ;  /* 0x000000000f087348 */ /* 0x002fea0003c00000 */
[----:B------:R0:W2:Y:S02]  /*2b680*/  SHFL.IDX P6, R14, R13, R12, R11 ;  /* 0x0000000c0d0e7389 */ /* 0x0000a400000c000b */
[----:B012---:R-:W-:Y:S01]  /*2b690*/  ENDCOLLECTIVE ;  /* 0x000000000000791b */ /* 0x007fe20003800000 */
.L_x_778:
[----:B------:R-:W-:Y:S05]  /*2b6a0*/  BSYNC B1 ;  /* 0x0000000000017941 */ /* 0x000fea0003800000 */
.L_x_777:
[----:B------:R-:W-:Y:S01]  /*2b6b0*/  IMAD.MOV.U32 R13, RZ, RZ, R121 ;  /* 0x000000ffff0d7224 */ /* 0x000fe200078e0079 */
[----:B------:R-:W-:Y:S01]  /*2b6c0*/  MOV R15, 0xffffffff ;  /* 0xffffffff000f7802 */ /* 0x000fe20000000f00 */
[----:B------:R-:W-:Y:S02]  /*2b6d0*/  IMAD.MOV.U32 R12, RZ, RZ, RZ ;  /* 0x000000ffff0c7224 */ /* 0x000fe400078e00ff */
[----:B------:R-:W-:Y:S02]  /*2b6e0*/  IMAD.MOV.U32 R11, RZ, RZ, 0x1e1f ;  /* 0x00001e1fff0b7424 */ /* 0x000fe400078e00ff */
[----:B------:R-:W-:-:S07]  /*2b6f0*/  IMAD.MOV.U32 R151, RZ, RZ, R14 ;  /* 0x000000ffff977224 */ /* 0x000fce00078e000e */
[----:B------:R-:W-:Y:S05]  /*2b700*/  WARPSYNC.COLLECTIVE R15, `(.L_x_779) ;  /* 0x000000000f087348 */ /* 0x000fea0003c00000 */
[----:B------:R0:W1:Y:S02]  /*2b710*/  SHFL.IDX P6, R14, R13, R12, R11 ;  /* 0x0000000c0d0e7389 */ /* 0x00006400000c000b */
[----:B01----:R-:W-:Y:S01]  /*2b720*/  ENDCOLLECTIVE ;  /* 0x000000000000791b */ /* 0x003fe20003800000 */
.L_x_779:
[----:B------:R-:W-:Y:S01]  /*2b730*/  IMAD.MOV.U32 R11, RZ, RZ, R14 ;  /* 0x000000ffff0b7224 */ /* 0x000fe200078e000e */
[----:B------:R-:W-:Y:S06]  /*2b740*/  BRA `(.L_x_780) ;  /* 0xfffffd8000847947 */ /* 0x000fec000383ffff */
.L_x_469:
[----:B------:R-:W-:Y:S01]  /*2b750*/  BSSY B1, `(.L_x_781) ;  /* 0x0000008000017945 */ /* 0x000fe20003800000 */
[----:B0-----:R-:W-:Y:S01]  /*2b760*/  IMAD.MOV.U32 R13, RZ, RZ, R120 ;  /* 0x000000ffff0d7224 */ /* 0x001fe200078e0078 */
[----:B------:R-:W-:Y:S01]  /*2b770*/  MOV R15, 0xffffffff ;  /* 0xffffffff000f7802 */ /* 0x000fe20000000f00 */
[----:B------:R-:W-:Y:S02]  /*2b780*/  IMAD.MOV.U32 R12, RZ, RZ, 0x1 ;  /* 0x00000001ff0c7424 */ /* 0x000fe400078e00ff */
[----:B----4-:R-:W-:-:S07]  /*2b790*/  IMAD.MOV.U32 R11, RZ, RZ, 0x1e1f ;  /* 0x00001e1fff0b7424 */ /* 0x010fce00078e00ff */
[----:B-123--:R-:W-:Y:S05]  /*2b7a0*/  WARPSYNC.COLLECTIVE R15, `(.L_x_782) ;  /* 0x000000000f087348 */ /* 0x00efea0003c00000 */
[----:B------:R0:W4:Y:S02]  /*2b7b0*/  SHFL.IDX P6, R14, R13, R12, R11 ;  /* 0x0000000c0d0e7389 */ /* 0x00012400000c000b */
[----:B01234-:R-:W-:Y:S01]  /*2b7c0*/  ENDCOLLECTIVE ;  /* 0x000000000000791b */ /* 0x01ffe20003800000 */
.L_x_782:
[----:B------:R-:W-:Y:S05]  /*2b7d0*/  BSYNC B1 ;  /* 0x0000000000017941 */ /* 0x000fea0003800000 */
.L_x_781:
[----:B------:R-:W-:Y:S01]  /*2b7e0*/  IMAD.MOV.U32 R13, RZ, RZ, R121 ;  /* 0x000000ffff0d7224 */ /* 0x000fe200078e0079 */
[----:B------:R-:W-:Y:S01]  /*2b7f0*/  MOV R15, 0xffffffff ;  /* 0xffffffff000f7802 */ /* 0x000fe20000000f00 */
[----:B------:R-:W-:Y:S02]  /*2b800*/  IMAD.MOV.U32 R12, RZ, RZ, 0x1 ;  /* 0x00000001ff0c7424 */ /* 0x000fe400078e00ff */
[----:B------:R-:W-:Y:S02]  /*2b810*/  IMAD.MOV.U32 R11, RZ, RZ, 0x1e1f ;  /* 0x00001e1fff0b7424 */ /* 0x000fe400078e00ff */
[----:B------:R-:W-:-:S07]  /*2b820*/  IMAD.MOV.U32 R65, RZ, RZ, R14 ;  /* 0x000000ffff417224 */ /* 0x000fce00078e000e */
[----:B------:R-:W-:Y:S05]  /*2b830*/  WARPSYNC.COLLECTIVE R15, `(.L_x_783) ;  /* 0x000000000f087348 */ /* 0x000fea0003c00000 */
[----:B------:R0:W1:Y:S02]  /*2b840*/  SHFL.IDX P6, R14, R13, R12, R11 ;  /* 0x0000000c0d0e7389 */ /* 0x00006400000c000b */
[----:B01----:R-:W-:Y:S01]  /*2b850*/  ENDCOLLECTIVE ;  /* 0x000000000000791b */ /* 0x003fe20003800000 */
.L_x_783:
[----:B------:R-:W-:Y:S01]  /*2b860*/  IMAD.MOV.U32 R121, RZ, RZ, R14 ;  /* 0x000000ffff797224 */ /* 0x000fe200078e000e */
[----:B------:R-:W-:Y:S06]  /*2b870*/  BRA `(.L_x_784) ;  /* 0xfffffdac00487947 */ /* 0x000fec000383ffff */
.L_x_499:
[----:B--2---:R2:W3:Y:S02]  /*2b880*/  SYNCS.PHASECHK.TRANS64.TRYWAIT P5, [R91+URZ+0x29890], R92 ;  /* 0x0298905c5b0075a7 */ /* 0x0044e400080a017f */
[----:B---3--:R-:W-:Y:S05]  /*2b890*/  @!P5 NANOSLEEP.SYNCS 0x989680 ;  /* 0x009896800000d95d */ /* 0x008fea0003900000 */
[----:B------:R-:W3:Y:S02]  /*2b8a0*/  @!P5 SYNCS.PHASECHK.TRANS64 P5, [R91+URZ+0x29890], R92 ;  /* 0x0298905c5b00d5a7 */ /* 0x000ee400080a007f */
[----:B---3--:R-:W-:Y:S05]  /*2b8b0*/  @!P5 BRA `(.L_x_499) ;  /* 0xfffffffc00f0d947 */ /* 0x008fea000383ffff */
[----:B------:R-:W-:Y:S05]  /*2b8c0*/  BRA `(.L_x_785) ;  /* 0xfffffde000087947 */ /* 0x000fea000383ffff */
.L_x_500:
[----:B------:R-:W-:Y:S01]  /*2b8d0*/  BSSY B1, `(.L_x_786) ;  /* 0x0000008000017945 */ /* 0x000fe20003800000 */
[----:B0-----:R-:W-:Y:S01]  /*2b8e0*/  IMAD.MOV.U32 R13, RZ, RZ, R120 ;  /* 0x000000ffff0d7224 */ /* 0x001fe200078e0078 */
[----:B------:R-:W-:Y:S01]  /*2b8f0*/  MOV R15, 0xffffffff ;  /* 0xffffffff000f7802 */ /* 0x000fe20000000f00 */
[----:B------:R-:W-:Y:S02]  /*2b900*/  IMAD.MOV.U32 R12, RZ, RZ, RZ ;  /* 0x000000ffff0c7224 */ /* 0x000fe400078e00ff */
[----:B------:R-:W-:-:S07]  /*2b910*/  IMAD.MOV.U32 R11, RZ, RZ, 0x1e1f ;  /* 0x00001e1fff0b7424 */ /* 0x000fce00078e00ff */
[----:B--2---:R-:W-:Y:S05]  /*2b920*/  WARPSYNC.COLLECTIVE R15, `(.L_x_787) ;  /* 0x000000000f087348 */ /* 0x004fea0003c00000 */
[----:B------:R0:W1:Y:S02]  /*2b930*/  SHFL.IDX P6, R14, R13, R12, R11 ;  /* 0x0000000c0d0e7389 */ /* 0x00006400000c000b */
[----:B012---:R-:W-:Y:S01]  /*2b940*/  ENDCOLLECTIVE ;  /* 0x000000000000791b */ /* 0x007fe20003800000 */
.L_x_787:
[----:B------:R-:W-:Y:S05]  /*2b950*/  BSYNC B1 ;  /* 0x0000000000017941 */ /* 0x000fea0003800000 */
.L_x_786:
        /* <DEDUP_REMOVED lines=8> */
.L_x_788:
[----:B------:R-:W-:Y:S01]  /*2b9e0*/  IMAD.MOV.U32 R11, RZ, RZ, R14 ;  /* 0x000000ffff0b7224 */ /* 0x000fe200078e000e */
[----:B------:R-:W-:Y:S06]  /*2b9f0*/  BRA `(.L_x_789) ;  /* 0xfffffddc00d47947 */ /* 0x000fec000383ffff */
.L_x_513:
        /* <DEDUP_REMOVED lines=8> */
.L_x_791:
[----:B------:R-:W-:Y:S05]  /*2ba80*/  BSYNC B1 ;  /* 0x0000000000017941 */ /* 0x000fea0003800000 */
.L_x_790:
        /* <DEDUP_REMOVED lines=8> */
.L_x_792:
[----:B------:R-:W-:Y:S01]  /*2bb10*/  IMAD.MOV.U32 R44, RZ, RZ, R14 ;  /* 0x000000ffff2c7224 */ /* 0x000fe200078e000e */
[----:B------:R-:W-:Y:S06]  /*2bb20*/  BRA `(.L_x_793) ;  /* 0xfffffe0c00087947 */ /* 0x000fec000383ffff */
.L_x_526:
[----:B-1----:R1:W2:Y:S02]  /*2bb30*/  SYNCS.PHASECHK.TRANS64.TRYWAIT P2, [R91+URZ+0x29890], R92 ;  /* 0x0298905c5b0075a7 */ /* 0x0022a4000804017f */
[----:B--2---:R-:W-:Y:S05]  /*2bb40*/  @!P2 NANOSLEEP.SYNCS 0x989680 ;  /* 0x009896800000a95d */ /* 0x004fea0003900000 */
[----:B------:R-:W2:Y:S02]  /*2bb50*/  @!P2 SYNCS.PHASECHK.TRANS64 P2, [R91+URZ+0x29890], R92 ;  /* 0x0298905c5b00a5a7 */ /* 0x000ea4000804007f */
[----:B--2---:R-:W-:Y:S05]  /*2bb60*/  @!P2 BRA `(.L_x_526) ;  /* 0xfffffffc00f0a947 */ /* 0x004fea000383ffff */
[----:B------:R-:W-:Y:S05]  /*2bb70*/  BRA `(.L_x_794) ;  /* 0xfffffe3800a47947 */ /* 0x000fea000383ffff */
.L_x_527:
[----:B------:R-:W-:Y:S01]  /*2bb80*/  BSSY B1, `(.L_x_795) ;  /* 0x0000008000017945 */ /* 0x000fe20003800000 */
[----:B------:R-:W-:Y:S01]  /*2bb90*/  IMAD.MOV.U32 R13, RZ, RZ, R46 ;  /* 0x000000ffff0d7224 */ /* 0x000fe200078e002e */
[----:B------:R-:W-:Y:S01]  /*2bba0*/  MOV R15, 0xffffffff ;  /* 0xffffffff000f7802 */ /* 0x000fe20000000f00 */
[----:B------:R-:W-:Y:S02]  /*2bbb0*/  IMAD.MOV.U32 R12, RZ, RZ, RZ ;  /* 0x000000ffff0c7224 */ /* 0x000fe400078e00ff */
[----:B------:R-:W-:-:S07]  /*2bbc0*/  IMAD.MOV.U32 R11, RZ, RZ, 0x1e1f ;  /* 0x00001e1fff0b7424 */ /* 0x000fce00078e00ff */
[----:B-1----:R-:W-:Y:S05]  /*2bbd0*/  WARPSYNC.COLLECTIVE R15, `(.L_x_796) ;  /* 0x000000000f087348 */ /* 0x002fea0003c00000 */
[----:B------:R0:W2:Y:S02]  /*2bbe0*/  SHFL.IDX P6, R14, R13, R12, R11 ;  /* 0x0000000c0d0e7389 */ /* 0x0000a400000c000b */
[----:B012---:R-:W-:Y:S01]  /*2bbf0*/  ENDCOLLECTIVE ;  /* 0x000000000000791b */ /* 0x007fe20003800000 */
.L_x_796:
[----:B------:R-:W-:Y:S05]  /*2bc00*/  BSYNC B1 ;  /* 0x0000000000017941 */ /* 0x000fea0003800000 */
.L_x_795:
        /* <DEDUP_REMOVED lines=8> */
.L_x_797:
[----:B------:R-:W-:Y:S01]  /*2bc90*/  IMAD.MOV.U32 R47, RZ, RZ, R14 ;  /* 0x000000ffff2f7224 */ /* 0x000fe200078e000e */
[----:B------:R-:W-:Y:S06]  /*2bca0*/  BRA `(.L_x_798) ;  /* 0xfffffe3800c07947 */ /* 0x000fec000383ffff */
.L_x_530:
[----:B------:R-:W-:Y:S01]  /*2bcb0*/  BSSY B1, `(.L_x_799) ;  /* 0x0000008000017945 */ /* 0x000fe20003800000 */
[----:B----4-:R-:W-:Y:S01]  /*2bcc0*/  IMAD.MOV.U32 R13, RZ, RZ, R46 ;  /* 0x000000ffff0d7224 */ /* 0x010fe200078e002e */
[----:B------:R-:W-:Y:S01]  /*2bcd0*/  MOV R15, 0xffffffff ;  /* 0xffffffff000f7802 */ /* 0x000fe20000000f00 */
[----:B------:R-:W-:Y:S02]  /*2bce0*/  IMAD.MOV.U32 R12, RZ, RZ, 0x1 ;  /* 0x00000001ff0c7424 */ /* 0x000fe400078e00ff */
[----:B------:R-:W-:-:S07]  /*2bcf0*/  IMAD.MOV.U32 R11, RZ, RZ, 0x1e1f ;  /* 0x00001e1fff0b7424 */ /* 0x000fce00078e00ff */
[----:B0123--:R-:W-:Y:S05]  /*2bd00*/  WARPSYNC.COLLECTIVE R15, `(.L_x_800) ;  /* 0x000000000f087348 */ /* 0x00ffea0003c00000 */
[----:B------:R4:W0:Y:S02]  /*2bd10*/  SHFL.IDX P6, R14, R13, R12, R11 ;  /* 0x0000000c0d0e7389 */ /* 0x00082400000c000b */
[----:B01234-:R-:W-:Y:S01]  /*2bd20*/  ENDCOLLECTIVE ;  /* 0x000000000000791b */ /* 0x01ffe20003800000 */
.L_x_800:
[----:B------:R-:W-:Y:S05]  /*2bd30*/  BSYNC B1 ;  /* 0x0000000000017941 */ /* 0x000fea0003800000 */
.L_x_799:
        /* <DEDUP_REMOVED lines=8> */
.L_x_801:
[----:B------:R-:W-:Y:S01]  /*2bdc0*/  IMAD.MOV.U32 R47, RZ, RZ, R14 ;  /* 0x000000ffff2f7224 */ /* 0x000fe200078e000e */
[----:B------:R-:W-:Y:S06]  /*2bdd0*/  BRA `(.L_x_802) ;  /* 0xfffffe3c00147947 */ /* 0x000fec000383ffff */
.L_x_534:
[----:B------:R0:W0:Y:S02]  /*2bde0*/  SYNCS.PHASECHK.TRANS64.TRYWAIT P1, [R91+URZ+0x298b0], R92 ;  /* 0x0298b05c5b0075a7 */ /* 0x000024000802017f */
[----:B0-----:R-:W-:Y:S05]  /*2bdf0*/  @!P1 NANOSLEEP.SYNCS 0x989680 ;  /* 0x009896800000995d */ /* 0x001fea0003900000 */
[----:B------:R-:W0:Y:S02]  /*2be00*/  @!P1 SYNCS.PHASECHK.TRANS64 P1, [R91+URZ+0x298b0], R92 ;  /* 0x0298b05c5b0095a7 */ /* 0x000e24000802007f */
[----:B0-----:R-:W-:Y:S05]  /*2be10*/  @!P1 BRA `(.L_x_534) ;  /* 0xfffffffc00f09947 */ /* 0x001fea000383ffff */
[----:B------:R-:W-:Y:S05]  /*2be20*/  BRA `(.L_x_803) ;  /* 0xfffffe3c00e07947 */ /* 0x000fea000383ffff */
.L_x_544:
[----:B------:R-:W0:Y:S01]  /*2be30*/  S2R R3, SR_TID.X ;  /* 0x0000000000037919 */ /* 0x000e220000002100 */
[----:B------:R-:W-:Y:S01]  /*2be40*/  BSSY B0, `(.L_x_804) ;  /* 0x000000c000007945 */ /* 0x000fe20003800000 */
[----:B------:R-:W-:Y:S01]  /*2be50*/  IMAD.MOV.U32 R12, RZ, RZ, RZ ;  /* 0x000000ffff0c7224 */ /* 0x000fe200078e00ff */
[----:B------:R-:W-:Y:S01]  /*2be60*/  MOV R11, 0x1f ;  /* 0x0000001f000b7802 */ /* 0x000fe20000000f00 */
[----:B------:R-:W-:Y:S02]  /*2be70*/  IMAD.MOV.U32 R15, RZ, RZ, -0x1 ;  /* 0xffffffffff0f7424 */ /* 0x000fe400078e00ff */
[----:B0-----:R-:W-:-:S05]  /*2be80*/  VIADD R5, R3, 0xffffff80 ;  /* 0xffffff8003057836 */ /* 0x001fca0000000000 */
[----:B------:R-:W-:-:S04]  /*2be90*/  SHF.R.S32.HI R3, RZ, 0x1f, R5 ;  /* 0x0000001fff037819 */ /* 0x000fc80000011405 */
[----:B------:R-:W-:-:S04]  /*2bea0*/  LEA.HI R3, R3, R5, RZ, 0x7 ;  /* 0x0000000503037211 */ /* 0x000fc800078f38ff */
[----:B------:R-:W-:-:S05]  /*2beb0*/  SHF.R.S32.HI R3, RZ, 0x7, R3 ;  /* 0x00000007ff037819 */ /* 0x000fca0000011403 */
[----:B------:R-:W-:-:S07]  /*2bec0*/  IMAD.MOV.U32 R13, RZ, RZ, R3 ;  /* 0x000000ffff0d7224 */ /* 0x000fce00078e0003 */
[----:B-----5:R-:W-:Y:S05]  /*2bed0*/  WARPSYNC.COLLECTIVE R15, `(.L_x_805) ;  /* 0x000000000f087348 */ /* 0x020fea0003c00000 */
[----:B------:R0:W1:Y:S02]  /*2bee0*/  SHFL.IDX P6, R14, R13, R12, R11 ;  /* 0x0000000c0d0e7389 */ /* 0x00006400000c000b */
[----:B01---5:R-:W-:Y:S01]  /*2bef0*/  ENDCOLLECTIVE ;  /* 0x000000000000791b */ /* 0x023fe20003800000 */
.L_x_805:
[----:B------:R-:W-:Y:S05]  /*2bf00*/  BSYNC B0 ;  /* 0x0000000000007941 */ /* 0x000fea0003800000 */
.L_x_804:
[----:B------:R-:W-:Y:S01]  /*2bf10*/  IMAD.MOV.U32 R212, RZ, RZ, R14 ;  /* 0x000000ffffd47224 */ /* 0x000fe200078e000e */
[----:B------:R-:W-:Y:S06]  /*2bf20*/  BRA `(.L_x_806) ;  /* 0xfffffe4c00387947 */ /* 0x000fec000383ffff */
.L_x_554:
[----:B------:R-:W-:Y:S01]  /*2bf30*/  BSSY B1, `(.L_x_807) ;  /* 0x0000008000017945 */ /* 0x000fe20003800000 */
[----:B------:R-:W-:Y:S01]  /*2bf40*/  IMAD.MOV.U32 R13, RZ, RZ, R26 ;  /* 0x000000ffff0d7224 */ /* 0x000fe200078e001a */
[----:B------:R-:W-:Y:S01]  /*2bf50*/  MOV R11, 0x1e1f ;  /* 0x00001e1f000b7802 */ /* 0x000fe20000000f00 */
[----:B------:R-:W-:Y:S02]  /*2bf60*/  IMAD.MOV.U32 R12, RZ, RZ, RZ ;  /* 0x000000ffff0c7224 */ /* 0x000fe400078e00ff */
[----:B------:R-:W-:-:S07]  /*2bf70*/  IMAD.MOV.U32 R15, RZ, RZ, -0x1 ;  /* 0xffffffffff0f7424 */ /* 0x000fce00078e00ff */
[----:B------:R-:W-:Y:S05]  /*2bf80*/  WARPSYNC.COLLECTIVE R15, `(.L_x_808) ;  /* 0x000000000f087348 */ /* 0x000fea0003c00000 */
[----:B------:R0:W1:Y:S02]  /*2bf90*/  SHFL.IDX P6, R14, R13, R12, R11 ;  /* 0x0000000c0d0e7389 */ /* 0x00006400000c000b */
[----:B01----:R-:W-:Y:S01]  /*2bfa0*/  ENDCOLLECTIVE ;  /* 0x000000000000791b */ /* 0x003fe20003800000 */
.L_x_808:
[----:B------:R-:W-:Y:S05]  /*2bfb0*/  BSYNC B1 ;  /* 0x0000000000017941 */ /* 0x000fea0003800000 */
.L_x_807:
[----:B------:R-:W-:Y:S01]  /*2bfc0*/  IMAD.MOV.U32 R13, RZ, RZ, R24 ;  /* 0x000000ffff0d7224 */ /* 0x000fe200078e0018 */
[----:B------:R-:W-:Y:S01]  /*2bfd0*/  MOV R11, 0x1e1f ;  /* 0x00001e1f000b7802 */ /* 0x000fe20000000f00 */
[----:B------:R-:W-:Y:S02]  /*2bfe0*/  IMAD.MOV.U32 R12, RZ, RZ, RZ ;  /* 0x000000ffff0c7224 */ /* 0x000fe400078e00ff */
[----:B------:R-:W-:Y:S02]  /*2bff0*/  IMAD.MOV.U32 R15, RZ, RZ, -0x1 ;  /* 0xffffffffff0f7424 */ /* 0x000fe400078e00ff */
[----:B------:R-:W-:-:S07]  /*2c000*/  IMAD.MOV.U32 R0, RZ, RZ, R14 ;  /* 0x000000ffff007224 */ /* 0x000fce00078e000e */
[----:B------:R-:W-:Y:S05]  /*2c010*/  WARPSYNC.COLLECTIVE R15, `(.L_x_809) ;  /* 0x000000000f087348 */ /* 0x000fea0003c00000 */
[----:B------:R0:W1:Y:S02]  /*2c020*/  SHFL.IDX P6, R14, R13, R12, R11 ;  /* 0x0000000c0d0e7389 */ /* 0x00006400000c000b */
[----:B01----:R-:W-:Y:S01]  /*2c030*/  ENDCOLLECTIVE ;  /* 0x000000000000791b */ /* 0x003fe20003800000 */
.L_x_809:
[----:B------:R-:W-:Y:S02]  /*2c040*/  IMAD.MOV.U32 R13, RZ, RZ, R37 ;  /* 0x000000ffff0d7224 */ /* 0x000fe400078e0025 */
[----:B------:R-:W-:-:S07]  /*2c050*/  IMAD.MOV.U32 R3, RZ, RZ, R14 ;  /* 0x000000ffff037224 */ /* 0x000fce00078e000e */
[----:B------:R-:W-:Y:S05]  /*2c060*/  WARPSYNC.COLLECTIVE R15, `(.L_x_810) ;  /* 0x000000000f087348 */ /* 0x000fea0003c00000 */
[----:B------:R0:W1:Y:S02]  /*2c070*/  SHFL.IDX P6, R14, R13, R12, R11 ;  /* 0x0000000c0d0e7389 */ /* 0x00006400000c000b */
[----:B01----:R-:W-:Y:S01]  /*2c080*/  ENDCOLLECTIVE ;  /* 0x000000000000791b */ /* 0x003fe20003800000 */
.L_x_810:
[----:B------:R-:W-:Y:S01]  /*2c090*/  MOV R13, R138 ;  /* 0x0000008a000d7202 */ /* 0x000fe20000000f00 */
[----:B------:R-:W-:-:S07]  /*2c0a0*/  IMAD.MOV.U32 R4, RZ, RZ, R14 ;  /* 0x000000ffff047224 */ /* 0x000fce00078e000e */
[----:B------:R-:W-:Y:S05]  /*2c0b0*/  WARPSYNC.COLLECTIVE R15, `(.L_x_811) ;  /* 0x000000000f087348 */ /* 0x000fea0003c00000 */
[----:B------:R0:W1:Y:S02]  /*2c0c0*/  SHFL.IDX P6, R14, R13, R12, R11 ;  /* 0x0000000c0d0e7389 */ /* 0x00006400000c000b */
[----:B01----:R-:W-:Y:S01]  /*2c0d0*/  ENDCOLLECTIVE ;  /* 0x000000000000791b */ /* 0x003fe20003800000 */
.L_x_811:
[----:B------:R-:W-:Y:S05]  /*2c0e0*/  BRA `(.L_x_812) ;  /* 0xfffffe5000247947 */ /* 0x000fea000383ffff */
.L_x_558:
[----:B-1----:R1:W3:Y:S02]  /*2c0f0*/  SYNCS.PHASECHK.TRANS64.TRYWAIT P0, [R18+URZ+0x29800], R3 ;  /* 0x02980003120075a7 */ /* 0x0022e4000800017f */
[----:B---3--:R-:W-:Y:S05]  /*2c100*/  @!P0 NANOSLEEP.SYNCS 0x989680 ;  /* 0x009896800000895d */ /* 0x008fea0003900000 */
[----:B------:R-:W3:Y:S02]  /*2c110*/  @!P0 SYNCS.PHASECHK.TRANS64 P0, [R18+URZ+0x29800], R3 ;  /* 0x02980003120085a7 */ /* 0x000ee4000800007f */
[----:B---3--:R-:W-:Y:S05]  /*2c120*/  @!P0 BRA `(.L_x_558) ;  /* 0xfffffffc00f08947 */ /* 0x008fea000383ffff */
[----:B------:R-:W-:Y:S05]  /*2c130*/  BRA `(.L_x_813) ;  /* 0xfffffe5400787947 */ /* 0x000fea000383ffff */
.L_x_570:
        /* <DEDUP_REMOVED lines=8> */
.L_x_815:
[----:B------:R-:W-:Y:S05]  /*2c1c0*/  BSYNC B1 ;  /* 0x0000000000017941 */ /* 0x000fea0003800000 */
.L_x_814:
[----:B------:R-:W-:Y:S01]  /*2c1d0*/  IMAD.MOV.U32 R13, RZ, RZ, R24 ;  /* 0x000000ffff0d7224 */ /* 0x000fe200078e0018 */
[----:B------:R-:W-:Y:S01]  /*2c1e0*/  MOV R3, R14 ;  /* 0x0000000e00037202 */ /* 0x000fe20000000f00 */
[----:B------:R-:W-:Y:S02]  /*2c1f0*/  IMAD.MOV.U32 R12, RZ, RZ, RZ ;  /* 0x000000ffff0c7224 */ /* 0x000fe400078e00ff */
[----:B------:R-:W-:Y:S02]  /*2c200*/  IMAD.MOV.U32 R11, RZ, RZ, 0x1e1f ;  /* 0x00001e1fff0b7424 */ /* 0x000fe400078e00ff */
[----:B------:R-:W-:-:S07]  /*2c210*/  IMAD.MOV.U32 R15, RZ, RZ, -0x1 ;  /* 0xffffffffff0f7424 */ /* 0x000fce00078e00ff */
[----:B------:R-:W-:Y:S05]  /*2c220*/  WARPSYNC.COLLECTIVE R15, `(.L_x_816) ;  /* 0x000000000f087348 */ /* 0x000fea0003c00000 */
[----:B------:R0:W1:Y:S02]  /*2c230*/  SHFL.IDX P6, R14, R13, R12, R11 ;  /* 0x0000000c0d0e7389 */ /* 0x00006400000c000b */
[----:B01----:R-:W-:Y:S01]  /*2c240*/  ENDCOLLECTIVE ;  /* 0x000000000000791b */ /* 0x003fe20003800000 */
.L_x_816:
[----:B------:R-:W-:Y:S01]  /*2c250*/  IMAD.MOV.U32 R13, RZ, RZ, R37 ;  /* 0x000000ffff0d7224 */ /* 0x000fe200078e0025 */
[----:B------:R-:W-:-:S07]  /*2c260*/  MOV R21, R14 ;  /* 0x0000000e00157202 */ /* 0x000fce0000000f00 */
[----:B------:R-:W-:Y:S05]  /*2c270*/  WARPSYNC.COLLECTIVE R15, `(.L_x_817) ;  /* 0x000000000f087348 */ /* 0x000fea0003c00000 */
[----:B------:R0:W1:Y:S02]  /*2c280*/  SHFL.IDX P6, R14, R13, R12, R11 ;  /* 0x0000000c0d0e7389 */ /* 0x00006400000c000b */
[----:B01----:R-:W-:Y:S01]  /*2c290*/  ENDCOLLECTIVE ;  /* 0x000000000000791b */ /* 0x003fe20003800000 */
.L_x_817:
[----:B------:R-:W-:Y:S02]  /*2c2a0*/  IMAD.MOV.U32 R13, RZ, RZ, R138 ;  /* 0x000000ffff0d7224 */ /* 0x000fe400078e008a */
[----:B------:R-:W-:-:S07]  /*2c2b0*/  IMAD.MOV.U32 R37, RZ, RZ, R14 ;  /* 0x000000ffff257224 */ /* 0x000fce00078e000e */
[----:B------:R-:W-:Y:S05]  /*2c2c0*/  WARPSYNC.COLLECTIVE R15, `(.L_x_818) ;  /* 0x000000000f087348 */ /* 0x000fea0003c00000 */
[----:B------:R0:W1:Y:S02]  /*2c2d0*/  SHFL.IDX P6, R14, R13, R12, R11 ;  /* 0x0000000c0d0e7389 */ /* 0x00006400000c000b */
[----:B01----:R-:W-:Y:S01]  /*2c2e0*/  ENDCOLLECTIVE ;  /* 0x000000000000791b */ /* 0x003fe20003800000 */
.L_x_818:
[----:B------:R-:W-:Y:S01]  /*2c2f0*/  IMAD.MOV.U32 R39, RZ, RZ, R14 ;  /* 0x000000ffff277224 */ /* 0x000fe200078e000e */
[----:B------:R-:W-:Y:S06]  /*2c300*/  BRA `(.L_x_819) ;  /* 0xfffffe8000d47947 */ /* 0x000fec000383ffff */
.L_x_574:
[----:B---3--:R3:W0:Y:S02]  /*2c310*/  SYNCS.PHASECHK.TRANS64.TRYWAIT P0, [R18+URZ+0x29800], R3 ;  /* 0x02980003120075a7 */ /* 0x008624000800017f */
[----:B0-----:R-:W-:Y:S05]  /*2c320*/  @!P0 NANOSLEEP.SYNCS 0x989680 ;  /* 0x009896800000895d */ /* 0x001fea0003900000 */
[----:B------:R-:W0:Y:S02]  /*2c330*/  @!P0 SYNCS.PHASECHK.TRANS64 P0, [R18+URZ+0x29800], R3 ;  /* 0x02980003120085a7 */ /* 0x000e24000800007f */
[----:B0-----:R-:W-:Y:S05]  /*2c340*/  @!P0 BRA `(.L_x_574) ;  /* 0xfffffffc00f08947 */ /* 0x001fea000383ffff */
[----:B------:R-:W-:Y:S05]  /*2c350*/  BRA `(.L_x_820) ;  /* 0xfffffe8400d47947 */ /* 0x000fea000383ffff */
.L_x_582:
[----:B-1----:R1:W3:Y:S02]  /*2c360*/  SYNCS.PHASECHK.TRANS64.TRYWAIT P1, [R0+URZ+0x29830], R3 ;  /* 0x02983003000075a7 */ /* 0x0022e4000802017f */
[----:B---3--:R-:W-:Y:S05]  /*2c370*/  @!P1 NANOSLEEP.SYNCS 0x989680 ;  /* 0x009896800000995d */ /* 0x008fea0003900000 */
[----:B------:R-:W3:Y:S02]  /*2c380*/  @!P1 SYNCS.PHASECHK.TRANS64 P1, [R0+URZ+0x29830], R3 ;  /* 0x02983003000095a7 */ /* 0x000ee4000802007f */
[----:B---3--:R-:W-:Y:S05]  /*2c390*/  @!P1 BRA `(.L_x_582) ;  /* 0xfffffffc00f09947 */ /* 0x008fea000383ffff */
[----:B------:R-:W-:Y:S05]  /*2c3a0*/  BRA `(.L_x_581) ;  /* 0xfffffeb8001c7947 */ /* 0x000fea000383ffff */
.L_x_589:
[----:B-1----:R1:W2:Y:S02]  /*2c3b0*/  SYNCS.PHASECHK.TRANS64.TRYWAIT P2, [R11+URZ+0x29830], R10 ;  /* 0x0298300a0b0075a7 */ /* 0x0022a4000804017f */
[----:B--2---:R-:W-:Y:S05]  /*2c3c0*/  @!P2 NANOSLEEP.SYNCS 0x989680 ;  /* 0x009896800000a95d */ /* 0x004fea0003900000 */
[----:B------:R-:W2:Y:S02]  /*2c3d0*/  @!P2 SYNCS.PHASECHK.TRANS64 P2, [R11+URZ+0x29830], R10 ;  /* 0x0298300a0b00a5a7 */ /* 0x000ea4000804007f */
[----:B--2---:R-:W-:Y:S05]  /*2c3e0*/  @!P2 BRA `(.L_x_589) ;  /* 0xfffffffc00f0a947 */ /* 0x004fea000383ffff */
[----:B------:R-:W-:Y:S05]  /*2c3f0*/  BRA `(.L_x_588) ;  /* 0xfffffef000287947 */ /* 0x000fea000383ffff */
.L_x_593:
[----:B-1----:R1:W2:Y:S02]  /*2c400*/  SYNCS.PHASECHK.TRANS64.TRYWAIT P1, [R10+URZ+0x29850], R7 ;  /* 0x029850070a0075a7 */ /* 0x0022a4000802017f */
[----:B--2---:R-:W-:Y:S05]  /*2c410*/  @!P1 NANOSLEEP.SYNCS 0x989680 ;  /* 0x009896800000995d */ /* 0x004fea0003900000 */
[----:B------:R-:W2:Y:S02]  /*2c420*/  @!P1 SYNCS.PHASECHK.TRANS64 P1, [R10+URZ+0x29850], R7 ;  /* 0x029850070a0095a7 */ /* 0x000ea4000802007f */
[----:B--2---:R-:W-:Y:S05]  /*2c430*/  @!P1 BRA `(.L_x_593) ;  /* 0xfffffffc00f09947 */ /* 0x004fea000383ffff */
[----:B------:R-:W-:Y:S05]  /*2c440*/  BRA `(.L_x_590) ;  /* 0xffffff0000647947 */ /* 0x000fea000383ffff */
.L_x_600:
[----:B-1----:R1:W2:Y:S02]  /*2c450*/  SYNCS.PHASECHK.TRANS64.TRYWAIT P1, [R15+URZ+0x29850], R4 ;  /* 0x029850040f0075a7 */ /* 0x0022a4000802017f */
[----:B--2---:R-:W-:Y:S05]  /*2c460*/  @!P1 NANOSLEEP.SYNCS 0x989680 ;  /* 0x009896800000995d */ /* 0x004fea0003900000 */
[----:B------:R-:W2:Y:S02]  /*2c470*/  @!P1 SYNCS.PHASECHK.TRANS64 P1, [R15+URZ+0x29850], R4 ;  /* 0x029850040f0095a7 */ /* 0x000ea4000802007f */
[----:B--2---:R-:W-:Y:S05]  /*2c480*/  @!P1 BRA `(.L_x_600) ;  /* 0xfffffffc00f09947 */ /* 0x004fea000383ffff */
[----:B------:R-:W-:Y:S05]  /*2c490*/  BRA `(.L_x_599) ;  /* 0xffffff2000747947 */ /* 0x000fea000383ffff */
.L_x_604:
[----:B------:R-:W-:Y:S01]  /*2c4a0*/  SEL R42, R12, R77, P0 ;  /* 0x0000004d0c2a7207 */ /* 0x000fe20000000000 */
[----:B------:R-:W-:Y:S01]  /*2c4b0*/  IMAD.MOV.U32 R11, RZ, RZ, 0x1c1f ;  /* 0x00001c1fff0b7424 */ /* 0x000fe200078e00ff */
[----:B------:R-:W-:Y:S01]  /*2c4c0*/  SEL R87, R77, R12, P0 ;  /* 0x0000000c4d577207 */ /* 0x000fe20000000000 */
[----:B------:R-:W-:Y:S01]  /*2c4d0*/  IMAD.MOV.U32 R15, RZ, RZ, -0x1 ;  /* 0xffffffffff0f7424 */ /* 0x000fe200078e00ff */
[----:B-----5:R-:W-:Y:S02]  /*2c4e0*/  MOV R12, R5 ;  /* 0x00000005000c7202 */ /* 0x020fe40000000f00 */
[----:B------:R-:W-:Y:S02]  /*2c4f0*/  SEL R46, R48, R91, P0 ;  /* 0x0000005b302e7207 */ /* 0x000fe40000000000 */
[----:B------:R-:W-:-:S07]  /*2c500*/  SEL R91, R91, R48, P0 ;  /* 0x000000305b5b7207 */ /* 0x000fce0000000000 */
[----:B-12---:R-:W-:Y:S05]  /*2c510*/  WARPSYNC.COLLECTIVE R15, `(.L_x_821) ;  /* 0x000000000f087348 */ /* 0x006fea0003c00000 */
[----:B------:R0:W3:Y:S02]  /*2c520*/  SHFL.IDX P6, R14, R13, R12, R11 ;  /* 0x0000000c0d0e7389 */ /* 0x0000e400000c000b */
[----:B0123--:R-:W-:Y:S01]  /*2c530*/  ENDCOLLECTIVE ;  /* 0x000000000000791b */ /* 0x00ffe20003800000 */
.L_x_821:
[----:B------:R-:W-:Y:S02]  /*2c540*/  SEL R48, R73, R6, P0 ;  /* 0x0000000649307207 */ /* 0x000fe40000000000 */
[----:B------:R-:W-:Y:S02]  /*2c550*/  SEL R73, R6, R73, P0 ;  /* 0x0000004906497207 */ /* 0x000fe40000000000 */
[----:B------:R-:W-:Y:S02]  /*2c560*/  LOP3.LUT R6, R5, 0x2, RZ, 0x3c, !PT ;  /* 0x0000000205067812 */ /* 0x000fe400078e3cff */
[----:B------:R-:W-:Y:S02]  /*2c570*/  SEL R34, R36, R119, P0 ;  /* 0x0000007724227207 */ /* 0x000fe40000000000 */
[----:B------:R-:W-:Y:S02]  /*2c580*/  SEL R20, R115, R112, P0 ;  /* 0x0000007073147207 */ /* 0x000fe40000000000 */
[----:B------:R-:W-:-:S02]  /*2c590*/  SEL R119, R119, R36, P0 ;  /* 0x0000002477777207 */ /* 0x000fc40000000000 */
[----:B------:R-:W-:Y:S01]  /*2c5a0*/  SEL R115, R112, R115, P0 ;  /* 0x0000007370737207 */ /* 0x000fe20000000000 */
[----:B------:R-:W-:Y:S01]  /*2c5b0*/  IMAD.MOV.U32 R13, RZ, RZ, R96 ;  /* 0x000000ffff0d7224 */ /* 0x000fe200078e0060 */
[----:B------:R-:W-:Y:S02]  /*2c5c0*/  SEL R36, R117, R0, P0 ;  /* 0x0000000075247207 */ /* 0x000fe40000000000 */
[----:B------:R-:W-:Y:S02]  /*2c5d0*/  SEL R117, R0, R117, P0 ;  /* 0x0000007500757207 */ /* 0x000fe40000000000 */
[----:B------:R-:W-:Y:S02]  /*2c5e0*/  SEL R0, R85, R40, P0 ;  /* 0x0000002855007207 */ /* 0x000fe40000000000 */
[----:B------:R-:W-:Y:S02]  /*2c5f0*/  SEL R65, R40, R85, P0 ;  /* 0x0000005528417207 */ /* 0x000fe40000000000 */
[----:B------:R-:W-:Y:S01]  /*2c600*/  SEL R70, R44, R121, P0 ;  /* 0x000000792c467207 */ /* 0x000fe20000000000 */
[----:B------:R-:W-:Y:S01]  /*2c610*/  IMAD.MOV.U32 R95, RZ, RZ, R14 ;  /* 0x000000ffff5f7224 */ /* 0x000fe200078e000e */
[----:B------:R-:W-:-:S07]  /*2c620*/  SEL R32, R113, R92, P0 ;  /* 0x0000005c71207207 */ /* 0x000fce0000000000 */
[----:B------:R-:W-:Y:S05]  /*2c630*/  WARPSYNC.COLLECTIVE R15, `(.L_x_822) ;  /* 0x000000000f087348 */ /* 0x000fea0003c00000 */
[----:B------:R0:W1:Y:S02]  /*2c640*/  SHFL.IDX P6, R14, R13, R12, R11 ;  /* 0x0000000c0d0e7389 */ /* 0x00006400000c000b */
[----:B01----:R-:W-:Y:S01]  /*2c650*/  ENDCOLLECTIVE ;  /* 0x000000000000791b */ /* 0x003fe20003800000 */
.L_x_822:
[----:B------:R-:W-:Y:S02]  /*2c660*/  SEL R121, R121, R44, P0 ;  /* 0x0000002c79797207 */ /* 0x000fe40000000000 */
[----:B------:R-:W-:Y:S02]  /*2c670*/  SEL R26, R24, R43, P0 ;  /* 0x0000002b181a7207 */ /* 0x000fe40000000000 */
[----:B------:R-:W-:Y:S02]  /*2c680*/  SEL R31, R43, R24, P0 ;  /* 0x000000182b1f7207 */ /* 0x000fe40000000000 */
[----:B------:R-:W-:Y:S02]  /*2c690*/  SEL R24, R80, R37, P0 ;  /* 0x0000002550187207 */ /* 0x000fe40000000000 */
[----:B------:R-:W-:Y:S02]  /*2c6a0*/  SEL R33, R37, R80, P0 ;  /* 0x0000005025217207 */ /* 0x000fe40000000000 */
[----:B------:R-:W-:-:S02]  /*2c6b0*/  SEL R113, R92, R113, P0 ;  /* 0x000000715c717207 */ /* 0x000fc40000000000 */
[----:B------:R-:W-:Y:S01]  /*2c6c0*/  SEL R68, R60, R111, P0 ;  /* 0x0000006f3c447207 */ /* 0x000fe20000000000 */
[----:B------:R-:W-:Y:S01]  /*2c6d0*/  IMAD.MOV.U32 R13, RZ, RZ, R99 ;  /* 0x000000ffff0d7224 */ /* 0x000fe200078e0063 */
[----:B------:R-:W-:Y:S01]  /*2c6e0*/  SEL R66, R109, R90, P0 ;  /* 0x0000005a6d427207 */ /* 0x000fe20000000000 */
[----:B------:R-:W-:Y:S01]  /*2c6f0*/  IMAD.MOV.U32 R12, RZ, RZ, R6 ;  /* 0x000000ffff0c7224 */ /* 0x000fe200078e0006 */
[----:B------:R-:W-:Y:S02]  /*2c700*/  SEL R28, R82, R39, P0 ;  /* 0x00000027521c7207 */ /* 0x000fe40000000000 */
[----:B------:R-:W-:Y:S02]  /*2c710*/  SEL R29, R39, R82, P0 ;  /* 0x00000052271d7207 */ /* 0x000fe40000000000 */
[----:B------:R-:W-:Y:S02]  /*2c720*/  SEL R111, R111, R60, P0 ;  /* 0x0000003c6f6f7207 */ /* 0x000fe40000000000 */
[----:B------:R-:W-:-:S02]  /*2c730*/  SEL R30, R41, R94, P0 ;  /* 0x0000005e291e7207 */ /* 0x000fc40000000000 */
[----:B------:R-:W-:-:S07]  /*2c740*/  MOV R96, R14 ;  /* 0x0000000e00607202 */ /* 0x000fce0000000f00 */
[----:B------:R-:W-:Y:S05]  /*2c750*/  WARPSYNC.COLLECTIVE R15, `(.L_x_823) ;  /* 0x000000000f087348 */ /* 0x000fea0003c00000 */
[----:B------:R0:W1:Y:S02]  /*2c760*/  SHFL.IDX P6, R14, R13, R12, R11 ;  /* 0x0000000c0d0e7389 */ /* 0x00006400000c000b */
[----:B01----:R-:W-:Y:S01]  /*2c770*/  ENDCOLLECTIVE ;  /* 0x000000000000791b */ /* 0x003fe20003800000 */
.L_x_823:
        /* <DEDUP_REMOVED lines=18> */
.L_x_824:
        /* <DEDUP_REMOVED lines=18> */
.L_x_825:
        /* <DEDUP_REMOVED lines=11> */
[----:B------:R-:W-:Y:S01]  /*2ca70*/  SEL R96, R67, R96, P0 ;  /* 0x0000006043607207 */ /* 0x000fe20000000000 */
[----:B------:R-:W-:-:S07]  /*2ca80*/  IMAD.MOV.U32 R75, RZ, RZ, R14 ;  /* 0x000000ffff4b7224 */ /* 0x000fce00078e000e */
[----:B------:R-:W-:Y:S05]  /*2ca90*/  WARPSYNC.COLLECTIVE R15, `(.L_x_826) ;  /* 0x000000000f087348 */ /* 0x000fea0003c00000 */
[----:B------:R0:W1:Y:S02]  /*2caa0*/  SHFL.IDX P6, R14, R13, R12, R11 ;  /* 0x0000000c0d0e7389 */ /* 0x00006400000c000b */
[----:B01----:R-:W-:Y:S01]  /*2cab0*/  ENDCOLLECTIVE ;  /* 0x000000000000791b */ /* 0x003fe20003800000 */
.L_x_826:
[----:B------:R-:W-:Y:S02]  /*2cac0*/  IMAD.MOV.U32 R13, RZ, RZ, R119 ;  /* 0x000000ffff0d7224 */ /* 0x000fe400078e0077 */
[----:B------:R-:W-:Y:S01]  /*2cad0*/  IMAD.MOV.U32 R12, RZ, RZ, R6 ;  /* 0x000000ffff0c7224 */ /* 0x000fe200078e0006 */
[----:B------:R-:W-:-:S07]  /*2cae0*/  MOV R77, R14 ;  /* 0x0000000e004d7202 */ /* 0x000fce0000000f00 */
[----:B------:R-:W-:Y:S05]  /*2caf0*/  WARPSYNC.COLLECTIVE R15, `(.L_x_827) ;  /* 0x000000000f087348 */ /* 0x000fea0003c00000 */
[----:B------:R0:W1:Y:S02]  /*2cb00*/  SHFL.IDX P6, R14, R13, R12, R11 ;  /* 0x0000000c0d0e7389 */ /* 0x00006400000c000b */
[----:B01----:R-:W-:Y:S01]  /*2cb10*/  ENDCOLLECTIVE ;  /* 0x000000000000791b */ /* 0x003fe20003800000 */
.L_x_827:
[----:B------:R-:W-:Y:S02]  /*2cb20*/  IMAD.MOV.U32 R13, RZ, RZ, R115 ;  /* 0x000000ffff0d7224 */ /* 0x000fe400078e0073 */
[----:B------:R-:W-:-:S07]  /*2cb30*/  IMAD.MOV.U32 R20, RZ, RZ, R14 ;  /* 0x000000ffff147224 */ /* 0x000fce00078e000e */
[----:B------:R-:W-:Y:S05]  /*2cb40*/  WARPSYNC.COLLECTIVE R15, `(.L_x_828) ;  /* 0x000000000f087348 */ /* 0x000fea0003c00000 */
[----:B------:R0:W1:Y:S02]  /*2cb50*/  SHFL.IDX P6, R14, R13, R12, R11 ;  /* 0x0000000c0d0e7389 */ /* 0x00006400000c000b */
[----:B01----:R-:W-:Y:S01]  /*2cb60*/  ENDCOLLECTIVE ;  /* 0x000000000000791b */ /* 0x003fe20003800000 */
.L_x_828:
[----:B------:R-:W-:Y:S02]  /*2cb70*/  SEL R74, R75, R20, P0 ;  /* 0x000000144b4a7207 */ /* 0x000fe40000000000 */
[----:B------:R-:W-:Y:S01]  /*2cb80*/  SEL R75, R20, R75, P0 ;  /* 0x0000004b144b7207 */ /* 0x000fe20000000000 */
[----:B------:R-:W-:Y:S02]  /*2cb90*/  IMAD.MOV.U32 R13, RZ, RZ, R0 ;  /* 0x000000ffff0d7224 */ /* 0x000fe400078e0000 */
[----:B------:R-:W-:Y:S01]  /*2cba0*/  IMAD.MOV.U32 R12, RZ, RZ, R5 ;  /* 0x000000ffff0c7224 */ /* 0x000fe200078e0005 */
[----:B------:R-:W-:-:S07]  /*2cbb0*/  MOV R34, R14 ;  /* 0x0000000e00227202 */ /* 0x000fce0000000f00 */
[----:B------:R-:W-:Y:S05]  /*2cbc0*/  WARPSYNC.COLLECTIVE R15, `(.L_x_829) ;  /* 0x000000000f087348 */ /* 0x000fea0003c00000 */
[----:B------:R0:W1:Y:S02]  /*2cbd0*/  SHFL.IDX P6, R14, R13, R12, R11 ;  /* 0x0000000c0d0e7389 */ /* 0x00006400000c000b */
[----:B01----:R-:W-:Y:S01]  /*2cbe0*/  ENDCOLLECTIVE ;  /* 0x000000000000791b */ /* 0x003fe20003800000 */
.L_x_829:
[----:B------:R-:W-:Y:S02]  /*2cbf0*/  SEL R76, R77, R34, P0 ;  /* 0x000000224d4c7207 */ /* 0x000fe40000000000 */
[----:B------:R-:W-:Y:S01]  /*2cc00*/  SEL R77, R34, R77, P0 ;  /* 0x0000004d224d7207 */ /* 0x000fe20000000000 */
[----:B------:R-:W-:Y:S02]  /*2cc10*/  IMAD.MOV.U32 R13, RZ, RZ, R36 ;  /* 0x000000ffff0d7224 */ /* 0x000fe400078e0024 */
[----:B------:R-:W-:-:S07]  /*2cc20*/  IMAD.MOV.U32 R0, RZ, RZ, R14 ;  /* 0x000000ffff007224 */ /* 0x000fce00078e000e */
[----:B------:R-:W-:Y:S05]  /*2cc30*/  WARPSYNC.COLLECTIVE R15, `(.L_x_830) ;  /* 0x000000000f087348 */ /* 0x000fea0003c00000 */
[----:B------:R0:W1:Y:S02]  /*2cc40*/  SHFL.IDX P6, R14, R13, R12, R11 ;  /* 0x0000000c0d0e7389 */ /* 0x00006400000c000b */
[----:B01----:R-:W-:Y:S01]  /*2cc50*/  ENDCOLLECTIVE ;  /* 0x000000000000791b */ /* 0x003fe20003800000 */
.L_x_830:
[----:B------:R-:W-:Y:S02]  /*2cc60*/  IMAD.MOV.U32 R13, RZ, RZ, R65 ;  /* 0x000000ffff0d7224 */ /* 0x000fe400078e0041 */
[----:B------:R-:W-:Y:S01]  /*2cc70*/  IMAD.MOV.U32 R12, RZ, RZ, R6 ;  /* 0x000000ffff0c7224 */ /* 0x000fe200078e0006 */
[----:B------:R-:W-:-:S07]  /*2cc80*/  MOV R3, R14 ;  /* 0x0000000e00037202 */ /* 0x000fce0000000f00 */
[----:B------:R-:W-:Y:S05]  /*2cc90*/  WARPSYNC.COLLECTIVE R15, `(.L_x_831) ;  /* 0x000000000f087348 */ /* 0x000fea0003c00000 */
[----:B------:R0:W1:Y:S02]  /*2cca0*/  SHFL.IDX P6, R14, R13, R12, R11 ;  /* 0x0000000c0d0e7389 */ /* 0x00006400000c000b */
[----:B01----:R-:W-:Y:S01]  /*2ccb0*/  ENDCOLLECTIVE ;  /* 0x000000000000791b */ /* 0x003fe20003800000 */
.L_x_831:
[----:B------:R-:W-:Y:S02]  /*2ccc0*/  IMAD.MOV.U32 R13, RZ, RZ, R117 ;  /* 0x000000ffff0d7224 */ /* 0x000fe400078e0075 */
[----:B------:R-:W-:-:S07]  /*2ccd0*/  IMAD.MOV.U32 R65, RZ, RZ, R14 ;  /* 0x000000ffff417224 */ /* 0x000fce00078e000e */
[----:B------:R-:W-:Y:S05]  /*2cce0*/  WARPSYNC.COLLECTIVE R15, `(.L_x_832) ;  /* 0x000000000f087348 */ /* 0x000fea0003c00000 */
[----:B------:R0:W1:Y:S02]  /*2ccf0*/  SHFL.IDX P6, R14, R13, R12, R11 ;  /* 0x0000000c0d0e7389 */ /* 0x00006400000c000b */
[----:B01----:R-:W-:Y:S01]  /*2cd00*/  ENDCOLLECTIVE ;  /* 0x000000000000791b */ /* 0x003fe20003800000 */
.L_x_832:
        /* <DEDUP_REMOVED lines=8> */
.L_x_833:
[----:B------:R-:W-:Y:S02]  /*2cd90*/  SEL R2, R3, R36, P0 ;  /* 0x0000002403027207 */ /* 0x000fe40000000000 */
[----:B------:R-:W-:Y:S01]  /*2cda0*/  SEL R3, R36, R3, P0 ;  /* 0x0000000324037207 */ /* 0x000fe20000000000 */
[----:B------:R-:W-:Y:S02]  /*2cdb0*/  IMAD.MOV.U32 R13, RZ, RZ, R32 ;  /* 0x000000ffff0d7224 */ /* 0x000fe400078e0020 */
[----:B------:R-:W-:-:S07]  /*2cdc0*/  IMAD.MOV.U32 R21, RZ, RZ, R14 ;  /* 0x000000ffff157224 */ /* 0x000fce00078e000e */
[----:B------:R-:W-:Y:S05]  /*2cdd0*/  WARPSYNC.COLLECTIVE R15, `(.L_x_834) ;  /* 0x000000000f087348 */ /* 0x000fea0003c00000 */
[----:B------:R0:W1:Y:S02]  /*2cde0*/  SHFL.IDX P6, R14, R13, R12, R11 ;  /* 0x0000000c0d0e7389 */ /* 0x00006400000c000b */
[----:B01----:R-:W-:Y:S01]  /*2cdf0*/  ENDCOLLECTIVE ;  /* 0x000000000000791b */ /* 0x003fe20003800000 */
.L_x_834:
[----:B------:R-:W-:Y:S02]  /*2ce00*/  IMAD.MOV.U32 R13, RZ, RZ, R121 ;  /* 0x000000ffff0d7224 */ /* 0x000fe400078e0079 */
[----:B------:R-:W-:Y:S01]  /*2ce10*/  IMAD.MOV.U32 R12, RZ, RZ, R6 ;  /* 0x000000ffff0c7224 */ /* 0x000fe200078e0006 */
[----:B------:R-:W-:-:S07]  /*2ce20*/  MOV R37, R14 ;  /* 0x0000000e00257202 */ /* 0x000fce0000000f00 */
[----:B------:R-:W-:Y:S05]  /*2ce30*/  WARPSYNC.COLLECTIVE R15, `(.L_x_835) ;  /* 0x000000000f087348 */ /* 0x000fea0003c00000 */
[----:B------:R0:W1:Y:S02]  /*2ce40*/  SHFL.IDX P6, R14, R13, R12, R11 ;  /* 0x0000000c0d0e7389 */ /* 0x00006400000c000b */
[----:B01----:R-:W-:Y:S01]  /*2ce50*/  ENDCOLLECTIVE ;  /* 0x000000000000791b */ /* 0x003fe20003800000 */
.L_x_835:
[----:B------:R-:W-:Y:S02]  /*2ce60*/  IMAD.MOV.U32 R13, RZ, RZ, R113 ;  /* 0x000000ffff0d7224 */ /* 0x000fe400078e0071 */
[----:B------:R-:W-:-:S07]  /*2ce70*/  IMAD.MOV.U32 R32, RZ, RZ, R14 ;  /* 0x000000ffff207224 */ /* 0x000fce00078e000e */
[----:B------:R-:W-:Y:S05]  /*2ce80*/  WARPSYNC.COLLECTIVE R15, `(.L_x_836) ;  /* 0x000000000f087348 */ /* 0x000fea0003c00000 */
[----:B------:R0:W1:Y:S02]  /*2ce90*/  SHFL.IDX P6, R14, R13, R12, R11 ;  /* 0x0000000c0d0e7389 */ /* 0x00006400000c000b */
[----:B01----:R-:W-:Y:S01]  /*2cea0*/  ENDCOLLECTIVE ;  /* 0x000000000000791b */ /* 0x003fe20003800000 */
.L_x_836:
        /* <DEDUP_REMOVED lines=8> */
.L_x_837:
[----:B------:R-:W-:Y:S02]  /*2cf30*/  SEL R36, R37, R80, P0 ;  /* 0x0000005025247207 */ /* 0x000fe40000000000 */
[----:B------:R-:W-:Y:S01]  /*2cf40*/  SEL R37, R80, R37, P0 ;  /* 0x0000002550257207 */ /* 0x000fe20000000000 */
[----:B------:R-:W-:Y:S02]  /*2cf50*/  IMAD.MOV.U32 R13, RZ, RZ, R66 ;  /* 0x000000ffff0d7224 */ /* 0x000fe400078e0042 */
[----:B------:R-:W-:-:S07]  /*2cf60*/  IMAD.MOV.U32 R39, RZ, RZ, R14 ;  /* 0x000000ffff277224 */ /* 0x000fce00078e000e */
[----:B------:R-:W-:Y:S05]  /*2cf70*/  WARPSYNC.COLLECTIVE R15, `(.L_x_838) ;  /* 0x000000000f087348 */ /* 0x000fea0003c00000 */
[----:B------:R0:W1:Y:S02]  /*2cf80*/  SHFL.IDX P6, R14, R13, R12, R11 ;  /* 0x0000000c0d0e7389 */ /* 0x00006400000c000b */
[----:B01----:R-:W-:Y:S01]  /*2cf90*/  ENDCOLLECTIVE ;  /* 0x000000000000791b */ /* 0x003fe20003800000 */
.L_x_838:
[----:B------:R-:W-:Y:S02]  /*2cfa0*/  IMAD.MOV.U32 R13, RZ, RZ, R111 ;  /* 0x000000ffff0d7224 */ /* 0x000fe400078e006f */
[----:B------:R-:W-:Y:S01]  /*2cfb0*/  IMAD.MOV.U32 R12, RZ, RZ, R6 ;  /* 0x000000ffff0c7224 */ /* 0x000fe200078e0006 */
[----:B------:R-:W-:-:S07]  /*2cfc0*/  MOV R41, R14 ;  /* 0x0000000e00297202 */ /* 0x000fce0000000f00 */
[----:B------:R-:W-:Y:S05]  /*2cfd0*/  WARPSYNC.COLLECTIVE R15, `(.L_x_839) ;  /* 0x000000000f087348 */ /* 0x000fea0003c00000 */
[----:B------:R0:W1:Y:S02]  /*2cfe0*/  SHFL.IDX P6, R14, R13, R12, R11 ;  /* 0x0000000c0d0e7389 */ /* 0x00006400000c000b */
[----:B01----:R-:W-:Y:S01]  /*2cff0*/  ENDCOLLECTIVE ;  /* 0x000000000000791b */ /* 0x003fe20003800000 */
.L_x_839:
[----:B------:R-:W-:Y:S02]  /*2d000*/  IMAD.MOV.U32 R13, RZ, RZ, R109 ;  /* 0x000000ffff0d7224 */ /* 0x000fe400078e006d */
[----:B------:R-:W-:-:S07]  /*2d010*/  IMAD.MOV.U32 R82, RZ, RZ, R14 ;  /* 0x000000ffff527224 */ /* 0x000fce00078e000e */
[----:B------:R-:W-:Y:S05]  /*2d020*/  WARPSYNC.COLLECTIVE R15, `(.L_x_840) ;  /* 0x000000000f087348 */ /* 0x000fea0003c00000 */
[----:B------:R0:W1:Y:S02]  /*2d030*/  SHFL.IDX P6, R14, R13, R12, R11 ;  /* 0x0000000c0d0e7389 */ /* 0x00006400000c000b */
[----:B01----:R-:W-:Y:S01]  /*2d040*/  ENDCOLLECTIVE ;  /* 0x000000000000791b */ /* 0x003fe20003800000 */
.L_x_840:
[----:B------:R-:W-:Y:S02]  /*2d050*/  IMAD.MOV.U32 R13, RZ, RZ, R60 ;  /* 0x000000ffff0d7224 */ /* 0x000fe400078e003c */
[----:B------:R-:W-:Y:S01]  /*2d060*/  IMAD.MOV.U32 R12, RZ, RZ, R5 ;  /* 0x000000ffff0c7224 */ /* 0x000fe200078e0005 */
[----:B------:R-:W-:-:S07]  /*2d070*/  MOV R84, R14 ;  /* 0x0000000e00547202 */ /* 0x000fce0000000f00 */
[----:B------:R-:W-:Y:S05]  /*2d080*/  WARPSYNC.COLLECTIVE R15, `(.L_x_841) ;  /* 0x000000000f087348 */ /* 0x000fea0003c00000 */
[----:B------:R0:W1:Y:S02]  /*2d090*/  SHFL.IDX P6, R14, R13, R12, R11 ;  /* 0x0000000c0d0e7389 */ /* 0x00006400000c000b */
[----:B01----:R-:W-:Y:S01]  /*2d0a0*/  ENDCOLLECTIVE ;  /* 0x000000000000791b */ /* 0x003fe20003800000 */
.L_x_841:
[----:B------:R-:W-:Y:S02]  /*2d0b0*/  IMAD.MOV.U32 R13, RZ, RZ, R44 ;  /* 0x000000ffff0d7224 */ /* 0x000fe400078e002c */
[----:B------:R-:W-:-:S07]  /*2d0c0*/  IMAD.MOV.U32 R43, RZ, RZ, R14 ;  /* 0x000000ffff2b7224 */ /* 0x000fce00078e000e */
[----:B------:R-:W-:Y:S05]  /*2d0d0*/  WARPSYNC.COLLECTIVE R15, `(.L_x_842) ;  /* 0x000000000f087348 */ /* 0x000fea0003c00000 */
[----:B------:R0:W1:Y:S02]  /*2d0e0*/  SHFL.IDX P6, R14, R13, R12, R11 ;  /* 0x0000000c0d0e7389 */ /* 0x00006400000c000b */
[----:B01----:R-:W-:Y:S01]  /*2d0f0*/  ENDCOLLECTIVE ;  /* 0x000000000000791b */ /* 0x003fe20003800000 */
.L_x_842:
[----:B------:R-:W-:Y:S02]  /*2d100*/  IMAD.MOV.U32 R13, RZ, RZ, R97 ;  /* 0x000000ffff0d7224 */ /* 0x000fe400078e0061 */
[----:B------:R-:W-:Y:S01]  /*2d110*/  IMAD.MOV.U32 R12, RZ, RZ, R6 ;  /* 0x000000ffff0c7224 */ /* 0x000fe200078e0006 */
[----:B------:R-:W-:-:S07]  /*2d120*/  MOV R45, R14 ;  /* 0x0000000e002d7202 */ /* 0x000fce0000000f00 */
[----:B------:R-:W-:Y:S05]  /*2d130*/  WARPSYNC.COLLECTIVE R15, `(.L_x_843) ;  /* 0x000000000f087348 */ /* 0x000fea0003c00000 */
[----:B------:R0:W1:Y:S02]  /*2d140*/  SHFL.IDX P6, R14, R13, R12, R11 ;  /* 0x0000000c0d0e7389 */ /* 0x00006400000c000b */
[----:B01----:R-:W-:Y:S01]  /*2d150*/  ENDCOLLECTIVE ;  /* 0x000000000000791b */ /* 0x003fe20003800000 */
.L_x_843:
[----:B------:R-:W-:Y:S02]  /*2d160*/  IMAD.MOV.U32 R13, RZ, RZ, R93 ;  /* 0x000000ffff0d7224 */ /* 0x000fe400078e005d */
[----:B------:R-:W-:-:S07]  /*2d170*/  IMAD.MOV.U32 R60, RZ, RZ, R14 ;  /* 0x000000ffff3c7224 */ /* 0x000fce00078e000e */
[----:B------:R-:W-:Y:S05]  /*2d180*/  WARPSYNC.COLLECTIVE R15, `(.L_x_844) ;  /* 0x000000000f087348 */ /* 0x000fea0003c00000 */
[----:B------:R0:W1:Y:S02]  /*2d190*/  SHFL.IDX P6, R14, R13, R12, R11 ;  /* 0x0000000c0d0e7389 */ /* 0x00006400000c000b */
[----:B01----:R-:W-:Y:S01]  /*2d1a0*/  ENDCOLLECTIVE ;  /* 0x000000000000791b */ /* 0x003fe20003800000 */
.L_x_844:
[----:B------:R-:W-:Y:S02]  /*2d1b0*/  IMAD.MOV.U32 R13, RZ, RZ, R46 ;  /* 0x000000ffff0d7224 */ /* 0x000fe400078e002e */
[----:B------:R-:W-:Y:S01]  /*2d1c0*/  IMAD.MOV.U32 R12, RZ, RZ, R5 ;  /* 0x000000ffff0c7224 */ /* 0x000fe200078e0005 */
[----:B------:R-:W-:-:S07]  /*2d1d0*/  MOV R108, R14 ;  /* 0x0000000e006c7202 */ /* 0x000fce0000000f00 */
[----:B------:R-:W-:Y:S05]  /*2d1e0*/  WARPSYNC.COLLECTIVE R15, `(.L_x_845) ;  /* 0x000000000f087348 */ /* 0x000fea0003c00000 */
[----:B------:R0:W1:Y:S02]  /*2d1f0*/  SHFL.IDX P6, R14, R13, R12, R11 ;  /* 0x0000000c0d0e7389 */ /* 0x00006400000c000b */
[----:B01----:R-:W-:Y:S01]  /*2d200*/  ENDCOLLECTIVE ;  /* 0x000000000000791b */ /* 0x003fe20003800000 */
.L_x_845:
[----:B------:R-:W-:Y:S02]  /*2d210*/  SEL R44, R45, R108, P0 ;  /* 0x0000006c2d2c7207 */ /* 0x000fe40000000000 */
[----:B------:R-:W-:Y:S01]  /*2d220*/  SEL R45, R108, R45, P0 ;  /* 0x0000002d6c2d7207 */ /* 0x000fe20000000000 */
[----:B------:R-:W-:Y:S01]  /*2d230*/  IMAD.MOV.U32 R13, RZ, RZ, R42 ;  /* 0x000000ffff0d7224 */ /* 0x000fe200078e002a */
[----:B------:R-:W-:Y:S02]  /*2d240*/  SEL R42, R43, R60, P0 ;  /* 0x0000003c2b2a7207 */ /* 0x000fe40000000000 */
[----:B------:R-:W-:Y:S01]  /*2d250*/  SEL R43, R60, R43, P0 ;  /* 0x0000002b3c2b7207 */ /* 0x000fe20000000000 */
[----:B------:R-:W-:-:S07]  /*2d260*/  IMAD.MOV.U32 R47, RZ, RZ, R14 ;  /* 0x000000ffff2f7224 */ /* 0x000fce00078e000e */
[----:B------:R-:W-:Y:S05]  /*2d270*/  WARPSYNC.COLLECTIVE R15, `(.L_x_846) ;  /* 0x000000000f087348 */ /* 0x000fea0003c00000 */
[----:B------:R0:W1:Y:S02]  /*2d280*/  SHFL.IDX P6, R14, R13, R12, R11 ;  /* 0x0000000c0d0e7389 */ /* 0x00006400000c000b */
[----:B01----:R-:W-:Y:S01]  /*2d290*/  ENDCOLLECTIVE ;  /* 0x000000000000791b */ /* 0x003fe20003800000 */
.L_x_846:
[----:B------:R-:W-:Y:S02]  /*2d2a0*/  IMAD.MOV.U32 R13, RZ, RZ, R91 ;  /* 0x000000ffff0d7224 */ /* 0x000fe400078e005b */
[----:B------:R-:W-:Y:S01]  /*2d2b0*/  IMAD.MOV.U32 R12, RZ, RZ, R6 ;  /* 0x000000ffff0c7224 */ /* 0x000fe200078e0006 */
[----:B------:R-:W-:-:S07]  /*2d2c0*/  MOV R79, R14 ;  /* 0x0000000e004f7202 */ /* 0x000fce0000000f00 */
[----:B------:R-:W-:Y:S05]  /*2d2d0*/  WARPSYNC.COLLECTIVE R15, `(.L_x_847) ;  /* 0x000000000f087348 */ /* 0x000fea0003c00000 */
[----:B------:R0:W1:Y:S02]  /*2d2e0*/  SHFL.IDX P6, R14, R13, R12, R11 ;  /* 0x0000000c0d0e7389 */ /* 0x00006400000c000b */
[----:B01----:R-:W-:Y:S01]  /*2d2f0*/  ENDCOLLECTIVE ;  /* 0x000000000000791b */ /* 0x003fe20003800000 */
.L_x_847:
[----:B------:R-:W-:Y:S02]  /*2d300*/  IMAD.MOV.U32 R13, RZ, RZ, R87 ;  /* 0x000000ffff0d7224 */ /* 0x000fe400078e0057 */
[----:B------:R-:W-:-:S07]  /*2d310*/  IMAD.MOV.U32 R110, RZ, RZ, R14 ;  /* 0x000000ffff6e7224 */ /* 0x000fce00078e000e */
[----:B------:R-:W-:Y:S05]  /*2d320*/  WARPSYNC.COLLECTIVE R15, `(.L_x_848) ;  /* 0x000000000f087348 */ /* 0x000fea0003c00000 */
[----:B------:R0:W1:Y:S02]  /*2d330*/  SHFL.IDX P6, R14, R13, R12, R11 ;  /* 0x0000000c0d0e7389 */ /* 0x00006400000c000b */
[----:B01----:R-:W-:Y:S01]  /*2d340*/  ENDCOLLECTIVE ;  /* 0x000000000000791b */ /* 0x003fe20003800000 */
.L_x_848:
        /* <DEDUP_REMOVED lines=8> */
.L_x_849:
        /* <DEDUP_REMOVED lines=9> */
.L_x_850:
[----:B------:R-:W-:Y:S02]  /*2d460*/  IMAD.MOV.U32 R13, RZ, RZ, R73 ;  /* 0x000000ffff0d7224 */ /* 0x000fe400078e0049 */
[----:B------:R-:W-:Y:S01]  /*2d470*/  IMAD.MOV.U32 R12, RZ, RZ, R6 ;  /* 0x000000ffff0c7224 */ /* 0x000fe200078e0006 */
[----:B------:R-:W-:-:S07]  /*2d480*/  MOV R83, R14 ;  /* 0x0000000e00537202 */ /* 0x000fce0000000f00 */
[----:B------:R-:W-:Y:S05]  /*2d490*/  WARPSYNC.COLLECTIVE R15, `(.L_x_851) ;  /* 0x000000000f087348 */ /* 0x000fea0003c00000 */
[----:B------:R0:W1:Y:S02]  /*2d4a0*/  SHFL.IDX P6, R14, R13, R12, R11 ;  /* 0x0000000c0d0e7389 */ /* 0x00006400000c000b */
[----:B01----:R-:W-:Y:S01]  /*2d4b0*/  ENDCOLLECTIVE ;  /* 0x000000000000791b */ /* 0x003fe20003800000 */
.L_x_851:
[----:B------:R-:W-:Y:S02]  /*2d4c0*/  IMAD.MOV.U32 R13, RZ, RZ, R71 ;  /* 0x000000ffff0d7224 */ /* 0x000fe400078e0047 */
[----:B------:R-:W-:-:S07]  /*2d4d0*/  IMAD.MOV.U32 R114, RZ, RZ, R14 ;  /* 0x000000ffff727224 */ /* 0x000fce00078e000e */
[----:B------:R-:W-:Y:S05]  /*2d4e0*/  WARPSYNC.COLLECTIVE R15, `(.L_x_852) ;  /* 0x000000000f087348 */ /* 0x000fea0003c00000 */
[----:B------:R0:W1:Y:S02]  /*2d4f0*/  SHFL.IDX P6, R14, R13, R12, R11 ;  /* 0x0000000c0d0e7389 */ /* 0x00006400000c000b */
[----:B01----:R-:W-:Y:S01]  /*2d500*/  ENDCOLLECTIVE ;  /* 0x000000000000791b */ /* 0x003fe20003800000 */
.L_x_852:
[----:B------:R-:W-:Y:S02]  /*2d510*/  SEL R80, R81, R114, P0 ;  /* 0x0000007251507207 */ /* 0x000fe40000000000 */
[----:B------:R-:W-:Y:S01]  /*2d520*/  SEL R81, R114, R81, P0 ;  /* 0x0000005172517207 */ /* 0x000fe20000000000 */
[----:B------:R-:W-:Y:S01]  /*2d530*/  IMAD.MOV.U32 R13, RZ, RZ, R38 ;  /* 0x000000ffff0d7224 */ /* 0x000fe200078e0026 */
[----:B------:R-:W-:Y:S01]  /*2d540*/  SEL R38, R39, R82, P0 ;  /* 0x0000005227267207 */ /* 0x000fe20000000000 */
[----:B------:R-:W-:Y:S01]  /*2d550*/  IMAD.MOV.U32 R12, RZ, RZ, R5 ;  /* 0x000000ffff0c7224 */ /* 0x000fe200078e0005 */
[----:B------:R-:W-:Y:S02]  /*2d560*/  SEL R39, R82, R39, P0 ;  /* 0x0000002752277207 */ /* 0x000fe40000000000 */
[----:B------:R-:W-:-:S07]  /*2d570*/  MOV R116, R14 ;  /* 0x0000000e00747202 */ /* 0x000fce0000000f00 */
[----:B------:R-:W-:Y:S05]  /*2d580*/  WARPSYNC.COLLECTIVE R15, `(.L_x_853) ;  /* 0x000000000f087348 */ /* 0x000fea0003c00000 */
[----:B------:R0:W1:Y:S02]  /*2d590*/  SHFL.IDX P6, R14, R13, R12, R11 ;  /* 0x0000000c0d0e7389 */ /* 0x00006400000c000b */
[----:B01----:R-:W-:Y:S01]  /*2d5a0*/  ENDCOLLECTIVE ;  /* 0x000000000000791b */ /* 0x003fe20003800000 */
.L_x_853:
[----:B------:R-:W-:Y:S02]  /*2d5b0*/  SEL R82, R83, R116, P0 ;  /* 0x0000007453527207 */ /* 0x000fe40000000000 */
[----:B------:R-:W-:Y:S01]  /*2d5c0*/  SEL R83, R116, R83, P0 ;  /* 0x0000005374537207 */ /* 0x000fe20000000000 */
[----:B------:R-:W-:Y:S02]  /*2d5d0*/  IMAD.MOV.U32 R13, RZ, RZ, R50 ;  /* 0x000000ffff0d7224 */ /* 0x000fe400078e0032 */
[----:B------:R-:W-:-:S07]  /*2d5e0*/  IMAD.MOV.U32 R85, RZ, RZ, R14 ;  /* 0x000000ffff557224 */ /* 0x000fce00078e000e */
[----:B------:R-:W-:Y:S05]  /*2d5f0*/  WARPSYNC.COLLECTIVE R15, `(.L_x_854) ;  /* 0x000000000f087348 */ /* 0x000fea0003c00000 */
[----:B------:R0:W1:Y:S02]  /*2d600*/  SHFL.IDX P6, R14, R13, R12, R11 ;  /* 0x0000000c0d0e7389 */ /* 0x00006400000c000b */
[----:B01----:R-:W-:Y:S01]  /*2d610*/  ENDCOLLECTIVE ;  /* 0x000000000000791b */ /* 0x003fe20003800000 */
.L_x_854:
[----:B------:R-:W-:Y:S02]  /*2d620*/  IMAD.MOV.U32 R13, RZ, RZ, R69 ;  /* 0x000000ffff0d7224 */ /* 0x000fe400078e0045 */
[----:B------:R-:W-:Y:S01]  /*2d630*/  IMAD.MOV.U32 R12, RZ, RZ, R6 ;  /* 0x000000ffff0c7224 */ /* 0x000fe200078e0006 */
[----:B------:R-:W-:-:S07]  /*2d640*/  MOV R50, R14 ;  /* 0x0000000e00327202 */ /* 0x000fce0000000f00 */
[----:B------:R-:W-:Y:S05]  /*2d650*/  WARPSYNC.COLLECTIVE R15, `(.L_x_855) ;  /* 0x000000000f087348 */ /* 0x000fea0003c00000 */
[----:B------:R0:W1:Y:S02]  /*2d660*/  SHFL.IDX P6, R14, R13, R12, R11 ;  /* 0x0000000c0d0e7389 */ /* 0x00006400000c000b */
[----:B01----:R-:W-:Y:S01]  /*2d670*/  ENDCOLLECTIVE ;  /* 0x000000000000791b */ /* 0x003fe20003800000 */
.L_x_855:
[----:B------:R-:W-:Y:S02]  /*2d680*/  IMAD.MOV.U32 R13, RZ, RZ, R63 ;  /* 0x000000ffff0d7224 */ /* 0x000fe400078e003f */
[----:B------:R-:W-:-:S07]  /*2d690*/  IMAD.MOV.U32 R118, RZ, RZ, R14 ;  /* 0x000000ffff767224 */ /* 0x000fce00078e000e */
[----:B------:R-:W-:Y:S05]  /*2d6a0*/  WARPSYNC.COLLECTIVE R15, `(.L_x_856) ;  /* 0x000000000f087348 */ /* 0x000fea0003c00000 */
[----:B------:R0:W1:Y:S02]  /*2d6b0*/  SHFL.IDX P6, R14, R13, R12, R11 ;  /* 0x0000000c0d0e7389 */ /* 0x00006400000c000b */
[----:B01----:R-:W-:Y:S01]  /*2d6c0*/  ENDCOLLECTIVE ;  /* 0x000000000000791b */ /* 0x003fe20003800000 */
.L_x_856:
        /* <DEDUP_REMOVED lines=8> */
.L_x_857:
[----:B------:R-:W-:Y:S02]  /*2d750*/  IMAD.MOV.U32 R13, RZ, RZ, R54 ;  /* 0x000000ffff0d7224 */ /* 0x000fe400078e0036 */
[----:B------:R-:W-:-:S07]  /*2d760*/  IMAD.MOV.U32 R52, RZ, RZ, R14 ;  /* 0x000000ffff347224 */ /* 0x000fce00078e000e */
[----:B------:R-:W-:Y:S05]  /*2d770*/  WARPSYNC.COLLECTIVE R15, `(.L_x_858) ;  /* 0x000000000f087348 */ /* 0x000fea0003c00000 */
[----:B------:R0:W1:Y:S02]  /*2d780*/  SHFL.IDX P6, R14, R13, R12, R11 ;  /* 0x0000000c0d0e7389 */ /* 0x00006400000c000b */
[----:B01----:R-:W-:Y:S01]  /*2d790*/  ENDCOLLECTIVE ;  /* 0x000000000000791b */ /* 0x003fe20003800000 */
.L_x_858:
[----:B------:R-:W-:Y:S02]  /*2d7a0*/  IMAD.MOV.U32 R13, RZ, RZ, R61 ;  /* 0x000000ffff0d7224 */ /* 0x000fe400078e003d */
[----:B------:R-:W-:Y:S01]  /*2d7b0*/  IMAD.MOV.U32 R12, RZ, RZ, R6 ;  /* 0x000000ffff0c7224 */ /* 0x000fe200078e0006 */
[----:B------:R-:W-:-:S07]  /*2d7c0*/  MOV R54, R14 ;  /* 0x0000000e00367202 */ /* 0x000fce0000000f00 */
[----:B------:R-:W-:Y:S05]  /*2d7d0*/  WARPSYNC.COLLECTIVE R15, `(.L_x_859) ;  /* 0x000000000f087348 */ /* 0x000fea0003c00000 */
[----:B------:R0:W1:Y:S02]  /*2d7e0*/  SHFL.IDX P6, R14, R13, R12, R11 ;  /* 0x0000000c0d0e7389 */ /* 0x00006400000c000b */
[----:B01----:R-:W-:Y:S01]  /*2d7f0*/  ENDCOLLECTIVE ;  /* 0x000000000000791b */ /* 0x003fe20003800000 */
.L_x_859:
[----:B------:R-:W-:Y:S02]  /*2d800*/  IMAD.MOV.U32 R13, RZ, RZ, R57 ;  /* 0x000000ffff0d7224 */ /* 0x000fe400078e0039 */
[----:B------:R-:W-:-:S07]  /*2d810*/  IMAD.MOV.U32 R61, RZ, RZ, R14 ;  /* 0x000000ffff3d7224 */ /* 0x000fce00078e000e */
[----:B------:R-:W-:Y:S05]  /*2d820*/  WARPSYNC.COLLECTIVE R15, `(.L_x_860) ;  /* 0x000000000f087348 */ /* 0x000fea0003c00000 */
[----:B------:R0:W1:Y:S02]  /*2d830*/  SHFL.IDX P6, R14, R13, R12, R11 ;  /* 0x0000000c0d0e7389 */ /* 0x00006400000c000b */
[----:B01----:R-:W-:Y:S01]  /*2d840*/  ENDCOLLECTIVE ;  /* 0x000000000000791b */ /* 0x003fe20003800000 */
.L_x_860:
[----:B------:R-:W-:Y:S02]  /*2d850*/  IMAD.MOV.U32 R13, RZ, RZ, R56 ;  /* 0x000000ffff0d7224 */ /* 0x000fe400078e0038 */
[----:B------:R-:W-:Y:S01]  /*2d860*/  IMAD.MOV.U32 R12, RZ, RZ, R5 ;  /* 0x000000ffff0c7224 */ /* 0x000fe200078e0005 */
[----:B------:R-:W-:-:S07]  /*2d870*/  MOV R57, R14 ;  /* 0x0000000e00397202 */ /* 0x000fce0000000f00 */
[----:B------:R-:W-:Y:S05]  /*2d880*/  WARPSYNC.COLLECTIVE R15, `(.L_x_861) ;  /* 0x000000000f087348 */ /* 0x000fea0003c00000 */
[----:B------:R0:W1:Y:S02]  /*2d890*/  SHFL.IDX P6, R14, R13, R12, R11 ;  /* 0x0000000c0d0e7389 */ /* 0x00006400000c000b */
[----:B01----:R-:W-:Y:S01]  /*2d8a0*/  ENDCOLLECTIVE ;  /* 0x000000000000791b */ /* 0x003fe20003800000 */
.L_x_861:
[----:B------:R-:W-:Y:S02]  /*2d8b0*/  IMAD.MOV.U32 R13, RZ, RZ, R64 ;  /* 0x000000ffff0d7224 */ /* 0x000fe400078e0040 */
[----:B------:R-:W-:-:S07]  /*2d8c0*/  IMAD.MOV.U32 R56, RZ, RZ, R14 ;  /* 0x000000ffff387224 */ /* 0x000fce00078e000e */
[----:B------:R-:W-:Y:S05]  /*2d8d0*/  WARPSYNC.COLLECTIVE R15, `(.L_x_862) ;  /* 0x000000000f087348 */ /* 0x000fea0003c00000 */
[----:B------:R0:W1:Y:S02]  /*2d8e0*/  SHFL.IDX P6, R14, R13, R12, R11 ;  /* 0x0000000c0d0e7389 */ /* 0x00006400000c000b */
[----:B01----:R-:W-:Y:S01]  /*2d8f0*/  ENDCOLLECTIVE ;  /* 0x000000000000791b */ /* 0x003fe20003800000 */
.L_x_862:
        /* <DEDUP_REMOVED lines=8> */
.L_x_863:
[----:B------:R-:W-:Y:S01]  /*2d980*/  IMAD.MOV.U32 R13, RZ, RZ, R51 ;  /* 0x000000ffff0d7224 */ /* 0x000fe200078e0033 */
[----:B------:R-:W-:Y:S02]  /*2d990*/  SEL R51, R52, R61, P0 ;  /* 0x0000003d34337207 */ /* 0x000fe40000000000 */
[----:B------:R-:W-:Y:S01]  /*2d9a0*/  SEL R52, R61, R52, P0 ;  /* 0x000000343d347207 */ /* 0x000fe20000000000 */
[----:B------:R-:W-:-:S07]  /*2d9b0*/  IMAD.MOV.U32 R109, RZ, RZ, R14 ;  /* 0x000000ffff6d7224 */ /* 0x000fce00078e000e */
[----:B------:R-:W-:Y:S05]  /*2d9c0*/  WARPSYNC.COLLECTIVE R15, `(.L_x_864) ;  /* 0x000000000f087348 */ /* 0x000fea0003c00000 */
[----:B------:R0:W1:Y:S02]  /*2d9d0*/  SHFL.IDX P6, R14, R13, R12, R11 ;  /* 0x0000000c0d0e7389 */ /* 0x00006400000c000b */
[----:B01----:R-:W-:Y:S01]  /*2d9e0*/  ENDCOLLECTIVE ;  /* 0x000000000000791b */ /* 0x003fe20003800000 */
.L_x_864:
[----:B------:R-:W-:Y:S02]  /*2d9f0*/  IMAD.MOV.U32 R13, RZ, RZ, R28 ;  /* 0x000000ffff0d7224 */ /* 0x000fe400078e001c */
[----:B------:R-:W-:Y:S01]  /*2da00*/  IMAD.MOV.U32 R12, RZ, RZ, R5 ;  /* 0x000000ffff0c7224 */ /* 0x000fe200078e0005 */
[----:B------:R-:W-:-:S07]  /*2da10*/  MOV R97, R14 ;  /* 0x0000000e00617202 */ /* 0x000fce0000000f00 */
[----:B------:R-:W-:Y:S05]  /*2da20*/  WARPSYNC.COLLECTIVE R15, `(.L_x_865) ;  /* 0x000000000f087348 */ /* 0x000fea0003c00000 */
[----:B------:R0:W1:Y:S02]  /*2da30*/  SHFL.IDX P6, R14, R13, R12, R11 ;  /* 0x0000000c0d0e7389 */ /* 0x00006400000c000b */
[----:B01----:R-:W-:Y:S01]  /*2da40*/  ENDCOLLECTIVE ;  /* 0x000000000000791b */ /* 0x003fe20003800000 */
.L_x_865:
[----:B------:R-:W-:Y:S02]  /*2da50*/  IMAD.MOV.U32 R13, RZ, RZ, R30 ;  /* 0x000000ffff0d7224 */ /* 0x000fe400078e001e */
[----:B------:R-:W-:-:S07]  /*2da60*/  IMAD.MOV.U32 R66, RZ, RZ, R14 ;  /* 0x000000ffff427224 */ /* 0x000fce00078e000e */
[----:B------:R-:W-:Y:S05]  /*2da70*/  WARPSYNC.COLLECTIVE R15, `(.L_x_866) ;  /* 0x000000000f087348 */ /* 0x000fea0003c00000 */
[----:B------:R0:W1:Y:S02]  /*2da80*/  SHFL.IDX P6, R14, R13, R12, R11 ;  /* 0x0000000c0d0e7389 */ /* 0x00006400000c000b */
[----:B01----:R-:W-:Y:S01]  /*2da90*/  ENDCOLLECTIVE ;  /* 0x000000000000791b */ /* 0x003fe20003800000 */
.L_x_866:
[----:B------:R-:W-:Y:S02]  /*2daa0*/  IMAD.MOV.U32 R13, RZ, RZ, R29 ;  /* 0x000000ffff0d7224 */ /* 0x000fe400078e001d */
[----:B------:R-:W-:Y:S01]  /*2dab0*/  IMAD.MOV.U32 R12, RZ, RZ, R6 ;  /* 0x000000ffff0c7224 */ /* 0x000fe200078e0006 */
[----:B------:R-:W-:-:S07]  /*2dac0*/  MOV R68, R14 ;  /* 0x0000000e00447202 */ /* 0x000fce0000000f00 */
[----:B------:R-:W-:Y:S05]  /*2dad0*/  WARPSYNC.COLLECTIVE R15, `(.L_x_867) ;  /* 0x000000000f087348 */ /* 0x000fea0003c00000 */
[----:B------:R0:W1:Y:S02]  /*2dae0*/  SHFL.IDX P6, R14, R13, R12, R11 ;  /* 0x0000000c0d0e7389 */ /* 0x00006400000c000b */
[----:B01----:R-:W-:Y:S01]  /*2daf0*/  ENDCOLLECTIVE ;  /* 0x000000000000791b */ /* 0x003fe20003800000 */
.L_x_867:
[----:B------:R-:W-:Y:S02]  /*2db00*/  IMAD.MOV.U32 R13, RZ, RZ, R27 ;  /* 0x000000ffff0d7224 */ /* 0x000fe400078e001b */
[----:B------:R-:W-:-:S07]  /*2db10*/  IMAD.MOV.U32 R29, RZ, RZ, R14 ;  /* 0x000000ffff1d7224 */ /* 0x000fce00078e000e */
[----:B------:R-:W-:Y:S05]  /*2db20*/  WARPSYNC.COLLECTIVE R15, `(.L_x_868) ;  /* 0x000000000f087348 */ /* 0x000fea0003c00000 */
[----:B------:R0:W1:Y:S02]  /*2db30*/  SHFL.IDX P6, R14, R13, R12, R11 ;  /* 0x0000000c0d0e7389 */ /* 0x00006400000c000b */
[----:B01----:R-:W-:Y:S01]  /*2db40*/  ENDCOLLECTIVE ;  /* 0x000000000000791b */ /* 0x003fe20003800000 */
.L_x_868:
        /* <DEDUP_REMOVED lines=8> */
.L_x_869:
[----:B------:R-:W-:Y:S02]  /*2dbd0*/  SEL R67, R68, R27, P0 ;  /* 0x0000001b44437207 */ /* 0x000fe40000000000 */
[----:B------:R-:W-:Y:S01]  /*2dbe0*/  SEL R68, R27, R68, P0 ;  /* 0x000000441b447207 */ /* 0x000fe20000000000 */
[----:B------:R-:W-:Y:S02]  /*2dbf0*/  IMAD.MOV.U32 R13, RZ, RZ, R26 ;  /* 0x000000ffff0d7224 */ /* 0x000fe400078e001a */
[----:B------:R-:W-:-:S07]  /*2dc00*/  IMAD.MOV.U32 R70, RZ, RZ, R14 ;  /* 0x000000ffff467224 */ /* 0x000fce00078e000e */
[----:B------:R-:W-:Y:S05]  /*2dc10*/  WARPSYNC.COLLECTIVE R15, `(.L_x_870) ;  /* 0x000000000f087348 */ /* 0x000fea0003c00000 */
[----:B------:R0:W1:Y:S02]  /*2dc20*/  SHFL.IDX P6, R14, R13, R12, R11 ;  /* 0x0000000c0d0e7389 */ /* 0x00006400000c000b */
[----:B01----:R-:W-:Y:S01]  /*2dc30*/  ENDCOLLECTIVE ;  /* 0x000000000000791b */ /* 0x003fe20003800000 */
.L_x_870:
[----:B------:R-:W-:Y:S02]  /*2dc40*/  IMAD.MOV.U32 R13, RZ, RZ, R33 ;  /* 0x000000ffff0d7224 */ /* 0x000fe400078e0021 */
[----:B------:R-:W-:Y:S01]  /*2dc50*/  IMAD.MOV.U32 R12, RZ, RZ, R6 ;  /* 0x000000ffff0c7224 */ /* 0x000fe200078e0006 */
[----:B------:R-:W-:-:S07]  /*2dc60*/  MOV R72, R14 ;  /* 0x0000000e00487202 */ /* 0x000fce0000000f00 */
[----:B------:R-:W-:Y:S05]  /*2dc70*/  WARPSYNC.COLLECTIVE R15, `(.L_x_871) ;  /* 0x000000000f087348 */ /* 0x000fea0003c00000 */
[----:B------:R0:W1:Y:S02]  /*2dc80*/  SHFL.IDX P6, R14, R13, R12, R11 ;  /* 0x0000000c0d0e7389 */ /* 0x00006400000c000b */
[----:B01----:R-:W-:Y:S01]  /*2dc90*/  ENDCOLLECTIVE ;  /* 0x000000000000791b */ /* 0x003fe20003800000 */
.L_x_871:
[----:B------:R-:W-:Y:S02]  /*2dca0*/  IMAD.MOV.U32 R13, RZ, RZ, R31 ;  /* 0x000000ffff0d7224 */ /* 0x000fe400078e001f */
[----:B------:R-:W-:-:S07]  /*2dcb0*/  IMAD.MOV.U32 R33, RZ, RZ, R14 ;  /* 0x000000ffff217224 */ /* 0x000fce00078e000e */
[----:B------:R-:W-:Y:S05]  /*2dcc0*/  WARPSYNC.COLLECTIVE R15, `(.L_x_872) ;  /* 0x000000000f087348 */ /* 0x000fea0003c00000 */
[----:B------:R0:W1:Y:S02]  /*2dcd0*/  SHFL.IDX P6, R14, R13, R12, R11 ;  /* 0x0000000c0d0e7389 */ /* 0x00006400000c000b */
[----:B01----:R-:W-:Y:S01]  /*2dce0*/  ENDCOLLECTIVE ;  /* 0x000000000000791b */ /* 0x003fe20003800000 */
.L_x_872:
        /* <DEDUP_REMOVED lines=8> */
.L_x_873:
[----:B------:R-:W-:Y:S02]  /*2dd70*/  SEL R71, R72, R31, P0 ;  /* 0x0000001f48477207 */ /* 0x000fe40000000000 */
[----:B------:R-:W-:Y:S01]  /*2dd80*/  SEL R72, R31, R72, P0 ;  /* 0x000000481f487207 */ /* 0x000fe20000000000 */
[----:B------:R-:W-:Y:S02]  /*2dd90*/  IMAD.MOV.U32 R13, RZ, RZ, R10 ;  /* 0x000000ffff0d7224 */ /* 0x000fe400078e000a */
[----:B------:R-:W-:-:S07]  /*2dda0*/  IMAD.MOV.U32 R86, RZ, RZ, R14 ;  /* 0x000000ffff567224 */ /* 0x000fce00078e000e */
[----:B------:R-:W-:Y:S05]  /*2ddb0*/  WARPSYNC.COLLECTIVE R15, `(.L_x_874) ;  /* 0x000000000f087348 */ /* 0x000fea0003c00000 */
[----:B------:R0:W1:Y:S02]  /*2ddc0*/  SHFL.IDX P6, R14, R13, R12, R11 ;  /* 0x0000000c0d0e7389 */ /* 0x00006400000c000b */
[----:B01----:R-:W-:Y:S01]  /*2ddd0*/  ENDCOLLECTIVE ;  /* 0x000000000000791b */ /* 0x003fe20003800000 */
.L_x_874:
[----:B------:R-:W-:Y:S01]  /*2dde0*/  IMAD.MOV.U32 R13, RZ, RZ, R53 ;  /* 0x000000ffff0d7224 */ /* 0x000fe200078e0035 */
[----:B------:R-:W-:Y:S01]  /*2ddf0*/  SEL R53, R54, R57, P0 ;  /* 0x0000003936357207 */ /* 0x000fe20000000000 */
[----:B------:R-:W-:Y:S01]  /*2de00*/  IMAD.MOV.U32 R12, RZ, RZ, R6 ;  /* 0x000000ffff0c7224 */ /* 0x000fe200078e0006 */
[----:B------:R-:W-:Y:S02]  /*2de10*/  SEL R54, R57, R54, P0 ;  /* 0x0000003639367207 */ /* 0x000fe40000000000 */
[----:B------:R-:W-:Y:S02]  /*2de20*/  SEL R57, R64, R97, P0 ;  /* 0x0000006140397207 */ /* 0x000fe40000000000 */
[----:B------:R-:W-:Y:S02]  /*2de30*/  SEL R64, R97, R64, P0 ;  /* 0x0000004061407207 */ /* 0x000fe40000000000 */
[----:B------:R-:W-:Y:S02]  /*2de40*/  MOV R97, RZ ;  /* 0x000000ff00617202 */ /* 0x000fe40000000f00 */
[----:B------:R-:W-:-:S07]  /*2de50*/  MOV R90, R14 ;  /* 0x0000000e005a7202 */ /* 0x000fce0000000f00 */
[----:B------:R-:W-:Y:S05]  /*2de60*/  WARPSYNC.COLLECTIVE R15, `(.L_x_875) ;  /* 0x000000000f087348 */ /* 0x000fea0003c00000 */
[----:B------:R0:W1:Y:S02]  /*2de70*/  SHFL.IDX P6, R14, R13, R12, R11 ;  /* 0x0000000c0d0e7389 */ /* 0x00006400000c000b */
[----:B01----:R-:W-:Y:S01]  /*2de80*/  ENDCOLLECTIVE ;  /* 0x000000000000791b */ /* 0x003fe20003800000 */
.L_x_875:
[----:B------:R-:W-:Y:S02]  /*2de90*/  IMAD.MOV.U32 R13, RZ, RZ, R35 ;  /* 0x000000ffff0d7224 */ /* 0x000fe400078e0023 */
[----:B------:R-:W-:-:S07]  /*2dea0*/  IMAD.MOV.U32 R91, RZ, RZ, R14 ;  /* 0x000000ffff5b7224 */ /* 0x000fce00078e000e */
[----:B------:R-:W-:Y:S05]  /*2deb0*/  WARPSYNC.COLLECTIVE R15, `(.L_x_876) ;  /* 0x000000000f087348 */ /* 0x000fea0003c00000 */
[----:B------:R0:W1:Y:S02]  /*2dec0*/  SHFL.IDX P6, R14, R13, R12, R11 ;  /* 0x0000000c0d0e7389 */ /* 0x00006400000c000b */
[----:B01----:R-:W-:Y:S01]  /*2ded0*/  ENDCOLLECTIVE ;  /* 0x000000000000791b */ /* 0x003fe20003800000 */
.L_x_876:
        /* <DEDUP_REMOVED lines=8> */
.L_x_877:
[----:B------:R-:W-:Y:S02]  /*2df60*/  SEL R87, R90, R35, P0 ;  /* 0x000000235a577207 */ /* 0x000fe40000000000 */
[----:B------:R-:W-:Y:S01]  /*2df70*/  SEL R90, R35, R90, P0 ;  /* 0x0000005a235a7207 */ /* 0x000fe20000000000 */
[----:B------:R-:W-:Y:S02]  /*2df80*/  IMAD.MOV.U32 R13, RZ, RZ, R94 ;  /* 0x000000ffff0d7224 */ /* 0x000fe400078e005e */
[----:B------:R-:W-:-:S07]  /*2df90*/  IMAD.MOV.U32 R92, RZ, RZ, R14 ;  /* 0x000000ffff5c7224 */ /* 0x000fce00078e000e */
[----:B------:R-:W-:Y:S05]  /*2dfa0*/  WARPSYNC.COLLECTIVE R15, `(.L_x_878) ;  /* 0x000000000f087348 */ /* 0x000fea0003c00000 */
[----:B------:R0:W1:Y:S02]  /*2dfb0*/  SHFL.IDX P6, R14, R13, R12, R11 ;  /* 0x0000000c0d0e7389 */ /* 0x00006400000c000b */
[----:B01----:R-:W-:Y:S01]  /*2dfc0*/  ENDCOLLECTIVE ;  /* 0x000000000000791b */ /* 0x003fe20003800000 */
.L_x_878:
        /* <DEDUP_REMOVED lines=8> */
.L_x_879:
[----:B------:R-:W-:Y:S02]  /*2e050*/  IMAD.MOV.U32 R13, RZ, RZ, R25 ;  /* 0x000000ffff0d7224 */ /* 0x000fe400078e0019 */
[----:B------:R-:W-:-:S07]  /*2e060*/  IMAD.MOV.U32 R111, RZ, RZ, R14 ;  /* 0x000000ffff6f7224 */ /* 0x000fce00078e000e */
[----:B------:R-:W-:Y:S05]  /*2e070*/  WARPSYNC.COLLECTIVE R15, `(.L_x_880) ;  /* 0x000000000f087348 */ /* 0x000fea0003c00000 */
[----:B------:R0:W1:Y:S02]  /*2e080*/  SHFL.IDX P6, R14, R13, R12, R11 ;  /* 0x0000000c0d0e7389 */ /* 0x00006400000c000b */
[----:B01----:R-:W-:Y:S01]  /*2e090*/  ENDCOLLECTIVE ;  /* 0x000000000000791b */ /* 0x003fe20003800000 */
.L_x_880:
        /* <DEDUP_REMOVED lines=8> */
.L_x_881:
[----:B------:R-:W-:Y:S02]  /*2e120*/  SEL R93, R94, R25, P0 ;  /* 0x000000195e5d7207 */ /* 0x000fe40000000000 */
[----:B------:R-:W-:Y:S01]  /*2e130*/  SEL R94, R25, R94, P0 ;  /* 0x0000005e195e7207 */ /* 0x000fe20000000000 */
[----:B------:R-:W-:Y:S02]  /*2e140*/  IMAD.MOV.U32 R13, RZ, RZ, R62 ;  /* 0x000000ffff0d7224 */ /* 0x000fe400078e003e */
[----:B------:R-:W-:-:S07]  /*2e150*/  IMAD.MOV.U32 R4, RZ, RZ, R14 ;  /* 0x000000ffff047224 */ /* 0x000fce00078e000e */
[----:B------:R-:W-:Y:S05]  /*2e160*/  WARPSYNC.COLLECTIVE R15, `(.L_x_882) ;  /* 0x000000000f087348 */ /* 0x000fea0003c00000 */
[----:B------:R0:W1:Y:S02]  /*2e170*/  SHFL.IDX P6, R14, R13, R12, R11 ;  /* 0x0000000c0d0e7389 */ /* 0x00006400000c000b */
[----:B01----:R-:W-:Y:S01]  /*2e180*/  ENDCOLLECTIVE ;  /* 0x000000000000791b */ /* 0x003fe20003800000 */
.L_x_882:
[----:B------:R-:W-:Y:S02]  /*2e190*/  IMAD.MOV.U32 R13, RZ, RZ, R9 ;  /* 0x000000ffff0d7224 */ /* 0x000fe400078e0009 */
[----:B------:R-:W-:Y:S01]  /*2e1a0*/  IMAD.MOV.U32 R12, RZ, RZ, R6 ;  /* 0x000000ffff0c7224 */ /* 0x000fe200078e0006 */
[----:B------:R-:W-:-:S07]  /*2e1b0*/  MOV R62, R14 ;  /* 0x0000000e003e7202 */ /* 0x000fce0000000f00 */
[----:B------:R-:W-:Y:S05]  /*2e1c0*/  WARPSYNC.COLLECTIVE R15, `(.L_x_883) ;  /* 0x000000000f087348 */ /* 0x000fea0003c00000 */
[----:B------:R0:W1:Y:S02]  /*2e1d0*/  SHFL.IDX P6, R14, R13, R12, R11 ;  /* 0x0000000c0d0e7389 */ /* 0x00006400000c000b */
[----:B01----:R-:W-:Y:S01]  /*2e1e0*/  ENDCOLLECTIVE ;  /* 0x000000000000791b */ /* 0x003fe20003800000 */
.L_x_883:
[----:B------:R-:W-:Y:S02]  /*2e1f0*/  IMAD.MOV.U32 R13, RZ, RZ, R7 ;  /* 0x000000ffff0d7224 */ /* 0x000fe400078e0007 */
[----:B------:R-:W-:-:S07]  /*2e200*/  IMAD.MOV.U32 R9, RZ, RZ, R14 ;  /* 0x000000ffff097224 */ /* 0x000fce00078e000e */
[----:B------:R-:W-:Y:S05]  /*2e210*/  WARPSYNC.COLLECTIVE R15, `(.L_x_884) ;  /* 0x000000000f087348 */ /* 0x000fea0003c00000 */
[----:B------:R0:W1:Y:S02]  /*2e220*/  SHFL.IDX P6, R14, R13, R12, R11 ;  /* 0x0000000c0d0e7389 */ /* 0x00006400000c000b */
[----:B01----:R-:W-:Y:S01]  /*2e230*/  ENDCOLLECTIVE ;  /* 0x000000000000791b */ /* 0x003fe20003800000 */
.L_x_884:
[----:B------:R-:W-:Y:S05]  /*2e240*/  BRA `(.L_x_885) ;  /* 0xffffff1c00a07947 */ /* 0x000fea000383ffff */
.L_x_607:
[----:B------:R-:W-:Y:S02]  /*2e250*/  IMAD.MOV.U32 R13, RZ, RZ, R3 ;  /* 0x000000ffff0d7224 */ /* 0x000fe400078e0003 */
[----:B------:R-:W-:Y:S02]  /*2e260*/  IMAD.MOV.U32 R12, RZ, RZ, RZ ;  /* 0x000000ffff0c7224 */ /* 0x000fe400078e00ff */
[----:B------:R-:W-:Y:S02]  /*2e270*/  IMAD.MOV.U32 R11, RZ, RZ, 0x181f ;  /* 0x0000181fff0b7424 */ /* 0x000fe400078e00ff */
[----:B------:R-:W-:-:S07]  /*2e280*/  IMAD.MOV.U32 R15, RZ, RZ, -0x1 ;  /* 0xffffffffff0f7424 */ /* 0x000fce00078e00ff */
[----:B0----5:R-:W-:Y:S05]  /*2e290*/  WARPSYNC.COLLECTIVE R15, `(.L_x_886) ;  /* 0x000000000f087348 */ /* 0x021fea0003c00000 */
[----:B------:R1:W2:Y:S02]  /*2e2a0*/  SHFL.IDX P6, R14, R13, R12, R11 ;  /* 0x0000000c0d0e7389 */ /* 0x0002a400000c000b */
[----:B012--5:R-:W-:Y:S01]  /*2e2b0*/  ENDCOLLECTIVE ;  /* 0x000000000000791b */ /* 0x027fe20003800000 */
.L_x_886:
[----:B------:R-:W-:Y:S01]  /*2e2c0*/  IMAD.MOV.U32 R13, RZ, RZ, R2 ;  /* 0x000000ffff0d7224 */ /* 0x000fe200078e0002 */
[----:B------:R-:W-:-:S07]  /*2e2d0*/  MOV R0, R14 ;  /* 0x0000000e00007202 */ /* 0x000fce0000000f00 */
[----:B------:R-:W-:Y:S05]  /*2e2e0*/  WARPSYNC.COLLECTIVE R15, `(.L_x_887) ;  /* 0x000000000f087348 */ /* 0x000fea0003c00000 */
[----:B------:R0:W1:Y:S02]  /*2e2f0*/  SHFL.IDX P6, R14, R13, R12, R11 ;  /* 0x0000000c0d0e7389 */ /* 0x00006400000c000b */
[----:B01----:R-:W-:Y:S01]  /*2e300*/  ENDCOLLECTIVE ;  /* 0x000000000000791b */ /* 0x003fe20003800000 */
.L_x_887:
[----:B------:R-:W-:Y:S05]  /*2e310*/  BRA `(.L_x_888) ;  /* 0xffffff2c00387947 */ /* 0x000fea000383ffff */
.L_x_610:
[----:B------:R-:W-:Y:S01]  /*2e320*/  BSSY B1, `(.L_x_889) ;  /* 0x0000008000017945 */ /* 0x000fe20003800000 */
[----:B------:R-:W-:Y:S01]  /*2e330*/  IMAD.MOV.U32 R13, RZ, RZ, R3 ;  /* 0x000000ffff0d7224 */ /* 0x000fe200078e0003 */
[----:B---3--:R-:W-:Y:S01]  /*2e340*/  MOV R15, 0xffffffff ;  /* 0xffffffff000f7802 */ /* 0x008fe20000000f00 */
[----:B------:R-:W-:Y:S02]  /*2e350*/  IMAD.MOV.U32 R12, RZ, RZ, 0x1 ;  /* 0x00000001ff0c7424 */ /* 0x000fe400078e00ff */
[----:B------:R-:W-:-:S07]  /*2e360*/  IMAD.MOV.U32 R11, RZ, RZ, 0x181f ;  /* 0x0000181fff0b7424 */ /* 0x000fce00078e00ff */
[----:B012--5:R-:W-:Y:S05]  /*2e370*/  WARPSYNC.COLLECTIVE R15, `(.L_x_890) ;  /* 0x000000000f087348 */ /* 0x027fea0003c00000 */
[----:B--2---:R2:W3:Y:S02]  /*2e380*/  SHFL.IDX P6, R14, R13, R12, R11 ;  /* 0x0000000c0d0e7389 */ /* 0x0044e400000c000b */
[----:B0123-5:R-:W-:Y:S01]  /*2e390*/  ENDCOLLECTIVE ;  /* 0x000000000000791b */ /* 0x02ffe20003800000 */
.L_x_890:
[----:B------:R-:W-:Y:S05]  /*2e3a0*/  BSYNC B1 ;  /* 0x0000000000017941 */ /* 0x000fea0003800000 */
.L_x_889:
        /* <DEDUP_REMOVED lines=8> */
.L_x_891:
[----:B------:R-:W-:Y:S05]  /*2e430*/  BRA `(.L_x_892) ;  /* 0xffffff2c00387947 */ /* 0x000fea000383ffff */
.L_x_613:
[----:B------:R-:W-:Y:S01]  /*2e440*/  BSSY B1, `(.L_x_893) ;  /* 0x0000008000017945 */ /* 0x000fe20003800000 */
[----:B------:R-:W-:Y:S02]  /*2e450*/  IMAD.MOV.U32 R13, RZ, RZ, R3 ;  /* 0x000000ffff0d7224 */ /* 0x000fe400078e0003 */
[----:B------:R-:W-:Y:S02]  /*2e460*/  IMAD.MOV.U32 R12, RZ, RZ, 0x2 ;  /* 0x00000002ff0c7424 */ /* 0x000fe400078e00ff */
[----:B------:R-:W-:Y:S02]  /*2e470*/  IMAD.MOV.U32 R11, RZ, RZ, 0x181f ;  /* 0x0000181fff0b7424 */ /* 0x000fe400078e00ff */
[----:B---3--:R-:W-:-:S07]  /*2e480*/  IMAD.MOV.U32 R15, RZ, RZ, -0x1 ;  /* 0xffffffffff0f7424 */ /* 0x008fce00078e00ff */
[----:B012-4-:R-:W-:Y:S05]  /*2e490*/  WARPSYNC.COLLECTIVE R15, `(.L_x_894) ;  /* 0x000000000f087348 */ /* 0x017fea0003c00000 */
[----:B--2---:R2:W3:Y:S02]  /*2e4a0*/  SHFL.IDX P6, R14, R13, R12, R11 ;  /* 0x0000000c0d0e7389 */ /* 0x0044e400000c000b */
[----:B01234-:R-:W-:Y:S01]  /*2e4b0*/  ENDCOLLECTIVE ;  /* 0x000000000000791b */ /* 0x01ffe20003800000 */
.L_x_894:
[----:B------:R-:W-:Y:S05]  /*2e4c0*/  BSYNC B1 ;  /* 0x0000000000017941 */ /* 0x000fea0003800000 */
.L_x_893:
[----:B------:R-:W-:Y:S01]  /*2e4d0*/  IMAD.MOV.U32 R13, RZ, RZ, R2 ;  /* 0x000000ffff0d7224 */ /* 0x000fe200078e0002 */
[----:B------:R-:W-:Y:S01]  /*2e4e0*/  MOV R0, R14 ;  /* 0x0000000e00007202 */ /* 0x000fe20000000f00 */
[----:B------:R-:W-:Y:S02]  /*2e4f0*/  IMAD.MOV.U32 R12, RZ, RZ, 0x2 ;  /* 0x00000002ff0c7424 */ /* 0x000fe400078e00ff */
[----:B------:R-:W-:Y:S02]  /*2e500*/  IMAD.MOV.U32 R11, RZ, RZ, 0x181f ;  /* 0x0000181fff0b7424 */ /* 0x000fe400078e00ff */
[----:B------:R-:W-:-:S07]  /*2e510*/  IMAD.MOV.U32 R15, RZ, RZ, -0x1 ;  /* 0xffffffffff0f7424 */ /* 0x000fce00078e00ff */
[----:B------:R-:W-:Y:S05]  /*2e520*/  WARPSYNC.COLLECTIVE R15, `(.L_x_895) ;  /* 0x000000000f087348 */ /* 0x000fea0003c00000 */
[----:B------:R0:W1:Y:S02]  /*2e530*/  SHFL.IDX P6, R14, R13, R12, R11 ;  /* 0x0000000c0d0e7389 */ /* 0x00006400000c000b */
[----:B01----:R-:W-:Y:S01]  /*2e540*/  ENDCOLLECTIVE ;  /* 0x000000000000791b */ /* 0x003fe20003800000 */
.L_x_895:
[----:B------:R-:W-:Y:S05]  /*2e550*/  BRA `(.L_x_896) ;  /* 0xffffff2c00387947 */ /* 0x000fea000383ffff */
.L_x_616:
[----:B------:R-:W-:Y:S01]  /*2e560*/  BSSY B1, `(.L_x_897) ;  /* 0x0000008000017945 */ /* 0x000fe20003800000 */
[----:B------:R-:W-:Y:S01]  /*2e570*/  MOV R13, R3 ;  /* 0x00000003000d7202 */ /* 0x000fe20000000f00 */
[----:B------:R-:W-:Y:S02]  /*2e580*/  IMAD.MOV.U32 R12, RZ, RZ, 0x3 ;  /* 0x00000003ff0c7424 */ /* 0x000fe400078e00ff */
[----:B------:R-:W-:Y:S02]  /*2e590*/  IMAD.MOV.U32 R11, RZ, RZ, 0x181f ;  /* 0x0000181fff0b7424 */ /* 0x000fe400078e00ff */
[----:B---3--:R-:W-:-:S07]  /*2e5a0*/  IMAD.MOV.U32 R15, RZ, RZ, -0x1 ;  /* 0xffffffffff0f7424 */ /* 0x008fce00078e00ff */
[----:B012-4-:R-:W-:Y:S05]  /*2e5b0*/  WARPSYNC.COLLECTIVE R15, `(.L_x_898) ;  /* 0x000000000f087348 */ /* 0x017fea0003c00000 */
[----:B--2---:R2:W3:Y:S02]  /*2e5c0*/  SHFL.IDX P6, R14, R13, R12, R11 ;  /* 0x0000000c0d0e7389 */ /* 0x0044e400000c000b */
[----:B01234-:R-:W-:Y:S01]  /*2e5d0*/  ENDCOLLECTIVE ;  /* 0x000000000000791b */ /* 0x01ffe20003800000 */
.L_x_898:
[----:B------:R-:W-:Y:S05]  /*2e5e0*/  BSYNC B1 ;  /* 0x0000000000017941 */ /* 0x000fea0003800000 */
.L_x_897:
[----:B------:R-:W-:Y:S01]  /*2e5f0*/  MOV R13, R2 ;  /* 0x00000002000d7202 */ /* 0x000fe20000000f00 */
[----:B------:R-:W-:Y:S02]  /*2e600*/  IMAD.MOV.U32 R12, RZ, RZ, 0x3 ;  /* 0x00000003ff0c7424 */ /* 0x000fe400078e00ff */
[----:B------:R-:W-:Y:S02]  /*2e610*/  IMAD.MOV.U32 R11, RZ, RZ, 0x181f ;  /* 0x0000181fff0b7424 */ /* 0x000fe400078e00ff */
[----:B------:R-:W-:Y:S02]  /*2e620*/  IMAD.MOV.U32 R15, RZ, RZ, -0x1 ;  /* 0xffffffffff0f7424 */ /* 0x000fe400078e00ff */
[----:B------:R-:W-:-:S07]  /*2e630*/  IMAD.MOV.U32 R0, RZ, RZ, R14 ;  /* 0x000000ffff007224 */ /* 0x000fce00078e000e */
[----:B------:R-:W-:Y:S05]  /*2e640*/  WARPSYNC.COLLECTIVE R15, `(.L_x_899) ;  /* 0x000000000f087348 */ /* 0x000fea0003c00000 */
[----:B------:R0:W1:Y:S02]  /*2e650*/  SHFL.IDX P6, R14, R13, R12, R11 ;  /* 0x0000000c0d0e7389 */ /* 0x00006400000c000b */
[----:B01----:R-:W-:Y:S01]  /*2e660*/  ENDCOLLECTIVE ;  /* 0x000000000000791b */ /* 0x003fe20003800000 */
.L_x_899:
[----:B------:R-:W-:Y:S05]  /*2e670*/  BRA `(.L_x_900) ;  /* 0xffffff2c00387947 */ /* 0x000fea000383ffff */
.L_x_618:
[----:B------:R-:W-:Y:S01]  /*2e680*/  IMAD.MOV.U32 R13, RZ, RZ, R32 ;  /* 0x000000ffff0d7224 */ /* 0x000fe200078e0020 */
[----:B------:R-:W-:Y:S01]  /*2e690*/  MOV R12, RZ ;  /* 0x000000ff000c7202 */ /* 0x000fe20000000f00 */
[----:B------:R-:W-:Y:S01]  /*2e6a0*/  IMAD.MOV.U32 R11, RZ, RZ, 0x1c1f ;  /* 0x00001c1fff0b7424 */ /* 0x000fe200078e00ff */
[C---:B------:R-:W-:Y:S01]  /*2e6b0*/  IADD3 R29, R218.reuse, 0x10, RZ ;  /* 0x00000010da1d7810 */ /* 0x040fe20007ffe0ff */
[----:B------:R-:W-:Y:S02]  /*2e6c0*/  IMAD.MOV.U32 R15, RZ, RZ, -0x1 ;  /* 0xffffffffff0f7424 */ /* 0x000fe400078e00ff */
[C---:B------:R-:W-:Y:S02]  /*2e6d0*/  VIADD R28, R218.reuse, 0x18 ;  /* 0x00000018da1c7836 */ /* 0x040fe40000000000 */
[----:B------:R-:W-:-:S07]  /*2e6e0*/  VIADD R26, R218, 0x20 ;  /* 0x00000020da1a7836 */ /* 0x000fce0000000000 */
[----:B------:R-:W-:Y:S05]  /*2e6f0*/  WARPSYNC.COLLECTIVE R15, `(.L_x_901) ;  /* 0x000000000f087348 */ /* 0x000fea0003c00000 */
[----:B------:R0:W1:Y:S02]  /*2e700*/  SHFL.IDX P6, R14, R13, R12, R11 ;  /* 0x0000000c0d0e7389 */ /* 0x00006400000c000b */
[----:B01----:R-:W-:Y:S01]  /*2e710*/  ENDCOLLECTIVE ;  /* 0x000000000000791b */ /* 0x003fe20003800000 */
.L_x_901:
[C---:B------:R-:W-:Y:S02]  /*2e720*/  VIADD R25, R218.reuse, 0x28 ;  /* 0x00000028da197836 */ /* 0x040fe40000000000 */
[----:B------:R-:W-:Y:S02]  /*2e730*/  VIADD R24, R218, 0x30 ;  /* 0x00000030da187836 */ /* 0x000fe40000000000 */
[----:B------:R-:W-:Y:S02]  /*2e740*/  IMAD.MOV.U32 R13, RZ, RZ, R30 ;  /* 0x000000ffff0d7224 */ /* 0x000fe400078e001e */
[----:B------:R-:W-:-:S07]  /*2e750*/  IMAD.MOV.U32 R31, RZ, RZ, R14 ;  /* 0x000000ffff1f7224 */ /* 0x000fce00078e000e */
[----:B------:R-:W-:Y:S05]  /*2e760*/  WARPSYNC.COLLECTIVE R15, `(.L_x_902) ;  /* 0x000000000f087348 */ /* 0x000fea0003c00000 */
[----:B------:R0:W1:Y:S02]  /*2e770*/  SHFL.IDX P6, R14, R13, R12, R11 ;  /* 0x0000000c0d0e7389 */ /* 0x00006400000c000b */
[----:B01----:R-:W-:Y:S01]  /*2e780*/  ENDCOLLECTIVE ;  /* 0x000000000000791b */ /* 0x003fe20003800000 */
.L_x_902:
[----:B------:R-:W-:Y:S05]  /*2e790*/  BRA `(.L_x_903) ;  /* 0xffffff2c00f47947 */ /* 0x000fea000383ffff */
.L_x_621:
[----:B------:R-:W-:Y:S01]  /*2e7a0*/  BSSY B1, `(.L_x_904) ;  /* 0x0000008000017945 */ /* 0x000fe20003800000 */
[----:B---3--:R-:W-:Y:S01]  /*2e7b0*/  MOV R13, R32 ;  /* 0x00000020000d7202 */ /* 0x008fe20000000f00 */
[----:B------:R-:W-:Y:S02]  /*2e7c0*/  IMAD.MOV.U32 R12, RZ, RZ, 0x1 ;  /* 0x00000001ff0c7424 */ /* 0x000fe400078e00ff */
[----:B------:R-:W-:Y:S02]  /*2e7d0*/  IMAD.MOV.U32 R11, RZ, RZ, 0x1c1f ;  /* 0x00001c1fff0b7424 */ /* 0x000fe400078e00ff */
[----:B------:R-:W-:-:S07]  /*2e7e0*/  IMAD.MOV.U32 R15, RZ, RZ, -0x1 ;  /* 0xffffffffff0f7424 */ /* 0x000fce00078e00ff */
[----:B012---:R-:W-:Y:S05]  /*2e7f0*/  WARPSYNC.COLLECTIVE R15, `(.L_x_905) ;  /* 0x000000000f087348 */ /* 0x007fea0003c00000 */
[----:B--2---:R2:W3:Y:S02]  /*2e800*/  SHFL.IDX P6, R14, R13, R12, R11 ;  /* 0x0000000c0d0e7389 */ /* 0x0044e400000c000b */
[----:B0123--:R-:W-:Y:S01]  /*2e810*/  ENDCOLLECTIVE ;  /* 0x000000000000791b */ /* 0x00ffe20003800000 */
.L_x_905:
[----:B------:R-:W-:Y:S05]  /*2e820*/  BSYNC B1 ;  /* 0x0000000000017941 */ /* 0x000fea0003800000 */
.L_x_904:
        /* <DEDUP_REMOVED lines=8> */
.L_x_906:
[----:B------:R-:W-:Y:S05]  /*2e8b0*/  BRA `(.L_x_907) ;  /* 0xffffff3400a87947 */ /* 0x000fea000383ffff */
.L_x_625:
[----:B------:R-:W-:Y:S01]  /*2e8c0*/  IMAD.MOV.U32 R13, RZ, RZ, R3 ;  /* 0x000000ffff0d7224 */ /* 0x000fe200078e0003 */
[----:B------:R-:W-:Y:S01]  /*2e8d0*/  MOV R12, RZ ;  /* 0x000000ff000c7202 */ /* 0x000fe20000000f00 */
[----:B------:R-:W-:Y:S02]  /*2e8e0*/  IMAD.MOV.U32 R11, RZ, RZ, 0x181f ;  /* 0x0000181fff0b7424 */ /* 0x000fe400078e00ff */
[----:B------:R-:W-:-:S07]  /*2e8f0*/  IMAD.MOV.U32 R15, RZ, RZ, -0x1 ;  /* 0xffffffffff0f7424 */ /* 0x000fce00078e00ff */
[----:B0-2---:R-:W-:Y:S05]  /*2e900*/  WARPSYNC.COLLECTIVE R15, `(.L_x_908) ;  /* 0x000000000f087348 */ /* 0x005fea0003c00000 */
[----:B------:R1:W3:Y:S02]  /*2e910*/  SHFL.IDX P6, R14, R13, R12, R11 ;  /* 0x0000000c0d0e7389 */ /* 0x0002e400000c000b */
[----:B0123--:R-:W-:Y:S01]  /*2e920*/  ENDCOLLECTIVE ;  /* 0x000000000000791b */ /* 0x00ffe20003800000 */
.L_x_908:
[----:B------:R-:W-:Y:S02]  /*2e930*/  IMAD.MOV.U32 R13, RZ, RZ, R2 ;  /* 0x000000ffff0d7224 */ /* 0x000fe400078e0002 */
[----:B------:R-:W-:-:S07]  /*2e940*/  IMAD.MOV.U32 R0, RZ, RZ, R14 ;  /* 0x000000ffff007224 */ /* 0x000fce00078e000e */
[----:B------:R-:W-:Y:S05]  /*2e950*/  WARPSYNC.COLLECTIVE R15, `(.L_x_909) ;  /* 0x000000000f087348 */ /* 0x000fea0003c00000 */
[----:B------:R0:W1:Y:S02]  /*2e960*/  SHFL.IDX P6, R14, R13, R12, R11 ;  /* 0x0000000c0d0e7389 */ /* 0x00006400000c000b */
[----:B01----:R-:W-:Y:S01]  /*2e970*/  ENDCOLLECTIVE ;  /* 0x000000000000791b */ /* 0x003fe20003800000 */
.L_x_909:
[----:B------:R-:W-:Y:S05]  /*2e980*/  BRA `(.L_x_910) ;  /* 0xffffff4400447947 */ /* 0x000fea000383ffff */
.L_x_628:
[----:B------:R-:W-:Y:S01]  /*2e990*/  BSSY B1, `(.L_x_911) ;  /* 0x0000008000017945 */ /* 0x000fe20003800000 */
[----:B------:R-:W-:Y:S01]  /*2e9a0*/  MOV R13, R3 ;  /* 0x00000003000d7202 */ /* 0x000fe20000000f00 */
[----:B------:R-:W-:Y:S02]  /*2e9b0*/  IMAD.MOV.U32 R12, RZ, RZ, 0x1 ;  /* 0x00000001ff0c7424 */ /* 0x000fe400078e00ff */
[----:B---3--:R-:W-:Y:S02]  /*2e9c0*/  IMAD.MOV.U32 R11, RZ, RZ, 0x181f ;  /* 0x0000181fff0b7424 */ /* 0x008fe400078e00ff */
[----:B------:R-:W-:-:S07]  /*2e9d0*/  IMAD.MOV.U32 R15, RZ, RZ, -0x1 ;  /* 0xffffffffff0f7424 */ /* 0x000fce00078e00ff */
[----:B012-4-:R-:W-:Y:S05]  /*2e9e0*/  WARPSYNC.COLLECTIVE R15, `(.L_x_912) ;  /* 0x000000000f087348 */ /* 0x017fea0003c00000 */
[----:B----4-:R3:W4:Y:S02]  /*2e9f0*/  SHFL.IDX P6, R14, R13, R12, R11 ;  /* 0x0000000c0d0e7389 */ /* 0x01072400000c000b */
[----:B01234-:R-:W-:Y:S01]  /*2ea00*/  ENDCOLLECTIVE ;  /* 0x000000000000791b */ /* 0x01ffe20003800000 */
.L_x_912:
[----:B------:R-:W-:Y:S05]  /*2ea10*/  BSYNC B1 ;  /* 0x0000000000017941 */ /* 0x000fea0003800000 */
.L_x_911:
        /* <DEDUP_REMOVED lines=8> */
.L_x_913:
[----:B------:R-:W-:Y:S05]  /*2eaa0*/  BRA `(.L_x_914) ;  /* 0xffffff4400487947 */ /* 0x000fea000383ffff */
.L_x_631:
[----:B------:R-:W-:Y:S01]  /*2eab0*/  BSSY B1, `(.L_x_915) ;  /* 0x0000008000017945 */ /* 0x000fe20003800000 */
[----:B------:R-:W-:Y:S01]  /*2eac0*/  IMAD.MOV.U32 R13, RZ, RZ, R3 ;  /* 0x000000ffff0d7224 */ /* 0x000fe200078e0003 */
[----:B------:R-:W-:Y:S01]  /*2ead0*/  MOV R12, 0x2 ;  /* 0x00000002000c7802 */ /* 0x000fe20000000f00 */
[----:B0-----:R-:W-:Y:S02]  /*2eae0*/  IMAD.MOV.U32 R11, RZ, RZ, 0x181f ;  /* 0x0000181fff0b7424 */ /* 0x001fe400078e00ff */
[----:B------:R-:W-:-:S07]  /*2eaf0*/  IMAD.MOV.U32 R15, RZ, RZ, -0x1 ;  /* 0xffffffffff0f7424 */ /* 0x000fce00078e00ff */
[----:B-1234-:R-:W-:Y:S05]  /*2eb00*/  WARPSYNC.COLLECTIVE R15, `(.L_x_916) ;  /* 0x000000000f087348 */ /* 0x01efea0003c00000 */
[----:B----4-:R0:W4:Y:S02]  /*2eb10*/  SHFL.IDX P6, R14, R13, R12, R11 ;  /* 0x0000000c0d0e7389 */ /* 0x01012400000c000b */
[----:B01234-:R-:W-:Y:S01]  /*2eb20*/  ENDCOLLECTIVE ;  /* 0x000000000000791b */ /* 0x01ffe20003800000 */
.L_x_916:
[----:B------:R-:W-:Y:S05]  /*2eb30*/  BSYNC B1 ;  /* 0x0000000000017941 */ /* 0x000fea0003800000 */
.L_x_915:
[----:B------:R-:W-:Y:S01]  /*2eb40*/  IMAD.MOV.U32 R13, RZ, RZ, R2 ;  /* 0x000000ffff0d7224 */ /* 0x000fe200078e0002 */
[----:B------:R-:W-:Y:S01]  /*2eb50*/  MOV R12, 0x2 ;  /* 0x00000002000c7802 */ /* 0x000fe20000000f00 */
[----:B------:R-:W-:Y:S02]  /*2eb60*/  IMAD.MOV.U32 R11, RZ, RZ, 0x181f ;  /* 0x0000181fff0b7424 */ /* 0x000fe400078e00ff */
[----:B------:R-:W-:Y:S02]  /*2eb70*/  IMAD.MOV.U32 R15, RZ, RZ, -0x1 ;  /* 0xffffffffff0f7424 */ /* 0x000fe400078e00ff */
[----:B------:R-:W-:-:S07]  /*2eb80*/  IMAD.MOV.U32 R0, RZ, RZ, R14 ;  /* 0x000000ffff007224 */ /* 0x000fce00078e000e */
[----:B------:R-:W-:Y:S05]  /*2eb90*/  WARPSYNC.COLLECTIVE R15, `(.L_x_917) ;  /* 0x000000000f087348 */ /* 0x000fea0003c00000 */
[----:B------:R0:W1:Y:S02]  /*2eba0*/  SHFL.IDX P6, R14, R13, R12, R11 ;  /* 0x0000000c0d0e7389 */ /* 0x00006400000c000b */
[----:B01----:R-:W-:Y:S01]  /*2ebb0*/  ENDCOLLECTIVE ;  /* 0x000000000000791b */ /* 0x003fe20003800000 */
.L_x_917:
[----:B------:R-:W-:Y:S05]  /*2ebc0*/  BRA `(.L_x_918) ;  /* 0xffffff4400487947 */ /* 0x000fea000383ffff */
.L_x_634:
[----:B------:R-:W-:Y:S01]  /*2ebd0*/  BSSY B1, `(.L_x_919) ;  /* 0x0000008000017945 */ /* 0x000fe20003800000 */
[----:B------:R-:W-:Y:S01]  /*2ebe0*/  IMAD.MOV.U32 R13, RZ, RZ, R3 ;  /* 0x000000ffff0d7224 */ /* 0x000fe200078e0003 */
[----:B0-----:R-:W-:Y:S01]  /*2ebf0*/  MOV R11, 0x181f ;  /* 0x0000181f000b7802 */ /* 0x001fe20000000f00 */
[----:B------:R-:W-:Y:S02]  /*2ec00*/  IMAD.MOV.U32 R12, RZ, RZ, 0x3 ;  /* 0x00000003ff0c7424 */ /* 0x000fe400078e00ff */
[----:B------:R-:W-:-:S07]  /*2ec10*/  IMAD.MOV.U32 R15, RZ, RZ, -0x1 ;  /* 0xffffffffff0f7424 */ /* 0x000fce00078e00ff */
[----:B-1234-:R-:W-:Y:S05]  /*2ec20*/  WARPSYNC.COLLECTIVE R15, `(.L_x_920) ;  /* 0x000000000f087348 */ /* 0x01efea0003c00000 */
[----:B------:R0:W0:Y:S02]  /*2ec30*/  SHFL.IDX P6, R14, R13, R12, R11 ;  /* 0x0000000c0d0e7389 */ /* 0x00002400000c000b */
[----:B01234-:R-:W-:Y:S01]  /*2ec40*/  ENDCOLLECTIVE ;  /* 0x000000000000791b */ /* 0x01ffe20003800000 */
.L_x_920:
[----:B------:R-:W-:Y:S05]  /*2ec50*/  BSYNC B1 ;  /* 0x0000000000017941 */ /* 0x000fea0003800000 */
.L_x_919:
        /* <DEDUP_REMOVED lines=8> */
.L_x_921:
[----:B------:R-:W-:Y:S05]  /*2ece0*/  BRA `(.L_x_922) ;  /* 0xffffff4400487947 */ /* 0x000fea000383ffff */
.L_x_650:
[----:B------:R-:W0:Y:S01]  /*2ecf0*/  S2R R9, SR_TID.X ;  /* 0x0000000000097919 */ /* 0x000e220000002100 */
[----:B------:R-:W-:Y:S01]  /*2ed00*/  BSSY B1, `(.L_x_923) ;  /* 0x000000a000017945 */ /* 0x000fe20003800000 */
[----:B------:R-:W-:Y:S01]  /*2ed10*/  IMAD.MOV.U32 R12, RZ, RZ, RZ ;  /* 0x000000ffff0c7224 */ /* 0x000fe200078e00ff */
[----:B------:R-:W-:Y:S01]  /*2ed20*/  MOV R15, 0xffffffff ;  /* 0xffffffff000f7802 */ /* 0x000fe20000000f00 */
[----:B------:R-:W-:Y:S01]  /*2ed30*/  IMAD.MOV.U32 R11, RZ, RZ, 0x1f ;  /* 0x0000001fff0b7424 */ /* 0x000fe200078e00ff */
[----:B0-----:R-:W-:-:S04]  /*2ed40*/  SHF.R.U32.HI R9, RZ, 0x5, R9 ;  /* 0x00000005ff097819 */ /* 0x001fc80000011609 */
[----:B------:R-:W-:-:S05]  /*2ed50*/  LOP3.LUT R9, R9, 0x3, RZ, 0xc0, !PT ;  /* 0x0000000309097812 */ /* 0x000fca00078ec0ff */
[----:B------:R-:W-:-:S07]  /*2ed60*/  IMAD.MOV.U32 R13, RZ, RZ, R9 ;  /* 0x000000ffff0d7224 */ /* 0x000fce00078e0009 */
[----:B------:R-:W-:Y:S05]  /*2ed70*/  WARPSYNC.COLLECTIVE R15, `(.L_x_924) ;  /* 0x000000000f087348 */ /* 0x000fea0003c00000 */
[----:B------:R0:W1:Y:S02]  /*2ed80*/  SHFL.IDX P6, R14, R13, R12, R11 ;  /* 0x0000000c0d0e7389 */ /* 0x00006400000c000b */
[----:B01----:R-:W-:Y:S01]  /*2ed90*/  ENDCOLLECTIVE ;  /* 0x000000000000791b */ /* 0x003fe20003800000 */
.L_x_924:
[----:B------:R-:W-:Y:S05]  /*2eda0*/  BSYNC B1 ;  /* 0x0000000000017941 */ /* 0x000fea0003800000 */
.L_x_923:
[----:B------:R-:W-:Y:S05]  /*2edb0*/  BRA `(.L_x_925) ;  /* 0xffffff5c00847947 */ /* 0x000fea000383ffff */
.L_x_652:
[----:B------:R-:W-:Y:S01]  /*2edc0*/  BSSY B1, `(.L_x_926) ;  /* 0x0000006000017945 */ /* 0x000fe20003800000 */
[----:B------:R-:W-:-:S07]  /*2edd0*/  IMAD.MOV.U32 R15, RZ, RZ, -0x1 ;  /* 0xffffffffff0f7424 */ /* 0x000fce00078e00ff */
[----:B0-----:R-:W-:Y:S05]  /*2ede0*/  WARPSYNC.COLLECTIVE R15, `(.L_x_927) ;  /* 0x000000000f0c7348 */ /* 0x001fea0003c00000 */
[----:B------:R-:W-:Y:S02]  /*2edf0*/  ELECT P6, UR62, PT ;  /* 0x00000000003e782f */ /* 0x000fe400038c0000 */
[----:B------:R-:W-:Y:S01]  /*2ee00*/  MOV R14, UR62 ;  /* 0x0000003e000e7c02 */ /* 0x000fe20008000f00 */
[----:B0-----:R-:W-:Y:S10]  /*2ee10*/  ENDCOLLECTIVE ;  /* 0x000000000000791b */ /* 0x001ff40003800000 */
.L_x_927:
[----:B------:R-:W-:Y:S05]  /*2ee20*/  BSYNC B1 ;  /* 0x0000000000017941 */ /* 0x000fea0003800000 */
.L_x_926:
[----:B------:R-:W-:Y:S05]  /*2ee30*/  BRA `(.L_x_651) ;  /* 0xffffff5c007c7947 */ /* 0x000fea000383ffff */
.L_x_654:
[----:B0-----:R0:W1:Y:S02]  /*2ee40*/  SYNCS.PHASECHK.TRANS64.TRYWAIT P0, [R22+URZ+0x29820], R7 ;  /* 0x02982007160075a7 */ /* 0x001064000800017f */
[----:B-1----:R-:W-:Y:S05]  /*2ee50*/  @!P0 NANOSLEEP.SYNCS 0x989680 ;  /* 0x009896800000895d */ /* 0x002fea0003900000 */
[----:B------:R-:W1:Y:S02]  /*2ee60*/  @!P0 SYNCS.PHASECHK.TRANS64 P0, [R22+URZ+0x29820], R7 ;  /* 0x02982007160085a7 */ /* 0x000e64000800007f */
[----:B-1----:R-:W-:Y:S05]  /*2ee70*/  @!P0 BRA `(.L_x_654) ;  /* 0xfffffffc00f08947 */ /* 0x002fea000383ffff */
[----:B------:R-:W-:Y:S05]  /*2ee80*/  BRA `(.L_x_928) ;  /* 0xffffff5c008c7947 */ /* 0x000fea000383ffff */
.L_x_658:
[----:B-1----:R1:W2:Y:S02]  /*2ee90*/  SYNCS.PHASECHK.TRANS64.TRYWAIT P0, [R10+URZ+0x298a0], R12 ;  /* 0x0298a00c0a0075a7 */ /* 0x0022a4000800017f */
[----:B--2---:R-:W-:Y:S05]  /*2eea0*/  @!P0 NANOSLEEP.SYNCS 0x989680 ;  /* 0x009896800000895d */ /* 0x004fea0003900000 */
[----:B------:R-:W2:Y:S02]  /*2eeb0*/  @!P0 SYNCS.PHASECHK.TRANS64 P0, [R10+URZ+0x298a0], R12 ;  /* 0x0298a00c0a0085a7 */ /* 0x000ea4000800007f */
[----:B--2---:R-:W-:Y:S05]  /*2eec0*/  @!P0 BRA `(.L_x_658) ;  /* 0xfffffffc00f08947 */ /* 0x004fea000383ffff */
[----:B------:R-:W-:Y:S05]  /*2eed0*/  BRA `(.L_x_929) ;  /* 0xffffff5c00a47947 */ /* 0x000fea000383ffff */
.L_x_665:
[----:B0-----:R0:W2:Y:S02]  /*2eee0*/  SYNCS.PHASECHK.TRANS64.TRYWAIT P0, [R10+URZ+0x298c0], R12 ;  /* 0x0298c00c0a0075a7 */ /* 0x0010a4000800017f */
[----:B--2---:R-:W-:Y:S05]  /*2eef0*/  @!P0 NANOSLEEP.SYNCS 0x989680 ;  /* 0x009896800000895d */ /* 0x004fea0003900000 */
[----:B------:R-:W2:Y:S02]  /*2ef00*/  @!P0 SYNCS.PHASECHK.TRANS64 P0, [R10+URZ+0x298c0], R12 ;  /* 0x0298c00c0a0085a7 */ /* 0x000ea4000800007f */
[----:B--2---:R-:W-:Y:S05]  /*2ef10*/  @!P0 BRA `(.L_x_665) ;  /* 0xfffffffc00f08947 */ /* 0x004fea000383ffff */
[----:B------:R-:W-:Y:S05]  /*2ef20*/  BRA `(.L_x_930) ;  /* 0xffffff6000987947 */ /* 0x000fea000383ffff */
.L_x_672:
[----:B-1----:R1:W2:Y:S02]  /*2ef30*/  SYNCS.PHASECHK.TRANS64.TRYWAIT P2, [R10+URZ+0x298a0], R9 ;  /* 0x0298a0090a0075a7 */ /* 0x0022a4000804017f */
[----:B--2---:R-:W-:Y:S05]  /*2ef40*/  @!P2 NANOSLEEP.SYNCS 0x989680 ;  /* 0x009896800000a95d */ /* 0x004fea0003900000 */
[----:B------:R-:W2:Y:S02]  /*2ef50*/  @!P2 SYNCS.PHASECHK.TRANS64 P2, [R10+URZ+0x298a0], R9 ;  /* 0x0298a0090a00a5a7 */ /* 0x000ea4000804007f */
[----:B--2---:R-:W-:Y:S05]  /*2ef60*/  @!P2 BRA `(.L_x_672) ;  /* 0xfffffffc00f0a947 */ /* 0x004fea000383ffff */
[----:B------:R-:W-:Y:S05]  /*2ef70*/  BRA `(.L_x_931) ;  /* 0xffffff6400587947 */ /* 0x000fea000383ffff */
.L_x_679:
[----:B0-----:R0:W2:Y:S02]  /*2ef80*/  SYNCS.PHASECHK.TRANS64.TRYWAIT P2, [R10+URZ+0x298c0], R9 ;  /* 0x0298c0090a0075a7 */ /* 0x0010a4000804017f */
[----:B--2---:R-:W-:Y:S05]  /*2ef90*/  @!P2 NANOSLEEP.SYNCS 0x989680 ;  /* 0x009896800000a95d */ /* 0x004fea0003900000 */
[----:B------:R-:W2:Y:S02]  /*2efa0*/  @!P2 SYNCS.PHASECHK.TRANS64 P2, [R10+URZ+0x298c0], R9 ;  /* 0x0298c0090a00a5a7 */ /* 0x000ea4000804007f */
[----:B--2---:R-:W-:Y:S05]  /*2efb0*/  @!P2 BRA `(.L_x_679) ;  /* 0xfffffffc00f0a947 */ /* 0x004fea000383ffff */
[----:B------:R-:W-:Y:S05]  /*2efc0*/  BRA `(.L_x_932) ;  /* 0xffffff6800487947 */ /* 0x000fea000383ffff */
.L_x_696:
[----:B------:R-:W-:Y:S01]  /*2efd0*/  SHF.R.U32.HI R8, RZ, 0x5, R21 ;  /* 0x00000005ff087819 */ /* 0x000fe20000011615 */
[----:B------:R-:W-:Y:S01]  /*2efe0*/  BSSY B0, `(.L_x_933) ;  /* 0x0000009000007945 */ /* 0x000fe20003800000 */
[----:B-1----:R-:W-:Y:S01]  /*2eff0*/  IMAD.MOV.U32 R12, RZ, RZ, RZ ;  /* 0x000000ffff0c7224 */ /* 0x002fe200078e00ff */
[----:B------:R-:W-:Y:S01]  /*2f000*/  MOV R15, 0xffffffff ;  /* 0xffffffff000f7802 */ /* 0x000fe20000000f00 */
[----:B------:R-:W-:Y:S01]  /*2f010*/  IMAD.MOV.U32 R11, RZ, RZ, 0x1f ;  /* 0x0000001fff0b7424 */ /* 0x000fe200078e00ff */
[----:B------:R-:W-:-:S05]  /*2f020*/  LOP3.LUT R8, R8, 0x3, RZ, 0xc0, !PT ;  /* 0x0000000308087812 */ /* 0x000fca00078ec0ff */
[----:B------:R-:W-:-:S07]  /*2f030*/  IMAD.MOV.U32 R13, RZ, RZ, R8 ;  /* 0x000000ffff0d7224 */ /* 0x000fce00078e0008 */
[----:B-----5:R-:W-:Y:S05]  /*2f040*/  WARPSYNC.COLLECTIVE R15, `(.L_x_934) ;  /* 0x000000000f087348 */ /* 0x020fea0003c00000 */
[----:B------:R0:W1:Y:S02]  /*2f050*/  SHFL.IDX P6, R14, R13, R12, R11 ;  /* 0x0000000c0d0e7389 */ /* 0x00006400000c000b */
[----:B01---5:R-:W-:Y:S01]  /*2f060*/  ENDCOLLECTIVE ;  /* 0x000000000000791b */ /* 0x023fe20003800000 */
.L_x_934:
[----:B------:R-:W-:Y:S05]  /*2f070*/  BSYNC B0 ;  /* 0x0000000000007941 */ /* 0x000fea0003800000 */
.L_x_933:
[----:B------:R-:W-:Y:S05]  /*2f080*/  BRA `(.L_x_935) ;  /* 0xffffff7800887947 */ /* 0x000fea000383ffff */
.L_x_699:
[----:B0-----:R-:W2:Y:S02]  /*2f090*/  LDL R2, [R1+0x2c] ;  /* 0x00002c0001027983 */ /* 0x001ea40000100800 */
[----:B--2---:R0:W1:Y:S02]  /*2f0a0*/  SYNCS.PHASECHK.TRANS64.TRYWAIT P0, [R0+URZ+0x29880], R2 ;  /* 0x02988002000075a7 */ /* 0x004064000800017f */
[----:B-1----:R-:W-:Y:S05]  /*2f0b0*/  @!P0 NANOSLEEP.SYNCS 0x989680 ;  /* 0x009896800000895d */ /* 0x002fea0003900000 */
[----:B------:R-:W1:Y:S02]  /*2f0c0*/  @!P0 SYNCS.PHASECHK.TRANS64 P0, [R0+URZ+0x29880], R2 ;  /* 0x02988002000085a7 */ /* 0x000e64000800007f */
[----:B-1----:R-:W-:Y:S05]  /*2f0d0*/  @!P0 BRA `(.L_x_699) ;  /* 0xfffffffc00ec8947 */ /* 0x002fea000383ffff */
[----:B------:R-:W-:Y:S05]  /*2f0e0*/  BRA `(.L_x_936) ;  /* 0xffffff7800ac7947 */ /* 0x000fea000383ffff */
.L_x_700:
        /* <DEDUP_REMOVED lines=8> */
.L_x_938:
[----:B------:R-:W-:Y:S05]  /*2f170*/  BSYNC B0 ;  /* 0x0000000000007941 */ /* 0x000fea0003800000 */
.L_x_937:
[----:B------:R-:W-:Y:S01]  /*2f180*/  LOP3.LUT P2, RZ, R20, 0x2, RZ, 0xc0, !PT ;  /* 0x0000000214ff7812 */ /* 0x000fe2000784c0ff */
[----:B------:R-:W-:Y:S01]  /*2f190*/  IMAD.MOV.U32 R13, RZ, RZ, R2 ;  /* 0x000000ffff0d7224 */ /* 0x000fe200078e0002 */
[----:B------:R-:W0:Y:S01]  /*2f1a0*/  S2R R20, SR_TID.X ;  /* 0x0000000000147919 */ /* 0x000e220000002100 */
[----:B------:R-:W-:Y:S01]  /*2f1b0*/  IMAD.MOV.U32 R12, RZ, RZ, RZ ;  /* 0x000000ffff0c7224 */ /* 0x000fe200078e00ff */
[----:B------:R-:W-:Y:S01]  /*2f1c0*/  MOV R15, 0xffffffff ;  /* 0xffffffff000f7802 */ /* 0x000fe20000000f00 */
[----:B------:R-:W-:Y:S01]  /*2f1d0*/  IMAD.MOV.U32 R11, RZ, RZ, 0x1c1f ;  /* 0x00001c1fff0b7424 */ /* 0x000fe200078e00ff */
[----:B------:R-:W-:-:S07]  /*2f1e0*/  MOV R4, R14 ;  /* 0x0000000e00047202 */ /* 0x000fce0000000f00 */
[----:B0-----:R-:W-:Y:S05]  /*2f1f0*/  WARPSYNC.COLLECTIVE R15, `(.L_x_939) ;  /* 0x000000000f087348 */ /* 0x001fea0003c00000 */
[----:B------:R1:W2:Y:S02]  /*2f200*/  SHFL.IDX P6, R14, R13, R12, R11 ;  /* 0x0000000c0d0e7389 */ /* 0x0002a400000c000b */
[----:B012---:R-:W-:Y:S01]  /*2f210*/  ENDCOLLECTIVE ;  /* 0x000000000000791b */ /* 0x007fe20003800000 */
.L_x_939:
[----:B------:R-:W-:Y:S02]  /*2f220*/  IMAD.MOV.U32 R13, RZ, RZ, R3 ;  /* 0x000000ffff0d7224 */ /* 0x000fe400078e0003 */
[----:B------:R-:W-:Y:S02]  /*2f230*/  IMAD.SHL.U32 R20, R20, 0x10, RZ ;  /* 0x0000001014147824 */ /* 0x000fe400078e00ff */
[----:B------:R-:W-:-:S03]  /*2f240*/  IMAD.MOV.U32 R12, RZ, RZ, R14 ;  /* 0x000000ffff0c7224 */ /* 0x000fc600078e000e */
[----:B------:R-:W-:-:S04]  /*2f250*/  LOP3.LUT R20, R20, 0x30, RZ, 0xc0, !PT ;  /* 0x0000003014147812 */ /* 0x000fc800078ec0ff */
[----:B------:R-:W-:Y:S02]  /*2f260*/  IADD3 R20, P0, R20, R12, RZ ;  /* 0x0000000c14147210 */ /* 0x000fe40007f1e0ff */
[----:B------:R-:W-:-:S03]  /*2f270*/  MOV R12, 0x1 ;  /* 0x00000001000c7802 */ /* 0x000fc60000000f00 */
[----:B------:R-:W-:Y:S01]  /*2f280*/  IMAD.X R21, RZ, RZ, R4, P0 ;  /* 0x000000ffff157224 */ /* 0x000fe200000e0604 */
[----:B------:R-:W-:-:S13]  /*2f290*/  ISETP.LT.OR P0, PT, R8, 0x1, P2 ;  /* 0x000000010800780c */ /* 0x000fda0001701670 */
[----:B------:R-:W-:Y:S05]  /*2f2a0*/  WARPSYNC.COLLECTIVE R15, `(.L_x_940) ;  /* 0x000000000f087348 */ /* 0x000fea0003c00000 */
[----:B------:R0:W1:Y:S02]  /*2f2b0*/  SHFL.IDX P6, R14, R13, R12, R11 ;  /* 0x0000000c0d0e7389 */ /* 0x00006400000c000b */
[----:B01----:R-:W-:Y:S01]  /*2f2c0*/  ENDCOLLECTIVE ;  /* 0x000000000000791b */ /* 0x003fe20003800000 */
.L_x_940:
        /* <DEDUP_REMOVED lines=9> */
[----:B0-----:R-:W0:Y:S01]  /*2f360*/  S2R R20, SR_TID.X ;  /* 0x0000000000147919 */ /* 0x001e220000002100 */
[----:B------:R-:W-:-:S07]  /*2f370*/  IMAD.MOV.U32 R21, RZ, RZ, R14 ;  /* 0x000000ffff157224 */ /* 0x000fce00078e000e */
[----:B0-----:R-:W-:Y:S05]  /*2f380*/  WARPSYNC.COLLECTIVE R15, `(.L_x_941) ;  /* 0x000000000f087348 */ /* 0x001fea0003c00000 */
[----:B------:R1:W2:Y:S02]  /*2f390*/  SHFL.IDX P6, R14, R13, R12, R11 ;  /* 0x0000000c0d0e7389 */ /* 0x0002a400000c000b */
[----:B012---:R-:W-:Y:S01]  /*2f3a0*/  ENDCOLLECTIVE ;  /* 0x000000000000791b */ /* 0x007fe20003800000 */
.L_x_941:
[----:B------:R-:W-:Y:S02]  /*2f3b0*/  IMAD.MOV.U32 R13, RZ, RZ, R3 ;  /* 0x000000ffff0d7224 */ /* 0x000fe400078e0003 */
[----:B------:R-:W-:Y:S02]  /*2f3c0*/  IMAD.MOV.U32 R12, RZ, RZ, R14 ;  /* 0x000000ffff0c7224 */ /* 0x000fe400078e000e */
[----:B------:R-:W-:-:S05]  /*2f3d0*/  IMAD.SHL.U32 R20, R20, 0x10, RZ ;  /* 0x0000001014147824 */ /* 0x000fca00078e00ff */
[----:B------:R-:W-:-:S04]  /*2f3e0*/  LOP3.LUT R20, R20, 0x30, RZ, 0xc0, !PT ;  /* 0x0000003014147812 */ /* 0x000fc800078ec0ff */
[----:B------:R-:W-:Y:S01]  /*2f3f0*/  IADD3 R20, P0, R20, R12, RZ ;  /* 0x0000000c14147210 */ /* 0x000fe20007f1e0ff */
[----:B------:R-:W-:-:S03]  /*2f400*/  IMAD.MOV.U32 R12, RZ, RZ, 0x2 ;  /* 0x00000002ff0c7424 */ /* 0x000fc600078e00ff */
[----:B------:R-:W-:Y:S02]  /*2f410*/  IADD3.X R21, RZ, R21, RZ, P0, !PT ;  /* 0x00000015ff157210 */ /* 0x000fe400007fe4ff */
[----:B------:R-:W-:-:S13]  /*2f420*/  ISETP.LT.OR P0, PT, R8, 0x21, P2 ;  /* 0x000000210800780c */ /* 0x000fda0001701670 */
[----:B------:R-:W-:Y:S05]  /*2f430*/  WARPSYNC.COLLECTIVE R15, `(.L_x_942) ;  /* 0x000000000f087348 */ /* 0x000fea0003c00000 */
[----:B------:R0:W1:Y:S02]  /*2f440*/  SHFL.IDX P6, R14, R13, R12, R11 ;  /* 0x0000000c0d0e7389 */ /* 0x00006400000c000b */
[----:B01----:R-:W-:Y:S01]  /*2f450*/  ENDCOLLECTIVE ;  /* 0x000000000000791b */ /* 0x003fe20003800000 */
.L_x_942:
        /* <DEDUP_REMOVED lines=12> */
.L_x_943:
[----:B------:R-:W-:Y:S01]  /*2f520*/  IMAD.MOV.U32 R12, RZ, RZ, R14 ;  /* 0x000000ffff0c7224 */ /* 0x000fe200078e000e */
[----:B------:R-:W-:-:S04]  /*2f530*/  SHF.L.U32 R20, R20, 0x4, RZ ;  /* 0x0000000414147819 */ /* 0x000fc800000006ff */
[----:B------:R-:W-:-:S04]  /*2f540*/  LOP3.LUT R20, R20, 0x30, RZ, 0xc0, !PT ;  /* 0x0000003014147812 */ /* 0x000fc800078ec0ff */
[----:B------:R-:W-:-:S05]  /*2f550*/  IADD3 R20, P0, R20, R12, RZ ;  /* 0x0000000c14147210 */ /* 0x000fca0007f1e0ff */
[----:B------:R-:W-:Y:S01]  /*2f560*/  IMAD.X R21, RZ, RZ, R21, P0 ;  /* 0x000000ffff157224 */ /* 0x000fe200000e0615 */
[----:B------:R-:W-:-:S13]  /*2f570*/  ISETP.LT.OR P0, PT, R8, 0x41, P2 ;  /* 0x000000410800780c */ /* 0x000fda0001701670 */
[----:B------:R-:W-:Y:S01]  /*2f580*/  @!PT LDS RZ, [RZ] ;  /* 0x00000000fffff984 */ /* 0x000fe20000000800 */
[----:B------:R-:W-:Y:S01]  /*2f590*/  @!PT LDS RZ, [RZ] ;  /* 0x00000000fffff984 */ /* 0x000fe20000000800 */
[----:B------:R-:W-:Y:S01]  /*2f5a0*/  @!PT LDS RZ, [RZ] ;  /* 0x00000000fffff984 */ /* 0x000fe20000000800 */
[----:B------:R-:W-:Y:S01]  /*2f5b0*/  LDGSTS.E.BYPASS.LTC128B.128 [R4+0xc400], desc[UR50][R20.64], !P0 ;  /* 0x0c40000014047fae */ /* 0x000fe2000c101d72 */
[----:B------:R-:W-:-:S13]  /*2f5c0*/  ISETP.LT.OR P0, PT, R8, 0x41, P1 ;  /* 0x000000410800780c */ /* 0x000fda0000f01670 */
[----:B------:R0:W-:Y:S04]  /*2f5d0*/  LDGSTS.E.BYPASS.LTC128B.128 [R5+0xc400], desc[UR50][R20.64+0x40], !P0 ;  /* 0x0c40004014057fae */ /* 0x0001e8000c101d72 */
[----:B------:R1:W5:Y:S01]  /*2f5e0*/  LDL.LU R21, [R1] ;  /* 0x0000000001157983 */ /* 0x0003620000300800 */
[----:B------:R-:W-:Y:S01]  /*2f5f0*/  IMAD.MOV.U32 R13, RZ, RZ, R3 ;  /* 0x000000ffff0d7224 */ /* 0x000fe200078e0003 */
[C---:B------:R-:W-:Y:S01]  /*2f600*/  ISETP.GE.AND P4, PT, R8.reuse, 0x21, PT ;  /* 0x000000210800780c */ /* 0x040fe20003f86270 */
[----:B------:R-:W-:Y:S01]  /*2f610*/  IMAD.MOV.U32 R12, RZ, RZ, 0x3 ;  /* 0x00000003ff0c7424 */ /* 0x000fe200078e00ff */
[----:B0-----:R-:W0:Y:S01]  /*2f620*/  S2R R20, SR_TID.X ;  /* 0x0000000000147919 */ /* 0x001e220000002100 */
[----:B------:R-:W-:-:S13]  /*2f630*/  ISETP.GE.AND P3, PT, R8, 0x41, PT ;  /* 0x000000410800780c */ /* 0x000fda0003f66270 */
[----:B01---5:R-:W-:Y:S05]  /*2f640*/  WARPSYNC.COLLECTIVE R15, `(.L_x_944) ;  /* 0x000000000f087348 */ /* 0x023fea0003c00000 */
[----:B------:R2:W3:Y:S02]  /*2f650*/  SHFL.IDX P6, R14, R13, R12, R11 ;  /* 0x0000000c0d0e7389 */ /* 0x0004e400000c000b */
[----:B0123-5:R-:W-:Y:S01]  /*2f660*/  ENDCOLLECTIVE ;  /* 0x000000000000791b */ /* 0x02ffe20003800000 */
.L_x_944:
[----:B------:R-:W-:Y:S01]  /*2f670*/  IMAD.MOV.U32 R13, RZ, RZ, R2 ;  /* 0x000000ffff0d7224 */ /* 0x000fe200078e0002 */
[----:B------:R-:W-:-:S07]  /*2f680*/  MOV R3, R14 ;  /* 0x0000000e00037202 */ /* 0x000fce0000000f00 */
[----:B------:R-:W-:Y:S05]  /*2f690*/  WARPSYNC.COLLECTIVE R15, `(.L_x_945) ;  /* 0x000000000f087348 */ /* 0x000fea0003c00000 */
[----:B------:R0:W1:Y:S02]  /*2f6a0*/  SHFL.IDX P6, R14, R13, R12, R11 ;  /* 0x0000000c0d0e7389 */ /* 0x00006400000c000b */
[----:B01----:R-:W-:Y:S01]  /*2f6b0*/  ENDCOLLECTIVE ;  /* 0x000000000000791b */ /* 0x003fe20003800000 */
.L_x_945:
[----:B------:R-:W-:-:S05]  /*2f6c0*/  IMAD.SHL.U32 R20, R20, 0x10, RZ ;  /* 0x0000001014147824 */ /* 0x000fca00078e00ff */
[----:B------:R-:W-:Y:S02]  /*2f6d0*/  LOP3.LUT R20, R20, 0x30, RZ, 0xc0, !PT ;  /* 0x0000003014147812 */ /* 0x000fe400078ec0ff */
[----:B------:R-:W-:Y:S01]  /*2f6e0*/  MOV R13, R25 ;  /* 0x00000019000d7202 */ /* 0x000fe20000000f00 */
[----:B------:R-:W-:Y:S02]  /*2f6f0*/  IMAD.MOV.U32 R12, RZ, RZ, RZ ;  /* 0x000000ffff0c7224 */ /* 0x000fe400078e00ff */
[----:B------:R-:W-:-:S07]  /*2f700*/  IMAD.MOV.U32 R2, RZ, RZ, R14 ;  /* 0x000000ffff027224 */ /* 0x000fce00078e000e */
[----:B------:R-:W-:Y:S05]  /*2f710*/  WARPSYNC.COLLECTIVE R15, `(.L_x_946) ;  /* 0x000000000f087348 */ /* 0x000fea0003c00000 */
[----:B------:R0:W1:Y:S02]  /*2f720*/  SHFL.IDX P6, R14, R13, R12, R11 ;  /* 0x0000000c0d0e7389 */ /* 0x00006400000c000b */
[----:B01----:R-:W-:Y:S01]  /*2f730*/  ENDCOLLECTIVE ;  /* 0x000000000000791b */ /* 0x003fe20003800000 */
.L_x_946:
        /* <DEDUP_REMOVED lines=16> */
.L_x_947:
[----:B------:R-:W-:Y:S01]  /*2f840*/  IMAD.MOV.U32 R2, RZ, RZ, R14 ;  /* 0x000000ffff027224 */ /* 0x000fe200078e000e */
[----:B------:R-:W-:-:S04]  /*2f850*/  LOP3.LUT R21, R21, 0xffffff7f, RZ, 0xc0, !PT ;  /* 0xffffff7f15157812 */ /* 0x000fc800078ec0ff */
[----:B------:R-:W-:-:S05]  /*2f860*/  @P0 LOP3.LUT R21, R21, 0x80, RZ, 0xfc, !PT ;  /* 0x0000008015150812 */ /* 0x000fca00078efcff */
[----:B------:R3:W-:Y:S01]  /*2f870*/  STL [R1], R21 ;  /* 0x0000001501007387 */ /* 0x0007e20000100800 */
[----:B------:R-:W-:Y:S05]  /*2f880*/  BRA `(.L_x_948) ;  /* 0xffffff7800407947 */ /* 0x000fea000383ffff */
.L_x_705:
[----:B-1----:R-:W2:Y:S02]  /*2f890*/  LDL R2, [R1+0x2c] ;  /* 0x00002c0001027983 */ /* 0x002ea40000100800 */
[----:B--2---:R1:W2:Y:S02]  /*2f8a0*/  SYNCS.PHASECHK.TRANS64.TRYWAIT P0, [R0+URZ+0x29840], R2 ;  /* 0x02984002000075a7 */ /* 0x0042a4000800017f */
[----:B--2---:R-:W-:Y:S05]  /*2f8b0*/  @!P0 NANOSLEEP.SYNCS 0x989680 ;  /* 0x009896800000895d */ /* 0x004fea0003900000 */
[----:B------:R-:W2:Y:S02]  /*2f8c0*/  @!P0 SYNCS.PHASECHK.TRANS64 P0, [R0+URZ+0x29840], R2 ;  /* 0x02984002000085a7 */ /* 0x000ea4000800007f */
[----:B--2---:R-:W-:Y:S05]  /*2f8d0*/  @!P0 BRA `(.L_x_705) ;  /* 0xfffffffc00ec8947 */ /* 0x004fea000383ffff */
[----:B------:R-:W-:Y:S05]  /*2f8e0*/  BRA `(.L_x_949) ;  /* 0xffffff7800b07947 */ /* 0x000fea000383ffff */
.L_x_706:
[----:B------:R-:W-:Y:S01]  /*2f8f0*/  BSSY B0, `(.L_x_950) ;  /* 0x0000008000007945 */ /* 0x000fe20003800000 */
[----:B------:R-:W-:Y:S01]  /*2f900*/  MOV R13, R6 ;  /* 0x00000006000d7202 */ /* 0x000fe20000000f00 */
[----:B------:R-:W-:Y:S02]  /*2f910*/  IMAD.MOV.U32 R12, RZ, RZ, RZ ;  /* 0x000000ffff0c7224 */ /* 0x000fe400078e00ff */
[----:B------:R-:W-:Y:S02]  /*2f920*/  IMAD.MOV.U32 R11, RZ, RZ, 0x1c1f ;  /* 0x00001c1fff0b7424 */ /* 0x000fe400078e00ff */
[----:B------:R-:W-:-:S07]  /*2f930*/  IMAD.MOV.U32 R15, RZ, RZ, -0x1 ;  /* 0xffffffffff0f7424 */ /* 0x000fce00078e00ff */
[----:B---3-5:R-:W-:Y:S05]  /*2f940*/  WARPSYNC.COLLECTIVE R15, `(.L_x_951) ;  /* 0x000000000f087348 */ /* 0x028fea0003c00000 */
[----:B------:R0:W1:Y:S02]  /*2f950*/  SHFL.IDX P6, R14, R13, R12, R11 ;  /* 0x0000000c0d0e7389 */ /* 0x00006400000c000b */
[----:B01-3-5:R-:W-:Y:S01]  /*2f960*/  ENDCOLLECTIVE ;  /* 0x000000000000791b */ /* 0x02bfe20003800000 */
.L_x_951:
[----:B------:R-:W-:Y:S05]  /*2f970*/  BSYNC B0 ;  /* 0x0000000000007941 */ /* 0x000fea0003800000 */
.L_x_950:
[----:B------:R-:W0:Y:S01]  /*2f980*/  S2R R21, SR_TID.X ;  /* 0x0000000000157919 */ /* 0x000e220000002100 */
[----:B------:R-:W-:Y:S01]  /*2f990*/  MOV R13, R5 ;  /* 0x00000005000d7202 */ /* 0x000fe20000000f00 */
[----:B------:R-:W-:Y:S01]  /*2f9a0*/  IMAD.MOV.U32 R12, RZ, RZ, RZ ;  /* 0x000000ffff0c7224 */ /* 0x000fe200078e00ff */
[----:B------:R-:W-:Y:S01]  /*2f9b0*/  LOP3.LUT P1, RZ, R20, 0x4, RZ, 0xc0, !PT ;  /* 0x0000000414ff7812 */ /* 0x000fe2000782c0ff */
[----:B------:R-:W-:Y:S02]  /*2f9c0*/  IMAD.MOV.U32 R11, RZ, RZ, 0x1c1f ;  /* 0x00001c1fff0b7424 */ /* 0x000fe400078e00ff */
[----:B------:R-:W-:Y:S02]  /*2f9d0*/  IMAD.MOV.U32 R15, RZ, RZ, -0x1 ;  /* 0xffffffffff0f7424 */ /* 0x000fe400078e00ff */
[----:B------:R-:W-:Y:S02]  /*2f9e0*/  IMAD.MOV.U32 R2, RZ, RZ, R14 ;  /* 0x000000ffff027224 */ /* 0x000fe400078e000e */
[----:B------:R-:W-:-:S07]  /*2f9f0*/  @P5 IMAD.IADD R9, R22, 0x1, R4 ;  /* 0x0000000116095824 */ /* 0x000fce00078e0204 */
[----:B0-----:R-:W-:Y:S05]  /*2fa00*/  WARPSYNC.COLLECTIVE R15, `(.L_x_952) ;  /* 0x000000000f087348 */ /* 0x001fea0003c00000 */
[----:B------:R1:W2:Y:S02]  /*2fa10*/  SHFL.IDX P6, R14, R13, R12, R11 ;  /* 0x0000000c0d0e7389 */ /* 0x0002a400000c000b */
[----:B012---:R-:W-:Y:S01]  /*2fa20*/  ENDCOLLECTIVE ;  /* 0x000000000000791b */ /* 0x007fe20003800000 */
.L_x_952:
[----:B------:R-:W-:Y:S02]  /*2fa30*/  IMAD.MOV.U32 R13, RZ, RZ, R6 ;  /* 0x000000ffff0d7224 */ /* 0x000fe400078e0006 */
[----:B------:R-:W-:Y:S02]  /*2fa40*/  IMAD.MOV.U32 R12, RZ, RZ, 0x1 ;  /* 0x00000001ff0c7424 */ /* 0x000fe400078e00ff */
[----:B------:R-:W-:Y:S01]  /*2fa50*/  IMAD.SHL.U32 R10, R21, 0x10, RZ ;  /* 0x00000010150a7824 */ /* 0x000fe200078e00ff */
[----:B------:R-:W-:Y:S02]  /*2fa60*/  @P4 IADD3 R21, R22, R4, RZ ;  /* 0x0000000416154210 */ /* 0x000fe40007ffe0ff */
[----:B------:R-:W-:Y:S02]  /*2fa70*/  MOV R3, R14 ;  /* 0x0000000e00037202 */ /* 0x000fe40000000f00 */
[----:B------:R-:W-:Y:S02]  /*2fa80*/  LOP3.LUT R10, R10, 0x30, RZ, 0xc0, !PT ;  /* 0x000000300a0a7812 */ /* 0x000fe400078ec0ff */
[----:B------:R-:W-:-:S02]  /*2fa90*/  LOP3.LUT P6, RZ, R20, 0x8, RZ, 0xc0, !PT ;  /* 0x0000000814ff7812 */ /* 0x000fc400078cc0ff */
        /* <DEDUP_REMOVED lines=14> */
.L_x_953:
[----:B------:R-:W-:Y:S01]  /*2fb80*/  @!PT LDS RZ, [RZ] ;  /* 0x00000000fffff984 */ /* 0x000fe20000000800 */
[----:B------:R-:W-:Y:S01]  /*2fb90*/  @!PT LDS RZ, [RZ] ;  /* 0x00000000fffff984 */ /* 0x000fe20000000800 */
[----:B------:R-:W-:Y:S01]  /*2fba0*/  @!PT LDS RZ, [RZ] ;  /* 0x00000000fffff984 */ /* 0x000fe20000000800 */
[----:B------:R0:W-:Y:S01]  /*2fbb0*/  @P5 LDGSTS.E.BYPASS.LTC128B.128 [R9+0x1f400], desc[UR50][R2.64+0x80], !P1 ;  /* 0x1f40008002095fae */ /* 0x0001e2000c901d72 */
[----:B------:R-:W-:Y:S01]  /*2fbc0*/  LOP3.LUT P5, RZ, R20, 0x8, RZ, 0xc0, !PT ;  /* 0x0000000814ff7812 */ /* 0x000fe200078ac0ff */
[----:B------:R-:W-:Y:S02]  /*2fbd0*/  IMAD.MOV.U32 R13, RZ, RZ, R5 ;  /* 0x000000ffff0d7224 */ /* 0x000fe400078e0005 */
[----:B0-----:R-:W-:Y:S01]  /*2fbe0*/  @P3 IMAD.IADD R9, R22, 0x1, R4 ;  /* 0x0000000116093824 */ /* 0x001fe200078e0204 */
[----:B------:R-:W-:-:S09]  /*2fbf0*/  MOV R2, R14 ;  /* 0x0000000e00027202 */ /* 0x000fd20000000f00 */
[----:B------:R-:W-:Y:S05]  /*2fc00*/  WARPSYNC.COLLECTIVE R15, `(.L_x_954) ;  /* 0x000000000f087348 */ /* 0x000fea0003c00000 */
[----:B------:R0:W1:Y:S02]  /*2fc10*/  SHFL.IDX P6, R14, R13, R12, R11 ;  /* 0x0000000c0d0e7389 */ /* 0x00006400000c000b */
[----:B01----:R-:W-:Y:S01]  /*2fc20*/  ENDCOLLECTIVE ;  /* 0x000000000000791b */ /* 0x003fe20003800000 */
.L_x_954:
        /* <DEDUP_REMOVED lines=16> */
.L_x_955:
[----:B------:R-:W-:Y:S01]  /*2fd30*/  @!PT LDS RZ, [RZ] ;  /* 0x00000000fffff984 */ /* 0x000fe20000000800 */
[----:B------:R-:W-:Y:S01]  /*2fd40*/  @!PT LDS RZ, [RZ] ;  /* 0x00000000fffff984 */ /* 0x000fe20000000800 */
[----:B------:R-:W-:Y:S01]  /*2fd50*/  @!PT LDS RZ, [RZ] ;  /* 0x00000000fffff984 */ /* 0x000fe20000000800 */
[----:B------:R-:W-:Y:S04]  /*2fd60*/  @P4 LDGSTS.E.BYPASS.LTC128B.128 [R21+0x1d400], desc[UR50][R2.64+0x40], !P5 ;  /* 0x1d40004002154fae */ /* 0x000fe8000e901d72 */
[----:B------:R0:W-:Y:S01]  /*2fd70*/  @P4 LDGSTS.E.BYPASS.LTC128B.128 [R21+0x1fc00], desc[UR50][R2.64+0x80], !P1 ;  /* 0x1fc0008002154fae */ /* 0x0001e2000c901d72 */
[----:B------:R-:W-:Y:S02]  /*2fd80*/  LOP3.LUT P4, RZ, R20, 0x10, RZ, 0xc0, !PT ;  /* 0x0000001014ff7812 */ /* 0x000fe4000788c0ff */
[----:B------:R-:W-:Y:S01]  /*2fd90*/  MOV R13, R5 ;  /* 0x00000005000d7202 */ /* 0x000fe20000000f00 */
[----:B0-----:R-:W-:Y:S02]  /*2fda0*/  @P2 IMAD.IADD R21, R22, 0x1, R4 ;  /* 0x0000000116152824 */ /* 0x001fe400078e0204 */
[----:B------:R-:W-:-:S08]  /*2fdb0*/  IMAD.MOV.U32 R2, RZ, RZ, R14 ;  /* 0x000000ffff027224 */ /* 0x000fd000078e000e */
[----:B------:R-:W-:Y:S05]  /*2fdc0*/  WARPSYNC.COLLECTIVE R15, `(.L_x_956) ;  /* 0x000000000f087348 */ /* 0x000fea0003c00000 */
[----:B------:R0:W1:Y:S02]  /*2fdd0*/  SHFL.IDX P6, R14, R13, R12, R11 ;  /* 0x0000000c0d0e7389 */ /* 0x00006400000c000b */
[----:B01----:R-:W-:Y:S01]  /*2fde0*/  ENDCOLLECTIVE ;  /* 0x000000000000791b */ /* 0x003fe20003800000 */
.L_x_956:
[----:B------:R-:W-:Y:S01]  /*2fdf0*/  MOV R13, R6 ;  /* 0x00000006000d7202 */ /* 0x000fe20000000f00 */
[----:B------:R-:W-:Y:S02]  /*2fe00*/  IMAD.MOV.U32 R12, RZ, RZ, 0x3 ;  /* 0x00000003ff0c7424 */ /* 0x000fe400078e00ff */
[----:B------:R-:W-:-:S07]  /*2fe10*/  IMAD.MOV.U32 R3, RZ, RZ, R14 ;  /* 0x000000ffff037224 */ /* 0x000fce00078e000e */
[----:B------:R-:W-:Y:S05]  /*2fe20*/  WARPSYNC.COLLECTIVE R15, `(.L_x_957) ;  /* 0x000000000f087348 */ /* 0x000fea0003c00000 */
[----:B------:R0:W1:Y:S02]  /*2fe30*/  SHFL.IDX P6, R14, R13, R12, R11 ;  /* 0x0000000c0d0e7389 */ /* 0x00006400000c000b */
[----:B01----:R-:W-:Y:S01]  /*2fe40*/  ENDCOLLECTIVE ;  /* 0x000000000000791b */ /* 0x003fe20003800000 */
.L_x_957:
        /* <DEDUP_REMOVED lines=10> */
.L_x_958:
[----:B------:R-:W-:Y:S01]  /*2fef0*/  @!PT LDS RZ, [RZ] ;  /* 0x00000000fffff984 */ /* 0x000fe20000000800 */
[----:B------:R-:W-:Y:S01]  /*2ff00*/  @!PT LDS RZ, [RZ] ;  /* 0x00000000fffff984 */ /* 0x000fe20000000800 */
[----:B------:R-:W-:Y:S01]  /*2ff10*/  @!PT LDS RZ, [RZ] ;  /* 0x00000000fffff984 */ /* 0x000fe20000000800 */
[----:B------:R-:W-:Y:S04]  /*2ff20*/  @P3 LDGSTS.E.BYPASS.LTC128B.128 [R9+0x1b400], desc[UR50][R2.64], !P4 ;  /* 0x1b40000002093fae */ /* 0x000fe8000e101d72 */
[----:B------:R-:W-:Y:S04]  /*2ff30*/  @P3 LDGSTS.E.BYPASS.LTC128B.128 [R9+0x1dc00], desc[UR50][R2.64+0x40], !P5 ;  /* 0x1dc0004002093fae */ /* 0x000fe8000e901d72 */
[----:B------:R0:W-:Y:S01]  /*2ff40*/  @P3 LDGSTS.E.BYPASS.LTC128B.128 [R9+0x20400], desc[UR50][R2.64+0x80], !P1 ;  /* 0x2040008002093fae */ /* 0x0001e2000c901d72 */
[----:B------:R-:W-:Y:S01]  /*2ff50*/  IMAD.MOV.U32 R13, RZ, RZ, R7 ;  /* 0x000000ffff0d7224 */ /* 0x000fe200078e0007 */
[----:B------:R-:W-:-:S02]  /*2ff60*/  MOV R12, RZ ;  /* 0x000000ff000c7202 */ /* 0x000fc40000000f00 */
[----:B0-----:R-:W-:-:S07]  /*2ff70*/  MOV R2, R14 ;  /* 0x0000000e00027202 */ /* 0x001fce0000000f00 */
[----:B------:R-:W-:Y:S05]  /*2ff80*/  WARPSYNC.COLLECTIVE R15, `(.L_x_959) ;  /* 0x000000000f087348 */ /* 0x000fea0003c00000 */
[----:B------:R0:W1:Y:S02]  /*2ff90*/  SHFL.IDX P6, R14, R13, R12, R11 ;  /* 0x0000000c0d0e7389 */ /* 0x00006400000c000b */
[----:B01----:R-:W-:Y:S01]  /*2ffa0*/  ENDCOLLECTIVE ;  /* 0x000000000000791b */ /* 0x003fe20003800000 */
.L_x_959:
        /* <DEDUP_REMOVED lines=13> */
.L_x_960:
[----:B------:R-:W-:Y:S01]  /*30080*/  IMAD.MOV.U32 R2, RZ, RZ, R14 ;  /* 0x000000ffff027224 */ /* 0x000fe200078e000e */
[----:B------:R-:W-:Y:S06]  /*30090*/  BRA `(.L_x_961) ;  /* 0xffffff7800187947 */ /* 0x000fec000383ffff */
.L_x_713:
[----:B------:R-:W-:Y:S01]  /*300a0*/  MOV R13, R4 ;  /* 0x00000004000d7202 */ /* 0x000fe20000000f00 */
[----:B------:R-:W-:Y:S02]  /*300b0*/  IMAD.MOV.U32 R12, RZ, RZ, RZ ;  /* 0x000000ffff0c7224 */ /* 0x000fe400078e00ff */
[----:B------:R-:W-:Y:S02]  /*300c0*/  IMAD.MOV.U32 R11, RZ, RZ, 0x1c1f ;  /* 0x00001c1fff0b7424 */ /* 0x000fe400078e00ff */
[----:B------:R-:W-:Y:S02]  /*300d0*/  IMAD.MOV.U32 R15, RZ, RZ, -0x1 ;  /* 0xffffffffff0f7424 */ /* 0x000fe400078e00ff */
[----:B-----5:R-:W-:Y:S02]  /*300e0*/  IMAD R6, R17, R8, RZ ;  /* 0x0000000811067224 */ /* 0x020fe400078e02ff */
[----:B------:R-:W-:-:S07]  /*300f0*/  IMAD.IADD R5, R10, 0x1, R5 ;  /* 0x000000010a057824 */ /* 0x000fce00078e0205 */
[----:B------:R-:W-:Y:S05]  /*30100*/  WARPSYNC.COLLECTIVE R15, `(.L_x_962) ;  /* 0x000000000f087348 */ /* 0x000fea0003c00000 */
[----:B------:R0:W1:Y:S02]  /*30110*/  SHFL.IDX P6, R14, R13, R12, R11 ;  /* 0x0000000c0d0e7389 */ /* 0x00006400000c000b */
[----:B01----:R-:W-:Y:S01]  /*30120*/  ENDCOLLECTIVE ;  /* 0x000000000000791b */ /* 0x003fe20003800000 */
.L_x_962:
[C---:B------:R-:W-:Y:S01]  /*30130*/  VIADD R7, R5.reuse, 0x20 ;  /* 0x0000002005077836 */ /* 0x040fe20000000000 */
[----:B------:R-:W-:Y:S01]  /*30140*/  ISETP.GE.AND P0, PT, R5, R6, PT ;  /* 0x000000060500720c */ /* 0x000fe20003f06270 */
[----:B------:R-:W-:Y:S01]  /*30150*/  IMAD.MOV.U32 R13, RZ, RZ, R0 ;  /* 0x000000ffff0d7224 */ /* 0x000fe200078e0000 */
[----:B------:R-:W-:-:S11]  /*30160*/  MOV R2, R14 ;  /* 0x0000000e00027202 */ /* 0x000fd60000000f00 */
[----:B------:R-:W-:Y:S05]  /*30170*/  WARPSYNC.COLLECTIVE R15, `(.L_x_963) ;  /* 0x000000000f087348 */ /* 0x000fea0003c00000 */
[----:B------:R0:W1:Y:S02]  /*30180*/  SHFL.IDX P6, R14, R13, R12, R11 ;  /* 0x0000000c0d0e7389 */ /* 0x00006400000c000b */
[----:B01----:R-:W-:Y:S01]  /*30190*/  ENDCOLLECTIVE ;  /* 0x000000000000791b */ /* 0x003fe20003800000 */
.L_x_963:
[----:B------:R-:W-:Y:S02]  /*301a0*/  IMAD.MOV.U32 R13, RZ, RZ, R4 ;  /* 0x000000ffff0d7224 */ /* 0x000fe400078e0004 */
[----:B------:R-:W-:Y:S02]  /*301b0*/  IMAD.MOV.U32 R12, RZ, RZ, 0x1 ;  /* 0x00000001ff0c7424 */ /* 0x000fe400078e00ff */
[----:B------:R-:W-:-:S07]  /*301c0*/  IMAD.MOV.U32 R3, RZ, RZ, R14 ;  /* 0x000000ffff037224 */ /* 0x000fce00078e000e */
[----:B------:R-:W-:Y:S05]  /*301d0*/  WARPSYNC.COLLECTIVE R15, `(.L_x_964) ;  /* 0x000000000f087348 */ /* 0x000fea0003c00000 */
[----:B------:R0:W1:Y:S02]  /*301e0*/  SHFL.IDX P6, R14, R13, R12, R11 ;  /* 0x0000000c0d0e7389 */ /* 0x00006400000c000b */
[----:B01----:R-:W-:Y:S01]  /*301f0*/  ENDCOLLECTIVE ;  /* 0x000000000000791b */ /* 0x003fe20003800000 */
.L_x_964:
[----:B------:R-:W-:-:S04]  /*30200*/  @!P0 IADD3 R3, P4, R20, R3, RZ ;  /* 0x0000000314038210 */ /* 0x000fc80007f9e0ff */
[----:B------:R-:W-:-:S04]  /*30210*/  @!P0 IADD3.X R2, RZ, R2, RZ, P4, !PT ;  /* 0x00000002ff028210 */ /* 0x000fc800027fe4ff */
[----:B------:R-:W-:Y:S01]  /*30220*/  @!P0 LOP3.LUT R3, R3, R2, RZ, 0x3c, !PT ;  /* 0x0000000203038212 */ /* 0x000fe200078e3cff */
[----:B------:R-:W-:-:S03]  /*30230*/  IMAD.MOV.U32 R13, RZ, RZ, R0 ;  /* 0x000000ffff0d7224 */ /* 0x000fc600078e0000 */
[----:B------:R-:W-:-:S04]  /*30240*/  @!P0 LOP3.LUT R2, R3, R2, RZ, 0x3c, !PT ;  /* 0x0000000203028212 */ /* 0x000fc800078e3cff */
[----:B------:R-:W-:-:S05]  /*30250*/  @!P0 LOP3.LUT R3, R3, R2, RZ, 0x3c, !PT ;  /* 0x0000000203038212 */ /* 0x000fca00078e3cff */
[----:B------:R-:W-:Y:S01]  /*30260*/  @!PT LDS RZ, [RZ] ;  /* 0x00000000fffff984 */ /* 0x000fe20000000800 */
[----:B------:R-:W-:Y:S01]  /*30270*/  @!PT LDS RZ, [RZ] ;  /* 0x00000000fffff984 */ /* 0x000fe20000000800 */
[----:B------:R-:W-:Y:S01]  /*30280*/  @!PT LDS RZ, [RZ] ;  /* 0x00000000fffff984 */ /* 0x000fe20000000800 */
[----:B------:R-:W-:Y:S04]  /*30290*/  @!P0 LDGSTS.E.BYPASS.LTC128B.128 [R9+0x14400], desc[UR50][R2.64], !P3 ;  /* 0x1440000002098fae */ /* 0x000fe8000d901d72 */
[----:B------:R-:W-:Y:S04]  /*302a0*/  @!P0 LDGSTS.E.BYPASS.LTC128B.128 [R9+0x16400], desc[UR50][R2.64+0x40], !P2 ;  /* 0x1640004002098fae */ /* 0x000fe8000d101d72 */
[----:B------:R0:W-:Y:S01]  /*302b0*/  @!P0 LDGSTS.E.BYPASS.LTC128B.128 [R9+0x18400], desc[UR50][R2.64+0x80], !P1 ;  /* 0x1840008002098fae */ /* 0x0001e2000c901d72 */
[----:B------:R-:W-:Y:S02]  /*302c0*/  ISETP.GE.AND P0, PT, R7, R6, PT ;  /* 0x000000060700720c */ /* 0x000fe40003f06270 */
[----:B0-----:R-:W-:-:S11]  /*302d0*/  MOV R2, R14 ;  /* 0x0000000e00027202 */ /* 0x001fd60000000f00 */
[----:B------:R-:W-:Y:S05]  /*302e0*/  WARPSYNC.COLLECTIVE R15, `(.L_x_965) ;  /* 0x000000000f087348 */ /* 0x000fea0003c00000 */
[----:B------:R0:W1:Y:S02]  /*302f0*/  SHFL.IDX P6, R14, R13, R12, R11 ;  /* 0x0000000c0d0e7389 */ /* 0x00006400000c000b */
[----:B01----:R-:W-:Y:S01]  /*30300*/  ENDCOLLECTIVE ;  /* 0x000000000000791b */ /* 0x003fe20003800000 */
.L_x_965:
[----:B------:R-:W-:Y:S02]  /*30310*/  IMAD.MOV.U32 R13, RZ, RZ, R4 ;  /* 0x000000ffff0d7224 */ /* 0x000fe400078e0004 */
[----:B------:R-:W-:Y:S02]  /*30320*/  IMAD.MOV.U32 R12, RZ, RZ, 0x2 ;  /* 0x00000002ff0c7424 */ /* 0x000fe400078e00ff */
[----:B------:R-:W-:-:S07]  /*30330*/  IMAD.MOV.U32 R3, RZ, RZ, R14 ;  /* 0x000000ffff037224 */ /* 0x000fce00078e000e */
[----:B------:R-:W-:Y:S05]  /*30340*/  WARPSYNC.COLLECTIVE R15, `(.L_x_966) ;  /* 0x000000000f087348 */ /* 0x000fea0003c00000 */
[----:B------:R0:W1:Y:S02]  /*30350*/  SHFL.IDX P6, R14, R13, R12, R11 ;  /* 0x0000000c0d0e7389 */ /* 0x00006400000c000b */
[----:B01----:R-:W-:Y:S01]  /*30360*/  ENDCOLLECTIVE ;  /* 0x000000000000791b */ /* 0x003fe20003800000 */
.L_x_966:
[----:B------:R-:W-:-:S05]  /*30370*/  @!P0 IADD3 R3, P4, R20, R3, RZ ;  /* 0x0000000314038210 */ /* 0x000fca0007f9e0ff */
[----:B------:R-:W-:-:S05]  /*30380*/  @!P0 IMAD.X R2, RZ, RZ, R2, P4 ;  /* 0x000000ffff028224 */ /* 0x000fca00020e0602 */
[----:B------:R-:W-:Y:S02]  /*30390*/  @!P0 LOP3.LUT R3, R3, R2, RZ, 0x3c, !PT ;  /* 0x0000000203038212 */ /* 0x000fe400078e3cff */
[----:B------:R-:W-:Y:S02]  /*303a0*/  MOV R13, R0 ;  /* 0x00000000000d7202 */ /* 0x000fe40000000f00 */
[----:B------:R-:W-:-:S04]  /*303b0*/  @!P0 LOP3.LUT R2, R3, R2, RZ, 0x3c, !PT ;  /* 0x0000000203028212 */ /* 0x000fc800078e3cff */
[----:B------:R-:W-:-:S05]  /*303c0*/  @!P0 LOP3.LUT R3, R3, R2, RZ, 0x3c, !PT ;  /* 0x0000000203038212 */ /* 0x000fca00078e3cff */
[----:B------:R-:W-:Y:S01]  /*303d0*/  @!PT LDS RZ, [RZ] ;  /* 0x00000000fffff984 */ /* 0x000fe20000000800 */
[----:B------:R-:W-:Y:S01]  /*303e0*/  @!PT LDS RZ, [RZ] ;  /* 0x00000000fffff984 */ /* 0x000fe20000000800 */
[----:B------:R-:W-:Y:S01]  /*303f0*/  @!PT LDS RZ, [RZ] ;  /* 0x00000000fffff984 */ /* 0x000fe20000000800 */
[----:B------:R-:W-:Y:S04]  /*30400*/  @!P0 LDGSTS.E.BYPASS.LTC128B.128 [R9+0x14c00], desc[UR50][R2.64], !P3 ;  /* 0x14c0000002098fae */ /* 0x000fe8000d901d72 */
[----:B------:R-:W-:Y:S04]  /*30410*/  @!P0 LDGSTS.E.BYPASS.LTC128B.128 [R9+0x16c00], desc[UR50][R2.64+0x40], !P2 ;  /* 0x16c0004002098fae */ /* 0x000fe8000d101d72 */
[----:B------:R0:W-:Y:S02]  /*30420*/  @!P0 LDGSTS.E.BYPASS.LTC128B.128 [R9+0x18c00], desc[UR50][R2.64+0x80], !P1 ;  /* 0x18c0008002098fae */ /* 0x0001e4000c901d72 */
[----:B0-----:R-:W-:-:S04]  /*30430*/  IADD3 R2, R5, 0x40, RZ ;  /* 0x0000004005027810 */ /* 0x001fc80007ffe0ff */
[----:B------:R-:W-:Y:S01]  /*30440*/  ISETP.GE.AND P0, PT, R2, R6, PT ;  /* 0x000000060200720c */ /* 0x000fe20003f06270 */
[----:B------:R-:W-:-:S12]  /*30450*/  IMAD.MOV.U32 R2, RZ, RZ, R14 ;  /* 0x000000ffff027224 */ /* 0x000fd800078e000e */
[----:B------:R-:W-:Y:S05]  /*30460*/  WARPSYNC.COLLECTIVE R15, `(.L_x_967) ;  /* 0x000000000f087348 */ /* 0x000fea0003c00000 */
[----:B------:R0:W1:Y:S02]  /*30470*/  SHFL.IDX P6, R14, R13, R12, R11 ;  /* 0x0000000c0d0e7389 */ /* 0x00006400000c000b */
[----:B01----:R-:W-:Y:S01]  /*30480*/  ENDCOLLECTIVE ;  /* 0x000000000000791b */ /* 0x003fe20003800000 */
.L_x_967:
[----:B------:R-:W-:Y:S01]  /*30490*/  IMAD.MOV.U32 R13, RZ, RZ, R4 ;  /* 0x000000ffff0d7224 */ /* 0x000fe200078e0004 */
[----:B------:R-:W-:Y:S01]  /*304a0*/  MOV R12, 0x3 ;  /* 0x00000003000c7802 */ /* 0x000fe20000000f00 */
[----:B------:R-:W-:-:S07]  /*304b0*/  IMAD.MOV.U32 R3, RZ, RZ, R14 ;  /* 0x000000ffff037224 */ /* 0x000fce00078e000e */
[----:B------:R-:W-:Y:S05]  /*304c0*/  WARPSYNC.COLLECTIVE R15, `(.L_x_968) ;  /* 0x000000000f087348 */ /* 0x000fea0003c00000 */
[----:B------:R0:W1:Y:S02]  /*304d0*/  SHFL.IDX P6, R14, R13, R12, R11 ;  /* 0x0000000c0d0e7389 */ /* 0x00006400000c000b */
[----:B01----:R-:W-:Y:S01]  /*304e0*/  ENDCOLLECTIVE ;  /* 0x000000000000791b */ /* 0x003fe20003800000 */
.L_x_968:
[----:B------:R-:W-:-:S05]  /*304f0*/  @!P0 IADD3 R3, P4, R20, R3, RZ ;  /* 0x0000000314038210 */ /* 0x000fca0007f9e0ff */
[----:B------:R-:W-:-:S05]  /*30500*/  @!P0 IMAD.X R2, RZ, RZ, R2, P4 ;  /* 0x000000ffff028224 */ /* 0x000fca00020e0602 */
[----:B------:R-:W-:Y:S01]  /*30510*/  @!P0 LOP3.LUT R3, R3, R2, RZ, 0x3c, !PT ;  /* 0x0000000203038212 */ /* 0x000fe200078e3cff */
[----:B------:R-:W-:-:S03]  /*30520*/  IMAD.MOV.U32 R13, RZ, RZ, R0 ;  /* 0x000000ffff0d7224 */ /* 0x000fc600078e0000 */
[----:B------:R-:W-:-:S04]  /*30530*/  @!P0 LOP3.LUT R2, R3, R2, RZ, 0x3c, !PT ;  /* 0x0000000203028212 */ /* 0x000fc800078e3cff */
[----:B------:R-:W-:Y:S01]  /*30540*/  @!P0 LOP3.LUT R3, R3, R2, RZ, 0x3c, !PT ;  /* 0x0000000203038212 */ /* 0x000fe200078e3cff */
[----:B------:R-:W-:-:S07]  /*30550*/  IMAD.MOV.U32 R4, RZ, RZ, R14 ;  /* 0x000000ffff047224 */ /* 0x000fce00078e000e */
[----:B------:R-:W-:Y:S05]  /*30560*/  WARPSYNC.COLLECTIVE R15, `(.L_x_969) ;  /* 0x000000000f087348 */ /* 0x000fea0003c00000 */
[----:B------:R0:W1:Y:S02]  /*30570*/  SHFL.IDX P6, R14, R13, R12, R11 ;  /* 0x0000000c0d0e7389 */ /* 0x00006400000c000b */
[----:B01----:R-:W-:Y:S01]  /*30580*/  ENDCOLLECTIVE ;  /* 0x000000000000791b */ /* 0x003fe20003800000 */
.L_x_969:
[----:B------:R-:W-:Y:S01]  /*30590*/  @!PT LDS RZ, [RZ] ;  /* 0x00000000fffff984 */ /* 0x000fe20000000800 */
[----:B------:R-:W-:Y:S01]  /*305a0*/  @!PT LDS RZ, [RZ] ;  /* 0x00000000fffff984 */ /* 0x000fe20000000800 */
[----:B------:R-:W-:Y:S01]  /*305b0*/  @!PT LDS RZ, [RZ] ;  /* 0x00000000fffff984 */ /* 0x000fe20000000800 */
[----:B------:R1:W-:Y:S04]  /*305c0*/  @!P0 LDGSTS.E.BYPASS.LTC128B.128 [R9+0x15400], desc[UR50][R2.64], !P3 ;  /* 0x1540000002098fae */ /* 0x0003e8000d901d72 */
[----:B------:R1:W-:Y:S04]  /*305d0*/  @!P0 LDGSTS.E.BYPASS.LTC128B.128 [R9+0x17400], desc[UR50][R2.64+0x40], !P2 ;  /* 0x1740004002098fae */ /* 0x0003e8000d101d72 */
[----:B------:R1:W-:Y:S01]  /*305e0*/  @!P0 LDGSTS.E.BYPASS.LTC128B.128 [R9+0x19400], desc[UR50][R2.64+0x80], !P1 ;  /* 0x1940008002098fae */ /* 0x0003e2000c901d72 */
[----:B------:R-:W-:Y:S01]  /*305f0*/  IMAD.MOV.U32 R0, RZ, RZ, R14 ;  /* 0x000000ffff007224 */ /* 0x000fe200078e000e */
[----:B------:R-:W-:Y:S06]  /*30600*/  BRA `(.L_x_970) ;  /* 0xffffff7c00507947 */ /* 0x000fec000383ffff */
.L_x_718:
[----:B0-----:R0:W1:Y:S02]  /*30610*/  SYNCS.PHASECHK.TRANS64.TRYWAIT P0, [R22+URZ+0x29820], R3 ;  /* 0x02982003160075a7 */ /* 0x001064000800017f */
[----:B-1----:R-:W-:Y:S05]  /*30620*/  @!P0 NANOSLEEP.SYNCS 0x989680 ;  /* 0x009896800000895d */ /* 0x002fea0003900000 */
[----:B------:R-:W1:Y:S02]  /*30630*/  @!P0 SYNCS.PHASECHK.TRANS64 P0, [R22+URZ+0x29820], R3 ;  /* 0x02982003160085a7 */ /* 0x000e64000800007f */
[----:B-1----:R-:W-:Y:S05]  /*30640*/  @!P0 BRA `(.L_x_718) ;  /* 0xfffffffc00f08947 */ /* 0x002fea000383ffff */
[----:B------:R-:W-:Y:S05]  /*30650*/  BRA `(.L_x_971) ;  /* 0xffffff7c00c47947 */ /* 0x000fea000383ffff */
.L_x_722:
[----:B0-----:R0:W1:Y:S02]  /*30660*/  SYNCS.PHASECHK.TRANS64.TRYWAIT P0, [R0+URZ+0x29880], R31 ;  /* 0x0298801f000075a7 */ /* 0x001064000800017f */
[----:B-1----:R-:W-:Y:S05]  /*30670*/  @!P0 NANOSLEEP.SYNCS 0x989680 ;  /* 0x009896800000895d */ /* 0x002fea0003900000 */
[----:B------:R-:W1:Y:S02]  /*30680*/  @!P0 SYNCS.PHASECHK.TRANS64 P0, [R0+URZ+0x29880], R31 ;  /* 0x0298801f000085a7 */ /* 0x000e64000800007f */
[----:B-1----:R-:W-:Y:S05]  /*30690*/  @!P0 BRA `(.L_x_722) ;  /* 0xfffffffc00f08947 */ /* 0x002fea000383ffff */
[----:B------:R-:W-:Y:S05]  /*306a0*/  BRA `(.L_x_972) ;  /* 0xffffff8000e87947 */ /* 0x000fea000383ffff */
.L_x_723:
[----:B------:R-:W-:Y:S01]  /*306b0*/  BSSY B0, `(.L_x_973) ;  /* 0x0000008000007945 */ /* 0x000fe20003800000 */
[----:B------:R-:W-:Y:S01]  /*306c0*/  MOV R13, R20 ;  /* 0x00000014000d7202 */ /* 0x000fe20000000f00 */
[----:B------:R-:W-:Y:S02]  /*306d0*/  IMAD.MOV.U32 R12, RZ, RZ, RZ ;  /* 0x000000ffff0c7224 */ /* 0x000fe400078e00ff */
[----:B------:R-:W-:Y:S02]  /*306e0*/  IMAD.MOV.U32 R11, RZ, RZ, 0x1c1f ;  /* 0x00001c1fff0b7424 */ /* 0x000fe400078e00ff */
[----:B------:R-:W-:-:S07]  /*306f0*/  IMAD.MOV.U32 R15, RZ, RZ, -0x1 ;  /* 0xffffffffff0f7424 */ /* 0x000fce00078e00ff */
[----:B0-----:R-:W-:Y:S05]  /*30700*/  WARPSYNC.COLLECTIVE R15, `(.L_x_974) ;  /* 0x000000000f087348 */ /* 0x001fea0003c00000 */
[----:B------:R1:W2:Y:S02]  /*30710*/  SHFL.IDX P6, R14, R13, R12, R11 ;  /* 0x0000000c0d0e7389 */ /* 0x0002a400000c000b */
[----:B012---:R-:W-:Y:S01]  /*30720*/  ENDCOLLECTIVE ;  /* 0x000000000000791b */ /* 0x007fe20003800000 */
.L_x_974:
[----:B------:R-:W-:Y:S05]  /*30730*/  BSYNC B0 ;  /* 0x0000000000007941 */ /* 0x000fea0003800000 */
.L_x_973:
[----:B------:R-:W0:Y:S01]  /*30740*/  S2R R10, SR_TID.X ;  /* 0x00000000000a7919 */ /* 0x000e220000002100 */
[----:B------:R-:W-:Y:S01]  /*30750*/  IMAD.MOV.U32 R13, RZ, RZ, R7 ;  /* 0x000000ffff0d7224 */ /* 0x000fe200078e0007 */
[----:B------:R-:W-:Y:S01]  /*30760*/  MOV R3, R14 ;  /* 0x0000000e00037202 */ /* 0x000fe20000000f00 */
[----:B------:R-:W-:Y:S01]  /*30770*/  IMAD.MOV.U32 R12, RZ, RZ, RZ ;  /* 0x000000ffff0c7224 */ /* 0x000fe200078e00ff */
[----:B------:R-:W-:Y:S01]  /*30780*/  IADD3 R9, R22, R9, R36 ;  /* 0x0000000916097210 */ /* 0x000fe20007ffe024 */
[----:B------:R-:W-:Y:S02]  /*30790*/  IMAD.MOV.U32 R11, RZ, RZ, 0x1c1f ;  /* 0x00001c1fff0b7424 */ /* 0x000fe400078e00ff */
[----:B------:R-:W-:-:S07]  /*307a0*/  IMAD.MOV.U32 R15, RZ, RZ, -0x1 ;  /* 0xffffffffff0f7424 */ /* 0x000fce00078e00ff */
[----:B0-----:R-:W-:Y:S05]  /*307b0*/  WARPSYNC.COLLECTIVE R15, `(.L_x_975) ;  /* 0x000000000f087348 */ /* 0x001fea0003c00000 */
[----:B------:R1:W2:Y:S02]  /*307c0*/  SHFL.IDX P6, R14, R13, R12, R11 ;  /* 0x0000000c0d0e7389 */ /* 0x0002a400000c000b */
[----:B012---:R-:W-:Y:S01]  /*307d0*/  ENDCOLLECTIVE ;  /* 0x000000000000791b */ /* 0x007fe20003800000 */
.L_x_975:
[----:B------:R-:W-:Y:S02]  /*307e0*/  IMAD.MOV.U32 R13, RZ, RZ, R20 ;  /* 0x000000ffff0d7224 */ /* 0x000fe400078e0014 */
[----:B------:R-:W-:Y:S01]  /*307f0*/  IMAD.MOV.U32 R12, RZ, RZ, 0x1 ;  /* 0x00000001ff0c7424 */ /* 0x000fe200078e00ff */
[----:B------:R-:W-:Y:S01]  /*30800*/  SHF.L.U32 R10, R10, 0x4, RZ ;  /* 0x000000040a0a7819 */ /* 0x000fe200000006ff */
[----:B------:R-:W-:-:S03]  /*30810*/  IMAD.MOV.U32 R2, RZ, RZ, R14 ;  /* 0x000000ffff027224 */ /* 0x000fc600078e000e */
[----:B------:R-:W-:-:S07]  /*30820*/  LOP3.LUT R10, R10, 0x30, RZ, 0xc0, !PT ;  /* 0x000000300a0a7812 */ /* 0x000fce00078ec0ff */
[----:B------:R-:W-:Y:S05]  /*30830*/  WARPSYNC.COLLECTIVE R15, `(.L_x_976) ;  /* 0x000000000f087348 */ /* 0x000fea0003c00000 */
[----:B------:R0:W1:Y:S02]  /*30840*/  SHFL.IDX P6, R14, R13, R12, R11 ;  /* 0x0000000c0d0e7389 */ /* 0x00006400000c000b */
[----:B01----:R-:W-:Y:S01]  /*30850*/  ENDCOLLECTIVE ;  /* 0x000000000000791b */ /* 0x003fe20003800000 */
.L_x_976:
[----:B------:R-:W-:Y:S02]  /*30860*/  IADD3 R2, P0, R10, R2, RZ ;  /* 0x000000020a027210 */ /* 0x000fe40007f1e0ff */
[----:B------:R-:W-:-:S03]  /*30870*/  IADD3 R10, R37, R9, RZ ;  /* 0x00000009250a7210 */ /* 0x000fc60007ffe0ff */
[----:B------:R-:W-:-:S05]  /*30880*/  IMAD.X R3, RZ, RZ, R3, P0 ;  /* 0x000000ffff037224 */ /* 0x000fca00000e0603 */
[----:B------:R-:W-:Y:S01]  /*30890*/  @!PT LDS RZ, [RZ] ;  /* 0x00000000fffff984 */ /* 0x000fe20000000800 */
[----:B------:R-:W-:Y:S01]  /*308a0*/  @!PT LDS RZ, [RZ] ;  /* 0x00000000fffff984 */ /* 0x000fe20000000800 */
[----:B------:R-:W-:Y:S01]  /*308b0*/  @!PT LDS RZ, [RZ] ;  /* 0x00000000fffff984 */ /* 0x000fe20000000800 */
[----:B------:R-:W-:Y:S01]  /*308c0*/  LDGSTS.E.BYPASS.LTC128B.128 [R9+0xa400], desc[UR50][R2.64], !P3 ;  /* 0x0a40000002097fae */ /* 0x000fe2000d901d72 */
[----:B------:R-:W-:-:S03]  /*308d0*/  MOV R13, R7 ;  /* 0x00000007000d7202 */ /* 0x000fc60000000f00 */
[----:B------:R0:W-:Y:S02]  /*308e0*/  LDGSTS.E.BYPASS.LTC128B.128 [R10+0xa400], desc[UR50][R2.64+0x40], !P1 ;  /* 0x0a400040020a7fae */ /* 0x0001e4000c901d72 */
[----:B0-----:R-:W0:Y:S01]  /*308f0*/  S2R R2, SR_TID.X ;  /* 0x0000000000027919 */ /* 0x001e220000002100 */
[----:B------:R-:W-:-:S07]  /*30900*/  IMAD.MOV.U32 R3, RZ, RZ, R14 ;  /* 0x000000ffff037224 */ /* 0x000fce00078e000e */
[----:B0-----:R-:W-:Y:S05]  /*30910*/  WARPSYNC.COLLECTIVE R15, `(.L_x_977) ;  /* 0x000000000f087348 */ /* 0x001fea0003c00000 */
[----:B------:R1:W2:Y:S02]  /*30920*/  SHFL.IDX P6, R14, R13, R12, R11 ;  /* 0x0000000c0d0e7389 */ /* 0x0002a400000c000b */
[----:B012---:R-:W-:Y:S01]  /*30930*/  ENDCOLLECTIVE ;  /* 0x000000000000791b */ /* 0x007fe20003800000 */
.L_x_977:
[----:B------:R-:W-:Y:S01]  /*30940*/  MOV R13, R20 ;  /* 0x00000014000d7202 */ /* 0x000fe20000000f00 */
[----:B------:R-:W-:Y:S02]  /*30950*/  IMAD.MOV.U32 R12, RZ, RZ, 0x2 ;  /* 0x00000002ff0c7424 */ /* 0x000fe400078e00ff */
[----:B------:R-:W-:Y:S02]  /*30960*/  IMAD.SHL.U32 R15, R2, 0x10, RZ ;  /* 0x00000010020f7824 */ /* 0x000fe400078e00ff */
[----:B------:R-:W-:-:S03]  /*30970*/  IMAD.MOV.U32 R2, RZ, RZ, R14 ;  /* 0x000000ffff027224 */ /* 0x000fc600078e000e */
[----:B------:R-:W-:-:S04]  /*30980*/  LOP3.LUT R15, R15, 0x30, RZ, 0xc0, !PT ;  /* 0x000000300f0f7812 */ /* 0x000fc800078ec0ff */
[----:B------:R-:W-:Y:S01]  /*30990*/  IADD3 R2, P0, R15, R2, RZ ;  /* 0x000000020f027210 */ /* 0x000fe20007f1e0ff */
[----:B------:R-:W-:-:S04]  /*309a0*/  IMAD.MOV.U32 R15, RZ, RZ, -0x1 ;  /* 0xffffffffff0f7424 */ /* 0x000fc800078e00ff */
[----:B------:R-:W-:-:S08]  /*309b0*/  IMAD.X R3, RZ, RZ, R3, P0 ;  /* 0x000000ffff037224 */ /* 0x000fd000000e0603 */
[----:B------:R-:W-:Y:S05]  /*309c0*/  WARPSYNC.COLLECTIVE R15, `(.L_x_978) ;  /* 0x000000000f087348 */ /* 0x000fea0003c00000 */
[----:B------:R0:W1:Y:S02]  /*309d0*/  SHFL.IDX P6, R14, R13, R12, R11 ;  /* 0x0000000c0d0e7389 */ /* 0x00006400000c000b */
[----:B01----:R-:W-:Y:S01]  /*309e0*/  ENDCOLLECTIVE ;  /* 0x000000000000791b */ /* 0x003fe20003800000 */
.L_x_978:
[----:B------:R-:W-:Y:S01]  /*309f0*/  @!PT LDS RZ, [RZ] ;  /* 0x00000000fffff984 */ /* 0x000fe20000000800 */
[----:B------:R-:W-:Y:S01]  /*30a00*/  @!PT LDS RZ, [RZ] ;  /* 0x00000000fffff984 */ /* 0x000fe20000000800 */
[----:B------:R-:W-:Y:S01]  /*30a10*/  @!PT LDS RZ, [RZ] ;  /* 0x00000000fffff984 */ /* 0x000fe20000000800 */
[----:B------:R-:W-:Y:S04]  /*30a20*/  LDGSTS.E.BYPASS.LTC128B.128 [R9+0xb400], desc[UR50][R2.64], !P3 ;  /* 0x0b40000002097fae */ /* 0x000fe8000d901d72 */
[----:B------:R0:W-:Y:S01]  /*30a30*/  LDGSTS.E.BYPASS.LTC128B.128 [R10+0xb400], desc[UR50][R2.64+0x40], !P1 ;  /* 0x0b400040020a7fae */ /* 0x0001e2000c901d72 */
[----:B------:R-:W-:Y:S01]  /*30a40*/  MOV R13, R7 ;  /* 0x00000007000d7202 */ /* 0x000fe20000000f00 */
[----:B0-----:R-:W0:Y:S01]  /*30a50*/  S2R R2, SR_TID.X ;  /* 0x0000000000027919 */ /* 0x001e220000002100 */
[----:B------:R-:W-:-:S07]  /*30a60*/  IMAD.MOV.U32 R3, RZ, RZ, R14 ;  /* 0x000000ffff037224 */ /* 0x000fce00078e000e */
[----:B0-----:R-:W-:Y:S05]  /*30a70*/  WARPSYNC.COLLECTIVE R15, `(.L_x_979) ;  /* 0x000000000f087348 */ /* 0x001fea0003c00000 */
[----:B------:R1:W2:Y:S02]  /*30a80*/  SHFL.IDX P6, R14, R13, R12, R11 ;  /* 0x0000000c0d0e7389 */ /* 0x0002a400000c000b */
[----:B012---:R-:W-:Y:S01]  /*30a90*/  ENDCOLLECTIVE ;  /* 0x000000000000791b */ /* 0x007fe20003800000 */
.L_x_979:
        /* <DEDUP_REMOVED lines=11> */
.L_x_980:
        /* <DEDUP_REMOVED lines=11> */
.L_x_981:
[----:B------:R-:W-:Y:S01]  /*30c00*/  MOV R13, R24 ;  /* 0x00000018000d7202 */ /* 0x000fe20000000f00 */
[----:B------:R-:W-:Y:S02]  /*30c10*/  IMAD.MOV.U32 R12, RZ, RZ, RZ ;  /* 0x000000ffff0c7224 */ /* 0x000fe400078e00ff */
[----:B------:R-:W-:-:S07]  /*30c20*/  IMAD.MOV.U32 R2, RZ, RZ, R14 ;  /* 0x000000ffff027224 */ /* 0x000fce00078e000e */
[----:B------:R-:W-:Y:S05]  /*30c30*/  WARPSYNC.COLLECTIVE R15, `(.L_x_982) ;  /* 0x000000000f087348 */ /* 0x000fea0003c00000 */
[----:B------:R0:W1:Y:S02]  /*30c40*/  SHFL.IDX P6, R14, R13, R12, R11 ;  /* 0x0000000c0d0e7389 */ /* 0x00006400000c000b */
[----:B01----:R-:W-:Y:S01]  /*30c50*/  ENDCOLLECTIVE ;  /* 0x000000000000791b */ /* 0x003fe20003800000 */
.L_x_982:
[----:B------:R-:W-:-:S05]  /*30c60*/  IMAD.SHL.U32 R3, R3, 0x10, RZ ;  /* 0x0000001003037824 */ /* 0x000fca00078e00ff */
[----:B------:R-:W-:-:S04]  /*30c70*/  LOP3.LUT R3, R3, 0x30, RZ, 0xc0, !PT ;  /* 0x0000003003037812 */ /* 0x000fc800078ec0ff */
[----:B------:R-:W-:Y:S01]  /*30c80*/  IADD3 R2, P0, R3, R2, RZ ;  /* 0x0000000203027210 */ /* 0x000fe20007f1e0ff */
[----:B------:R-:W-:-:S04]  /*30c90*/  IMAD.MOV.U32 R13, RZ, RZ, R25 ;  /* 0x000000ffff0d7224 */ /* 0x000fc800078e0019 */
[----:B------:R-:W-:-:S05]  /*30ca0*/  IMAD.X R3, RZ, RZ, R20, P0 ;  /* 0x000000ffff037224 */ /* 0x000fca00000e0614 */
[----:B------:R-:W-:Y:S01]  /*30cb0*/  @!PT LDS RZ, [RZ] ;  /* 0x00000000fffff984 */ /* 0x000fe20000000800 */
[----:B------:R-:W-:Y:S01]  /*30cc0*/  @!PT LDS RZ, [RZ] ;  /* 0x00000000fffff984 */ /* 0x000fe20000000800 */
[----:B------:R-:W-:Y:S01]  /*30cd0*/  @!PT LDS RZ, [RZ] ;  /* 0x00000000fffff984 */ /* 0x000fe20000000800 */
[----:B------:R0:W-:Y:S01]  /*30ce0*/  LDGSTS.E.BYPASS.LTC128B.128 [R9+0xd400], desc[UR50][R2.64], !P3 ;  /* 0x0d40000002097fae */ /* 0x0001e2000d901d72 */
[----:B------:R-:W-:-:S03]  /*30cf0*/  IMAD.MOV.U32 R24, RZ, RZ, R14 ;  /* 0x000000ffff187224 */ /* 0x000fc600078e000e */
[----:B------:R0:W-:Y:S04]  /*30d00*/  LDGSTS.E.BYPASS.LTC128B.128 [R10+0xd400], desc[UR50][R2.64+0x40], !P1 ;  /* 0x0d400040020a7fae */ /* 0x0001e8000c901d72 */
[----:B0-----:R-:W-:Y:S05]  /*30d10*/  WARPSYNC.COLLECTIVE R15, `(.L_x_983) ;  /* 0x000000000f087348 */ /* 0x001fea0003c00000 */
[----:B------:R1:W2:Y:S02]  /*30d20*/  SHFL.IDX P6, R14, R13, R12, R11 ;  /* 0x0000000c0d0e7389 */ /* 0x0002a400000c000b */
[----:B012---:R-:W-:Y:S01]  /*30d30*/  ENDCOLLECTIVE ;  /* 0x000000000000791b */ /* 0x007fe20003800000 */
.L_x_983:
[----:B------:R-:W-:Y:S01]  /*30d40*/  MOV R2, R14 ;  /* 0x0000000e00027202 */ /* 0x000fe20000000f00 */
[----:B------:R-:W-:Y:S06]  /*30d50*/  BRA `(.L_x_984) ;  /* 0xffffff80005c7947 */ /* 0x000fec000383ffff */
.L_x_728:
[----:B---3--:R3:W4:Y:S02]  /*30d60*/  SYNCS.PHASECHK.TRANS64.TRYWAIT P0, [R0+URZ+0x29840], R31 ;  /* 0x0298401f000075a7 */ /* 0x008724000800017f */
[----:B----4-:R-:W-:Y:S05]  /*30d70*/  @!P0 NANOSLEEP.SYNCS 0x989680 ;  /* 0x009896800000895d */ /* 0x010fea0003900000 */
[----:B------:R-:W4:Y:S02]  /*30d80*/  @!P0 SYNCS.PHASECHK.TRANS64 P0, [R0+URZ+0x29840], R31 ;  /* 0x0298401f000085a7 */ /* 0x000f24000800007f */
[----:B----4-:R-:W-:Y:S05]  /*30d90*/  @!P0 BRA `(.L_x_728) ;  /* 0xfffffffc00f08947 */ /* 0x010fea000383ffff */
[----:B------:R-:W-:Y:S05]  /*30da0*/  BRA `(.L_x_985) ;  /* 0xffffff8000bc7947 */ /* 0x000fea000383ffff */
.L_x_729:
[----:B------:R-:W-:Y:S01]  /*30db0*/  BSSY B0, `(.L_x_986) ;  /* 0x0000008000007945 */ /* 0x000fe20003800000 */
[----:B------:R-:W-:Y:S01]  /*30dc0*/  IMAD.MOV.U32 R13, RZ, RZ, R6 ;  /* 0x000000ffff0d7224 */ /* 0x000fe200078e0006 */
[----:B------:R-:W-:Y:S01]  /*30dd0*/  MOV R15, 0xffffffff ;  /* 0xffffffff000f7802 */ /* 0x000fe20000000f00 */
[----:B------:R-:W-:Y:S02]  /*30de0*/  IMAD.MOV.U32 R12, RZ, RZ, RZ ;  /* 0x000000ffff0c7224 */ /* 0x000fe400078e00ff */
[----:B------:R-:W-:-:S07]  /*30df0*/  IMAD.MOV.U32 R11, RZ, RZ, 0x1c1f ;  /* 0x00001c1fff0b7424 */ /* 0x000fce00078e00ff */
[----:B-123--:R-:W-:Y:S05]  /*30e00*/  WARPSYNC.COLLECTIVE R15, `(.L_x_987) ;  /* 0x000000000f087348 */ /* 0x00efea0003c00000 */
[----:B------:R0:W4:Y:S02]  /*30e10*/  SHFL.IDX P6, R14, R13, R12, R11 ;  /* 0x0000000c0d0e7389 */ /* 0x00012400000c000b */
[----:B01234-:R-:W-:Y:S01]  /*30e20*/  ENDCOLLECTIVE ;  /* 0x000000000000791b */ /* 0x01ffe20003800000 */
.L_x_987:
[----:B------:R-:W-:Y:S05]  /*30e30*/  BSYNC B0 ;  /* 0x0000000000007941 */ /* 0x000fea0003800000 */
.L_x_986:
[----:B------:R-:W-:Y:S01]  /*30e40*/  IMAD.MOV.U32 R13, RZ, RZ, R4 ;  /* 0x000000ffff0d7224 */ /* 0x000fe200078e0004 */
[----:B------:R-:W-:Y:S01]  /*30e50*/  MOV R11, 0x1c1f ;  /* 0x00001c1f000b7802 */ /* 0x000fe20000000f00 */
[----:B------:R-:W-:Y:S01]  /*30e60*/  IMAD.MOV.U32 R12, RZ, RZ, RZ ;  /* 0x000000ffff0c7224 */ /* 0x000fe200078e00ff */
[----:B------:R-:W-:Y:S01]  /*30e70*/  IADD3 R7, R22, R7, RZ ;  /* 0x0000000716077210 */ /* 0x000fe20007ffe0ff */
[----:B------:R-:W-:Y:S02]  /*30e80*/  IMAD.MOV.U32 R15, RZ, RZ, -0x1 ;  /* 0xffffffffff0f7424 */ /* 0x000fe400078e00ff */
[----:B------:R-:W-:-:S07]  /*30e90*/  IMAD.MOV.U32 R3, RZ, RZ, R14 ;  /* 0x000000ffff037224 */ /* 0x000fce00078e000e */
[----:B------:R-:W-:Y:S05]  /*30ea0*/  WARPSYNC.COLLECTIVE R15, `(.L_x_988) ;  /* 0x000000000f087348 */ /* 0x000fea0003c00000 */
[----:B------:R0:W1:Y:S02]  /*30eb0*/  SHFL.IDX P6, R14, R13, R12, R11 ;  /* 0x0000000c0d0e7389 */ /* 0x00006400000c000b */
[----:B01----:R-:W-:Y:S01]  /*30ec0*/  ENDCOLLECTIVE ;  /* 0x000000000000791b */ /* 0x003fe20003800000 */
.L_x_988:
[----:B------:R-:W-:Y:S02]  /*30ed0*/  IMAD.MOV.U32 R13, RZ, RZ, R6 ;  /* 0x000000ffff0d7224 */ /* 0x000fe400078e0006 */
[----:B------:R-:W-:Y:S02]  /*30ee0*/  IMAD.MOV.U32 R12, RZ, RZ, 0x1 ;  /* 0x00000001ff0c7424 */ /* 0x000fe400078e00ff */
[----:B------:R-:W-:-:S07]  /*30ef0*/  IMAD.MOV.U32 R2, RZ, RZ, R14 ;  /* 0x000000ffff027224 */ /* 0x000fce00078e000e */
[----:B------:R-:W-:Y:S05]  /*30f00*/  WARPSYNC.COLLECTIVE R15, `(.L_x_989) ;  /* 0x000000000f087348 */ /* 0x000fea0003c00000 */
[----:B------:R0:W1:Y:S02]  /*30f10*/  SHFL.IDX P6, R14, R13, R12, R11 ;  /* 0x0000000c0d0e7389 */ /* 0x00006400000c000b */
[----:B01----:R-:W-:Y:S01]  /*30f20*/  ENDCOLLECTIVE ;  /* 0x000000000000791b */ /* 0x003fe20003800000 */
.L_x_989:
[----:B------:R-:W-:-:S05]  /*30f30*/  IADD3 R2, P0, R10, R2, RZ ;  /* 0x000000020a027210 */ /* 0x000fca0007f1e0ff */
[----:B------:R-:W-:-:S05]  /*30f40*/  IMAD.X R3, RZ, RZ, R3, P0 ;  /* 0x000000ffff037224 */ /* 0x000fca00000e0603 */
[----:B------:R-:W-:Y:S01]  /*30f50*/  @!PT LDS RZ, [RZ] ;  /* 0x00000000fffff984 */ /* 0x000fe20000000800 */
[----:B------:R-:W-:Y:S01]  /*30f60*/  @!PT LDS RZ, [RZ] ;  /* 0x00000000fffff984 */ /* 0x000fe20000000800 */
[----:B------:R-:W-:Y:S01]  /*30f70*/  @!PT LDS RZ, [RZ] ;  /* 0x00000000fffff984 */ /* 0x000fe20000000800 */
[----:B------:R-:W-:Y:S01]  /*30f80*/  LDGSTS.E.BYPASS.LTC128B.128 [R7+0x1a400], desc[UR50][R2.64], !P4 ;  /* 0x1a40000002077fae */ /* 0x000fe2000e101d72 */
[----:B------:R-:W-:-:S03]  /*30f90*/  MOV R13, R4 ;  /* 0x00000004000d7202 */ /* 0x000fc60000000f00 */
[----:B------:R-:W-:Y:S04]  /*30fa0*/  LDGSTS.E.BYPASS.LTC128B.128 [R7+0x1cc00], desc[UR50][R2.64+0x40], !P3 ;  /* 0x1cc0004002077fae */ /* 0x000fe8000d901d72 */
[----:B------:R0:W-:Y:S02]  /*30fb0*/  LDGSTS.E.BYPASS.LTC128B.128 [R7+0x1f400], desc[UR50][R2.64+0x80], !P1 ;  /* 0x1f40008002077fae */ /* 0x0001e4000c901d72 */
[----:B0-----:R-:W-:-:S07]  /*30fc0*/  IMAD.MOV.U32 R3, RZ, RZ, R14 ;  /* 0x000000ffff037224 */ /* 0x001fce00078e000e */
[----:B------:R-:W-:Y:S05]  /*30fd0*/  WARPSYNC.COLLECTIVE R15, `(.L_x_990) ;  /* 0x000000000f087348 */ /* 0x000fea0003c00000 */
[----:B------:R0:W1:Y:S02]  /*30fe0*/  SHFL.IDX P6, R14, R13, R12, R11 ;  /* 0x0000000c0d0e7389 */ /* 0x00006400000c000b */
[----:B01----:R-:W-:Y:S01]  /*30ff0*/  ENDCOLLECTIVE ;  /* 0x000000000000791b */ /* 0x003fe20003800000 */
.L_x_990:
[----:B------:R-:W-:Y:S01]  /*31000*/  IMAD.MOV.U32 R13, RZ, RZ, R6 ;  /* 0x000000ffff0d7224 */ /* 0x000fe200078e0006 */
[----:B------:R-:W-:Y:S01]  /*31010*/  MOV R12, 0x2 ;  /* 0x00000002000c7802 */ /* 0x000fe20000000f00 */
[----:B------:R-:W-:-:S07]  /*31020*/  IMAD.MOV.U32 R2, RZ, RZ, R14 ;  /* 0x000000ffff027224 */ /* 0x000fce00078e000e */
[----:B------:R-:W-:Y:S05]  /*31030*/  WARPSYNC.COLLECTIVE R15, `(.L_x_991) ;  /* 0x000000000f087348 */ /* 0x000fea0003c00000 */
[----:B------:R0:W1:Y:S02]  /*31040*/  SHFL.IDX P6, R14, R13, R12, R11 ;  /* 0x0000000c0d0e7389 */ /* 0x00006400000c000b */
[----:B01----:R-:W-:Y:S01]  /*31050*/  ENDCOLLECTIVE ;  /* 0x000000000000791b */ /* 0x003fe20003800000 */
.L_x_991:
        /* <DEDUP_REMOVED lines=13> */
.L_x_992:
[----:B------:R-:W-:Y:S02]  /*31130*/  IMAD.MOV.U32 R13, RZ, RZ, R6 ;  /* 0x000000ffff0d7224 */ /* 0x000fe400078e0006 */
[----:B------:R-:W-:Y:S02]  /*31140*/  IMAD.MOV.U32 R12, RZ, RZ, 0x3 ;  /* 0x00000003ff0c7424 */ /* 0x000fe400078e00ff */
[----:B------:R-:W-:-:S07]  /*31150*/  IMAD.MOV.U32 R2, RZ, RZ, R14 ;  /* 0x000000ffff027224 */ /* 0x000fce00078e000e */
[----:B------:R-:W-:Y:S05]  /*31160*/  WARPSYNC.COLLECTIVE R15, `(.L_x_993) ;  /* 0x000000000f087348 */ /* 0x000fea0003c00000 */
[----:B------:R0:W1:Y:S02]  /*31170*/  SHFL.IDX P6, R14, R13, R12, R11 ;  /* 0x0000000c0d0e7389 */ /* 0x00006400000c000b */
[----:B01----:R-:W-:Y:S01]  /*31180*/  ENDCOLLECTIVE ;  /* 0x000000000000791b */ /* 0x003fe20003800000 */
.L_x_993:
[----:B------:R-:W-:-:S04]  /*31190*/  IADD3 R2, P0, R10, R2, RZ ;  /* 0x000000020a027210 */ /* 0x000fc80007f1e0ff */
[----:B------:R-:W-:-:S05]  /*311a0*/  IADD3.X R3, RZ, R9, RZ, P0, !PT ;  /* 0x00000009ff037210 */ /* 0x000fca00007fe4ff */
[----:B------:R-:W-:Y:S01]  /*311b0*/  @!PT LDS RZ, [RZ] ;  /* 0x00000000fffff984 */ /* 0x000fe20000000800 */
[----:B------:R-:W-:Y:S01]  /*311c0*/  @!PT LDS RZ, [RZ] ;  /* 0x00000000fffff984 */ /* 0x000fe20000000800 */
[----:B------:R-:W-:Y:S01]  /*311d0*/  @!PT LDS RZ, [RZ] ;  /* 0x00000000fffff984 */ /* 0x000fe20000000800 */
[----:B------:R0:W-:Y:S01]  /*311e0*/  LDGSTS.E.BYPASS.LTC128B.128 [R7+0x1b400], desc[UR50][R2.64], !P4 ;  /* 0x1b40000002077fae */ /* 0x0001e2000e101d72 */
[----:B------:R-:W-:-:S03]  /*311f0*/  MOV R13, R4 ;  /* 0x00000004000d7202 */ /* 0x000fc60000000f00 */
[----:B------:R0:W-:Y:S04]  /*31200*/  LDGSTS.E.BYPASS.LTC128B.128 [R7+0x1dc00], desc[UR50][R2.64+0x40], !P3 ;  /* 0x1dc0004002077fae */ /* 0x0001e8000d901d72 */
[----:B------:R0:W-:Y:S01]  /*31210*/  LDGSTS.E.BYPASS.LTC128B.128 [R7+0x20400], desc[UR50][R2.64+0x80], !P1 ;  /* 0x2040008002077fae */ /* 0x0001e2000c901d72 */
[----:B------:R-:W-:-:S07]  /*31220*/  IMAD.MOV.U32 R9, RZ, RZ, R14 ;  /* 0x000000ffff097224 */ /* 0x000fce00078e000e */
[----:B0-----:R-:W-:Y:S05]  /*31230*/  WARPSYNC.COLLECTIVE R15, `(.L_x_994) ;  /* 0x000000000f087348 */ /* 0x001fea0003c00000 */
[----:B------:R1:W2:Y:S02]  /*31240*/  SHFL.IDX P6, R14, R13, R12, R11 ;  /* 0x0000000c0d0e7389 */ /* 0x0002a400000c000b */
[----:B012---:R-:W-:Y:S01]  /*31250*/  ENDCOLLECTIVE ;  /* 0x000000000000791b */ /* 0x007fe20003800000 */
.L_x_994:
[----:B------:R-:W-:Y:S01]  /*31260*/  IMAD.MOV.U32 R13, RZ, RZ, R8 ;  /* 0x000000ffff0d7224 */ /* 0x000fe200078e0008 */
[----:B------:R-:W-:Y:S01]  /*31270*/  MOV R12, RZ ;  /* 0x000000ff000c7202 */ /* 0x000fe20000000f00 */
[----:B------:R-:W-:-:S07]  /*31280*/  IMAD.MOV.U32 R2, RZ, RZ, R14 ;  /* 0x000000ffff027224 */ /* 0x000fce00078e000e */
[----:B------:R-:W-:Y:S05]  /*31290*/  WARPSYNC.COLLECTIVE R15, `(.L_x_995) ;  /* 0x000000000f087348 */ /* 0x000fea0003c00000 */
[----:B------:R0:W1:Y:S02]  /*312a0*/  SHFL.IDX P6, R14, R13, R12, R11 ;  /* 0x0000000c0d0e7389 */ /* 0x00006400000c000b */
[----:B01----:R-:W-:Y:S01]  /*312b0*/  ENDCOLLECTIVE ;  /* 0x000000000000791b */ /* 0x003fe20003800000 */
.L_x_995:
        /* <DEDUP_REMOVED lines=13> */
.L_x_996:
[----:B------:R-:W-:Y:S01]  /*31390*/  IMAD.MOV.U32 R2, RZ, RZ, R14 ;  /* 0x000000ffff027224 */ /* 0x000fe200078e000e */
[----:B------:R-:W-:Y:S06]  /*313a0*/  BRA `(.L_x_997) ;  /* 0xffffff8000587947 */ /* 0x000fec000383ffff */
.L_x_734:
[----:B--2---:R2:W3:Y:S02]  /*313b0*/  SYNCS.PHASECHK.TRANS64.TRYWAIT P0, [R3+URZ+0x29870], R0 ;  /* 0x02987000030075a7 */ /* 0x0044e4000800017f */
[----:B---3--:R-:W-:Y:S05]  /*313c0*/  @!P0 NANOSLEEP.SYNCS 0x989680 ;  /* 0x009896800000895d */ /* 0x008fea0003900000 */
[----:B------:R-:W3:Y:S02]  /*313d0*/  @!P0 SYNCS.PHASECHK.TRANS64 P0, [R3+URZ+0x29870], R0 ;  /* 0x02987000030085a7 */ /* 0x000ee4000800007f */
[----:B---3--:R-:W-:Y:S05]  /*313e0*/  @!P0 BRA `(.L_x_734) ;  /* 0xfffffffc00f08947 */ /* 0x008fea000383ffff */
[----:B------:R-:W-:Y:S05]  /*313f0*/  BRA `(.L_x_998) ;  /* 0xffffff8000c47947 */ /* 0x000fea000383ffff */
.L_x_736:
[----:B--2---:R2:W3:Y:S02]  /*31400*/  SYNCS.PHASECHK.TRANS64.TRYWAIT P0, [R3+URZ+0x29860], R0 ;  /* 0x02986000030075a7 */ /* 0x0044e4000800017f */
[----:B---3--:R-:W-:Y:S05]  /*31410*/  @!P0 NANOSLEEP.SYNCS 0x989680 ;  /* 0x009896800000895d */ /* 0x008fea0003900000 */
[----:B------:R-:W3:Y:S02]  /*31420*/  @!P0 SYNCS.PHASECHK.TRANS64 P0, [R3+URZ+0x29860], R0 ;  /* 0x02986000030085a7 */ /* 0x000ee4000800007f */
[----:B---3--:R-:W-:Y:S05]  /*31430*/  @!P0 BRA `(.L_x_736) ;  /* 0xfffffffc00f08947 */ /* 0x008fea000383ffff */
[----:B------:R-:W-:Y:S05]  /*31440*/  BRA `(.L_x_999) ;  /* 0xffffff8000d47947 */ /* 0x000fea000383ffff */
.L_x_744:
[----:B--2---:R2:W3:Y:S02]  /*31450*/  SYNCS.PHASECHK.TRANS64.TRYWAIT P1, [R17+URZ+0x29870], R0 ;  /* 0x02987000110075a7 */ /* 0x0044e4000802017f */
[----:B---3--:R-:W-:Y:S05]  /*31460*/  @!P1 NANOSLEEP.SYNCS 0x989680 ;  /* 0x009896800000995d */ /* 0x008fea0003900000 */
[----:B------:R-:W3:Y:S02]  /*31470*/  @!P1 SYNCS.PHASECHK.TRANS64 P1, [R17+URZ+0x29870], R0 ;  /* 0x02987000110095a7 */ /* 0x000ee4000802007f */
[----:B---3--:R-:W-:Y:S05]  /*31480*/  @!P1 BRA `(.L_x_744) ;  /* 0xfffffffc00f09947 */ /* 0x008fea000383ffff */
[----:B------:R-:W-:Y:S05]  /*31490*/  BRA `(.L_x_1000) ;  /* 0xffffff8800987947 */ /* 0x000fea000383ffff */
.L_x_746:
[----:B--2---:R2:W3:Y:S02]  /*314a0*/  SYNCS.PHASECHK.TRANS64.TRYWAIT P1, [R17+URZ+0x29860], R0 ;  /* 0x02986000110075a7 */ /* 0x0044e4000802017f */
[----:B---3--:R-:W-:Y:S05]  /*314b0*/  @!P1 NANOSLEEP.SYNCS 0x989680 ;  /* 0x009896800000995d */ /* 0x008fea0003900000 */
[----:B------:R-:W3:Y:S02]  /*314c0*/  @!P1 SYNCS.PHASECHK.TRANS64 P1, [R17+URZ+0x29860], R0 ;  /* 0x02986000110095a7 */ /* 0x000ee4000802007f */
[----:B---3--:R-:W-:Y:S05]  /*314d0*/  @!P1 BRA `(.L_x_746) ;  /* 0xfffffffc00f09947 */ /* 0x008fea000383ffff */
[----:B------:R-:W-:Y:S05]  /*314e0*/  BRA `(.L_x_1001) ;  /* 0xffffff8800a47947 */ /* 0x000fea000383ffff */
.L_x_751:
        /* <DEDUP_REMOVED lines=8> */
.L_x_1003:
[----:B------:R-:W-:Y:S05]  /*31570*/  BSYNC B0 ;  /* 0x0000000000007941 */ /* 0x000fea0003800000 */
.L_x_1002:
[----:B------:R-:W-:Y:S01]  /*31580*/  IMAD.MOV.U32 R13, RZ, RZ, R16 ;  /* 0x000000ffff0d7224 */ /* 0x000fe200078e0010 */
[----:B------:R-:W-:Y:S01]  /*31590*/  MOV R15, 0xffffffff ;  /* 0xffffffff000f7802 */ /* 0x000fe20000000f00 */
[----:B------:R-:W-:Y:S01]  /*315a0*/  IMAD.MOV.U32 R12, RZ, RZ, 0x1 ;  /* 0x00000001ff0c7424 */ /* 0x000fe200078e00ff */
[----:B------:R-:W-:Y:S01]  /*315b0*/  MOV R0, R14 ;  /* 0x0000000e00007202 */ /* 0x000fe20000000f00 */
[----:B------:R-:W-:Y:S02]  /*315c0*/  IMAD.MOV.U32 R11, RZ, RZ, 0x1f ;  /* 0x0000001fff0b7424 */ /* 0x000fe400078e00ff */
[----:B------:R-:W-:-:S07]  /*315d0*/  IMAD.IADD R7, R19, 0x1, R9 ;  /* 0x0000000113077824 */ /* 0x000fce00078e0209 */
[----:B------:R-:W-:Y:S05]  /*315e0*/  WARPSYNC.COLLECTIVE R15, `(.L_x_1004) ;  /* 0x000000000f087348 */ /* 0x000fea0003c00000 */
[----:B------:R0:W1:Y:S02]  /*315f0*/  SHFL.IDX P6, R14, R13, R12, R11 ;  /* 0x0000000c0d0e7389 */ /* 0x00006400000c000b */
[----:B01----:R-:W-:Y:S01]  /*31600*/  ENDCOLLECTIVE ;  /* 0x000000000000791b */ /* 0x003fe20003800000 */
.L_x_1004:
[----:B------:R-:W-:Y:S02]  /*31610*/  ULDC UR4, c[0x0][0xc3c] ;  /* 0x00030f0000047ab9 */ /* 0x000fe40000000800 */
[----:B------:R-:W-:-:S13]  /*31620*/  ISETP.GE.OR P1, PT, R7, UR4, !P0 ;  /* 0x0000000407007c0c */ /* 0x000fda000c726670 */
[----:B------:R-:W0:Y:S08]  /*31630*/  @!P1 LDC.64 R2, c[0x0][0xc80] ;  /* 0x00032000ff029b82 */ /* 0x000e300000000a00 */
[----:B------:R-:W1:Y:S01]  /*31640*/  @!P1 LDC.64 R4, c[0x0][0xc78] ;  /* 0x00031e00ff049b82 */ /* 0x000e620000000a00 */
[----:B------:R-:W-:Y:S02]  /*31650*/  IMAD.MOV.U32 R11, RZ, RZ, RZ ;  /* 0x000000ffff0b7224 */ /* 0x000fe400078e00ff */
[----:B------:R-:W-:-:S02]  /*31660*/  IMAD.MOV.U32 R6, RZ, RZ, R14 ;  /* 0x000000ffff067224 */ /* 0x000fc400078e000e */
[----:B0-----:R-:W-:-:S05]  /*31670*/  @!P1 IMAD.WIDE R2, R7, 0x4, R2 ;  /* 0x0000000407029825 */ /* 0x001fca00078e0202 */
[----:B------:R1:W2:Y:S02]  /*31680*/  @!P1 LDG.E R8, desc[UR50][R2.64] ;  /* 0x0000003202089981 */ /* 0x0002a4000c1e1900 */
[----:B-1----:R-:W-:-:S05]  /*31690*/  @!P1 IMAD.WIDE R2, R7, 0x4, R4 ;  /* 0x0000000407029825 */ /* 0x002fca00078e0204 */
[----:B------:R-:W3:Y:S01]  /*316a0*/  @!P1 LDG.E R5, desc[UR50][R2.64] ;  /* 0x0000003202059981 */ /* 0x000ee2000c1e1900 */
[----:B------:R-:W-:Y:S01]  /*316b0*/  IMAD.MOV.U32 R7, RZ, RZ, RZ ;  /* 0x000000ffff077224 */ /* 0x000fe200078e00ff */
[C---:B------:R-:W-:Y:S01]  /*316c0*/  ISETP.GE.U32.AND P2, PT, R9.reuse, 0x2, PT ;  /* 0x000000020900780c */ /* 0x040fe20003f46070 */
[----:B------:R-:W-:Y:S01]  /*316d0*/  IMAD.MOV.U32 R4, RZ, RZ, RZ ;  /* 0x000000ffff047224 */ /* 0x000fe200078e00ff */
[C---:B------:R-:W-:Y:S02]  /*316e0*/  ISETP.GE.U32.AND P3, PT, R9.reuse, 0x4, PT ;  /* 0x000000040900780c */ /* 0x040fe40003f66070 */
[C---:B------:R-:W-:Y:S02]  /*316f0*/  ISETP.GE.U32.AND P4, PT, R9.reuse, 0x8, PT ;  /* 0x000000080900780c */ /* 0x040fe40003f86070 */
[----:B------:R-:W-:Y:S02]  /*31700*/  ISETP.GE.U32.AND P5, PT, R9, 0x10, PT ;  /* 0x000000100900780c */ /* 0x000fe40003fa6070 */
[----:B------:R-:W-:-:S02]  /*31710*/  MOV R16, RZ ;  /* 0x000000ff00107202 */ /* 0x000fc40000000f00 */
[----:B--2---:R-:W-:Y:S01]  /*31720*/  @!P1 MOV R7, R8 ;  /* 0x0000000800079202 */ /* 0x004fe20000000f00 */
[----:B---3--:R-:W-:Y:S01]  /*31730*/  @!P1 IMAD.MOV.U32 R4, RZ, RZ, R5 ;  /* 0x000000ffff049224 */ /* 0x008fe200078e0005 */
[----:B------:R-:W-:-:S03]  /*31740*/  ISETP.NE.AND P1, PT, R9, RZ, PT ;  /* 0x000000ff0900720c */ /* 0x000fc60003f25270 */
[----:B------:R-:W-:-:S10]  /*31750*/  IMAD R13, R4, R7, RZ ;  /* 0x00000007040d7224 */ /* 0x000fd400078e02ff */
[----:B------:R-:W-:Y:S05]  /*31760*/  WARPSYNC.COLLECTIVE R15, `(.L_x_1005) ;  /* 0x000000000f087348 */ /* 0x000fea0003c00000 */
[----:B------:R0:W1:Y:S02]  /*31770*/  SHFL.UP P6, R14, R13, R12, R11 ;  /* 0x0400000c0d0e7389 */ /* 0x00006400000c000b */
[----:B01----:R-:W-:Y:S01]  /*31780*/  ENDCOLLECTIVE ;  /* 0x000000000000791b */ /* 0x003fe20003800000 */
.L_x_1005:
[----:B------:R-:W-:Y:S01]  /*31790*/  IMAD.MOV.U32 R12, RZ, RZ, 0x2 ;  /* 0x00000002ff0c7424 */ /* 0x000fe200078e00ff */
[----:B------:R-:W-:-:S04]  /*317a0*/  SEL R14, R14, RZ, P1 ;  /* 0x000000ff0e0e7207 */ /* 0x000fc80000800000 */
[----:B------:R-:W-:-:S05]  /*317b0*/  IADD3 R5, R13, R14, RZ ;  /* 0x0000000e0d057210 */ /* 0x000fca0007ffe0ff */
[----:B------:R-:W-:-:S07]  /*317c0*/  IMAD.MOV.U32 R13, RZ, RZ, R5 ;  /* 0x000000ffff0d7224 */ /* 0x000fce00078e0005 */
[----:B------:R-:W-:Y:S05]  /*317d0*/  WARPSYNC.COLLECTIVE R15, `(.L_x_1006) ;  /* 0x000000000f087348 */ /* 0x000fea0003c00000 */
[----:B------:R0:W1:Y:S02]  /*317e0*/  SHFL.UP P6, R14, R13, R12, R11 ;  /* 0x0400000c0d0e7389 */ /* 0x00006400000c000b */
[----:B01----:R-:W-:Y:S01]  /*317f0*/  ENDCOLLECTIVE ;  /* 0x000000000000791b */ /* 0x003fe20003800000 */
.L_x_1006:
[----:B------:R-:W-:Y:S01]  /*31800*/  IMAD.MOV.U32 R12, RZ, RZ, 0x4 ;  /* 0x00000004ff0c7424 */ /* 0x000fe200078e00ff */
[----:B------:R-:W-:-:S05]  /*31810*/  SEL R2, R14, RZ, P2 ;  /* 0x000000ff0e027207 */ /* 0x000fca0001000000 */
[----:B------:R-:W-:-:S05]  /*31820*/  IMAD.IADD R2, R5, 0x1, R2 ;  /* 0x0000000105027824 */ /* 0x000fca00078e0202 */
[----:B------:R-:W-:-:S07]  /*31830*/  MOV R13, R2 ;  /* 0x00000002000d7202 */ /* 0x000fce0000000f00 */
[----:B------:R-:W-:Y:S05]  /*31840*/  WARPSYNC.COLLECTIVE R15, `(.L_x_1007) ;  /* 0x000000000f087348 */ /* 0x000fea0003c00000 */
[----:B------:R0:W1:Y:S02]  /*31850*/  SHFL.UP P6, R14, R13, R12, R11 ;  /* 0x0400000c0d0e7389 */ /* 0x00006400000c000b */
[----:B01----:R-:W-:Y:S01]  /*31860*/  ENDCOLLECTIVE ;  /* 0x000000000000791b */ /* 0x003fe20003800000 */
.L_x_1007:
[----:B------:R-:W-:Y:S02]  /*31870*/  MOV R12, 0x8 ;  /* 0x00000008000c7802 */ /* 0x000fe40000000f00 */
[----:B------:R-:W-:-:S05]  /*31880*/  SEL R3, R14, RZ, P3 ;  /* 0x000000ff0e037207 */ /* 0x000fca0001800000 */
[----:B------:R-:W-:-:S04]  /*31890*/  IMAD.IADD R8, R2, 0x1, R3 ;  /* 0x0000000102087824 */ /* 0x000fc800078e0203 */
[----:B------:R-:W-:-:S07]  /*318a0*/  IMAD.MOV.U32 R13, RZ, RZ, R8 ;  /* 0x000000ffff0d7224 */ /* 0x000fce00078e0008 */
[----:B------:R-:W-:Y:S05]  /*318b0*/  WARPSYNC.COLLECTIVE R15, `(.L_x_1008) ;  /* 0x000000000f087348 */ /* 0x000fea0003c00000 */
[----:B------:R0:W1:Y:S02]  /*318c0*/  SHFL.UP P6, R14, R13, R12, R11 ;  /* 0x0400000c0d0e7389 */ /* 0x00006400000c000b */
[----:B01----:R-:W-:Y:S01]  /*318d0*/  ENDCOLLECTIVE ;  /* 0x000000000000791b */ /* 0x003fe20003800000 */
.L_x_1008:
[----:B------:R-:W-:Y:S01]  /*318e0*/  IMAD.MOV.U32 R12, RZ, RZ, 0x10 ;  /* 0x00000010ff0c7424 */ /* 0x000fe200078e00ff */
[----:B------:R-:W-:-:S05]  /*318f0*/  SEL R5, R14, RZ, P4 ;  /* 0x000000ff0e057207 */ /* 0x000fca0002000000 */
[----:B------:R-:W-:-:S04]  /*31900*/  IMAD.IADD R5, R8, 0x1, R5 ;  /* 0x0000000108057824 */ /* 0x000fc800078e0205 */
[----:B------:R-:W-:-:S07]  /*31910*/  IMAD.MOV.U32 R13, RZ, RZ, R5 ;  /* 0x000000ffff0d7224 */ /* 0x000fce00078e0005 */
[----:B------:R-:W-:Y:S05]  /*31920*/  WARPSYNC.COLLECTIVE R15, `(.L_x_1009) ;  /* 0x000000000f087348 */ /* 0x000fea0003c00000 */
[----:B------:R0:W1:Y:S02]  /*31930*/  SHFL.UP P6, R14, R13, R12, R11 ;  /* 0x0400000c0d0e7389 */ /* 0x00006400000c000b */
[----:B01----:R-:W-:Y:S01]  /*31940*/  ENDCOLLECTIVE ;  /* 0x000000000000791b */ /* 0x003fe20003800000 */
.L_x_1009:
[----:B------:R-:W-:Y:S02]  /*31950*/  IMAD.MOV.U32 R12, RZ, RZ, 0x1f ;  /* 0x0000001fff0c7424 */ /* 0x000fe400078e00ff */
[----:B------:R-:W-:Y:S01]  /*31960*/  IMAD.MOV.U32 R11, RZ, RZ, 0x1f ;  /* 0x0000001fff0b7424 */ /* 0x000fe200078e00ff */
[----:B------:R-:W-:-:S04]  /*31970*/  SEL R14, R14, RZ, P5 ;  /* 0x000000ff0e0e7207 */ /* 0x000fc80002800000 */
[----:B------:R-:W-:-:S05]  /*31980*/  IADD3 R3, R5, R14, RZ ;  /* 0x0000000e05037210 */ /* 0x000fca0007ffe0ff */
[----:B------:R-:W-:-:S07]  /*31990*/  IMAD.MOV.U32 R13, RZ, RZ, R3 ;  /* 0x000000ffff0d7224 */ /* 0x000fce00078e0003 */
[----:B------:R-:W-:Y:S05]  /*319a0*/  WARPSYNC.COLLECTIVE R15, `(.L_x_1010) ;  /* 0x000000000f087348 */ /* 0x000fea0003c00000 */
[----:B------:R0:W1:Y:S02]  /*319b0*/  SHFL.IDX P6, R14, R13, R12, R11 ;  /* 0x0000000c0d0e7389 */ /* 0x00006400000c000b */
[----:B01----:R-:W-:Y:S01]  /*319c0*/  ENDCOLLECTIVE ;  /* 0x000000000000791b */ /* 0x003fe20003800000 */
.L_x_1010:
[----:B------:R-:W-:Y:S05]  /*319d0*/  BRA `(.L_x_1011) ;  /* 0xffffff8c00bc7947 */ /* 0x000fea000383ffff */
.L_x_754:
[----:B------:R-:W-:Y:S01]  /*319e0*/  BSSY B0, `(.L_x_1012) ;  /* 0x0000007000007945 */ /* 0x000fe20003800000 */
[----:B------:R-:W-:Y:S02]  /*319f0*/  IMAD.MOV.U32 R12, RZ, RZ, 0x1 ;  /* 0x00000001ff0c7424 */ /* 0x000fe400078e00ff */
[----:B------:R-:W-:Y:S02]  /*31a00*/  IMAD.MOV.U32 R11, RZ, RZ, RZ ;  /* 0x000000ffff0b7224 */ /* 0x000fe400078e00ff */
[----:B------:R-:W-:-:S07]  /*31a10*/  IMAD.MOV.U32 R15, RZ, RZ, -0x1 ;  /* 0xffffffffff0f7424 */ /* 0x000fce00078e00ff */
[----:B------:R-:W-:Y:S05]  /*31a20*/  WARPSYNC.COLLECTIVE R15, `(.L_x_1013) ;  /* 0x000000000f087348 */ /* 0x000fea0003c00000 */
[----:B------:R0:W1:Y:S02]  /*31a30*/  SHFL.UP P6, R14, R13, R12, R11 ;  /* 0x0400000c0d0e7389 */ /* 0x00006400000c000b */
[----:B01----:R-:W-:Y:S01]  /*31a40*/  ENDCOLLECTIVE ;  /* 0x000000000000791b */ /* 0x003fe20003800000 */
.L_x_1013:
[----:B------:R-:W-:Y:S05]  /*31a50*/  BSYNC B0 ;  /* 0x0000000000007941 */ /* 0x000fea0003800000 */
.L_x_1012:
[----:B------:R-:W-:Y:S01]  /*31a60*/  SEL R14, R14, RZ, P1 ;  /* 0x000000ff0e0e7207 */ /* 0x000fe20000800000 */
[----:B------:R-:W-:Y:S02]  /*31a70*/  IMAD.MOV.U32 R12, RZ, RZ, 0x2 ;  /* 0x00000002ff0c7424 */ /* 0x000fe400078e00ff */
[----:B------:R-:W-:Y:S01]  /*31a80*/  IMAD.MOV.U32 R11, RZ, RZ, RZ ;  /* 0x000000ffff0b7224 */ /* 0x000fe200078e00ff */
[----:B------:R-:W-:Y:S01]  /*31a90*/  IADD3 R13, R13, R14, RZ ;  /* 0x0000000e0d0d7210 */ /* 0x000fe20007ffe0ff */
[----:B------:R-:W-:-:S07]  /*31aa0*/  IMAD.MOV.U32 R15, RZ, RZ, -0x1 ;  /* 0xffffffffff0f7424 */ /* 0x000fce00078e00ff */
[----:B------:R-:W-:Y:S05]  /*31ab0*/  WARPSYNC.COLLECTIVE R15, `(.L_x_1014) ;  /* 0x000000000f087348 */ /* 0x000fea0003c00000 */
[----:B------:R0:W1:Y:S02]  /*31ac0*/  SHFL.UP P6, R14, R13, R12, R11 ;  /* 0x0400000c0d0e7389 */ /* 0x00006400000c000b */
[----:B01----:R-:W-:Y:S01]  /*31ad0*/  ENDCOLLECTIVE ;  /* 0x000000000000791b */ /* 0x003fe20003800000 */
.L_x_1014:
[----:B------:R-:W-:Y:S01]  /*31ae0*/  IMAD.MOV.U32 R12, RZ, RZ, 0x4 ;  /* 0x00000004ff0c7424 */ /* 0x000fe200078e00ff */
[----:B------:R-:W-:-:S04]  /*31af0*/  SEL R2, R14, RZ, P2 ;  /* 0x000000ff0e027207 */ /* 0x000fc80001000000 */
[----:B------:R-:W-:-:S05]  /*31b00*/  IADD3 R2, R13, R2, RZ ;  /* 0x000000020d027210 */ /* 0x000fca0007ffe0ff */
[----:B------:R-:W-:-:S07]  /*31b10*/  IMAD.MOV.U32 R13, RZ, RZ, R2 ;  /* 0x000000ffff0d7224 */ /* 0x000fce00078e0002 */
[----:B------:R-:W-:Y:S05]  /*31b20*/  WARPSYNC.COLLECTIVE R15, `(.L_x_1015) ;  /* 0x000000000f087348 */ /* 0x000fea0003c00000 */
[----:B------:R0:W1:Y:S02]  /*31b30*/  SHFL.UP P6, R14, R13, R12, R11 ;  /* 0x0400000c0d0e7389 */ /* 0x00006400000c000b */
[----:B01----:R-:W-:Y:S01]  /*31b40*/  ENDCOLLECTIVE ;  /* 0x000000000000791b */ /* 0x003fe20003800000 */
.L_x_1015:
[----:B------:R-:W-:Y:S01]  /*31b50*/  IMAD.MOV.U32 R12, RZ, RZ, 0x8 ;  /* 0x00000008ff0c7424 */ /* 0x000fe200078e00ff */
[----:B------:R-:W-:-:S05]  /*31b60*/  SEL R5, R14, RZ, P3 ;  /* 0x000000ff0e057207 */ /* 0x000fca0001800000 */
[----:B------:R-:W-:-:S05]  /*31b70*/  IMAD.IADD R5, R2, 0x1, R5 ;  /* 0x0000000102057824 */ /* 0x000fca00078e0205 */
[----:B------:R-:W-:-:S07]  /*31b80*/  MOV R13, R5 ;  /* 0x00000005000d7202 */ /* 0x000fce0000000f00 */
[----:B------:R-:W-:Y:S05]  /*31b90*/  WARPSYNC.COLLECTIVE R15, `(.L_x_1016) ;  /* 0x000000000f087348 */ /* 0x000fea0003c00000 */
[----:B------:R0:W1:Y:S02]  /*31ba0*/  SHFL.UP P6, R14, R13, R12, R11 ;  /* 0x0400000c0d0e7389 */ /* 0x00006400000c000b */
[----:B01----:R-:W-:Y:S01]  /*31bb0*/  ENDCOLLECTIVE ;  /* 0x000000000000791b */ /* 0x003fe20003800000 */
.L_x_1016:
[----:B------:R-:W-:Y:S02]  /*31bc0*/  MOV R12, 0x10 ;  /* 0x00000010000c7802 */ /* 0x000fe40000000f00 */
[----:B------:R-:W-:-:S05]  /*31bd0*/  SEL R8, R14, RZ, P4 ;  /* 0x000000ff0e087207 */ /* 0x000fca0002000000 */
[----:B------:R-:W-:-:S04]  /*31be0*/  IMAD.IADD R8, R5, 0x1, R8 ;  /* 0x0000000105087824 */ /* 0x000fc800078e0208 */
[----:B------:R-:W-:-:S07]  /*31bf0*/  IMAD.MOV.U32 R13, RZ, RZ, R8 ;  /* 0x000000ffff0d7224 */ /* 0x000fce00078e0008 */
[----:B------:R-:W-:Y:S05]  /*31c00*/  WARPSYNC.COLLECTIVE R15, `(.L_x_1017) ;  /* 0x000000000f087348 */ /* 0x000fea0003c00000 */
[----:B------:R0:W1:Y:S02]  /*31c10*/  SHFL.UP P6, R14, R13, R12, R11 ;  /* 0x0400000c0d0e7389 */ /* 0x00006400000c000b */
[----:B01----:R-:W-:Y:S01]  /*31c20*/  ENDCOLLECTIVE ;  /* 0x000000000000791b */ /* 0x003fe20003800000 */
.L_x_1017:
[----:B------:R-:W-:Y:S01]  /*31c30*/  IMAD.MOV.U32 R12, RZ, RZ, 0x1f ;  /* 0x0000001fff0c7424 */ /* 0x000fe200078e00ff */
[----:B------:R-:W-:Y:S02]  /*31c40*/  MOV R11, 0x1f ;  /* 0x0000001f000b7802 */ /* 0x000fe40000000f00 */
[----:B------:R-:W-:-:S05]  /*31c50*/  SEL R3, R14, RZ, P5 ;  /* 0x000000ff0e037207 */ /* 0x000fca0002800000 */
[----:B------:R-:W-:-:S04]  /*31c60*/  IMAD.IADD R3, R8, 0x1, R3 ;  /* 0x0000000108037824 */ /* 0x000fc800078e0203 */
[----:B------:R-:W-:-:S07]  /*31c70*/  IMAD.MOV.U32 R13, RZ, RZ, R3 ;  /* 0x000000ffff0d7224 */ /* 0x000fce00078e0003 */
[----:B------:R-:W-:Y:S05]  /*31c80*/  WARPSYNC.COLLECTIVE R15, `(.L_x_1018) ;  /* 0x000000000f087348 */ /* 0x000fea0003c00000 */
[----:B------:R0:W1:Y:S02]  /*31c90*/  SHFL.IDX P6, R14, R13, R12, R11 ;  /* 0x0000000c0d0e7389 */ /* 0x00006400000c000b */
[----:B01----:R-:W-:Y:S01]  /*31ca0*/  ENDCOLLECTIVE ;  /* 0x000000000000791b */ /* 0x003fe20003800000 */
.L_x_1018:
[----:B------:R-:W-:Y:S05]  /*31cb0*/  BRA `(.L_x_1019) ;  /* 0xffffff8c00a87947 */ /* 0x000fea000383ffff */
.L_x_756:
[----:B------:R-:W-:Y:S01]  /*31cc0*/  BSSY B0, `(.L_x_1020) ;  /* 0x0000006000007945 */ /* 0x000fe20003800000 */
[----:B------:R-:W-:Y:S01]  /*31cd0*/  PLOP3.LUT P6, PT, P6, PT, PT, 0x8, 0x0 ;  /* 0x000000000000781c */ /* 0x000fe200037ce170 */
[----:B------:R-:W-:-:S12]  /*31ce0*/  IMAD.MOV.U32 R15, RZ, RZ, -0x1 ;  /* 0xffffffffff0f7424 */ /* 0x000fd800078e00ff */
[----:B0-----:R-:W-:Y:S05]  /*31cf0*/  WARPSYNC.COLLECTIVE R15, `(.L_x_1021) ;  /* 0x000000000f087348 */ /* 0x001fea0003c00000 */
[----:B------:R-:W-:Y:S01]  /*31d00*/  VOTE.ANY R14, PT, P6 ;  /* 0x00000000000e7806 */ /* 0x000fe200030e0100 */
[----:B0-----:R-:W-:Y:S06]  /*31d10*/  ENDCOLLECTIVE ;  /* 0x000000000000791b */ /* 0x001fec0003800000 */
.L_x_1021:
[----:B------:R-:W-:Y:S05]  /*31d20*/  BSYNC B0 ;  /* 0x0000000000007941 */ /* 0x000fea0003800000 */
.L_x_1020:
[----:B------:R-:W-:Y:S02]  /*31d30*/  IMAD.MOV.U32 R8, RZ, RZ, R14 ;  /* 0x000000ffff087224 */ /* 0x000fe400078e000e */
[----:B------:R-:W-:Y:S02]  /*31d40*/  IMAD.MOV.U32 R13, RZ, RZ, R7 ;  /* 0x000000ffff0d7224 */ /* 0x000fe400078e0007 */
[----:B------:R-:W0:Y:S01]  /*31d50*/  POPC R5, R8 ;  /* 0x0000000800057309 */ /* 0x000e220000000000 */
[----:B------:R-:W-:Y:S02]  /*31d60*/  IMAD.MOV.U32 R11, RZ, RZ, 0x1f ;  /* 0x0000001fff0b7424 */ /* 0x000fe400078e00ff */
[----:B------:R-:W-:Y:S01]  /*31d70*/  IMAD.MOV.U32 R15, RZ, RZ, -0x1 ;  /* 0xffffffffff0f7424 */ /* 0x000fe200078e00ff */
[----:B0-----:R-:W-:-:S07]  /*31d80*/  MOV R12, R5 ;  /* 0x00000005000c7202 */ /* 0x001fce0000000f00 */
[----:B------:R-:W-:Y:S05]  /*31d90*/  WARPSYNC.COLLECTIVE R15, `(.L_x_1022) ;  /* 0x000000000f087348 */ /* 0x000fea0003c00000 */
[----:B------:R0:W1:Y:S02]  /*31da0*/  SHFL.IDX P6, R14, R13, R12, R11 ;  /* 0x0000000c0d0e7389 */ /* 0x00006400000c000b */
[----:B01----:R-:W-:Y:S01]  /*31db0*/  ENDCOLLECTIVE ;  /* 0x000000000000791b */ /* 0x003fe20003800000 */
.L_x_1022:
[----:B------:R-:W-:Y:S01]  /*31dc0*/  MOV R13, R4 ;  /* 0x00000004000d7202 */ /* 0x000fe20000000f00 */
[----:B------:R-:W-:-:S07]  /*31dd0*/  IMAD.MOV.U32 R7, RZ, RZ, R14 ;  /* 0x000000ffff077224 */ /* 0x000fce00078e000e */
[----:B------:R-:W-:Y:S05]  /*31de0*/  WARPSYNC.COLLECTIVE R15, `(.L_x_1023) ;  /* 0x000000000f087348 */ /* 0x000fea0003c00000 */
[----:B------:R0:W1:Y:S02]  /*31df0*/  SHFL.IDX P6, R14, R13, R12, R11 ;  /* 0x0000000c0d0e7389 */ /* 0x00006400000c000b */
[----:B01----:R-:W-:Y:S01]  /*31e00*/  ENDCOLLECTIVE ;  /* 0x000000000000791b */ /* 0x003fe20003800000 */
.L_x_1023:
[----:B------:R-:W-:Y:S01]  /*31e10*/  IMAD.MOV.U32 R4, RZ, RZ, R14 ;  /* 0x000000ffff047224 */ /* 0x000fe200078e000e */
[----:B------:R-:W-:Y:S06]  /*31e20*/  BRA `(.L_x_1024) ;  /* 0xffffff8c00887947 */ /* 0x000fec000383ffff */
.L_x_758:
[----:B------:R-:W-:Y:S01]  /*31e30*/  BSSY B0, `(.L_x_1025) ;  /* 0x0000007000007945 */ /* 0x000fe20003800000 */
[----:B------:R-:W-:Y:S01]  /*31e40*/  IMAD.MOV.U32 R13, RZ, RZ, R3 ;  /* 0x000000ffff0d7224 */ /* 0x000fe200078e0003 */
[----:B------:R-:W-:Y:S01]  /*31e50*/  MOV R15, 0xffffffff ;  /* 0xffffffff000f7802 */ /* 0x000fe20000000f00 */
[----:B------:R-:W-:-:S07]  /*31e60*/  IMAD.MOV.U32 R11, RZ, RZ, 0x1f ;  /* 0x0000001fff0b7424 */ /* 0x000fce00078e00ff */
[----:B0123--:R-:W-:Y:S05]  /*31e70*/  WARPSYNC.COLLECTIVE R15, `(.L_x_1026) ;  /* 0x000000000f087348 */ /* 0x00ffea0003c00000 */
[----:B------:R4:W0:Y:S02]  /*31e80*/  SHFL.IDX P6, R14, R13, R12, R11 ;  /* 0x0000000c0d0e7389 */ /* 0x00082400000c000b */
[----:B01234-:R-:W-:Y:S01]  /*31e90*/  ENDCOLLECTIVE ;  /* 0x000000000000791b */ /* 0x01ffe20003800000 */
.L_x_1026:
[----:B------:R-:W-:Y:S05]  /*31ea0*/  BSYNC B0 ;  /* 0x0000000000007941 */ /* 0x000fea0003800000 */
.L_x_1025:
[----:B------:R-:W-:Y:S01]  /*31eb0*/  IMAD.MOV.U32 R16, RZ, RZ, R14 ;  /* 0x000000ffff107224 */ /* 0x000fe200078e000e */
[----:B------:R-:W-:Y:S06]  /*31ec0*/  BRA `(.L_x_757) ;  /* 0xffffff8c00787947 */ /* 0x000fec000383ffff */
.L_x_762:
[----:B0-----:R0:W1:Y:S02]  /*31ed0*/  SYNCS.PHASECHK.TRANS64.TRYWAIT P0, [R4+URZ+0x29820], R0 ;  /* 0x02982000040075a7 */ /* 0x001064000800017f */
[----:B-1----:R-:W-:Y:S05]  /*31ee0*/  @!P0 NANOSLEEP.SYNCS 0x989680 ;  /* 0x009896800000895d */ /* 0x002fea0003900000 */
[----:B------:R-:W1:Y:S02]  /*31ef0*/  @!P0 SYNCS.PHASECHK.TRANS64 P0, [R4+URZ+0x29820], R0 ;  /* 0x02982000040085a7 */ /* 0x000e64000800007f */
[----:B-1----:R-:W-:Y:S05]  /*31f00*/  @!P0 BRA `(.L_x_762) ;  /* 0xfffffffc00f08947 */ /* 0x002fea000383ffff */
[----:B------:R-:W-:Y:S05]  /*31f10*/  BRA `(.L_x_1027) ;  /* 0xffffff9000d87947 */ /* 0x000fea000383ffff */
.L_x_763:
[----:B------:R-:W1:Y:S01]  /*31f20*/  S2R R2, SR_TID.X ;  /* 0x0000000000027919 */ /* 0x000e620000002100 */
[----:B------:R-:W-:Y:S01]  /*31f30*/  BSSY B0, `(.L_x_1028) ;  /* 0x000000a000007945 */ /* 0x000fe20003800000 */
[----:B------:R-:W-:Y:S01]  /*31f40*/  IMAD.MOV.U32 R12, RZ, RZ, RZ ;  /* 0x000000ffff0c7224 */ /* 0x000fe200078e00ff */
[----:B------:R-:W-:Y:S01]  /*31f50*/  MOV R11, 0x1f ;  /* 0x0000001f000b7802 */ /* 0x000fe20000000f00 */
[----:B------:R-:W-:Y:S01]  /*31f60*/  IMAD.MOV.U32 R15, RZ, RZ, -0x1 ;  /* 0xffffffffff0f7424 */ /* 0x000fe200078e00ff */
[----:B-1----:R-:W-:-:S04]  /*31f70*/  SHF.R.U32.HI R2, RZ, 0x5, R2 ;  /* 0x00000005ff027819 */ /* 0x002fc80000011602 */
[----:B------:R-:W-:-:S05]  /*31f80*/  LOP3.LUT R2, R2, 0x3, RZ, 0xc0, !PT ;  /* 0x0000000302027812 */ /* 0x000fca00078ec0ff */
[----:B------:R-:W-:-:S07]  /*31f90*/  IMAD.MOV.U32 R13, RZ, RZ, R2 ;  /* 0x000000ffff0d7224 */ /* 0x000fce00078e0002 */
[----:B0-----:R-:W-:Y:S05]  /*31fa0*/  WARPSYNC.COLLECTIVE R15, `(.L_x_1029) ;  /* 0x000000000f087348 */ /* 0x001fea0003c00000 */
[----:B------:R1:W2:Y:S02]  /*31fb0*/  SHFL.IDX P6, R14, R13, R12, R11 ;  /* 0x0000000c0d0e7389 */ /* 0x0002a400000c000b */
[----:B012---:R-:W-:Y:S01]  /*31fc0*/  ENDCOLLECTIVE ;  /* 0x000000000000791b */ /* 0x007fe20003800000 */
.L_x_1029:
[----:B------:R-:W-:Y:S05]  /*31fd0*/  BSYNC B0 ;  /* 0x0000000000007941 */ /* 0x000fea0003800000 */
.L_x_1028:
[----:B------:R-:W-:Y:S05]  /*31fe0*/  BRA `(.L_x_1030) ;  /* 0xffffff9000c07947 */ /* 0x000fea000383ffff */
.L_x_764:
[----:B------:R-:W-:Y:S01]  /*31ff0*/  BSSY B0, `(.L_x_1031) ;  /* 0x0000006000007945 */ /* 0x000fe20003800000 */
[----:B------:R-:W-:-:S07]  /*32000*/  IMAD.MOV.U32 R15, RZ, RZ, -0x1 ;  /* 0xffffffffff0f7424 */ /* 0x000fce00078e00ff */
[----:B0-----:R-:W-:Y:S05]  /*32010*/  WARPSYNC.COLLECTIVE R15, `(.L_x_1032) ;  /* 0x000000000f0c7348 */ /* 0x001fea0003c00000 */
[----:B------:R-:W-:Y:S02]  /*32020*/  ELECT P6, UR62, PT ;  /* 0x00000000003e782f */ /* 0x000fe400038c0000 */
[----:B------:R-:W-:Y:S01]  /*32030*/  MOV R14, UR62 ;  /* 0x0000003e000e7c02 */ /* 0x000fe20008000f00 */
[----:B0-----:R-:W-:Y:S10]  /*32040*/  ENDCOLLECTIVE ;  /* 0x000000000000791b */ /* 0x001ff40003800000 */
.L_x_1032:
[----:B------:R-:W-:Y:S05]  /*32050*/  BSYNC B0 ;  /* 0x0000000000007941 */ /* 0x000fea0003800000 */
.L_x_1031:
[----:B------:R-:W-:Y:S05]  /*32060*/  BRA `(.L_x_1033) ;  /* 0xffffff9000b47947 */ /* 0x000fea000383ffff */
.L_x_766:
[----:B0-----:R0:W1:Y:S02]  /*32070*/  SYNCS.PHASECHK.TRANS64.TRYWAIT P1, [R5+URZ+0x29840], R0 ;  /* 0x02984000050075a7 */ /* 0x001064000802017f */
[----:B-1----:R-:W-:Y:S05]  /*32080*/  @!P1 NANOSLEEP.SYNCS 0x989680 ;  /* 0x009896800000995d */ /* 0x002fea0003900000 */
[----:B------:R-:W1:Y:S02]  /*32090*/  @!P1 SYNCS.PHASECHK.TRANS64 P1, [R5+URZ+0x29840], R0 ;  /* 0x02984000050095a7 */ /* 0x000e64000802007f */
[----:B-1----:R-:W-:Y:S05]  /*320a0*/  @!P1 BRA `(.L_x_766) ;  /* 0xfffffffc00f09947 */ /* 0x002fea000383ffff */
[----:B------:R-:W-:Y:S05]  /*320b0*/  BRA `(.L_x_1034) ;  /* 0xffffff9000d47947 */ /* 0x000fea000383ffff */
.L_x_768:
[----:B-1----:R1:W2:Y:S02]  /*320c0*/  SYNCS.PHASECHK.TRANS64.TRYWAIT P1, [R23+URZ+0x29840], R2 ;  /* 0x02984002170075a7 */ /* 0x0022a4000802017f */
[----:B--2---:R-:W-:Y:S05]  /*320d0*/  @!P1 NANOSLEEP.SYNCS 0x989680 ;  /* 0x009896800000995d */ /* 0x004fea0003900000 */
[----:B------:R-:W2:Y:S02]  /*320e0*/  @!P1 SYNCS.PHASECHK.TRANS64 P1, [R23+URZ+0x29840], R2 ;  /* 0x02984002170095a7 */ /* 0x000ea4000802007f */
[----:B--2---:R-:W-:Y:S05]  /*320f0*/  @!P1 BRA `(.L_x_768) ;  /* 0xfffffffc00f09947 */ /* 0x004fea000383ffff */
[----:B------:R-:W-:Y:S05]  /*32100*/  BRA `(.L_x_1035) ;  /* 0xffffff9000e07947 */ /* 0x000fea000383ffff */
.L_x_770:
[----:B--2---:R2:W3:Y:S02]  /*32110*/  SYNCS.PHASECHK.TRANS64.TRYWAIT P1, [R5+URZ+0x29860], R0 ;  /* 0x02986000050075a7 */ /* 0x0044e4000802017f */
[----:B---3--:R-:W-:Y:S05]  /*32120*/  @!P1 NANOSLEEP.SYNCS 0x989680 ;  /* 0x009896800000995d */ /* 0x008fea0003900000 */
[----:B------:R-:W3:Y:S02]  /*32130*/  @!P1 SYNCS.PHASECHK.TRANS64 P1, [R5+URZ+0x29860], R0 ;  /* 0x02986000050095a7 */ /* 0x000ee4000802007f */
[----:B---3--:R-:W-:Y:S05]  /*32140*/  @!P1 BRA `(.L_x_770) ;  /* 0xfffffffc00f09947 */ /* 0x008fea000383ffff */
[----:B------:R-:W-:Y:S05]  /*32150*/  BRA `(.L_x_1036) ;  /* 0xffffff9000dc7947 */ /* 0x000fea000383ffff */
.L_x_772:
[----:B---3--:R3:W4:Y:S02]  /*32160*/  SYNCS.PHASECHK.TRANS64.TRYWAIT P1, [R23+URZ+0x29860], R2 ;  /* 0x02986002170075a7 */ /* 0x008724000802017f */
[----:B----4-:R-:W-:Y:S05]  /*32170*/  @!P1 NANOSLEEP.SYNCS 0x989680 ;  /* 0x009896800000995d */ /* 0x010fea0003900000 */
[----:B------:R-:W4:Y:S02]  /*32180*/  @!P1 SYNCS.PHASECHK.TRANS64 P1, [R23+URZ+0x29860], R2 ;  /* 0x02986002170095a7 */ /* 0x000f24000802007f */
[----:B----4-:R-:W-:Y:S05]  /*32190*/  @!P1 BRA `(.L_x_772) ;  /* 0xfffffffc00f09947 */ /* 0x010fea000383ffff */
[----:B------:R-:W-:Y:S05]  /*321a0*/  BRA `(.L_x_1037) ;  /* 0xffffff9000d87947 */ /* 0x000fea000383ffff */
.L_x_774:
[----:B----4-:R4:W0:Y:S02]  /*321b0*/  SYNCS.PHASECHK.TRANS64.TRYWAIT P1, [R5+URZ+0x29880], R0 ;  /* 0x02988000050075a7 */ /* 0x010824000802017f */
[----:B0-----:R-:W-:Y:S05]  /*321c0*/  @!P1 NANOSLEEP.SYNCS 0x989680 ;  /* 0x009896800000995d */ /* 0x001fea0003900000 */
[----:B------:R-:W0:Y:S02]  /*321d0*/  @!P1 SYNCS.PHASECHK.TRANS64 P1, [R5+URZ+0x29880], R0 ;  /* 0x02988000050095a7 */ /* 0x000e24000802007f */
[----:B0-----:R-:W-:Y:S05]  /*321e0*/  @!P1 BRA `(.L_x_774) ;  /* 0xfffffffc00f09947 */ /* 0x001fea000383ffff */
[----:B------:R-:W-:Y:S05]  /*321f0*/  BRA `(.L_x_1038) ;  /* 0xffffff9000d47947 */ /* 0x000fea000383ffff */
.L_x_1039:
        /* <DEDUP_REMOVED lines=16> */
.L_x_3316:


//--------------------- .text._ZN7cutlass13device_kernelIN5flash11enable_sm90INS1_16FlashAttnFwdSm90INS1_25CollectiveMainloopFwdSm90ILi2EN4cute5tupleIJNS5_1CILi1EEES8_S8_EEENS6_IJNS7_ILi128EEESA_NS7_ILi192EEEEEELi128ENS_12float_e4m3_tEfNS_4arch4Sm90ELb0ELb1ELb0ELb0ELb1ELb0ELb0ELb1ELb1ELb1ELb1ELb0EEENS1_21CollectiveEpilogueFwdINS6_IJSA_SA_SA_EEES9_NS_10bfloat16_tESF_Li256ELb0ELb1ELb1ELb1EEENS1_19SingleTileSchedulerILb0ELb1ELb1ELi128EEEEEEEEEvNT_6ParamsE --------------------------
	.section	.text._ZN7cutlass13device_kernelIN5flash11enable_sm90INS1_16FlashAttnFwdSm90INS1_25CollectiveMainloopFwdSm90ILi2EN4cute5tupleIJNS5_1CILi1EEES8_S8_EEENS6_IJNS7_ILi128EEESA_NS7_ILi192EEEEEELi128ENS_12float_e4m3_tEfNS_4arch4Sm90ELb0ELb1ELb0ELb0ELb1ELb0ELb0ELb1ELb1ELb1ELb1ELb0EEENS1_21CollectiveEpilogueFwdINS6_IJSA_SA_SA_EEES9_NS_10bfloat16_tESF_Li256ELb0ELb1ELb1ELb1EEENS1_19SingleTileSchedulerILb0ELb1ELb1ELi128EEEEEEEEEvNT_6ParamsE,"ax",@progbits
	.align	128
.text._ZN7cutlass13device_kernelIN5flash11enable_sm90INS1_16FlashAttnFwdSm90INS1_25CollectiveMainloopFwdSm90ILi2EN4cute5tupleIJNS5_1CILi1EEES8_S8_EEENS6_IJNS7_ILi128EEESA_NS7_ILi192EEEEEELi128ENS_12float_e4m3_tEfNS_4arch4Sm90ELb0ELb1ELb0ELb0ELb1ELb0ELb0ELb1ELb1ELb1ELb1ELb0EEENS1_21CollectiveEpilogueFwdINS6_IJSA_SA_SA_EEES9_NS_10bfloat16_tESF_Li256ELb0ELb1ELb1ELb1EEENS1_19SingleTileSchedulerILb0ELb1ELb1ELi128EEEEEEEEEvNT_6ParamsE:
        .type           _ZN7cutlass13device_kernelIN5flash11enable_sm90INS1_16FlashAttnFwdSm90INS1_25CollectiveMainloopFwdSm90ILi2EN4cute5tupleIJNS5_1CILi1EEES8_S8_EEENS6_IJNS7_ILi128EEESA_NS7_ILi192EEEEEELi128ENS_12float_e4m3_tEfNS_4arch4Sm90ELb0ELb1ELb0ELb0ELb1ELb0ELb0ELb1ELb1ELb1ELb1ELb0EEENS1_21CollectiveEpilogueFwdINS6_IJSA_SA_SA_EEES9_NS_10bfloat16_tESF_Li256ELb0ELb1ELb1ELb1EEENS1_19SingleTileSchedulerILb0ELb1ELb1ELi128EEEEEEEEEvNT_6ParamsE,@function
        .size           _ZN7cutlass13device_kernelIN5flash11enable_sm90INS1_16FlashAttnFwdSm90INS1_25CollectiveMainloopFwdSm90ILi2EN4cute5tupleIJNS5_1CILi1EEES8_S8_EEENS6_IJNS7_ILi128EEESA_NS7_ILi192EEEEEELi128ENS_12float_e4m3_tEfNS_4arch4Sm90ELb0ELb1ELb0ELb0ELb1ELb0ELb0ELb1ELb1ELb1ELb1ELb0EEENS1_21CollectiveEpilogueFwdINS6_IJSA_SA_SA_EEES9_NS_10bfloat16_tESF_Li256ELb0ELb1ELb1ELb1EEENS1_19SingleTileSchedulerILb0ELb1ELb1ELi128EEEEEEEEEvNT_6ParamsE,(.L_x_3317 - _ZN7cutlass13device_kernelIN5flash11enable_sm90INS1_16FlashAttnFwdSm90INS1_25CollectiveMainloopFwdSm90ILi2EN4cute5tupleIJNS5_1CILi1EEES8_S8_EEENS6_IJNS7_ILi128EEESA_NS7_ILi192EEEEEELi128ENS_12float_e4m3_tEfNS_4arch4Sm90ELb0ELb1ELb0ELb0ELb1ELb0ELb0ELb1ELb1ELb1ELb1ELb0EEENS1_21CollectiveEpilogueFwdINS6_IJSA_SA_SA_EEES9_NS_10bfloat16_tESF_Li256ELb0ELb1ELb1ELb1EEENS1_19SingleTileSchedulerILb0ELb1ELb1ELi128EEEEEEEEEvNT_6ParamsE)
        .other          _ZN7cutlass13device_kernelIN5flash11enable_sm90INS1_16FlashAttnFwdSm90INS1_25CollectiveMainloopFwdSm90ILi2EN4cute5tupleIJNS5_1CILi1EEES8_S8_EEENS6_IJNS7_ILi128EEESA_NS7_ILi192EEEEEELi128ENS_12float_e4m3_tEfNS_4arch4Sm90ELb0ELb1ELb0ELb0ELb1ELb0ELb0ELb1ELb1ELb1ELb1ELb0EEENS1_21CollectiveEpilogueFwdINS6_IJSA_SA_SA_EEES9_NS_10bfloat16_tESF_Li256ELb0ELb1ELb1ELb1EEENS1_19SingleTileSchedulerILb0ELb1ELb1ELi128EEEEEEEEEvNT_6ParamsE,@"STO_CUDA_ENTRY STV_DEFAULT"
_ZN7cutlass13device_kernelIN5flash11enable_sm90INS1_16FlashAttnFwdSm90INS1_25CollectiveMainloopFwdSm90ILi2EN4cute5tupleIJNS5_1CILi1EEES8_S8_EEENS6_IJNS7_ILi128EEESA_NS7_ILi192EEEEEELi128ENS_12float_e4m3_tEfNS_4arch4Sm90ELb0ELb1ELb0ELb0ELb1ELb0ELb0ELb1ELb1ELb1ELb1ELb0EEENS1_21CollectiveEpilogueFwdINS6_IJSA_SA_SA_EEES9_NS_10bfloat16_tESF_Li256ELb0ELb1ELb1ELb1EEENS1_19SingleTileSchedulerILb0ELb1ELb1ELi128EEEEEEEEEvNT_6ParamsE:
        /* <DEDUP_REMOVED lines=45> */
.L_x_1040:
        /* <DEDUP_REMOVED lines=22> */
.L_x_1041:
        /* <DEDUP_REMOVED lines=18> */
.L_x_1042:
        /* <DEDUP_REMOVED lines=22> */
.L_x_1043:
[----:B------:R-:W5:Y:S01]  /*06b0*/  SHFL.IDX PT, R2, R0, RZ, 0x1f ;  /* 0x00001fff00027589 */ /* 0x000f6200000e0000 */
[----:B------:R-:W-:Y:S01]  /*06c0*/  R2UR UR9, R3 ;  /* 0x00000000030972ca */ /* 0x000fe200000e0000 */
        /* <DEDUP_REMOVED lines=21> */
.L_x_1044:
[----:B------:R-:W-:Y:S01]  /*0820*/  UISETP.NE.AND UP0, UPT, UR9, URZ, UPT ;  /* 0x0000003f0900728c */ /* 0x000fe2000bf05270 */
[----:B------:R-:W-:Y:S01]  /*0830*/  NOP ;  /* 0x0000000000007918 */ /* 0x000fe20000000000 */
[----:B------:R-:W-:Y:S01]  /*0840*/  UMOV UR40, 0x1 ;  /* 0x0000000100287882 */ /* 0x000fe20000000000 */
[----:B------:R-:W-:Y:S01]  /*0850*/  ULDC.64 UR42, c[0x0][0x208] ;  /* 0x00008200002a7ab9 */ /* 0x000fe20000000a00 */
[----:B------:R-:W-:Y:S01]  /*0860*/  USEL UR40, UR40, 0x2, !UP0 ;  /* 0x0000000228287887 */ /* 0x000fe2000c000000 */
[----:B------:R-:W-:Y:S01]  /*0870*/  BSSY B6, `(.L_x_1045) ;  /* 0x00013a0000067945 */ /* 0x000fe20003800000 */
[----:B0-234-:R-:W-:Y:S01]  /*0880*/  BAR.SYNC.DEFER_BLOCKING 0x0 ;  /* 0x0000000000007b1d */ /* 0x01dfe20000010000 */
[----:B------:R-:W-:-:S13]  /*0890*/  PLOP3.LUT P0, PT, PT, PT, UP0, 0x80, 0x0 ;  /* 0x000000000000781c */ /* 0x000fda0003f0f008 */
[----:B------:R-:W-:Y:S05]  /*08a0*/  @!P0 BRA `(.L_x_1046) ;  /* 0x000000f000c88947 */ /* 0x000fea0003800000 */
.L_x_1047:
[----:B------:R-:W-:-:S08]  /*08b0*/  NOP ;  /* 0x0000000000007918 */ /* 0x000fd00000000000 */
[----:B------:R-:W0:Y:S02]  /*08c0*/  USETMAXREG.TRY_ALLOC.CTAPOOL UP0, 0xe8 ;  /* 0x000000e8000079c8 */ /* 0x000e240008000600 */
[----:B0-----:R-:W-:-:S13]  /*08d0*/  PLOP3.LUT P0, PT, PT, PT, UP0, 0x80, 0x0 ;  /* 0x000000000000781c */ /* 0x001fda0003f0f008 */
[----:B------:R-:W-:Y:S05]  /*08e0*/  @!P0 BRA `(.L_x_1047) ;  /* 0xfffffffc00f08947 */ /* 0x000fea000383ffff */
[----:B------:R-:W0:Y:S01]  /*08f0*/  LDC R2, c[0x0][0xc50] ;  /* 0x00031400ff027b82 */ /* 0x000e220000000800 */
[----:B------:R-:W-:-:S07]  /*0900*/  LOP3.LUT R4, R25, 0xffffff80, RZ, 0xc0, !PT ;  /* 0xffffff8019047812 */ /* 0x000fce00078ec0ff */
[----:B------:R-:W-:Y:S08]  /*0910*/  BAR.ARV 0x8, 0x180 ;  /* 0x0206000000007b1d */ /* 0x000ff00000002000 */
[----:B-1----:R-:W1:Y:S01]  /*0920*/  S2UR UR4, SR_CTAID.Y ;  /* 0x00000000000479c3 */ /* 0x002e620000002600 */
[----:B------:R-:W-:-:S07]  /*0930*/  ISETP.NE.AND P0, PT, R4, 0x80, PT ;  /* 0x000000800400780c */ /* 0x000fce0003f05270 */
[----:B------:R-:W2:Y:S08]  /*0940*/  S2UR UR39, SR_CTAID.Z ;  /* 0x00000000002779c3 */ /* 0x000eb00000002700 */
[----:B------:R-:W-:Y:S06]  /*0950*/  @!P0 BAR.ARV 0x9, 0x100 ;  /* 0x0244000000008b1d */ /* 0x000fec0000002000 */
[----:B0-----:R-:W-:Y:S01]  /*0960*/  ISETP.NE.AND P1, PT, R2, 0x1, PT ;  /* 0x000000010200780c */ /* 0x001fe20003f25270 */
[----:B-1----:R-:W-:Y:S01]  /*0970*/  IMAD.U32 R17, RZ, RZ, UR4 ;  /* 0x00000004ff117e24 */ /* 0x002fe2000f8e00ff */
[----:B--2---:R-:W-:-:S11]  /*0980*/  ISETP.LE.AND P0, PT, RZ, UR39, PT ;  /* 0x00000027ff007c0c */ /* 0x004fd6000bf03270 */
[----:B------:R-:W0:Y:S08]  /*0990*/  @P1 LDC R0, c[0x0][0xc54] ;  /* 0x00031500ff001b82 */ /* 0x000e300000000800 */
[----:B------:R-:W1:Y:S01]  /*09a0*/  @P1 LDC R3, c[0x0][0xc58] ;  /* 0x00031600ff031b82 */ /* 0x000e620000000800 */
[----:B0-----:R-:W-:-:S05]  /*09b0*/  @P1 IMAD.HI.U32 R0, R0, UR4, RZ ;  /* 0x0000000400001c27 */ /* 0x001fca000f8e00ff */
[----:B-1----:R-:W-:-:S05]  /*09c0*/  @P1 SHF.R.U32.HI R17, RZ, R3, R0 ;  /* 0x00000003ff111219 */ /* 0x002fca0000011600 */
[----:B------:R-:W-:-:S04]  /*09d0*/  IMAD.MOV R3, RZ, RZ, -R17 ;  /* 0x000000ffff037224 */ /* 0x000fc800078e0a11 */
[----:B------:R-:W-:Y:S01]  /*09e0*/  IMAD R18, R2, R3, UR4 ;  /* 0x0000000402127e24 */ /* 0x000fe2000f8e0203 */
[----:B------:R-:W-:Y:S06]  /*09f0*/  @!P0 BRA `(.L_x_1048) ;  /* 0x00000138001c8947 */ /* 0x000fec0003800000 */
[----:B------:R-:W0:Y:S01]  /*0a00*/  LDC.64 R12, c[0x0][0x990] ;  /* 0x00026400ff0c7b82 */ /* 0x000e220000000a00 */
[----:B------:R-:W2:Y:S01]  /*0a10*/  LDL.LU R24, [R1] ;  /* 0x0000000001187983 */ /* 0x000ea20000300800 */
[----:B------:R-:W-:Y:S01]  /*0a20*/  USHF.R.S32.HI UR38, URZ, 0x1f, UR39 ;  /* 0x0000001f3f267899 */ /* 0x000fe20008011427 */
[----:B------:R-:W-:-:S05]  /*0a30*/  ULDC UR4, c[0x0][0x988] ;  /* 0x0002620000047ab9 */ /* 0x000fca0000000800 */
[----:B------:R-:W1:Y:S08]  /*0a40*/  LDC.64 R20, c[0x0][0x998] ;  /* 0x00026600ff147b82 */ /* 0x000e700000000a00 */
[----:B------:R-:W3:Y:S01]  /*0a50*/  LDC.64 R26, c[0x0][0x9e0] ;  /* 0x00027800ff1a7b82 */ /* 0x000ee20000000a00 */
[----:B0-----:R-:W-:-:S07]  /*0a60*/  ISETP.NE.U32.AND P0, PT, R12, RZ, PT ;  /* 0x000000ff0c00720c */ /* 0x001fce0003f05070 */
[----:B------:R-:W0:Y:S01]  /*0a70*/  LDC R16, c[0x0][0x424] ;  /* 0x00010900ff107b82 */ /* 0x000e220000000800 */
[----:B------:R-:W-:Y:S02]  /*0a80*/  ISETP.NE.AND.EX P0, PT, R13, RZ, PT, P0 ;  /* 0x000000ff0d00720c */ /* 0x000fe40003f05300 */
[----:B-1----:R-:W-:-:S04]  /*0a90*/  ISETP.NE.U32.AND P1, PT, R20, RZ, PT ;  /* 0x000000ff1400720c */ /* 0x002fc80003f25070 */
[----:B------:R-:W-:-:S07]  /*0aa0*/  ISETP.NE.AND.EX P1, PT, R21, RZ, PT, P1 ;  /* 0x000000ff1500720c */ /* 0x000fce0003f25310 */
[----:B------:R-:W1:Y:S01]  /*0ab0*/  @P0 LDC.64 R8, c[0x0][0x9a8] ;  /* 0x00026a00ff080b82 */ /* 0x000e620000000a00 */
[----:B------:R-:W-:-:S07]  /*0ac0*/  @P0 SHF.R.S32.HI R7, RZ, 0x1f, R17 ;  /* 0x0000001fff070819 */ /* 0x000fce0000011411 */
[----:B------:R-:W4:Y:S08]  /*0ad0*/  @P1 LDC.64 R10, c[0x0][0x9b8] ;  /* 0x00026e00ff0a1b82 */ /* 0x000f300000000a00 */
[----:B------:R-:W5:Y:S08]  /*0ae0*/  @P1 LDC.64 R22, c[0x0][0x9c0] ;  /* 0x00027000ff161b82 */ /* 0x000f700000000a00 */
[----:B------:R-:W3:Y:S01]  /*0af0*/  @P0 LDC.64 R14, c[0x0][0x9b0] ;  /* 0x00026c00ff0e0b82 */ /* 0x000ee20000000a00 */
[----:B-1----:R-:W-:-:S02]  /*0b00*/  @P0 IMAD R0, R8, UR38, RZ ;  /* 0x0000002608000c24 */ /* 0x002fc4000f8e02ff */
[----:B------:R-:W-:-:S04]  /*0b10*/  @P0 IMAD.WIDE.U32 R2, R8, UR39, RZ ;  /* 0x0000002708020c25 */ /* 0x000fc8000f8e00ff */
[----:B------:R-:W-:Y:S02]  /*0b20*/  @P0 IMAD R9, R9, UR39, R0 ;  /* 0x0000002709090c24 */ /* 0x000fe4000f8e0200 */
[C---:B----4-:R-:W-:Y:S02]  /*0b30*/  @P1 IMAD R4, R10.reuse, UR38, RZ ;  /* 0x000000260a041c24 */ /* 0x050fe4000f8e02ff */
[----:B------:R-:W-:Y:S01]  /*0b40*/  @P0 IMAD.IADD R3, R3, 0x1, R9 ;  /* 0x0000000103030824 */ /* 0x000fe200078e0209 */
[----:B------:R-:W-:Y:S01]  /*0b50*/  @P1 SHF.R.S32.HI R9, RZ, 0x1f, R17 ;  /* 0x0000001fff091819 */ /* 0x000fe20000011411 */
[----:B------:R-:W-:Y:S02]  /*0b60*/  @P1 IMAD R11, R11, UR39, R4 ;  /* 0x000000270b0b1c24 */ /* 0x000fe4000f8e0204 */
[----:B------:R-:W-:-:S04]  /*0b70*/  @P1 IMAD.WIDE.U32 R4, R10, UR39, RZ ;  /* 0x000000270a041c25 */ /* 0x000fc8000f8e00ff */
[----:B-----5:R-:W-:Y:S02]  /*0b80*/  @P1 IMAD R6, R9, R22, RZ ;  /* 0x0000001609061224 */ /* 0x020fe400078e02ff */
[----:B------:R-:W-:Y:S02]  /*0b90*/  @P1 IMAD.IADD R5, R5, 0x1, R11 ;  /* 0x0000000105051824 */ /* 0x000fe400078e020b */
[----:B------:R-:W-:Y:S02]  /*0ba0*/  @P1 IMAD R11, R17, R23, R6 ;  /* 0x00000017110b1224 */ /* 0x000fe400078e0206 */
[-C--:B---3--:R-:W-:Y:S02]  /*0bb0*/  @P0 IMAD R0, R7, R14.reuse, RZ ;  /* 0x0000000e07000224 */ /* 0x088fe400078e02ff */
[----:B------:R-:W-:-:S04]  /*0bc0*/  @P0 IMAD.WIDE.U32 R2, R17, R14, R2 ;  /* 0x0000000e11020225 */ /* 0x000fc800078e0002 */
[C---:B------:R-:W-:Y:S02]  /*0bd0*/  @P0 IMAD R9, R17.reuse, R15, R0 ;  /* 0x0000000f11090224 */ /* 0x040fe400078e0200 */
[----:B------:R-:W-:Y:S01]  /*0be0*/  @P1 IMAD.WIDE.U32 R6, R17, R22, R4 ;  /* 0x0000001611061225 */ /* 0x000fe200078e0004 */
[----:B------:R-:W-:Y:S01]  /*0bf0*/  @P0 LEA R4, P2, R2, R12, 0x2 ;  /* 0x0000000c02040211 */ /* 0x000fe200078410ff */
[----:B------:R-:W1:Y:S02]  /*0c00*/  LDC R22, c[0x0][0x448] ;  /* 0x00011200ff167b82 */ /* 0x000e640000000800 */
[----:B------:R-:W-:Y:S01]  /*0c10*/  @P0 IMAD.IADD R3, R3, 0x1, R9 ;  /* 0x0000000103030824 */ /* 0x000fe200078e0209 */
[----:B------:R-:W-:Y:S01]  /*0c20*/  @P1 LEA R8, P3, R6, R20, 0x2 ;  /* 0x0000001406081211 */ /* 0x000fe200078610ff */
[----:B------:R-:W-:-:S03]  /*0c30*/  @P1 IMAD.IADD R0, R7, 0x1, R11 ;  /* 0x0000000107001824 */ /* 0x000fc600078e020b */
[----:B------:R-:W-:Y:S01]  /*0c40*/  @P0 LEA.HI.X R5, R2, R13, R3, 0x2, P2 ;  /* 0x0000000d02050211 */ /* 0x000fe200010f1403 */
[----:B------:R-:W-:Y:S01]  /*0c50*/  IMAD.MOV.U32 R3, RZ, RZ, 0x3f800000 ;  /* 0x3f800000ff037424 */ /* 0x000fe200078e00ff */
[----:B------:R-:W-:Y:S01]  /*0c60*/  @P1 LEA.HI.X R9, R6, R21, R0, 0x2, P3 ;  /* 0x0000001506091211 */ /* 0x000fe200018f1400 */
[----:B------:R-:W-:Y:S01]  /*0c70*/  IMAD.MOV.U32 R0, RZ, RZ, 0x3f800000 ;  /* 0x3f800000ff007424 */ /* 0x000fe200078e00ff */
[----:B------:R-:W3:Y:S01]  /*0c80*/  S2R R23, SR_CTAID.X ;  /* 0x0000000000177919 */ /* 0x000ee20000002500 */
[----:B------:R-:W4:Y:S02]  /*0c90*/  LDC.64 R6, c[0x0][0x418] ;  /* 0x00010600ff067b82 */ /* 0x000f240000000a00 */
[----:B------:R5:W2:Y:S04]  /*0ca0*/  @P0 LDG.E R3, desc[UR42][R4.64] ;  /* 0x0000002a04030981 */ /* 0x000aa8000c1e1900 */
[----:B------:R-:W2:Y:S01]  /*0cb0*/  @P1 LDG.E R0, desc[UR42][R8.64] ;  /* 0x0000002a08001981 */ /* 0x000ea2000c1e1900 */
[----:B------:R-:W-:Y:S01]  /*0cc0*/  ISETP.GE.AND P4, PT, R27, 0x1, PT ;  /* 0x000000011b00780c */ /* 0x000fe20003f86270 */
[----:B------:R-:W5:Y:S01]  /*0cd0*/  LDC R15, c[0x0][0x288] ;  /* 0x0000a200ff0f7b82 */ /* 0x000f620000000800 */
[----:B------:R-:W-:Y:S01]  /*0ce0*/  VIADD R90, R25, 0xffffff80 ;  /* 0xffffff80195a7836 */ /* 0x000fe20000000000 */
[----:B-1----:R-:W-:-:S06]  /*0cf0*/  ISETP.NE.AND P5, PT, R22, 0x1, PT ;  /* 0x000000011600780c */ /* 0x002fcc0003fa5270 */
[----:B------:R-:W1:Y:S01]  /*0d00*/  LDC R21, c[0x0][0x2f0] ;  /* 0x0000bc00ff157b82 */ /* 0x000e620000000800 */
[----:B----4-:R-:W-:-:S07]  /*0d10*/  ISETP.NE.U32.AND P0, PT, R6, RZ, PT ;  /* 0x000000ff0600720c */ /* 0x010fce0003f05070 */
[----:B------:R-:W4:Y:S01]  /*0d20*/  @P5 LDC R11, c[0x0][0x44c] ;  /* 0x00011300ff0b5b82 */ /* 0x000f220000000800 */
[----:B------:R-:W-:Y:S01]  /*0d30*/  ISETP.NE.AND.EX P0, PT, R7, RZ, PT, P0 ;  /* 0x000000ff0700720c */ /* 0x000fe20003f05300 */
[----:B---3--:R-:W-:-:S03]  /*0d40*/  IMAD.SHL.U32 R23, R23, 0x80, RZ ;  /* 0x0000008017177824 */ /* 0x008fc600078e00ff */
[----:B0-----:R-:W-:-:S03]  /*0d50*/  SEL R16, R16, 0x1, P0 ;  /* 0x0000000110107807 */ /* 0x001fc60000000000 */
[----:B------:R-:W0:Y:S01]  /*0d60*/  @P5 LDC R13, c[0x0][0x450] ;  /* 0x00011400ff0d5b82 */ /* 0x000e220000000800 */
[----:B-----5:R-:W-:Y:S01]  /*0d70*/  IADD3 R5, -R15, 0x1, RZ ;  /* 0x000000010f057810 */ /* 0x020fe20007ffe1ff */
[----:B------:R-:W-:-:S04]  /*0d80*/  @P5 VIADD R2, R23, 0x7f ;  /* 0x0000007f17025836 */ /* 0x000fc80000000000 */
[----:B-1----:R-:W-:Y:S02]  /*0d90*/  IMAD R5, R16, R21, R5 ;  /* 0x0000001510057224 */ /* 0x002fe400078e0205 */
[----:B----4-:R-:W-:-:S04]  /*0da0*/  @P5 IMAD.HI.U32 R4, R2, R11, RZ ;  /* 0x0000000b02045227 */ /* 0x010fc800078e00ff */
[----:B------:R-:W-:Y:S01]  /*0db0*/  VIADD R2, R23, 0x7f ;  /* 0x0000007f17027836 */ /* 0x000fe20000000000 */
[----:B0-----:R-:W-:-:S05]  /*0dc0*/  @P5 SHF.R.U32.HI R2, RZ, R13, R4 ;  /* 0x0000000dff025219 */ /* 0x001fca0000011604 */
[----:B------:R-:W-:Y:S01]  /*0dd0*/  IMAD.IADD R5, R5, 0x1, R2 ;  /* 0x0000000105057824 */ /* 0x000fe200078e0202 */
[----:B--2---:R-:W-:-:S04]  /*0de0*/  LOP3.LUT R24, R24, 0xfffffffd, RZ, 0xc0, !PT ;  /* 0xfffffffd18187812 */ /* 0x004fc800078ec0ff */
[----:B------:R-:W-:-:S04]  /*0df0*/  @P5 LOP3.LUT R24, R24, 0x2, RZ, 0xfc, !PT ;  /* 0x0000000218185812 */ /* 0x000fc800078efcff */
[----:B------:R-:W-:-:S04]  /*0e00*/  LOP3.LUT R24, R24, 0xfffffffe, RZ, 0xc0, !PT ;  /* 0xfffffffe18187812 */ /* 0x000fc800078ec0ff */
[----:B------:R-:W-:-:S05]  /*0e10*/  @P4 LOP3.LUT R24, R24, 0x1, RZ, 0xfc, !PT ;  /* 0x0000000118184812 */ /* 0x000fca00078efcff */
[----:B------:R0:W-:Y:S01]  /*0e20*/  STL [R1], R24 ;  /* 0x0000001801007387 */ /* 0x0001e20000100800 */
[----:B------:R-:W-:Y:S01]  /*0e30*/  FMUL.FTZ R0, R3, R0 ;  /* 0x0000000003007220 */ /* 0x000fe20000410000 */
[----:B------:R-:W-:-:S03]  /*0e40*/  IMAD.IADD R3, R5, 0x1, R26 ;  /* 0x0000000105037824 */ /* 0x000fc600078e021a */
[----:B------:R-:W-:Y:S01]  /*0e50*/  FMUL.FTZ R2, R0, UR4 ;  /* 0x0000000400027c20 */ /* 0x000fe20008410000 */
[----:B0-----:R-:W-:Y:S06]  /*0e60*/  @!P4 BRA `(.L_x_1049) ;  /* 0x000000000040c947 */ /* 0x001fec0003800000 */
[C---:B------:R-:W-:Y:S01]  /*0e70*/  ISETP.GT.AND P0, PT, R5.reuse, RZ, PT ;  /* 0x000000ff0500720c */ /* 0x040fe20003f04270 */
[----:B------:R-:W-:-:S12]  /*0e80*/  VIADD R0, R5, 0xffffffff ;  /* 0xffffffff05007836 */ /* 0x000fd80000000000 */
[----:B------:R-:W-:Y:S05]  /*0e90*/  @P0 BRA `(.L_x_1050) ;  /* 0x00000000001c0947 */ /* 0x000fea0003800000 */
[----:B------:R-:W-:Y:S01]  /*0ea0*/  ISETP.NE.AND P0, PT, R27, 0x1, PT ;  /* 0x000000011b00780c */ /* 0x000fe20003f05270 */
[----:B------:R-:W-:-:S12]  /*0eb0*/  IMAD.MOV R5, RZ, RZ, -R5 ;  /* 0x000000ffff057224 */ /* 0x000fd800078e0a05 */
[----:B------:R-:W0:Y:S02]  /*0ec0*/  @P0 LDC.64 R6, c[0x0][0x9e8] ;  /* 0x00027a00ff060b82 */ /* 0x000e240000000a00 */
[----:B0-----:R-:W-:-:S05]  /*0ed0*/  @P0 IMAD.HI.U32 R0, R5, R6, RZ ;  /* 0x0000000605000227 */ /* 0x001fca00078e00ff */
[----:B------:R-:W-:-:S04]  /*0ee0*/  @P0 SHF.R.U32.HI R5, RZ, R7, R0 ;  /* 0x00000007ff050219 */ /* 0x000fc80000011600 */
[----:B------:R-:W-:Y:S01]  /*0ef0*/  LOP3.LUT R0, RZ, R5, RZ, 0x33, !PT ;  /* 0x00000005ff007212 */ /* 0x000fe200078e33ff */
[----:B------:R-:W-:Y:S06]  /*0f00*/  BRA `(.L_x_1051) ;  /* 0x0000000000107947 */ /* 0x000fec0003800000 */
.L_x_1050:
[----:B------:R-:W-:-:S13]  /*0f10*/  ISETP.NE.AND P0, PT, R27, 0x1, PT ;  /* 0x000000011b00780c */ /* 0x000fda0003f05270 */
[----:B------:R-:W0:Y:S02]  /*0f20*/  @P0 LDC.64 R4, c[0x0][0x9e8] ;  /* 0x00027a00ff040b82 */ /* 0x000e240000000a00 */
[----:B0-----:R-:W-:-:S05]  /*0f30*/  @P0 IMAD.HI.U32 R4, R0, R4, RZ ;  /* 0x0000000400040227 */ /* 0x001fca00078e00ff */
[----:B------:R-:W-:-:S07]  /*0f40*/  @P0 SHF.R.U32.HI R0, RZ, R5, R4 ;  /* 0x00000005ff000219 */ /* 0x000fce0000011604 */
.L_x_1051:
[----:B------:R-:W-:-:S05]  /*0f50*/  IMAD R0, R0, R27, R27 ;  /* 0x0000001b00007224 */ /* 0x000fca00078e021b */
[----:B------:R-:W-:-:S07]  /*0f60*/  VIMNMX R3, R3, R0, PT ;  /* 0x0000000003037248 */ /* 0x000fce0003fe0100 */
.L_x_1049:
[----:B------:R-:W0:Y:S01]  /*0f70*/  @P5 LDC R6, c[0x0][0x44c] ;  /* 0x00011300ff065b82 */ /* 0x000e220000000800 */
[----:B------:R-:W-:Y:S01]  /*0f80*/  VIADD R4, R3, 0x7f ;  /* 0x0000007f03047836 */ /* 0x000fe20000000000 */
[----:B------:R-:W-:Y:S01]  /*0f90*/  ULDC UR4, c[0x0][0x9dc] ;  /* 0x0002770000047ab9 */ /* 0x000fe20000000800 */
[CC--:B------:R-:W-:Y:S02]  /*0fa0*/  IMAD R0, R16.reuse, R21.reuse, 0x7f ;  /* 0x0000007f10007424 */ /* 0x0c0fe400078e0215 */
[----:B------:R-:W-:Y:S01]  /*0fb0*/  IMAD.MOV.U32 R7, RZ, RZ, R23 ;  /* 0x000000ffff077224 */ /* 0x000fe200078e0017 */
[----:B------:R-:W-:Y:S01]  /*0fc0*/  SHF.R.S32.HI R5, RZ, 0x1f, R4 ;  /* 0x0000001fff057819 */ /* 0x000fe20000011404 */
[----:B------:R-:W-:Y:S01]  /*0fd0*/  IMAD R88, R16, R21, -R15 ;  /* 0x0000001510587224 */ /* 0x000fe200078e0a0f */
[----:B------:R-:W1:Y:S01]  /*0fe0*/  @P5 LDC R9, c[0x0][0x450] ;  /* 0x00011400ff095b82 */ /* 0x000e620000000800 */
[----:B------:R-:W-:Y:S02]  /*0ff0*/  SHF.R.S32.HI R3, RZ, 0x1f, R0 ;  /* 0x0000001fff037819 */ /* 0x000fe40000011400 */
[----:B------:R-:W-:-:S02]  /*1000*/  LEA.HI R5, R5, R4, RZ, 0x7 ;  /* 0x0000000405057211 */ /* 0x000fc400078f38ff */
[----:B------:R-:W-:Y:S02]  /*1010*/  LEA.HI R3, R3, R0, RZ, 0x7 ;  /* 0x0000000003037211 */ /* 0x000fe400078f38ff */
[----:B------:R-:W-:Y:S02]  /*1020*/  SHF.R.S32.HI R0, RZ, 0x7, R5 ;  /* 0x00000007ff007819 */ /* 0x000fe40000011405 */
[----:B------:R-:W-:-:S04]  /*1030*/  SHF.R.S32.HI R3, RZ, 0x7, R3 ;  /* 0x00000007ff037819 */ /* 0x000fc80000011403 */
[----:B------:R-:W-:Y:S01]  /*1040*/  VIMNMX R11, R3, R0, PT ;  /* 0x00000000030b7248 */ /* 0x000fe20003fe0100 */
[----:B0-----:R-:W-:-:S05]  /*1050*/  @P5 IMAD.HI.U32 R6, R23, R6, RZ ;  /* 0x0000000617065227 */ /* 0x001fca00078e00ff */
[----:B-1----:R-:W-:-:S05]  /*1060*/  @P5 SHF.R.U32.HI R7, RZ, R9, R6 ;  /* 0x00000009ff075219 */ /* 0x002fca0000011606 */
[----:B------:R-:W-:-:S04]  /*1070*/  IMAD.IADD R4, R88, 0x1, R7 ;  /* 0x0000000158047824 */ /* 0x000fc800078e0207 */
[----:B------:R-:W-:Y:S01]  /*1080*/  VIADD R0, R4, -UR4 ;  /* 0x8000000404007c36 */ /* 0x000fe20008000000 */
[----:B------:R-:W-:Y:S06]  /*1090*/  @!P4 BRA `(.L_x_1052) ;  /* 0x00000000003cc947 */ /* 0x000fec0003800000 */
[----:B------:R-:W-:-:S13]  /*10a0*/  ISETP.GT.AND P0, PT, R4, -0x1, PT ;  /* 0xffffffff0400780c */ /* 0x000fda0003f04270 */
[----:B------:R-:W-:Y:S05]  /*10b0*/  @P0 BRA `(.L_x_1053) ;  /* 0x00000000001c0947 */ /* 0x000fea0003800000 */
[----:B------:R-:W-:Y:S02]  /*10c0*/  ISETP.NE.AND P0, PT, R27, 0x1, PT ;  /* 0x000000011b00780c */ /* 0x000fe40003f05270 */
[----:B------:R-:W-:-:S11]  /*10d0*/  LOP3.LUT R3, RZ, R4, RZ, 0x33, !PT ;  /* 0x00000004ff037212 */ /* 0x000fd600078e33ff */
[----:B------:R-:W0:Y:S02]  /*10e0*/  @P0 LDC.64 R6, c[0x0][0x9e8] ;  /* 0x00027a00ff060b82 */ /* 0x000e240000000a00 */
[----:B0-----:R-:W-:-:S05]  /*10f0*/  @P0 IMAD.HI.U32 R4, R3, R6, RZ ;  /* 0x0000000603040227 */ /* 0x001fca00078e00ff */
[----:B------:R-:W-:-:S04]  /*1100*/  @P0 SHF.R.U32.HI R3, RZ, R7, R4 ;  /* 0x00000007ff030219 */ /* 0x000fc80000011604 */
[----:B------:R-:W-:Y:S01]  /*1110*/  LOP3.LUT R4, RZ, R3, RZ, 0x33, !PT ;  /* 0x00000003ff047212 */ /* 0x000fe200078e33ff */
[----:B------:R-:W-:Y:S06]  /*1120*/  BRA `(.L_x_1054) ;  /* 0x0000000000107947 */ /* 0x000fec0003800000 */
.L_x_1053:
[----:B------:R-:W-:-:S13]  /*1130*/  ISETP.NE.AND P0, PT, R27, 0x1, PT ;  /* 0x000000011b00780c */ /* 0x000fda0003f05270 */
[----:B------:R-:W0:Y:S02]  /*1140*/  @P0 LDC.64 R6, c[0x0][0x9e8] ;  /* 0x00027a00ff060b82 */ /* 0x000e240000000a00 */
[----:B0-----:R-:W-:-:S05]  /*1150*/  @P0 IMAD.HI.U32 R6, R4, R6, RZ ;  /* 0x0000000604060227 */ /* 0x001fca00078e00ff */
[----:B------:R-:W-:-:S07]  /*1160*/  @P0 SHF.R.U32.HI R4, RZ, R7, R6 ;  /* 0x00000007ff040219 */ /* 0x000fce0000011606 */
.L_x_1054:
[----:B------:R-:W-:-:S05]  /*1170*/  IMAD R3, R4, R27, RZ ;  /* 0x0000001b04037224 */ /* 0x000fca00078e02ff */
[----:B------:R-:W-:-:S07]  /*1180*/  VIMNMX R0, R0, R3, !PT ;  /* 0x0000000300007248 */ /* 0x000fce0007fe0100 */
.L_x_1052:
[----:B------:R-:W-:Y:S01]  /*1190*/  SHF.R.S32.HI R3, RZ, 0x1f, R0 ;  /* 0x0000001fff037819 */ /* 0x000fe20000011400 */
[----:B------:R-:W-:-:S03]  /*11a0*/  IMAD.MOV.U32 R89, RZ, RZ, RZ ;  /* 0x000000ffff597224 */ /* 0x000fc600078e00ff */
[----:B------:R-:W-:Y:S02]  /*11b0*/  LEA.HI R3, R3, R0, RZ, 0x7 ;  /* 0x0000000003037211 */ /* 0x000fe400078f38ff */
[----:B------:R-:W-:Y:S02]  /*11c0*/  SHF.R.U32.HI R0, RZ, 0x10, R18 ;  /* 0x00000010ff007819 */ /* 0x000fe40000011612 */
[----:B------:R-:W-:Y:S02]  /*11d0*/  SHF.R.S32.HI R3, RZ, 0x7, R3 ;  /* 0x00000007ff037819 */ /* 0x000fe40000011403 */
[----:B------:R-:W-:Y:S02]  /*11e0*/  ISETP.NE.AND P0, PT, R0, RZ, PT ;  /* 0x000000ff0000720c */ /* 0x000fe40003f05270 */
[----:B------:R-:W-:Y:S02]  /*11f0*/  VIMNMX R8, RZ, R3, !PT ;  /* 0x00000003ff087248 */ /* 0x000fe40007fe0100 */
[----:B------:R-:W-:-:S02]  /*1200*/  LOP3.LUT R18, R18, 0xffff, RZ, 0xc0, !PT ;  /* 0x0000ffff12127812 */ /* 0x000fc400078ec0ff */
[----:B------:R-:W-:-:S07]  /*1210*/  ISETP.GT.AND P1, PT, R11, R8, PT ;  /* 0x000000080b00720c */ /* 0x000fce0003f24270 */
[----:B------:R-:W0:Y:S06]  /*1220*/  @!P0 LDC R0, c[0x0][0x9f0] ;  /* 0x00027c00ff008b82 */ /* 0x000e2c0000000800 */
[----:B------:R-:W-:Y:S05]  /*1230*/  @!P1 BRA `(.L_x_1055) ;  /* 0x0000000000709947 */ /* 0x000fea0003800000 */
[-C--:B0-----:R-:W-:Y:S02]  /*1240*/  IABS R7, R0.reuse ;  /* 0x0000000000077213 */ /* 0x081fe40000000000 */
[----:B------:R-:W-:Y:S02]  /*1250*/  IADD3 R3, R0, -0x1, R11 ;  /* 0xffffffff00037810 */ /* 0x000fe40007ffe00b */
[----:B------:R-:W0:Y:S01]  /*1260*/  I2F.RP R6, R7 ;  /* 0x0000000700067306 */ /* 0x000e220000209400 */
[----:B------:R-:W-:Y:S02]  /*1270*/  IABS R12, R0 ;  /* 0x00000000000c7213 */ /* 0x000fe40000000000 */
[----:B------:R-:W-:-:S05]  /*1280*/  IMAD.IADD R3, R3, 0x1, -R8 ;  /* 0x0000000103037824 */ /* 0x000fca00078e0a08 */
[----:B0-----:R-:W0:Y:S02]  /*1290*/  MUFU.RCP R6, R6 ;  /* 0x0000000600067308 */ /* 0x001e240000001000 */
[----:B0-----:R-:W-:Y:S02]  /*12a0*/  VIADD R4, R6, 0xffffffe ;  /* 0x0ffffffe06047836 */ /* 0x001fe40000000000 */
[----:B------:R-:W-:-:S04]  /*12b0*/  IMAD.MOV R6, RZ, RZ, -R12 ;  /* 0x000000ffff067224 */ /* 0x000fc800078e0a0c */
[----:B------:R0:W1:Y:S02]  /*12c0*/  F2I.FTZ.U32.TRUNC.NTZ R5, R4 ;  /* 0x0000000400057305 */ /* 0x000064000021f000 */
[----:B0-----:R-:W-:Y:S02]  /*12d0*/  IMAD.MOV.U32 R4, RZ, RZ, RZ ;  /* 0x000000ffff047224 */ /* 0x001fe400078e00ff */
[----:B-1----:R-:W-:-:S04]  /*12e0*/  IMAD.MOV R10, RZ, RZ, -R5 ;  /* 0x000000ffff0a7224 */ /* 0x002fc800078e0a05 */
[----:B------:R-:W-:Y:S01]  /*12f0*/  IMAD R9, R10, R7, RZ ;  /* 0x000000070a097224 */ /* 0x000fe200078e02ff */
[----:B------:R-:W-:Y:S02]  /*1300*/  IABS R10, R3 ;  /* 0x00000003000a7213 */ /* 0x000fe40000000000 */
[----:B------:R-:W-:Y:S01]  /*1310*/  LOP3.LUT R3, R3, R0, RZ, 0x3c, !PT ;  /* 0x0000000003037212 */ /* 0x000fe200078e3cff */
[----:B------:R-:W-:-:S03]  /*1320*/  IMAD.HI.U32 R5, R5, R9, R4 ;  /* 0x0000000905057227 */ /* 0x000fc600078e0004 */
[----:B------:R-:W-:Y:S01]  /*1330*/  ISETP.GE.AND P2, PT, R3, RZ, PT ;  /* 0x000000ff0300720c */ /* 0x000fe20003f46270 */
[----:B------:R-:W-:-:S04]  /*1340*/  IMAD.MOV.U32 R4, RZ, RZ, R10 ;  /* 0x000000ffff047224 */ /* 0x000fc800078e000a */
        /* <DEDUP_REMOVED lines=11> */
.L_x_1055:
[-C--:B------:R-:W-:Y:S01]  /*1400*/  IMAD R18, R18, R89.reuse, R8 ;  /* 0x0000005912127224 */ /* 0x080fe200078e0208 */
[----:B------:R-:W-:Y:S02]  /*1410*/  PLOP3.LUT P0, PT, PT, PT, PT, 0x80, 0x0 ;  /* 0x000000000000781c */ /* 0x000fe40003f0f070 */
[----:B------:R-:W-:Y:S02]  /*1420*/  CS2R R92, SRZ ;  /* 0x00000000005c7805 */ /* 0x000fe4000001ff00 */
[----:B------:R-:W-:Y:S01]  /*1430*/  CS2R R4, SRZ ;  /* 0x0000000000047805 */ /* 0x000fe2000001ff00 */
[----:B0-----:R-:W-:Y:S01]  /*1440*/  IMAD.MOV.U32 R0, RZ, RZ, RZ ;  /* 0x000000ffff007224 */ /* 0x001fe200078e00ff */
[----:B------:R-:W-:Y:S02]  /*1450*/  VIADDMNMX R89, R18, R89, R11, PT ;  /* 0x0000005912597246 */ /* 0x000fe4000380010b */
[----:B------:R-:W-:Y:S01]  /*1460*/  CS2R R94, SRZ ;  /* 0x00000000005e7805 */ /* 0x000fe2000001ff00 */
[----:B------:R-:W-:Y:S01]  /*1470*/  IMAD.MOV.U32 R6, RZ, RZ, RZ ;  /* 0x000000ffff067224 */ /* 0x000fe200078e00ff */
[----:B------:R-:W-:-:S02]  /*1480*/  CS2R R100, SRZ ;  /* 0x0000000000647805 */ /* 0x000fc4000001ff00 */
[----:B------:R-:W-:Y:S01]  /*1490*/  ISETP.GT.AND P1, PT, R89, R18, PT ;  /* 0x000000125900720c */ /* 0x000fe20003f24270 */
[----:B------:R-:W-:Y:S01]  /*14a0*/  IMAD.MOV.U32 R8, RZ, RZ, RZ ;  /* 0x000000ffff087224 */ /* 0x000fe200078e00ff */
[----:B------:R-:W-:Y:S01]  /*14b0*/  CS2R R96, SRZ ;  /* 0x0000000000607805 */ /* 0x000fe2000001ff00 */
[----:B------:R-:W-:Y:S01]  /*14c0*/  IMAD.MOV.U32 R91, RZ, RZ, RZ ;  /* 0x000000ffff5b7224 */ /* 0x000fe200078e00ff */
        /* <DEDUP_REMOVED lines=26> */
[----:B------:R-:W-:Y:S06]  /*1670*/  @!P1 BRA `(.L_x_1056) ;  /* 0x000000c000209947 */ /* 0x000fec0003800000 */
[----:B------:R-:W-:Y:S01]  /*1680*/  SHF.R.S32.HI R91, RZ, 0x1f, R90 ;  /* 0x0000001fff5b7819 */ /* 0x000fe2000001145a */
[----:B------:R-:W0:Y:S01]  /*1690*/  S2UR UR41, SR_CgaCtaId ;  /* 0x00000000002979c3 */ /* 0x000e220000008800 */
[----:B------:R-:W-:Y:S02]  /*16a0*/  UMOV UR36, 0x400 ;  /* 0x0000040000247882 */ /* 0x000fe40000000000 */
[----:B------:R-:W-:-:S04]  /*16b0*/  LEA.HI R92, R91, R90, RZ, 0x7 ;  /* 0x0000005a5b5c7211 */ /* 0x000fc800078f38ff */
[----:B------:R-:W-:-:S05]  /*16c0*/  SHF.R.S32.HI R93, RZ, 0x7, R92 ;  /* 0x00000007ff5d7819 */ /* 0x000fca000001145c */
        /* <DEDUP_REMOVED lines=29> */
.L_x_1057:
[----:B------:R-:W-:-:S04]  /*18a0*/  SHF.L.U32 R0, RZ, 0x1f, RZ ;  /* 0x0000001fff007819 */ /* 0x000fc800000006ff */
[----:B------:R-:W0:Y:S02]  /*18b0*/  SYNCS.PHASECHK.TRANS64.TRYWAIT P0, [UR36+0x22800], R0 ;  /* 0x02280000ff0075a7 */ /* 0x000e240008000164 */
[----:B0-----:R-:W-:Y:S05]  /*18c0*/  @!P0 BRA `(.L_x_1058) ;  /* 0x0000012800708947 */ /* 0x001fea0003800000 */
.L_x_1202:
[----:B------:R-:W-:-:S06]  /*18d0*/  ULOP3.LUT UR4, UR40, 0x1, URZ, 0xfc, !UPT ;  /* 0x0000000128047892 */ /* 0x000fcc000f8efc3f */
[----:B0-----:R-:W-:-:S05]  /*18e0*/  IMAD.U32 R3, RZ, RZ, UR4 ;  /* 0x00000004ff037e24 */ /* 0x001fca000f8e00ff */
[----:B------:R-:W-:-:S13]  /*18f0*/  ISETP.NE.AND P0, PT, R3, 0x3, PT ;  /* 0x000000030300780c */ /* 0x000fda0003f05270 */
[----:B------:R-:W-:Y:S05]  /*1900*/  @!P0 BRA `(.L_x_1059) ;  /* 0x0000000000048947 */ /* 0x000fea0003800000 */
[----:B------:R-:W-:Y:S01]  /*1910*/  BPT.TRAP 0x1 ;  /* 0x000000040000795c */ /* 0x000fe20000300000 */
.L_x_1059:
[----:B------:R0:W1:Y:S01]  /*1920*/  SYNCS.PHASECHK.TRANS64.TRYWAIT P1, [UR36+0x22830], R0 ;  /* 0x02283000ff0075a7 */ /* 0x0000620008020164 */
[----:B------:R-:W-:Y:S05]  /*1930*/  @!P0 BRA `(.L_x_1060) ;  /* 0x0000000000048947 */ /* 0x000fea0003800000 */
[----:B------:R-:W-:Y:S01]  /*1940*/  BPT.TRAP 0x1 ;  /* 0x000000040000795c */ /* 0x000fe20000300000 */
.L_x_1060:
[----:B------:R-:W-:-:S05]  /*1950*/  IMAD.U32 R6, RZ, RZ, UR44 ;  /* 0x0000002cff067e24 */ /* 0x000fca000f8e00ff */
[----:B------:R-:W-:Y:S01]  /*1960*/  LOP3.LUT R6, R6, 0x10000, RZ, 0xfc, !PT ;  /* 0x0001000006067812 */ /* 0x000fe200078efcff */
[----:B-1----:R-:W-:Y:S06]  /*1970*/  @P1 BRA `(.L_x_1061) ;  /* 0x0000000000081947 */ /* 0x002fec0003800000 */
[----:B------:R-:W1:Y:S02]  /*1980*/  SYNCS.PHASECHK.TRANS64.TRYWAIT P1, [UR36+0x22830], R0 ;  /* 0x02283000ff0075a7 */ /* 0x000e640008020164 */
[----:B-1----:R-:W-:Y:S05]  /*1990*/  @!P1 BRA `(.L_x_1062) ;  /* 0x0000012800549947 */ /* 0x002fea0003800000 */
.L_x_1061:
[----:B------:R-:W-:Y:S05]  /*19a0*/  WARPSYNC.ALL ;  /* 0x0000000000007948 */ /* 0x000fea0003800000 */
[----:B------:R-:W-:Y:S01]  /*19b0*/  IMAD.MOV.U32 R7, RZ, RZ, -0x7fffffe0 ;  /* 0x80000020ff077424 */ /* 0x000fe200078e00ff */
[----:B------:R-:W-:Y:S01]  /*19c0*/  UIADD3 UR4, UR36, 0x16400, URZ ;  /* 0x0001640024047890 */ /* 0x000fe2000fffe03f */
[C---:B------:R-:W-:Y:S01]  /*19d0*/  R2UR UR8, R6.reuse ;  /* 0x00000000060872ca */ /* 0x040fe200000e0000 */
[----:B------:R-:W-:Y:S02]  /*19e0*/  WARPGROUP.ARRIVE ;  /* 0x00000000000079c5 */ /* 0x000fe40000000000 */
[----:B------:R-:W-:Y:S01]  /*19f0*/  R2UR UR9, R7 ;  /* 0x00000000070972ca */ /* 0x000fe200000e0000 */
[----:B------:R-:W-:Y:S01]  /*1a00*/  USHF.R.U32.HI UR4, URZ, 0x4, UR4 ;  /* 0x000000043f047899 */ /* 0x000fe20008011604 */
[----:B------:R-:W-:Y:S01]  /*1a10*/  R2UR UR24, R6 ;  /* 0x00000000061872ca */ /* 0x000fe200000e0000 */
[----:B------:R-:W-:Y:S01]  /*1a20*/  UMOV UR11, 0x80000020 ;  /* 0x80000020000b7882 */ /* 0x000fe20000000000 */
[----:B------:R-:W-:Y:S01]  /*1a30*/  UMOV UR13, 0x80000020 ;  /* 0x80000020000d7882 */ /* 0x000fe20000000000 */
[----:B------:R-:W-:Y:S01]  /*1a40*/  ULOP3.LUT UR4, UR4, 0x3fff, URZ, 0xc0, !UPT ;  /* 0x00003fff04047892 */ /* 0x000fe2000f8ec03f */
[----:B------:R-:W-:Y:S01]  /*1a50*/  UMOV UR15, 0x80000020 ;  /* 0x80000020000f7882 */ /* 0x000fe20000000000 */
[----:B------:R-:W-:-:S02]  /*1a60*/  UMOV UR17, 0x80000020 ;  /* 0x8000002000117882 */ /* 0x000fc40000000000 */
[----:B------:R-:W-:Y:S01]  /*1a70*/  ULOP3.LUT UR6, UR4, 0x10000, URZ, 0xfc, !UPT ;  /* 0x0001000004067892 */ /* 0x000fe2000f8efc3f */
[----:B------:R-:W-:Y:S01]  /*1a80*/  UMOV UR19, 0x80000020 ;  /* 0x8000002000137882 */ /* 0x000fe20000000000 */
[----:B------:R-:W-:Y:S02]  /*1a90*/  UMOV UR21, 0x80000020 ;  /* 0x8000002000157882 */ /* 0x000fe40000000000 */
[----:B------:R-:W-:Y:S02]  /*1aa0*/  UIADD3 UR14, UR6, 0x200, URZ ;  /* 0x00000200060e7890 */ /* 0x000fe4000fffe03f */
[----:B------:R-:W-:Y:S01]  /*1ab0*/  UIADD3 UR12, UR24, 0x200, URZ ;  /* 0x00000200180c7890 */ /* 0x000fe2000fffe03f */
[----:B------:R-:W-:Y:S01]  /*1ac0*/  UMOV UR10, UR6 ;  /* 0x00000006000a7c82 */ /* 0x000fe20008000000 */
[----:B------:R-:W-:Y:S01]  /*1ad0*/  UIADD3 UR16, UR24, 0x202, URZ ;  /* 0x0000020218107890 */ /* 0x000fe2000fffe03f */
[----:B------:R-:W-:Y:S01]  /*1ae0*/  QGMMA.64x128x32.F32.E4M3.E4M3 R24, gdesc[UR8], RZ, !UPT, gsb0 ;  /* 0x01e00000081879f3 */ /* 0x000fe2000c0008ff */
[----:B------:R-:W-:-:S02]  /*1af0*/  UIADD3 UR8, UR24, 0x2, URZ ;  /* 0x0000000218087890 */ /* 0x000fc4000fffe03f */
[----:B------:R-:W-:Y:S01]  /*1b00*/  UIADD3 UR10, UR6, 0x2, URZ ;  /* 0x00000002060a7890 */ /* 0x000fe2000fffe03f */
[----:B------:R-:W-:Y:S01]  /*1b10*/  UMOV UR9, 0x80000020 ;  /* 0x8000002000097882 */ /* 0x000fe20000000000 */
[----:B------:R-:W-:Y:S01]  /*1b20*/  UMOV UR11, 0x80000020 ;  /* 0x80000020000b7882 */ /* 0x000fe20000000000 */
[----:B------:R-:W-:Y:S02]  /*1b30*/  UIADD3 UR18, UR6, 0x202, URZ ;  /* 0x0000020206127890 */ /* 0x000fe4000fffe03f */
[----:B------:R-:W-:Y:S02]  /*1b40*/  UIADD3 UR20, UR24, 0x400, URZ ;  /* 0x0000040018147890 */ /* 0x000fe4000fffe03f */
[----:B------:R-:W-:Y:S01]  /*1b50*/  UIADD3 UR22, UR6, 0x400, URZ ;  /* 0x0000040006167890 */ /* 0x000fe2000fffe03f */
[----:B------:R-:W-:Y:S01]  /*1b60*/  UMOV UR23, 0x80000020 ;  /* 0x8000002000177882 */ /* 0x000fe20000000000 */
[----:B------:R-:W-:Y:S02]  /*1b70*/  UIADD3 UR24, UR24, 0x402, URZ ;  /* 0x0000040218187890 */ /* 0x000fe4000fffe03f */
[----:B------:R-:W-:Y:S01]  /*1b80*/  UIADD3 UR26, UR6, 0x402, URZ ;  /* 0x00000402061a7890 */ /* 0x000fe2000fffe03f */
[----:B------:R-:W-:Y:S01]  /*1b90*/  UMOV UR25, 0x80000020 ;  /* 0x8000002000197882 */ /* 0x000fe20000000000 */
[----:B------:R-:W-:Y:S01]  /*1ba0*/  UMOV UR27, 0x80000020 ;  /* 0x80000020001b7882 */ /* 0x000fe20000000000 */
[----:B------:R-:W-:-:S02]  /*1bb0*/  WARPGROUP.DEPBAR.LE gsb0, 0x0 ;  /* 0x00008000000079c5 */ /* 0x000fc40000010000 */
[----:B------:R-:W-:-:S06]  /*1bc0*/  WARPGROUP.ARRIVE ;  /* 0x00000000000079c5 */ /* 0x000fcc0000000000 */
[----:B------:R-:W-:Y:S03]  /*1bd0*/  QGMMA.64x128x32.F32.E4M3.E4M3 R24, gdesc[UR8], R24, gsb0 ;  /* 0x01e00000081879f3 */ /* 0x000fe60008000818 */
[----:B------:R-:W-:Y:S02]  /*1be0*/  WARPGROUP.DEPBAR.LE gsb0, 0x0 ;  /* 0x00008000000079c5 */ /* 0x000fe40000010000 */
[----:B------:R-:W-:-:S07]  /*1bf0*/  WARPGROUP.ARRIVE ;  /* 0x00000000000079c5 */ /* 0x000fce0000000000 */
        /* <DEDUP_REMOVED lines=11> */
[----:B------:R-:W-:Y:S05]  /*1cb0*/  @!P0 BRA `(.L_x_1063) ;  /* 0x0000000000048947 */ /* 0x000fea0003800000 */
[----:B------:R-:W-:Y:S01]  /*1cc0*/  BPT.TRAP 0x1 ;  /* 0x000000040000795c */ /* 0x000fe20000300000 */
.L_x_1063:
[----:B------:R-:W2:Y:S01]  /*1cd0*/  LDL R108, [R1] ;  /* 0x00000000016c7983 */ /* 0x000ea20000100800 */
[----:B-1----:R-:W-:Y:S01]  /*1ce0*/  LOP3.LUT R3, R92, 0xffffff80, RZ, 0xc0, !PT ;  /* 0xffffff805c037812 */ /* 0x002fe200078ec0ff */
[----:B------:R-:W-:Y:S01]  /*1cf0*/  UIADD3 UR4, UR36, 0x22840, URZ ;  /* 0x0002284024047890 */ /* 0x000fe2000fffe03f */
[----:B------:R-:W-:Y:S01]  /*1d00*/  ISETP.NE.AND P2, PT, R22, 0x1, PT ;  /* 0x000000011600780c */ /* 0x000fe20003f45270 */
[----:B------:R-:W-:Y:S01]  /*1d10*/  ULDC UR33, c[0x0][0x2f0] ;  /* 0x0000bc0000217ab9 */ /* 0x000fe20000000800 */
[----:B------:R-:W-:Y:S01]  /*1d20*/  LEA.HI R91, R91, R90, RZ, 0x2 ;  /* 0x0000005a5b5b7211 */ /* 0x000fe200078f10ff */
[----:B------:R-:W-:Y:S01]  /*1d30*/  IMAD.IADD R3, R90, 0x1, -R3 ;  /* 0x000000015a037824 */ /* 0x000fe200078e0a03 */
[----:B------:R-:W-:Y:S01]  /*1d40*/  LEA.HI R10, R93, R93, RZ, 0x1 ;  /* 0x0000005d5d0a7211 */ /* 0x000fe200078f08ff */
[----:B------:R-:W-:Y:S01]  /*1d50*/  UPRMT UR4, UR41, 0x654, UR4 ;  /* 0x0000065429047896 */ /* 0x000fe20008000004 */
[----:B------:R-:W-:Y:S01]  /*1d60*/  LOP3.LUT R91, R91, 0xfffffffc, RZ, 0xc0, !PT ;  /* 0xfffffffc5b5b7812 */ /* 0x000fe200078ec0ff */
[----:B------:R-:W-:Y:S01]  /*1d70*/  ULDC UR5, c[0x0][0x9dc] ;  /* 0x0002770000057ab9 */ /* 0x000fe20000000800 */
[----:B0-----:R-:W-:Y:S01]  /*1d80*/  SHF.R.S32.HI R0, RZ, 0x1f, R3 ;  /* 0x0000001fff007819 */ /* 0x001fe20000011403 */
[----:B------:R-:W-:Y:S01]  /*1d90*/  ULOP3.LUT UR5, URZ, UR5, URZ, 0x33, !UPT ;  /* 0x000000053f057292 */ /* 0x000fe2000f8e333f */
[----:B------:R-:W-:Y:S01]  /*1da0*/  LOP3.LUT R10, R10, 0x3fffffe, RZ, 0xc0, !PT ;  /* 0x03fffffe0a0a7812 */ /* 0x000fe200078ec0ff */
[----:B------:R-:W-:Y:S01]  /*1db0*/  IMAD.IADD R91, R90, 0x1, -R91 ;  /* 0x000000015a5b7824 */ /* 0x000fe200078e0a5b */
[CC--:B------:R-:W-:Y:S01]  /*1dc0*/  LEA.HI R4, R0.reuse, R3.reuse, RZ, 0x2 ;  /* 0x0000000300047211 */ /* 0x0c0fe200078f10ff */
[----:B------:R-:W0:Y:S01]  /*1dd0*/  @P2 LDC R13, c[0x0][0x44c] ;  /* 0x00011300ff0d2b82 */ /* 0x000e220000000800 */
[----:B------:R-:W-:Y:S01]  /*1de0*/  LEA.HI R5, R0, R3, RZ, 0x5 ;  /* 0x0000000300057211 */ /* 0x000fe200078f28ff */
[----:B------:R-:W-:Y:S01]  /*1df0*/  IMAD.IADD R10, R93, 0x1, -R10 ;  /* 0x000000015d0a7824 */ /* 0x000fe200078e0a0a */
[----:B------:R-:W-:-:S02]  /*1e00*/  SHF.R.S32.HI R0, RZ, 0x2, R4 ;  /* 0x00000002ff007819 */ /* 0x000fc40000011404 */
[----:B------:R-:W-:Y:S02]  /*1e10*/  SHF.R.S32.HI R9, RZ, 0x1f, R4 ;  /* 0x0000001fff097819 */ /* 0x000fe40000011404 */
[----:B------:R-:W-:Y:S01]  /*1e20*/  SHF.R.S32.HI R8, RZ, 0x5, R5 ;  /* 0x00000005ff087819 */ /* 0x000fe20000011405 */
[----:B------:R-:W1:Y:S01]  /*1e30*/  @P2 LDC R15, c[0x0][0x450] ;  /* 0x00011400ff0f2b82 */ /* 0x000e620000000800 */
[-C--:B------:R-:W-:Y:S02]  /*1e40*/  LEA.HI R9, R9, R0.reuse, RZ, 0x3 ;  /* 0x0000000009097211 */ /* 0x080fe400078f18ff */
[----:B------:R-:W-:Y:S01]  /*1e50*/  LEA.HI R5, R91, R91, RZ, 0x1 ;  /* 0x0000005b5b057211 */ /* 0x000fe200078f08ff */
[----:B------:R-:W-:Y:S01]  /*1e60*/  IMAD R11, R8, 0x10, R23 ;  /* 0x00000010080b7824 */ /* 0x000fe200078e0217 */
[----:B------:R-:W-:Y:S02]  /*1e70*/  LOP3.LUT R9, R9, 0xfffffff8, RZ, 0xc0, !PT ;  /* 0xfffffff809097812 */ /* 0x000fe400078ec0ff */
[----:B------:R-:W-:Y:S01]  /*1e80*/  LOP3.LUT R8, R5, 0x1ffffffe, RZ, 0xc0, !PT ;  /* 0x1ffffffe05087812 */ /* 0x000fe200078ec0ff */
[----:B------:R-:W-:Y:S01]  /*1e90*/  SYNCS.ARRIVE.TRANS64.RED.A1T0 RZ, [UR4], RZ ;  /* 0x000000ffffff79a7 */ /* 0x000fe20008100404 */
[----:B------:R-:W-:Y:S01]  /*1ea0*/  IADD3 R9, R11, R0, -R9 ;  /* 0x000000000b097210 */ /* 0x000fe20007ffe809 */
[----:B------:R-:W-:Y:S01]  /*1eb0*/  ULDC UR4, c[0x0][0x288] ;  /* 0x0000a20000047ab9 */ /* 0x000fe20000000800 */
[----:B------:R-:W-:Y:S01]  /*1ec0*/  LOP3.LUT R4, R4, 0x7ffffffc, RZ, 0xc0, !PT ;  /* 0x7ffffffc04047812 */ /* 0x000fe200078ec0ff */
[----:B------:R-:W-:Y:S01]  /*1ed0*/  IMAD.IADD R8, R91, 0x1, -R8 ;  /* 0x000000015b087824 */ /* 0x000fe200078e0a08 */
[----:B------:R-:W-:Y:S01]  /*1ee0*/  LEA R14, R89, 0xffffff80, 0x7 ;  /* 0xffffff80590e7811 */ /* 0x000fe200078e38ff */
[----:B------:R-:W-:-:S02]  /*1ef0*/  IMAD R9, R10, 0x40, R9 ;  /* 0x000000400a097824 */ /* 0x000fc400078e0209 */
[----:B------:R-:W-:Y:S02]  /*1f00*/  IMAD.MOV.U32 R10, RZ, RZ, -0x80 ;  /* 0xffffff80ff0a7424 */ /* 0x000fe400078e00ff */
[----:B------:R-:W-:Y:S02]  /*1f10*/  IMAD R8, R8, 0x8, R9 ;  /* 0x0000000808087824 */ /* 0x000fe400078e0209 */
[----:B------:R-:W-:Y:S02]  /*1f20*/  IMAD R91, R89, R10, 0x80 ;  /* 0x00000080595b7424 */ /* 0x000fe400078e020a */
[----:B0-----:R-:W-:-:S04]  /*1f30*/  @P2 IMAD.HI.U32 R0, R8, R13, RZ ;  /* 0x0000000d08002227 */ /* 0x001fc800078e00ff */
[----:B------:R-:W-:Y:S01]  /*1f40*/  IMAD.MOV.U32 R9, RZ, RZ, R8 ;  /* 0x000000ffff097224 */ /* 0x000fe200078e0008 */
[----:B-1----:R-:W-:Y:S01]  /*1f50*/  @P2 SHF.R.U32.HI R9, RZ, R15, R0 ;  /* 0x0000000fff092219 */ /* 0x002fe20000011600 */
[----:B------:R-:W-:Y:S02]  /*1f60*/  IMAD.IADD R5, R3, 0x1, -R4 ;  /* 0x0000000103057824 */ /* 0x000fe400078e0a04 */
[----:B------:R-:W-:Y:S02]  /*1f70*/  VIADD R0, R91, 0x1 ;  /* 0x000000015b007836 */ /* 0x000fe40000000000 */
[----:B------:R-:W0:Y:S01]  /*1f80*/  SHFL.IDX PT, R11, R9, RZ, 0x1c1f ;  /* 0x001c1fff090b7589 */ /* 0x000e2200000e0000 */
[----:B------:R-:W-:Y:S01]  /*1f90*/  IMAD.U32 R10, RZ, RZ, UR4 ;  /* 0x00000004ff0a7e24 */ /* 0x000fe2000f8e00ff */
[----:B------:R-:W-:Y:S01]  /*1fa0*/  ULDC UR4, c[0x0][0x9e0] ;  /* 0x0002780000047ab9 */ /* 0x000fe20000000800 */
[----:B------:R-:W-:Y:S02]  /*1fb0*/  IMAD R3, R5, -0x2, R0 ;  /* 0xfffffffe05037824 */ /* 0x000fe400078e0200 */
[----:B------:R-:W-:-:S02]  /*1fc0*/  IMAD R0, R16, UR33, R91 ;  /* 0x0000002110007c24 */ /* 0x000fc4000f8e025b */
[----:B------:R-:W-:Y:S02]  /*1fd0*/  IMAD R3, R16, UR33, R3 ;  /* 0x0000002110037c24 */ /* 0x000fe4000f8e0203 */
[----:B------:R-:W-:Y:S02]  /*1fe0*/  IMAD R20, R5, -0x2, R0 ;  /* 0xfffffffe05147824 */ /* 0x000fe400078e0200 */
[----:B------:R-:W-:-:S04]  /*1ff0*/  IMAD.IADD R3, R3, 0x1, -R10 ;  /* 0x0000000103037824 */ /* 0x000fc800078e0a0a */
[C---:B------:R-:W-:Y:S02]  /*2000*/  VIADD R93, R3.reuse, UR4 ;  /* 0x00000004035d7c36 */ /* 0x040fe40008000000 */
[----:B------:R-:W-:-:S03]  /*2010*/  VIADD R90, R3, UR5 ;  /* 0x00000005035a7c36 */ /* 0x000fc60008000000 */
[----:B0-----:R-:W-:Y:S01]  /*2020*/  VIADDMNMX R0, R11, R93, R20, PT ;  /* 0x0000005d0b007246 */ /* 0x001fe20003800114 */
[----:B------:R-:W-:Y:S01]  /*2030*/  IMAD.IADD R4, R90, 0x1, R11 ;  /* 0x000000015a047824 */ /* 0x000fe200078e020b */
[----:B--2---:R-:W-:-:S13]  /*2040*/  LOP3.LUT P1, RZ, R108, 0x1, RZ, 0xc0, !PT ;  /* 0x000000016cff7812 */ /* 0x004fda000782c0ff */
[----:B------:R-:W-:Y:S05]  /*2050*/  @!P1 BRA `(.L_x_1064) ;  /* 0x0000000000649947 */ /* 0x000fea0003800000 */
[----:B------:R-:W-:Y:S01]  /*2060*/  IMAD R3, R16, UR33, R11 ;  /* 0x0000002110037c24 */ /* 0x000fe2000f8e020b */
[----:B------:R-:W-:Y:S03]  /*2070*/  BSSY B0, `(.L_x_1065) ;  /* 0x0000013000007945 */ /* 0x000fe60003800000 */
[----:B------:R-:W-:-:S05]  /*2080*/  IMAD.IADD R3, R3, 0x1, -R10 ;  /* 0x0000000103037824 */ /* 0x000fca00078e0a0a */
[----:B------:R-:W-:-:S13]  /*2090*/  ISETP.GT.AND P1, PT, R3, -0x1, PT ;  /* 0xffffffff0300780c */ /* 0x000fda0003f24270 */
[----:B------:R-:W-:Y:S05]  /*20a0*/  @P1 BRA `(.L_x_1066) ;  /* 0x0000000000241947 */ /* 0x000fea0003800000 */
[----:B------:R-:W-:Y:S01]  /*20b0*/  ULDC UR7, c[0x0][0x9e4] ;  /* 0x0002790000077ab9 */ /* 0x000fe20000000800 */
[----:B------:R-:W-:Y:S01]  /*20c0*/  LOP3.LUT R3, RZ, R3, RZ, 0x33, !PT ;  /* 0x00000003ff037212 */ /* 0x000fe200078e33ff */
[----:B------:R-:W-:-:S05]  /*20d0*/  IMAD.U32 R11, RZ, RZ, UR7 ;  /* 0x00000007ff0b7e24 */ /* 0x000fca000f8e00ff */
[----:B------:R-:W-:-:S13]  /*20e0*/  ISETP.NE.AND P1, PT, R11, 0x1, PT ;  /* 0x000000010b00780c */ /* 0x000fda0003f25270 */
[----:B------:R-:W0:Y:S02]  /*20f0*/  @P1 LDC.64 R12, c[0x0][0x9e8] ;  /* 0x00027a00ff0c1b82 */ /* 0x000e240000000a00 */
[----:B0-----:R-:W-:-:S05]  /*2100*/  @P1 IMAD.HI.U32 R12, R3, R12, RZ ;  /* 0x0000000c030c1227 */ /* 0x001fca00078e00ff */
[----:B------:R-:W-:-:S04]  /*2110*/  @P1 SHF.R.U32.HI R3, RZ, R13, R12 ;  /* 0x0000000dff031219 */ /* 0x000fc8000001160c */
[----:B------:R-:W-:Y:S01]  /*2120*/  LOP3.LUT R3, RZ, R3, RZ, 0x33, !PT ;  /* 0x00000003ff037212 */ /* 0x000fe200078e33ff */
[----:B------:R-:W-:Y:S06]  /*2130*/  BRA `(.L_x_1067) ;  /* 0x0000000000187947 */ /* 0x000fec0003800000 */
.L_x_1066:
[----:B------:R-:W-:Y:S02]  /*2140*/  ULDC UR7, c[0x0][0x9e4] ;  /* 0x0002790000077ab9 */ /* 0x000fe40000000800 */
[----:B------:R-:W-:-:S05]  /*2150*/  IMAD.U32 R11, RZ, RZ, UR7 ;  /* 0x00000007ff0b7e24 */ /* 0x000fca000f8e00ff */
[----:B------:R-:W-:-:S13]  /*2160*/  ISETP.NE.AND P1, PT, R11, 0x1, PT ;  /* 0x000000010b00780c */ /* 0x000fda0003f25270 */
[----:B------:R-:W0:Y:S02]  /*2170*/  @P1 LDC.64 R12, c[0x0][0x9e8] ;  /* 0x00027a00ff0c1b82 */ /* 0x000e240000000a00 */
[----:B0-----:R-:W-:-:S05]  /*2180*/  @P1 IMAD.HI.U32 R12, R3, R12, RZ ;  /* 0x0000000c030c1227 */ /* 0x001fca00078e00ff */
[----:B------:R-:W-:-:S07]  /*2190*/  @P1 SHF.R.U32.HI R3, RZ, R13, R12 ;  /* 0x0000000dff031219 */ /* 0x000fce000001160c */
.L_x_1067:
[----:B------:R-:W-:Y:S05]  /*21a0*/  BSYNC B0 ;  /* 0x0000000000007941 */ /* 0x000fea0003800000 */
.L_x_1065:
[----:B------:R-:W-:-:S04]  /*21b0*/  IMAD R12, R3, R11, -R14 ;  /* 0x0000000b030c7224 */ /* 0x000fc800078e0a0e */
[----:B------:R-:W-:-:S05]  /*21c0*/  IMAD R3, R5, -0x2, R12 ;  /* 0xfffffffe05037824 */ /* 0x000fca00078e020c */
[----:B------:R-:W-:Y:S02]  /*21d0*/  VIADDMNMX R0, R3, R11, R0, PT ;  /* 0x0000000b03007246 */ /* 0x000fe40003800100 */
[----:B------:R-:W-:-:S07]  /*21e0*/  VIMNMX R4, R4, R3, !PT ;  /* 0x0000000304047248 */ /* 0x000fce0007fe0100 */
.L_x_1064:
[C---:B------:R-:W-:Y:S01]  /*21f0*/  ISETP.GE.AND P6, PT, R91.reuse, 0x9, PT ;  /* 0x000000095b00780c */ /* 0x040fe20003fc6270 */
[----:B------:R-:W0:Y:S01]  /*2200*/  SHFL.IDX PT, R9, R9, 0x1, 0x1c1f ;  /* 0x003c1f0009097f89 */ /* 0x000e2200000e0000 */
[C---:B------:R-:W-:Y:S02]  /*2210*/  ISETP.GE.AND P1, PT, R91.reuse, 0x2, PT ;  /* 0x000000025b00780c */ /* 0x040fe40003f26270 */
[C---:B------:R-:W-:Y:S02]  /*2220*/  ISETP.GT.AND P2, PT, R4.reuse, 0x8, !P6 ;  /* 0x000000080400780c */ /* 0x040fe40007744270 */
[----:B------:R-:W-:Y:S02]  /*2230*/  ISETP.GT.AND P3, PT, R4, 0x1, !P1 ;  /* 0x000000010400780c */ /* 0x000fe40004f64270 */
[----:B------:R-:W-:Y:S02]  /*2240*/  ISETP.LT.OR P2, PT, R0, 0x9, P2 ;  /* 0x000000090000780c */ /* 0x000fe40001741670 */
[----:B------:R-:W-:-:S02]  /*2250*/  ISETP.GE.AND P4, PT, R91, 0xa, PT ;  /* 0x0000000a5b00780c */ /* 0x000fc40003f86270 */
[----:B------:R-:W-:Y:S02]  /*2260*/  FSEL R94, R28, -INF , !P2 ;  /* 0xff8000001c5e7808 */ /* 0x000fe40005000000 */
[----:B------:R-:W-:Y:S02]  /*2270*/  ISETP.LT.OR P3, PT, R0, 0x2, P3 ;  /* 0x000000020000780c */ /* 0x000fe40001f61670 */
[----:B------:R-:W-:Y:S02]  /*2280*/  ISETP.GT.AND P2, PT, R4, 0x9, !P4 ;  /* 0x000000090400780c */ /* 0x000fe40006744270 */
[----:B------:R-:W-:Y:S02]  /*2290*/  FSEL R92, R25, -INF , !P3 ;  /* 0xff800000195c7808 */ /* 0x000fe40005800000 */
[----:B------:R-:W-:Y:S02]  /*22a0*/  ISETP.LT.OR P2, PT, R0, 0xa, P2 ;  /* 0x0000000a0000780c */ /* 0x000fe40001741670 */
[----:B------:R-:W-:-:S02]  /*22b0*/  ISETP.GE.AND P3, PT, R91, 0x11, PT ;  /* 0x000000115b00780c */ /* 0x000fc40003f66270 */
[----:B------:R-:W-:Y:S02]  /*22c0*/  FSEL R96, R29, -INF , !P2 ;  /* 0xff8000001d607808 */ /* 0x000fe40005000000 */
[----:B------:R-:W-:Y:S02]  /*22d0*/  ISETP.GT.AND P2, PT, R4, 0x10, !P3 ;  /* 0x000000100400780c */ /* 0x000fe40005f44270 */
[----:B------:R-:W-:Y:S02]  /*22e0*/  P2R R95, PR, RZ, 0x8 ;  /* 0x00000008ff5f7803 */ /* 0x000fe40000000000 */
[----:B------:R-:W-:Y:S02]  /*22f0*/  ISETP.LT.OR P2, PT, R0, 0x11, P2 ;  /* 0x000000110000780c */ /* 0x000fe40001741670 */
[----:B------:R-:W-:Y:S02]  /*2300*/  ISETP.GE.AND P3, PT, R91, 0x12, PT ;  /* 0x000000125b00780c */ /* 0x000fe40003f66270 */
[----:B------:R-:W-:-:S02]  /*2310*/  FSEL R133, R32, -INF , !P2 ;  /* 0xff80000020857808 */ /* 0x000fc40005000000 */
[----:B------:R-:W-:Y:S02]  /*2320*/  ISETP.GT.AND P2, PT, R4, 0x11, !P3 ;  /* 0x000000110400780c */ /* 0x000fe40005f44270 */
[----:B------:R-:W-:Y:S02]  /*2330*/  P2R R97, PR, RZ, 0x8 ;  /* 0x00000008ff617803 */ /* 0x000fe40000000000 */
[----:B------:R-:W-:Y:S02]  /*2340*/  ISETP.LT.OR P2, PT, R0, 0x12, P2 ;  /* 0x000000120000780c */ /* 0x000fe40001741670 */
[----:B------:R-:W-:Y:S02]  /*2350*/  ISETP.GE.AND P3, PT, R91, 0x19, PT ;  /* 0x000000195b00780c */ /* 0x000fe40003f66270 */
[----:B------:R-:W-:Y:S02]  /*2360*/  FSEL R109, R33, -INF , !P2 ;  /* 0xff800000216d7808 */ /* 0x000fe40005000000 */
[----:B------:R-:W-:-:S02]  /*2370*/  ISETP.GT.AND P2, PT, R4, 0x18, !P3 ;  /* 0x000000180400780c */ /* 0x000fc40005f44270 */
[----:B------:R-:W-:Y:S02]  /*2380*/  P2R R98, PR, RZ, 0x8 ;  /* 0x00000008ff627803 */ /* 0x000fe40000000000 */
[----:B------:R-:W-:Y:S02]  /*2390*/  ISETP.LT.OR P2, PT, R0, 0x19, P2 ;  /* 0x000000190000780c */ /* 0x000fe40001741670 */
[----:B------:R-:W-:Y:S02]  /*23a0*/  ISETP.GE.AND P3, PT, R91, 0x1a, PT ;  /* 0x0000001a5b00780c */ /* 0x000fe40003f66270 */
[----:B------:R-:W-:Y:S02]  /*23b0*/  FSEL R131, R36, -INF , !P2 ;  /* 0xff80000024837808 */ /* 0x000fe40005000000 */
[----:B------:R-:W-:Y:S02]  /*23c0*/  ISETP.GT.AND P2, PT, R4, 0x19, !P3 ;  /* 0x000000190400780c */ /* 0x000fe40005f44270 */
[----:B------:R-:W-:-:S02]  /*23d0*/  P2R R36, PR, RZ, 0x8 ;  /* 0x00000008ff247803 */ /* 0x000fc40000000000 */
[----:B------:R-:W-:Y:S02]  /*23e0*/  ISETP.LT.OR P2, PT, R0, 0x1a, P2 ;  /* 0x0000001a0000780c */ /* 0x000fe40001741670 */
[----:B------:R-:W-:Y:S02]  /*23f0*/  ISETP.GE.AND P3, PT, R91, 0x21, PT ;  /* 0x000000215b00780c */ /* 0x000fe40003f66270 */
[----:B------:R-:W-:Y:S02]  /*2400*/  FSEL R129, R37, -INF , !P2 ;  /* 0xff80000025817808 */ /* 0x000fe40005000000 */
[----:B------:R-:W-:Y:S02]  /*2410*/  ISETP.GT.AND P2, PT, R4, 0x20, !P3 ;  /* 0x000000200400780c */ /* 0x000fe40005f44270 */
[----:B------:R-:W-:Y:S02]  /*2420*/  P2R R99, PR, RZ, 0x8 ;  /* 0x00000008ff637803 */ /* 0x000fe40000000000 */
[----:B------:R-:W-:-:S02]  /*2430*/  ISETP.LT.OR P2, PT, R0, 0x21, P2 ;  /* 0x000000210000780c */ /* 0x000fc40001741670 */
[C---:B------:R-:W-:Y:S02]  /*2440*/  ISETP.GE.AND P3, PT, R91.reuse, 0x22, PT ;  /* 0x000000225b00780c */ /* 0x040fe40003f66270 */
[----:B------:R-:W-:Y:S02]  /*2450*/  FSEL R127, R40, -INF , !P2 ;  /* 0xff800000287f7808 */ /* 0x000fe40005000000 */
[----:B------:R-:W-:Y:S02]  /*2460*/  ISETP.GT.AND P2, PT, R4, 0x21, !P3 ;  /* 0x000000210400780c */ /* 0x000fe40005f44270 */
[----:B------:R-:W-:Y:S02]  /*2470*/  P2R R40, PR, RZ, 0x8 ;  /* 0x00000008ff287803 */ /* 0x000fe40000000000 */
        /* <DEDUP_REMOVED lines=96> */
[----:B------:R-:W-:Y:S02]  /*2a80*/  P2R R12, PR, RZ, 0x10 ;  /* 0x00000010ff0c7803 */ /* 0x000fe40000000000 */
[----:B------:R-:W-:-:S02]  /*2a90*/  FSEL R15, R80, -INF , !P2 ;  /* 0xff800000500f7808 */ /* 0x000fc40005000000 */
[C---:B------:R-:W-:Y:S02]  /*2aa0*/  ISETP.GE.AND P2, PT, R91.reuse, 0x72, PT ;  /* 0x000000725b00780c */ /* 0x040fe40003f46270 */
[----:B------:R-:W-:Y:S02]  /*2ab0*/  ISETP.GE.AND P5, PT, R91, 0x1, PT ;  /* 0x000000015b00780c */ /* 0x000fe40003fa6270 */
[----:B------:R-:W-:Y:S02]  /*2ac0*/  ISETP.GT.AND P3, PT, R4, 0x71, !P2 ;  /* 0x000000710400780c */ /* 0x000fe40005764270 */
[----:B0-----:R-:W-:Y:S02]  /*2ad0*/  VIADDMNMX R20, R9, R93, R20, PT ;  /* 0x0000005d09147246 */ /* 0x001fe40003800114 */
[----:B------:R-:W-:-:S04]  /*2ae0*/  ISETP.LT.OR P3, PT, R0, 0x72, P3 ;  /* 0x000000720000780c */ /* 0x000fc80001f61670 */
[----:B------:R-:W-:Y:S02]  /*2af0*/  FSEL R81, R81, -INF , !P3 ;  /* 0xff80000051517808 */ /* 0x000fe40005800000 */
[----:B------:R-:W-:-:S04]  /*2b00*/  ISETP.GE.AND P3, PT, R91, 0x79, PT ;  /* 0x000000795b00780c */ /* 0x000fc80003f66270 */
[----:B------:R-:W-:-:S04]  /*2b10*/  ISETP.GT.AND P4, PT, R4, 0x78, !P3 ;  /* 0x000000780400780c */ /* 0x000fc80005f84270 */
[----:B------:R-:W-:-:S04]  /*2b20*/  ISETP.LT.OR P4, PT, R0, 0x79, P4 ;  /* 0x000000790000780c */ /* 0x000fc80002781670 */
[----:B------:R-:W-:Y:S02]  /*2b30*/  FSEL R13, R84, -INF , !P4 ;  /* 0xff800000540d7808 */ /* 0x000fe40006000000 */
[----:B------:R-:W-:-:S04]  /*2b40*/  ISETP.GT.AND P4, PT, R4, RZ, !P5 ;  /* 0x000000ff0400720c */ /* 0x000fc80006f84270 */
[----:B------:R-:W-:-:S04]  /*2b50*/  ISETP.LT.OR P4, PT, R0, 0x1, P4 ;  /* 0x000000010000780c */ /* 0x000fc80002781670 */
[----:B------:R-:W-:Y:S01]  /*2b60*/  FSEL R28, R24, -INF , !P4 ;  /* 0xff800000181c7808 */ /* 0x000fe20006000000 */
[----:B------:R-:W-:Y:S01]  /*2b70*/  IMAD.IADD R24, R90, 0x1, R9 ;  /* 0x000000015a187824 */ /* 0x000fe200078e0209 */
[----:B------:R-:W-:-:S04]  /*2b80*/  ISETP.GE.AND P4, PT, R91, 0x7a, PT ;  /* 0x0000007a5b00780c */ /* 0x000fc80003f86270 */
[----:B------:R-:W-:Y:S02]  /*2b90*/  P2R R80, PR, RZ, 0x10 ;  /* 0x00000010ff507803 */ /* 0x000fe40000000000 */
[----:B------:R-:W-:-:S04]  /*2ba0*/  ISETP.GT.AND P4, PT, R4, 0x79, !P4 ;  /* 0x000000790400780c */ /* 0x000fc80006784270 */
[----:B------:R-:W-:-:S04]  /*2bb0*/  ISETP.LT.OR P4, PT, R0, 0x7a, P4 ;  /* 0x0000007a0000780c */ /* 0x000fc80002781670 */
[----:B------:R-:W-:Y:S02]  /*2bc0*/  FSEL R85, R85, -INF , !P4 ;  /* 0xff80000055557808 */ /* 0x000fe40006000000 */
[----:B------:R-:W-:-:S13]  /*2bd0*/  LOP3.LUT P4, RZ, R108, 0x1, RZ, 0xc0, !PT ;  /* 0x000000016cff7812 */ /* 0x000fda000788c0ff */
        /* <DEDUP_REMOVED lines=15> */
.L_x_1070:
[----:B------:R-:W-:Y:S02]  /*2cd0*/  ULDC UR7, c[0x0][0x9e4] ;  /* 0x0002790000077ab9 */ /* 0x000fe40000000800 */
[----:B------:R-:W-:-:S05]  /*2ce0*/  IMAD.U32 R4, RZ, RZ, UR7 ;  /* 0x00000007ff047e24 */ /* 0x000fca000f8e00ff */
[----:B------:R-:W-:-:S13]  /*2cf0*/  ISETP.NE.AND P4, PT, R4, 0x1, PT ;  /* 0x000000010400780c */ /* 0x000fda0003f85270 */
[----:B------:R-:W0:Y:S02]  /*2d00*/  @P4 LDC.64 R32, c[0x0][0x9e8] ;  /* 0x00027a00ff204b82 */ /* 0x000e240000000a00 */
[----:B0-----:R-:W-:-:S05]  /*2d10*/  @P4 IMAD.HI.U32 R0, R9, R32, RZ ;  /* 0x0000002009004227 */ /* 0x001fca00078e00ff */
[----:B------:R-:W-:-:S07]  /*2d20*/  @P4 SHF.R.U32.HI R9, RZ, R33, R0 ;  /* 0x00000021ff094219 */ /* 0x000fce0000011600 */
.L_x_1071:
[----:B------:R-:W-:Y:S05]  /*2d30*/  BSYNC B0 ;  /* 0x0000000000007941 */ /* 0x000fea0003800000 */
.L_x_1069:
[----:B------:R-:W-:-:S04]  /*2d40*/  IMAD R0, R9, R4, -R14 ;  /* 0x0000000409007224 */ /* 0x000fc800078e0a0e */
[----:B------:R-:W-:-:S05]  /*2d50*/  IMAD R9, R5, -0x2, R0 ;  /* 0xfffffffe05097824 */ /* 0x000fca00078e0200 */
[----:B------:R-:W-:Y:S02]  /*2d60*/  VIADDMNMX R20, R9, R4, R20, PT ;  /* 0x0000000409147246 */ /* 0x000fe40003800114 */
[----:B------:R-:W-:-:S07]  /*2d70*/  VIMNMX R24, R24, R9, !PT ;  /* 0x0000000918187248 */ /* 0x000fce0007fe0100 */
.L_x_1068:
[C---:B------:R-:W-:Y:S02]  /*2d80*/  ISETP.GT.AND P1, PT, R24.reuse, 0x1, !P1 ;  /* 0x000000011800780c */ /* 0x040fe40004f24270 */
[----:B------:R-:W-:Y:S02]  /*2d90*/  ISETP.GT.AND P6, PT, R24, 0x8, !P6 ;  /* 0x000000081800780c */ /* 0x000fe400077c4270 */
[C---:B------:R-:W-:Y:S02]  /*2da0*/  ISETP.LT.OR P1, PT, R20.reuse, 0x2, P1 ;  /* 0x000000021400780c */ /* 0x040fe40000f21670 */
[----:B------:R-:W-:Y:S02]  /*2db0*/  ISETP.LT.OR P6, PT, R20, 0x9, P6 ;  /* 0x000000091400780c */ /* 0x000fe400037c1670 */
[----:B------:R-:W-:Y:S02]  /*2dc0*/  FSEL R27, R27, -INF , !P1 ;  /* 0xff8000001b1b7808 */ /* 0x000fe40004800000 */
[----:B------:R-:W-:-:S02]  /*2dd0*/  ISETP.NE.AND P1, PT, R12, RZ, PT ;  /* 0x000000ff0c00720c */ /* 0x000fc40003f25270 */
[----:B------:R-:W-:Y:S02]  /*2de0*/  FSEL R33, R30, -INF , !P6 ;  /* 0xff8000001e217808 */ /* 0x000fe40007000000 */
[----:B------:R-:W-:Y:S02]  /*2df0*/  ISETP.GT.AND P1, PT, R24, 0x9, !P1 ;  /* 0x000000091800780c */ /* 0x000fe40004f24270 */
[----:B------:R-:W-:Y:S02]  /*2e00*/  ISETP.NE.AND P6, PT, R95, RZ, PT ;  /* 0x000000ff5f00720c */ /* 0x000fe40003fc5270 */
[----:B------:R-:W-:Y:S02]  /*2e10*/  ISETP.LT.OR P1, PT, R20, 0xa, P1 ;  /* 0x0000000a1400780c */ /* 0x000fe40000f21670 */
[----:B------:R-:W-:Y:S02]  /*2e20*/  ISETP.NE.AND P4, PT, R97, RZ, PT ;  /* 0x000000ff6100720c */ /* 0x000fe40003f85270 */
[----:B------:R-:W-:-:S02]  /*2e30*/  FSEL R31, R31, -INF , !P1 ;  /* 0xff8000001f1f7808 */ /* 0x000fc40004800000 */
[----:B------:R-:W-:Y:S02]  /*2e40*/  ISETP.GT.AND P1, PT, R24, 0x10, !P6 ;  /* 0x000000101800780c */ /* 0x000fe40007724270 */
[----:B------:R-:W-:Y:S02]  /*2e50*/  ISETP.NE.AND P6, PT, R41, RZ, PT ;  /* 0x000000ff2900720c */ /* 0x000fe40003fc5270 */
[----:B------:R-:W-:Y:S02]  /*2e60*/  ISETP.LT.OR P1, PT, R20, 0x11, P1 ;  /* 0x000000111400780c */ /* 0x000fe40000f21670 */
[----:B------:R-:W-:Y:S02]  /*2e70*/  FMNMX.FTZ R0, R28, R92, !PT ;  /* 0x0000005c1c007209 */ /* 0x000fe40007810000 */
[----:B------:R-:W-:Y:S02]  /*2e80*/  FSEL R37, R34, -INF , !P1 ;  /* 0xff80000022257808 */ /* 0x000fe40004800000 */
[----:B------:R-:W-:-:S02]  /*2e90*/  ISETP.GT.AND P1, PT, R24, 0x11, !P4 ;  /* 0x000000111800780c */ /* 0x000fc40006724270 */
[----:B------:R-:W-:Y:S02]  /*2ea0*/  ISETP.NE.AND P4, PT, R45, RZ, PT ;  /* 0x000000ff2d00720c */ /* 0x000fe40003f85270 */
[----:B------:R-:W-:Y:S02]  /*2eb0*/  ISETP.LT.OR P1, PT, R20, 0x12, P1 ;  /* 0x000000121400780c */ /* 0x000fe40000f21670 */
[----:B------:R-:W-:Y:S02]  /*2ec0*/  FMNMX.FTZ R0, R94, R0, !PT ;  /* 0x000000005e007209 */ /* 0x000fe40007810000 */
[----:B------:R-:W-:Y:S02]  /*2ed0*/  FSEL R35, R35, -INF , !P1 ;  /* 0xff80000023237808 */ /* 0x000fe40004800000 */
[----:B------:R-:W-:Y:S02]  /*2ee0*/  ISETP.NE.AND P1, PT, R98, RZ, PT ;  /* 0x000000ff6200720c */ /* 0x000fe40003f25270 */
[----:B------:R-:W-:-:S02]  /*2ef0*/  FMNMX.FTZ R0, R96, R0, !PT ;  /* 0x0000000060007209 */ /* 0x000fc40007810000 */
[----:B------:R-:W-:Y:S02]  /*2f00*/  ISETP.GT.AND P1, PT, R24, 0x18, !P1 ;  /* 0x000000181800780c */ /* 0x000fe40004f24270 */
[----:B------:R-:W-:Y:S02]  /*2f10*/  FMNMX.FTZ R0, R133, R0, !PT ;  /* 0x0000000085007209 */ /* 0x000fe40007810000 */
[----:B------:R-:W-:Y:S02]  /*2f20*/  ISETP.LT.OR P1, PT, R20, 0x19, P1 ;  /* 0x000000191400780c */ /* 0x000fe40000f21670 */
[----:B------:R-:W-:Y:S02]  /*2f30*/  FMNMX.FTZ R0, R109, R0, !PT ;  /* 0x000000006d007209 */ /* 0x000fe40007810000 */
[----:B------:R-:W-:Y:S02]  /*2f40*/  FSEL R41, R38, -INF , !P1 ;  /* 0xff80000026297808 */ /* 0x000fe40004800000 */
[----:B------:R-:W-:-:S02]  /*2f50*/  ISETP.NE.AND P1, PT, R36, RZ, PT ;  /* 0x000000ff2400720c */ /* 0x000fc40003f25270 */
[----:B------:R-:W-:Y:S02]  /*2f60*/  FMNMX.FTZ R0, R131, R0, !PT ;  /* 0x0000000083007209 */ /* 0x000fe40007810000 */
[----:B------:R-:W-:Y:S02]  /*2f70*/  ISETP.GT.AND P1, PT, R24, 0x19, !P1 ;  /* 0x000000191800780c */ /* 0x000fe40004f24270 */
[----:B------:R-:W-:Y:S02]  /*2f80*/  FMNMX.FTZ R0, R129, R0, !PT ;  /* 0x0000000081007209 */ /* 0x000fe40007810000 */
[----:B------:R-:W-:Y:S02]  /*2f90*/  ISETP.LT.OR P1, PT, R20, 0x1a, P1 ;  /* 0x0000001a1400780c */ /* 0x000fe40000f21670 */
[----:B------:R-:W-:Y:S02]  /*2fa0*/  FMNMX.FTZ R0, R127, R0, !PT ;  /* 0x000000007f007209 */ /* 0x000fe40007810000 */
[----:B------:R-:W-:-:S02]  /*2fb0*/  FSEL R39, R39, -INF , !P1 ;  /* 0xff80000027277808 */ /* 0x000fc40004800000 */
[----:B------:R-:W-:Y:S02]  /*2fc0*/  ISETP.NE.AND P1, PT, R99, RZ, PT ;  /* 0x000000ff6300720c */ /* 0x000fe40003f25270 */
[----:B------:R-:W-:Y:S02]  /*2fd0*/  FMNMX.FTZ R0, R111, R0, !PT ;  /* 0x000000006f007209 */ /* 0x000fe40007810000 */
[----:B------:R-:W-:Y:S02]  /*2fe0*/  ISETP.GT.AND P1, PT, R24, 0x20, !P1 ;  /* 0x000000201800780c */ /* 0x000fe40004f24270 */
[----:B------:R-:W-:Y:S02]  /*2ff0*/  FMNMX.FTZ R0, R125, R0, !PT ;  /* 0x000000007d007209 */ /* 0x000fe40007810000 */
[----:B------:R-:W-:Y:S02]  /*3000*/  ISETP.LT.OR P1, PT, R20, 0x21, P1 ;  /* 0x000000211400780c */ /* 0x000fe40000f21670 */
[----:B------:R-:W-:-:S02]  /*3010*/  FMNMX.FTZ R0, R123, R0, !PT ;  /* 0x000000007b007209 */ /* 0x000fc40007810000 */
[----:B------:R-:W-:Y:S02]  /*3020*/  FSEL R45, R42, -INF , !P1 ;  /* 0xff8000002a2d7808 */ /* 0x000fe40004800000 */
[----:B------:R-:W-:Y:S02]  /*3030*/  ISETP.NE.AND P1, PT, R40, RZ, PT ;  /* 0x000000ff2800720c */ /* 0x000fe40003f25270 */
[----:B------:R-:W-:Y:S02]  /*3040*/  FMNMX.FTZ R0, R121, R0, !PT ;  /* 0x0000000079007209 */ /* 0x000fe40007810000 */
[----:B------:R-:W-:Y:S02]  /*3050*/  ISETP.GT.AND P1, PT, R24, 0x21, !P1 ;  /* 0x000000211800780c */ /* 0x000fe40004f24270 */
[----:B------:R-:W-:Y:S02]  /*3060*/  FMNMX.FTZ R0, R119, R0, !PT ;  /* 0x0000000077007209 */ /* 0x000fe40007810000 */
[----:B------:R-:W-:-:S02]  /*3070*/  ISETP.LT.OR P1, PT, R20, 0x22, P1 ;  /* 0x000000221400780c */ /* 0x000fc40000f21670 */
[----:B------:R-:W-:Y:S02]  /*3080*/  FMNMX.FTZ R0, R117, R0, !PT ;  /* 0x0000000075007209 */ /* 0x000fe40007810000 */
[----:B------:R-:W-:Y:S02]  /*3090*/  FSEL R43, R43, -INF , !P1 ;  /* 0xff8000002b2b7808 */ /* 0x000fe40004800000 */
[----:B------:R-:W-:Y:S02]  /*30a0*/  ISETP.NE.AND P1, PT, R100, RZ, PT ;  /* 0x000000ff6400720c */ /* 0x000fe40003f25270 */
[----:B------:R-:W-:Y:S02]  /*30b0*/  FMNMX.FTZ R0, R115, R0, !PT ;  /* 0x0000000073007209 */ /* 0x000fe40007810000 */
[----:B------:R-:W-:Y:S02]  /*30c0*/  ISETP.GT.AND P1, PT, R24, 0x28, !P1 ;  /* 0x000000281800780c */ /* 0x000fe40004f24270 */
[----:B------:R-:W-:-:S02]  /*30d0*/  FMNMX.FTZ R0, R113, R0, !PT ;  /* 0x0000000071007209 */ /* 0x000fc40007810000 */
[----:B------:R-:W-:Y:S02]  /*30e0*/  ISETP.LT.OR P1, PT, R20, 0x29, P1 ;  /* 0x000000291400780c */ /* 0x000fe40000f21670 */
[----:B------:R-:W-:Y:S02]  /*30f0*/  FMNMX.FTZ R0, R57, R0, !PT ;  /* 0x0000000039007209 */ /* 0x000fe40007810000 */
[----:B------:R-:W-:Y:S02]  /*3100*/  FSEL R49, R46, -INF , !P1 ;  /* 0xff8000002e317808 */ /* 0x000fe40004800000 */
[----:B------:R-:W-:Y:S02]  /*3110*/  ISETP.NE.AND P1, PT, R44, RZ, PT ;  /* 0x000000ff2c00720c */ /* 0x000fe40003f25270 */
[----:B------:R-:W-:Y:S02]  /*3120*/  FMNMX.FTZ R0, R11, R0, !PT ;  /* 0x000000000b007209 */ /* 0x000fe40007810000 */
[----:B------:R-:W-:-:S02]  /*3130*/  ISETP.GT.AND P1, PT, R24, 0x29, !P1 ;  /* 0x000000291800780c */ /* 0x000fc40004f24270 */
[----:B------:R-:W-:Y:S02]  /*3140*/  FMNMX.FTZ R0, R61, R0, !PT ;  /* 0x000000003d007209 */ /* 0x000fe40007810000 */
        /* <DEDUP_REMOVED lines=24> */
[----:B------:R-:W-:Y:S02]  /*32d0*/  ISETP.GT.AND P1, PT, R24, 0x39, !P6 ;  /* 0x000000391800780c */ /* 0x000fe40007724270 */
[----:B------:R-:W-:Y:S02]  /*32e0*/  FMNMX.FTZ R0, R13, R0, !PT ;  /* 0x000000000d007209 */ /* 0x000fe40007810000 */
[----:B------:R-:W-:Y:S02]  /*32f0*/  ISETP.LT.OR P1, PT, R20, 0x3a, P1 ;  /* 0x0000003a1400780c */ /* 0x000fe40000f21670 */
[----:B------:R-:W-:Y:S02]  /*3300*/  FMNMX.FTZ R0, R85, R0, !PT ;  /* 0x0000000055007209 */ /* 0x000fe40007810000 */
[----:B------:R-:W-:-:S02]  /*3310*/  FSEL R55, R55, -INF , !P1 ;  /* 0xff80000037377808 */ /* 0x000fc40004800000 */
[----:B------:R-:W-:Y:S01]  /*3320*/  ISETP.GT.AND P1, PT, R24, 0x40, !P4 ;  /* 0x000000401800780c */ /* 0x000fe20006724270 */
[----:B------:R-:W0:Y:S01]  /*3330*/  SHFL.BFLY PT, R9, R0, 0x2, 0x1f ;  /* 0x0c401f0000097f89 */ /* 0x000e2200000e0000 */
[----:B------:R-:W-:Y:S02]  /*3340*/  ISETP.NE.AND P6, PT, R106, RZ, PT ;  /* 0x000000ff6a00720c */ /* 0x000fe40003fc5270 */
[----:B------:R-:W-:Y:S02]  /*3350*/  ISETP.LT.OR P1, PT, R20, 0x41, P1 ;  /* 0x000000411400780c */ /* 0x000fe40000f21670 */
[----:B------:R-:W-:Y:S02]  /*3360*/  ISETP.NE.AND P4, PT, R76, RZ, PT ;  /* 0x000000ff4c00720c */ /* 0x000fe40003f85270 */
[----:B------:R-:W-:Y:S02]  /*3370*/  FSEL R93, R58, -INF , !P1 ;  /* 0xff8000003a5d7808 */ /* 0x000fe40004800000 */
[----:B------:R-:W-:-:S02]  /*3380*/  ISETP.NE.AND P1, PT, R52, RZ, PT ;  /* 0x000000ff3400720c */ /* 0x000fc40003f25270 */
[C---:B------:R-:W-:Y:S02]  /*3390*/  ISETP.GT.AND P5, PT, R24.reuse, RZ, !P5 ;  /* 0x000000ff1800720c */ /* 0x040fe40006fa4270 */
[----:B------:R-:W-:Y:S02]  /*33a0*/  ISETP.GT.AND P1, PT, R24, 0x41, !P1 ;  /* 0x000000411800780c */ /* 0x000fe40004f24270 */
[C---:B------:R-:W-:Y:S02]  /*33b0*/  ISETP.LT.OR P5, PT, R20.reuse, 0x1, P5 ;  /* 0x000000011400780c */ /* 0x040fe40002fa1670 */
[----:B------:R-:W-:Y:S02]  /*33c0*/  ISETP.LT.OR P1, PT, R20, 0x42, P1 ;  /* 0x000000421400780c */ /* 0x000fe40000f21670 */
[----:B------:R-:W-:Y:S02]  /*33d0*/  FSEL R30, R26, -INF , !P5 ;  /* 0xff8000001a1e7808 */ /* 0x000fe40006800000 */
[----:B------:R-:W-:-:S02]  /*33e0*/  FSEL R59, R59, -INF , !P1 ;  /* 0xff8000003b3b7808 */ /* 0x000fc40004800000 */
[----:B------:R-:W-:Y:S02]  /*33f0*/  ISETP.NE.AND P1, PT, R56, RZ, PT ;  /* 0x000000ff3800720c */ /* 0x000fe40003f25270 */
[----:B0-----:R-:W-:Y:S02]  /*3400*/  FMNMX.FTZ R4, R0, R9, !PT ;  /* 0x0000000900047209 */ /* 0x001fe40007810000 */
[C---:B------:R-:W-:Y:S02]  /*3410*/  ISETP.GT.AND P1, PT, R24.reuse, 0x48, !P1 ;  /* 0x000000481800780c */ /* 0x040fe40004f24270 */
[----:B------:R-:W-:Y:S01]  /*3420*/  ISETP.GT.AND P2, PT, R24, 0x71, !P2 ;  /* 0x000000711800780c */ /* 0x000fe20005744270 */
[----:B------:R-:W0:Y:S01]  /*3430*/  SHFL.BFLY PT, R9, R4, 0x1, 0x1f ;  /* 0x0c201f0004097f89 */ /* 0x000e2200000e0000 */
[----:B------:R-:W-:Y:S02]  /*3440*/  ISETP.LT.OR P1, PT, R20, 0x49, P1 ;  /* 0x000000491400780c */ /* 0x000fe40000f21670 */
[----:B------:R-:W-:-:S02]  /*3450*/  ISETP.GT.AND P3, PT, R24, 0x78, !P3 ;  /* 0x000000781800780c */ /* 0x000fc40005f64270 */
[----:B------:R-:W-:Y:S02]  /*3460*/  FSEL R95, R62, -INF , !P1 ;  /* 0xff8000003e5f7808 */ /* 0x000fe40004800000 */
[----:B------:R-:W-:Y:S02]  /*3470*/  ISETP.NE.AND P1, PT, R60, RZ, PT ;  /* 0x000000ff3c00720c */ /* 0x000fe40003f25270 */
[----:B------:R-:W-:Y:S02]  /*3480*/  ISETP.LT.OR P2, PT, R20, 0x72, P2 ;  /* 0x000000721400780c */ /* 0x000fe40001741670 */
[----:B------:R-:W-:Y:S02]  /*3490*/  ISETP.GT.AND P1, PT, R24, 0x49, !P1 ;  /* 0x000000491800780c */ /* 0x000fe40004f24270 */
[C---:B------:R-:W-:Y:S02]  /*34a0*/  ISETP.LT.OR P3, PT, R20.reuse, 0x79, P3 ;  /* 0x000000791400780c */ /* 0x040fe40001f61670 */
[----:B------:R-:W-:-:S02]  /*34b0*/  ISETP.LT.OR P1, PT, R20, 0x4a, P1 ;  /* 0x0000004a1400780c */ /* 0x000fc40000f21670 */
[----:B------:R-:W-:Y:S02]  /*34c0*/  FSEL R83, R83, -INF , !P2 ;  /* 0xff80000053537808 */ /* 0x000fe40005000000 */
[----:B------:R-:W-:Y:S02]  /*34d0*/  FSEL R63, R63, -INF , !P1 ;  /* 0xff8000003f3f7808 */ /* 0x000fe40004800000 */
[----:B------:R-:W-:Y:S02]  /*34e0*/  ISETP.NE.AND P1, PT, R103, RZ, PT ;  /* 0x000000ff6700720c */ /* 0x000fe40003f25270 */
[----:B------:R-:W-:Y:S02]  /*34f0*/  ISETP.NE.AND P5, PT, R22, 0x1, PT ;  /* 0x000000011600780c */ /* 0x000fe40003fa5270 */
[----:B------:R-:W-:Y:S02]  /*3500*/  ISETP.GT.AND P1, PT, R24, 0x50, !P1 ;  /* 0x000000501800780c */ /* 0x000fe40004f24270 */
[----:B0-----:R-:W-:-:S02]  /*3510*/  FMNMX.FTZ R9, R4, R9, !PT ;  /* 0x0000000904097209 */ /* 0x001fc40007810000 */
[----:B------:R-:W-:-:S03]  /*3520*/  ISETP.LT.OR P1, PT, R20, 0x51, P1 ;  /* 0x000000511400780c */ /* 0x000fc60000f21670 */
[----:B------:R-:W-:Y:S01]  /*3530*/  FFMA.FTZ R12, R2, R9, -8 ;  /* 0xc1000000020c7423 */ /* 0x000fe20000010009 */
[----:B------:R-:W-:Y:S02]  /*3540*/  FSEL R97, R66, -INF , !P1 ;  /* 0xff80000042617808 */ /* 0x000fe40004800000 */
[----:B------:R-:W-:-:S04]  /*3550*/  ISETP.NE.AND P1, PT, R64, RZ, PT ;  /* 0x000000ff4000720c */ /* 0x000fc80003f25270 */
[----:B------:R-:W-:-:S04]  /*3560*/  ISETP.GT.AND P1, PT, R24, 0x51, !P1 ;  /* 0x000000511800780c */ /* 0x000fc80004f24270 */
[----:B------:R-:W-:-:S04]  /*3570*/  ISETP.LT.OR P1, PT, R20, 0x52, P1 ;  /* 0x000000521400780c */ /* 0x000fc80000f21670 */
        /* <DEDUP_REMOVED lines=17> */
[----:B------:R-:W-:Y:S02]  /*3690*/  ISETP.GT.AND P1, PT, R24, 0x68, !P6 ;  /* 0x000000681800780c */ /* 0x000fe40007724270 */
[----:B------:R-:W-:Y:S02]  /*36a0*/  ISETP.NE.AND P6, PT, R107, RZ, PT ;  /* 0x000000ff6b00720c */ /* 0x000fe40003fc5270 */
[----:B------:R-:W-:-:S04]  /*36b0*/  ISETP.LT.OR P1, PT, R20, 0x69, P1 ;  /* 0x000000691400780c */ /* 0x000fc80000f21670 */
[----:B------:R-:W-:Y:S02]  /*36c0*/  FSEL R103, R78, -INF , !P1 ;  /* 0xff8000004e677808 */ /* 0x000fe40004800000 */
[----:B------:R-:W-:Y:S02]  /*36d0*/  ISETP.GT.AND P1, PT, R24, 0x69, !P4 ;  /* 0x000000691800780c */ /* 0x000fe40006724270 */
[----:B------:R-:W-:Y:S02]  /*36e0*/  ISETP.NE.AND P4, PT, R80, RZ, PT ;  /* 0x000000ff5000720c */ /* 0x000fe40003f85270 */
[----:B------:R-:W-:Y:S02]  /*36f0*/  ISETP.LT.OR P1, PT, R20, 0x6a, P1 ;  /* 0x0000006a1400780c */ /* 0x000fe40000f21670 */
[----:B------:R-:W-:Y:S02]  /*3700*/  ISETP.GT.AND P4, PT, R24, 0x79, !P4 ;  /* 0x000000791800780c */ /* 0x000fe40006784270 */
[----:B------:R-:W-:-:S02]  /*3710*/  FSEL R79, R79, -INF , !P1 ;  /* 0xff8000004f4f7808 */ /* 0x000fc40004800000 */
[----:B------:R-:W-:Y:S02]  /*3720*/  FSETP.NEU.FTZ.AND P1, PT, R9, -INF , PT ;  /* 0xff8000000900780b */ /* 0x000fe40003f3d000 */
[----:B------:R-:W-:Y:S02]  /*3730*/  ISETP.LT.OR P4, PT, R20, 0x7a, P4 ;  /* 0x0000007a1400780c */ /* 0x000fe40002781670 */
[----:B------:R-:W-:Y:S02]  /*3740*/  FSEL R135, R12, RZ, P1 ;  /* 0x000000ff0c877208 */ /* 0x000fe40000800000 */
[----:B------:R-:W-:Y:S02]  /*3750*/  FMNMX.FTZ R12, R30, R27, !PT ;  /* 0x0000001b1e0c7209 */ /* 0x000fe40007810000 */
[----:B------:R-:W-:Y:S01]  /*3760*/  ISETP.GT.AND P1, PT, R24, 0x70, !P6 ;  /* 0x000000701800780c */ /* 0x000fe20007724270 */
[C-C-:B------:R-:W-:Y:S01]  /*3770*/  FFMA.FTZ R26, R2.reuse, R28, -R135.reuse ;  /* 0x0000001c021a7223 */ /* 0x140fe20000010887 */
[----:B------:R-:W-:Y:S01]  /*3780*/  FMNMX.FTZ R14, R33, R12, !PT ;  /* 0x0000000c210e7209 */ /* 0x000fe20007810000 */
[--C-:B------:R-:W-:Y:S01]  /*3790*/  FFMA.FTZ R24, R2, R113, -R135.reuse ;  /* 0x0000007102187223 */ /* 0x100fe20000010887 */
[----:B------:R-:W-:Y:S01]  /*37a0*/  ISETP.LT.OR P1, PT, R20, 0x71, P1 ;  /* 0x000000711400780c */ /* 0x000fe20000f21670 */
[----:B------:R-:W-:Y:S01]  /*37b0*/  MUFU.EX2 R0, R26 ;  /* 0x0000001a00007308 */ /* 0x000fe20000000800 */
[----:B------:R-:W-:Y:S01]  /*37c0*/  FMNMX.FTZ R14, R31, R14, !PT ;  /* 0x0000000e1f0e7209 */ /* 0x000fe20007810000 */
[--C-:B------:R-:W-:Y:S01]  /*37d0*/  FFMA.FTZ R28, R2, R57, -R135.reuse ;  /* 0x00000039021c7223 */ /* 0x100fe20000010887 */
[----:B------:R-:W-:Y:S01]  /*37e0*/  FSEL R113, R82, -INF , !P1 ;  /* 0xff80000052717808 */ /* 0x000fe20004800000 */
[C-C-:B------:R-:W-:Y:S01]  /*37f0*/  FFMA.FTZ R20, R2.reuse, R11, -R135.reuse ;  /* 0x0000000b02147223 */ /* 0x140fe20000010887 */
[----:B------:R-:W-:Y:S01]  /*3800*/  FMNMX.FTZ R14, R37, R14, !PT ;  /* 0x0000000e250e7209 */ /* 0x000fe20007810000 */
[--C-:B------:R-:W-:Y:S01]  /*3810*/  FFMA.FTZ R115, R2, R115, -R135.reuse ;  /* 0x0000007302737223 */ /* 0x100fe20000010887 */
[----:B------:R-:W-:Y:S01]  /*3820*/  FSEL R57, R86, -INF , !P3 ;  /* 0xff80000056397808 */ /* 0x000fe20005800000 */
[----:B------:R0:W-:Y:S01]  /*3830*/  MUFU.EX2 R42, R20 ;  /* 0x00000014002a7308 */ /* 0x0001e20000000800 */
[----:B------:R-:W-:Y:S01]  /*3840*/  FMNMX.FTZ R14, R35, R14, !PT ;  /* 0x0000000e230e7209 */ /* 0x000fe20007810000 */
[C-C-:B------:R-:W-:Y:S01]  /*3850*/  FFMA.FTZ R105, R2.reuse, R92, -R135.reuse ;  /* 0x0000005c02697223 */ /* 0x140fe20000010887 */
[----:B------:R-:W-:Y:S01]  /*3860*/  FSEL R87, R87, -INF , !P4 ;  /* 0xff80000057577808 */ /* 0x000fe20006000000 */
[C-C-:B------:R-:W-:Y:S01]  /*3870*/  FFMA.FTZ R4, R2.reuse, R94, -R135.reuse ;  /* 0x0000005e02047223 */ /* 0x140fe20000010887 */
[----:B------:R-:W-:Y:S01]  /*3880*/  FMNMX.FTZ R14, R41, R14, !PT ;  /* 0x0000000e290e7209 */ /* 0x000fe20007810000 */
[C-C-:B------:R-:W-:Y:S01]  /*3890*/  FFMA.FTZ R107, R2.reuse, R96, -R135.reuse ;  /* 0x00000060026b7223 */ /* 0x140fe20000010887 */
[C-C-:B------:R-:W-:Y:S01]  /*38a0*/  FFMA.FTZ R133, R2.reuse, R133, -R135.reuse ;  /* 0x0000008502857223 */ /* 0x140fe20000010887 */
[----:B------:R-:W-:Y:S01]  /*38b0*/  MUFU.EX2 R38, R115 ;  /* 0x0000007300267308 */ /* 0x000fe20000000800 */
[----:B------:R-:W-:Y:S01]  /*38c0*/  FMNMX.FTZ R14, R39, R14, !PT ;  /* 0x0000000e270e7209 */ /* 0x000fe20007810000 */
[C-C-:B0-----:R-:W-:Y:S01]  /*38d0*/  FFMA.FTZ R20, R2.reuse, R15, -R135.reuse ;  /* 0x0000000f02147223 */ /* 0x141fe20000010887 */
[C-C-:B------:R-:W-:Y:S01]  /*38e0*/  FFMA.FTZ R109, R2.reuse, R109, -R135.reuse ;  /* 0x0000006d026d7223 */ /* 0x140fe20000010887 */
[C-C-:B------:R-:W-:Y:S01]  /*38f0*/  FFMA.FTZ R131, R2.reuse, R131, -R135.reuse ;  /* 0x0000008302837223 */ /* 0x140fe20000010887 */
[----:B------:R-:W-:Y:S01]  /*3900*/  FMNMX.FTZ R14, R45, R14, !PT ;  /* 0x0000000e2d0e7209 */ /* 0x000fe20007810000 */
[C-C-:B------:R-:W-:Y:S01]  /*3910*/  FFMA.FTZ R129, R2.reuse, R129, -R135.reuse ;  /* 0x0000008102817223 */ /* 0x140fe20000010887 */
[C-C-:B------:R-:W-:Y:S01]  /*3920*/  FFMA.FTZ R127, R2.reuse, R127, -R135.reuse ;  /* 0x0000007f027f7223 */ /* 0x140fe20000010887 */
[----:B------:R0:W-:Y:S01]  /*3930*/  MUFU.EX2 R115, R28 ;  /* 0x0000001c00737308 */ /* 0x0001e20000000800 */
[----:B------:R-:W-:Y:S01]  /*3940*/  FMNMX.FTZ R14, R43, R14, !PT ;  /* 0x0000000e2b0e7209 */ /* 0x000fe20007810000 */
[C-C-:B------:R-:W-:Y:S01]  /*3950*/  FFMA.FTZ R111, R2.reuse, R111, -R135.reuse ;  /* 0x0000006f026f7223 */ /* 0x140fe20000010887 */
[C-C-:B------:R-:W-:Y:S01]  /*3960*/  FFMA.FTZ R125, R2.reuse, R125, -R135.reuse ;  /* 0x0000007d027d7223 */ /* 0x140fe20000010887 */
[C-C-:B------:R-:W-:Y:S01]  /*3970*/  FFMA.FTZ R123, R2.reuse, R123, -R135.reuse ;  /* 0x0000007b027b7223 */ /* 0x140fe20000010887 */
[----:B------:R-:W-:Y:S01]  /*3980*/  FMNMX.FTZ R26, R49, R14, !PT ;  /* 0x0000000e311a7209 */ /* 0x000fe20007810000 */
[C-C-:B------:R-:W-:Y:S01]  /*3990*/  FFMA.FTZ R121, R2.reuse, R121, -R135.reuse ;  /* 0x0000007902797223 */ /* 0x140fe20000010887 */
[C-C-:B------:R-:W-:Y:S01]  /*39a0*/  FFMA.FTZ R119, R2.reuse, R119, -R135.reuse ;  /* 0x0000007702777223 */ /* 0x140fe20000010887 */
[----:B------:R-:W1:Y:S01]  /*39b0*/  MUFU.EX2 R105, R105 ;  /* 0x0000006900697308 */ /* 0x000e620000000800 */
[----:B------:R-:W-:Y:S01]  /*39c0*/  FMNMX.FTZ R26, R47, R26, !PT ;  /* 0x0000001a2f1a7209 */ /* 0x000fe20007810000 */
[C-C-:B0-----:R-:W-:Y:S01]  /*39d0*/  FFMA.FTZ R28, R2.reuse, R29, -R135.reuse ;  /* 0x0000001d021c7223 */ /* 0x141fe20000010887 */
[C-C-:B------:R-:W-:Y:S01]  /*39e0*/  FFMA.FTZ R117, R2.reuse, R117, -R135.reuse ;  /* 0x0000007502757223 */ /* 0x140fe20000010887 */
[C-C-:B------:R-:W-:Y:S01]  /*39f0*/  FFMA.FTZ R61, R2.reuse, R61, -R135.reuse ;  /* 0x0000003d023d7223 */ /* 0x140fe20000010887 */
[----:B------:R-:W-:Y:S01]  /*3a00*/  FMNMX.FTZ R26, R53, R26, !PT ;  /* 0x0000001a351a7209 */ /* 0x000fe20007810000 */
[C-C-:B------:R-:W-:Y:S01]  /*3a10*/  FFMA.FTZ R46, R2.reuse, R25, -R135.reuse ;  /* 0x00000019022e7223 */ /* 0x140fe20000010887 */
[C-C-:B------:R-:W-:Y:S01]  /*3a20*/  FFMA.FTZ R69, R2.reuse, R69, -R135.reuse ;  /* 0x0000004502457223 */ /* 0x140fe20000010887 */
[----:B------:R-:W0:Y:S01]  /*3a30*/  MUFU.EX2 R4, R4 ;  /* 0x0000000400047308 */ /* 0x000e220000000800 */
[----:B------:R-:W-:Y:S01]  /*3a40*/  FMNMX.FTZ R26, R51, R26, !PT ;  /* 0x0000001a331a7209 */ /* 0x000fe20007810000 */
[C-C-:B------:R-:W-:Y:S01]  /*3a50*/  FFMA.FTZ R65, R2.reuse, R65, -R135.reuse ;  /* 0x0000004102417223 */ /* 0x140fe20000010887 */
[C-C-:B------:R-:W-:Y:S01]  /*3a60*/  FFMA.FTZ R3, R2.reuse, R3, -R135.reuse ;  /* 0x0000000302037223 */ /* 0x140fe20000010887 */
[C-C-:B------:R-:W-:Y:S01]  /*3a70*/  FFMA.FTZ R25, R2.reuse, R73, -R135.reuse ;  /* 0x0000004902197223 */ /* 0x140fe20000010887 */
[----:B------:R-:W-:Y:S01]  /*3a80*/  FMNMX.FTZ R26, R91, R26, !PT ;  /* 0x0000001a5b1a7209 */ /* 0x000fe20007810000 */
[----:B------:R-:W-:Y:S01]  /*3a90*/  FFMA.FTZ R13, R2, R13, -R135 ;  /* 0x0000000d020d7223 */ /* 0x000fe20000010887 */
[----:B------:R-:W-:Y:S01]  /*3aa0*/  LOP3.LUT P6, RZ, R108, 0x1, RZ, 0xc0, !PT ;  /* 0x000000016cff7812 */ /* 0x000fe200078cc0ff */
[----:B------:R-:W2:Y:S01]  /*3ab0*/  MUFU.EX2 R107, R107 ;  /* 0x0000006b006b7308 */ /* 0x000ea20000000800 */
[----:B------:R-:W-:-:S04]  /*3ac0*/  FMNMX.FTZ R26, R55, R26, !PT ;  /* 0x0000001a371a7209 */ /* 0x000fc80007810000 */
[----:B------:R-:W-:-:S03]  /*3ad0*/  FMNMX.FTZ R26, R93, R26, !PT ;  /* 0x0000001a5d1a7209 */ /* 0x000fc60007810000 */
[----:B------:R-:W3:Y:S01]  /*3ae0*/  MUFU.EX2 R12, R133 ;  /* 0x00000085000c7308 */ /* 0x000ee20000000800 */
[----:B------:R-:W-:-:S04]  /*3af0*/  FMNMX.FTZ R26, R59, R26, !PT ;  /* 0x0000001a3b1a7209 */ /* 0x000fc80007810000 */
[----:B------:R-:W-:-:S03]  /*3b00*/  FMNMX.FTZ R26, R95, R26, !PT ;  /* 0x0000001a5f1a7209 */ /* 0x000fc60007810000 */
[----:B------:R-:W4:Y:S01]  /*3b10*/  MUFU.EX2 R109, R109 ;  /* 0x0000006d006d7308 */ /* 0x000f220000000800 */
[----:B------:R-:W-:-:S04]  /*3b20*/  FMNMX.FTZ R26, R63, R26, !PT ;  /* 0x0000001a3f1a7209 */ /* 0x000fc80007810000 */
[----:B------:R-:W-:-:S03]  /*3b30*/  FMNMX.FTZ R26, R97, R26, !PT ;  /* 0x0000001a611a7209 */ /* 0x000fc60007810000 */
[----:B------:R-:W5:Y:S01]  /*3b40*/  MUFU.EX2 R131, R131 ;  /* 0x0000008300837308 */ /* 0x000f620000000800 */
        /* <DEDUP_REMOVED lines=8> */
[----:B------:R-:W-:Y:S01]  /*3bd0*/  MUFU.EX2 R111, R111 ;  /* 0x0000006f006f7308 */ /* 0x000fe20000000800 */
[----:B------:R-:W-:-:S04]  /*3be0*/  FMNMX.FTZ R26, R79, R26, !PT ;  /* 0x0000001a4f1a7209 */ /* 0x000fc80007810000 */
[----:B------:R-:W-:-:S03]  /*3bf0*/  FMNMX.FTZ R26, R113, R26, !PT ;  /* 0x0000001a711a7209 */ /* 0x000fc60007810000 */
[----:B------:R-:W-:Y:S01]  /*3c00*/  MUFU.EX2 R125, R125 ;  /* 0x0000007d007d7308 */ /* 0x000fe20000000800 */
[----:B------:R-:W-:-:S04]  /*3c10*/  FMNMX.FTZ R26, R83, R26, !PT ;  /* 0x0000001a531a7209 */ /* 0x000fc80007810000 */
[----:B------:R-:W-:-:S03]  /*3c20*/  FMNMX.FTZ R26, R57, R26, !PT ;  /* 0x0000001a391a7209 */ /* 0x000fc60007810000 */
[----:B------:R-:W-:Y:S01]  /*3c30*/  MUFU.EX2 R34, R123 ;  /* 0x0000007b00227308 */ /* 0x000fe20000000800 */
[----:B------:R-:W-:-:S05]  /*3c40*/  FMNMX.FTZ R26, R87, R26, !PT ;  /* 0x0000001a571a7209 */ /* 0x000fca0007810000 */
[----:B------:R-:W1:Y:S02]  /*3c50*/  SHFL.BFLY PT, R11, R26, 0x2, 0x1f ;  /* 0x0c401f001a0b7f89 */ /* 0x000e6400000e0000 */
[----:B------:R-:W-:Y:S08]  /*3c60*/  MUFU.EX2 R121, R121 ;  /* 0x0000007900797308 */ /* 0x000ff00000000800 */
[----:B------:R-:W-:Y:S08]  /*3c70*/  MUFU.EX2 R36, R119 ;  /* 0x0000007700247308 */ /* 0x000ff00000000800 */
[----:B------:R-:W-:Y:S01]  /*3c80*/  MUFU.EX2 R117, R117 ;  /* 0x0000007500757308 */ /* 0x000fe20000000800 */
[----:B-1----:R-:W-:-:S07]  /*3c90*/  FMNMX.FTZ R29, R26, R11, !PT ;  /* 0x0000000b1a1d7209 */ /* 0x002fce0007810000 */
[----:B------:R-:W-:Y:S01]  /*3ca0*/  MUFU.EX2 R61, R61 ;  /* 0x0000003d003d7308 */ /* 0x000fe20000000800 */
[----:B------:R-:W1:Y:S07]  /*3cb0*/  SHFL.BFLY PT, R26, R29, 0x1, 0x1f ;  /* 0x0c201f001d1a7f89 */ /* 0x000e6e00000e0000 */
[----:B------:R0:W-:Y:S08]  /*3cc0*/  MUFU.EX2 R40, R24 ;  /* 0x0000001800287308 */ /* 0x0001f00000000800 */
[----:B------:R-:W-:Y:S01]  /*3cd0*/  MUFU.EX2 R46, R46 ;  /* 0x0000002e002e7308 */ /* 0x000fe20000000800 */
[C-C-:B0-----:R-:W-:Y:S01]  /*3ce0*/  FFMA.FTZ R24, R2.reuse, R21, -R135.reuse ;  /* 0x0000001502187223 */ /* 0x141fe20000010887 */
[----:B------:R-:W-:-:S06]  /*3cf0*/  FFMA.FTZ R21, R2, R77, -R135 ;  /* 0x0000004d02157223 */ /* 0x000fcc0000010887 */
[----:B------:R-:W-:Y:S01]  /*3d00*/  MUFU.EX2 R69, R69 ;  /* 0x0000004500457308 */ /* 0x000fe20000000800 */
[----:B-1----:R-:W-:Y:S01]  /*3d10*/  FMNMX.FTZ R11, R29, R26, !PT ;  /* 0x0000001a1d0b7209 */ /* 0x002fe20007810000 */
[----:B------:R-:W-:-:S03]  /*3d20*/  FFMA.FTZ R26, R2, R85, -R135 ;  /* 0x00000055021a7223 */ /* 0x000fc60000010887 */
[----:B------:R-:W-:Y:S01]  /*3d30*/  FSETP.NEU.FTZ.AND P1, PT, R11, -INF , PT ;  /* 0xff8000000b00780b */ /* 0x000fe20003f3d000 */
[----:B------:R-:W-:Y:S02]  /*3d40*/  FFMA.FTZ R15, R2, R11, -8 ;  /* 0xc1000000020f7423 */ /* 0x000fe4000001000b */
[----:B------:R-:W-:Y:S03]  /*3d50*/  MUFU.EX2 R44, R3 ;  /* 0x00000003002c7308 */ /* 0x000fe60000000800 */
[----:B------:R-:W-:Y:S01]  /*3d60*/  FSEL R48, R15, RZ, P1 ;  /* 0x000000ff0f307208 */ /* 0x000fe20000800000 */
[----:B------:R-:W-:-:S04]  /*3d70*/  FADD.FTZ R15, R0, R105 ;  /* 0x00000069000f7221 */ /* 0x000fc80000010000 */
[----:B------:R-:W-:Y:S01]  /*3d80*/  MUFU.EX2 R65, R65 ;  /* 0x0000004100417308 */ /* 0x000fe20000000800 */
[C-C-:B------:R-:W-:Y:S01]  /*3d90*/  FFMA.FTZ R30, R2.reuse, R30, -R48.reuse ;  /* 0x0000001e021e7223 */ /* 0x140fe20000010830 */
[C-C-:B------:R-:W-:Y:S01]  /*3da0*/  FFMA.FTZ R27, R2.reuse, R27, -R48.reuse ;  /* 0x0000001b021b7223 */ /* 0x140fe20000010830 */
[C-C-:B------:R-:W-:Y:S01]  /*3db0*/  FFMA.FTZ R33, R2.reuse, R33, -R48.reuse ;  /* 0x0000002102217223 */ /* 0x140fe20000010830 */
[C-C-:B------:R-:W-:Y:S01]  /*3dc0*/  FFMA.FTZ R31, R2.reuse, R31, -R48.reuse ;  /* 0x0000001f021f7223 */ /* 0x140fe20000010830 */
[C-C-:B------:R-:W-:Y:S01]  /*3dd0*/  FFMA.FTZ R37, R2.reuse, R37, -R48.reuse ;  /* 0x0000002502257223 */ /* 0x140fe20000010830 */
[--C-:B------:R-:W-:Y:S01]  /*3de0*/  FFMA.FTZ R35, R2, R35, -R48.reuse ;  /* 0x0000002302237223 */ /* 0x100fe20000010830 */
[----:B------:R-:W-:Y:S01]  /*3df0*/  FADD.FTZ R66, R4, R15 ;  /* 0x0000000f04427221 */ /* 0x000fe20000010000 */
[----:B------:R-:W-:Y:S01]  /*3e00*/  MUFU.EX2 R30, R30 ;  /* 0x0000001e001e7308 */ /* 0x000fe20000000800 */
[C-C-:B------:R-:W-:Y:S01]  /*3e10*/  FFMA.FTZ R41, R2.reuse, R41, -R48.reuse ;  /* 0x0000002902297223 */ /* 0x140fe20000010830 */
[C---:B------:R-:W-:Y:S01]  /*3e20*/  FFMA.FTZ R39, R2.reuse, R39, -R48 ;  /* 0x0000002702277223 */ /* 0x040fe20000010830 */
[C---:B--2---:R-:W-:Y:S01]  /*3e30*/  FADD.FTZ R15, R107.reuse, R66 ;  /* 0x000000426b0f7221 */ /* 0x044fe20000010000 */
[C-C-:B------:R-:W-:Y:S01]  /*3e40*/  FFMA.FTZ R45, R2.reuse, R45, -R48.reuse ;  /* 0x0000002d022d7223 */ /* 0x140fe20000010830 */
[C-C-:B------:R-:W-:Y:S01]  /*3e50*/  FFMA.FTZ R43, R2.reuse, R43, -R48.reuse ;  /* 0x0000002b022b7223 */ /* 0x140fe20000010830 */
[--C-:B------:R-:W-:Y:S01]  /*3e60*/  FFMA.FTZ R49, R2, R49, -R48.reuse ;  /* 0x0000003102317223 */ /* 0x100fe20000010830 */
[----:B---3--:R-:W-:Y:S01]  /*3e70*/  FADD.FTZ R70, R12, R15 ;  /* 0x0000000f0c467221 */ /* 0x008fe20000010000 */
[----:B------:R-:W0:Y:S01]  /*3e80*/  MUFU.EX2 R27, R27 ;  /* 0x0000001b001b7308 */ /* 0x000e220000000800 */
[C---:B------:R-:W-:Y:S01]  /*3e90*/  FFMA.FTZ R47, R2.reuse, R47, -R48 ;  /* 0x0000002f022f7223 */ /* 0x040fe20000010830 */
[----:B------:R-:W-:Y:S01]  /*3ea0*/  F2FP.SATFINITE.E4M3.F32.PACK_AB_MERGE_C R107, R107, R4, RZ ;  /* 0x000000046b6b723e */ /* 0x000fe200048070ff */
[----:B----4-:R-:W-:Y:S01]  /*3eb0*/  FADD.FTZ R70, R109, R70 ;  /* 0x000000466d467221 */ /* 0x010fe20000010000 */
[C-C-:B------:R-:W-:Y:S01]  /*3ec0*/  FFMA.FTZ R53, R2.reuse, R53, -R48.reuse ;  /* 0x0000003502357223 */ /* 0x140fe20000010830 */
[C---:B------:R-:W-:Y:S01]  /*3ed0*/  FFMA.FTZ R51, R2.reuse, R51, -R48 ;  /* 0x0000003302337223 */ /* 0x040fe20000010830 */
[----:B------:R-:W-:Y:S01]  /*3ee0*/  F2FP.SATFINITE.E4M3.F32.PACK_AB_MERGE_C R164, R105, R0, R107 ;  /* 0x0000000069a4723e */ /* 0x000fe2000480706b */
[----:B-----5:R-:W-:Y:S01]  /*3ef0*/  FADD.FTZ R29, R131, R70 ;  /* 0x00000046831d7221 */ /* 0x020fe20000010000 */
[----:B------:R-:W1:Y:S01]  /*3f00*/  MUFU.EX2 R33, R33 ;  /* 0x0000002100217308 */ /* 0x000e620000000800 */
[C-C-:B------:R-:W-:Y:S01]  /*3f10*/  FFMA.FTZ R91, R2.reuse, R91, -R48.reuse ;  /* 0x0000005b025b7223 */ /* 0x140fe20000010830 */
[--C-:B------:R-:W-:Y:S01]  /*3f20*/  FFMA.FTZ R55, R2, R55, -R48.reuse ;  /* 0x0000003702377223 */ /* 0x100fe20000010830 */
[C---:B------:R-:W-:Y:S01]  /*3f30*/  FADD.FTZ R29, R32.reuse, R29 ;  /* 0x0000001d201d7221 */ /* 0x040fe20000010000 */
[----:B------:R-:W-:Y:S01]  /*3f40*/  F2FP.SATFINITE.E4M3.F32.PACK_AB_MERGE_C R32, R32, R131, RZ ;  /* 0x000000832020723e */ /* 0x000fe200048070ff */
[C-C-:B------:R-:W-:Y:S01]  /*3f50*/  FFMA.FTZ R93, R2.reuse, R93, -R48.reuse ;  /* 0x0000005d025d7223 */ /* 0x140fe20000010830 */
[----:B------:R-:W-:Y:S01]  /*3f60*/  FFMA.FTZ R59, R2, R59, -R48 ;  /* 0x0000003b023b7223 */ /* 0x000fe20000010830 */
[----:B------:R-:W-:Y:S01]  /*3f70*/  FADD.FTZ R70, R14, R29 ;  /* 0x0000001d0e467221 */ /* 0x000fe20000010000 */
[----:B------:R-:W2:Y:S01]  /*3f80*/  MUFU.EX2 R50, R31 ;  /* 0x0000001f00327308 */ /* 0x000ea20000000800 */
[----:B0-----:R-:W-:Y:S01]  /*3f90*/  FADD.FTZ R68, R30, R27 ;  /* 0x0000001b1e447221 */ /* 0x001fe20000010000 */
[----:B------:R-:W-:Y:S01]  /*3fa0*/  F2FP.SATFINITE.E4M3.F32.PACK_AB_MERGE_C R166, R109, R12, R32 ;  /* 0x0000000c6da6723e */ /* 0x000fe20004807020 */
[----:B------:R-:W-:Y:S01]  /*3fb0*/  FADD.FTZ R70, R111, R70 ;  /* 0x000000466f467221 */ /* 0x000fe20000010000 */
[C-C-:B------:R-:W-:Y:S01]  /*3fc0*/  FFMA.FTZ R95, R2.reuse, R95, -R48.reuse ;  /* 0x0000005f025f7223 */ /* 0x140fe20000010830 */
[C-C-:B------:R-:W-:Y:S01]  /*3fd0*/  FFMA.FTZ R63, R2.reuse, R63, -R48.reuse ;  /* 0x0000003f023f7223 */ /* 0x140fe20000010830 */
[----:B------:R-:W-:Y:S01]  /*3fe0*/  FFMA.FTZ R97, R2, R97, -R48 ;  /* 0x0000006102617223 */ /* 0x000fe20000010830 */
[----:B------:R-:W-:Y:S01]  /*3ff0*/  FADD.FTZ R29, R125, R70 ;  /* 0x000000467d1d7221 */ /* 0x000fe20000010000 */
[----:B------:R-:W0:Y:S01]  /*4000*/  MUFU.EX2 R37, R37 ;  /* 0x0000002500257308 */ /* 0x000e220000000800 */
[----:B-1----:R-:W-:Y:S01]  /*4010*/  FADD.FTZ R15, R33, R68 ;  /* 0x00000044210f7221 */ /* 0x002fe20000010000 */
[C---:B------:R-:W-:Y:S01]  /*4020*/  F2FP.SATFINITE.E4M3.F32.PACK_AB_MERGE_C R125, R34.reuse, R125, RZ ;  /* 0x0000007d227d723e */ /* 0x040fe200048070ff */
[----:B------:R-:W-:Y:S01]  /*4030*/  FADD.FTZ R34, R34, R29 ;  /* 0x0000001d22227221 */ /* 0x000fe20000010000 */
[C-C-:B------:R-:W-:Y:S01]  /*4040*/  FFMA.FTZ R67, R2.reuse, R67, -R48.reuse ;  /* 0x0000004302437223 */ /* 0x140fe20000010830 */
[----:B------:R-:W-:Y:S01]  /*4050*/  FFMA.FTZ R99, R2, R99, -R48 ;  /* 0x0000006302637223 */ /* 0x000fe20000010830 */
[----:B------:R-:W-:Y:S01]  /*4060*/  F2FP.SATFINITE.E4M3.F32.PACK_AB_MERGE_C R160, R111, R14, R125 ;  /* 0x0000000e6fa0723e */ /* 0x000fe2000480707d */
[----:B------:R-:W-:Y:S01]  /*4070*/  FADD.FTZ R29, R121, R34 ;  /* 0x00000022791d7221 */ /* 0x000fe20000010000 */
[----:B------:R-:W1:Y:S01]  /*4080*/  MUFU.EX2 R52, R35 ;  /* 0x0000002300347308 */ /* 0x000e620000000800 */
[----:B--2---:R-:W-:Y:S01]  /*4090*/  FADD.FTZ R68, R50, R15 ;  /* 0x0000000f32447221 */ /* 0x004fe20000010000 */
[--C-:B------:R-:W-:Y:S01]  /*40a0*/  FFMA.FTZ R71, R2, R71, -R48.reuse ;  /* 0x0000004702477223 */ /* 0x100fe20000010830 */
[----:B------:R-:W-:Y:S01]  /*40b0*/  FADD.FTZ R14, R36, R29 ;  /* 0x0000001d240e7221 */ /* 0x000fe20000010000 */
        /* <DEDUP_REMOVED lines=8> */
[----:B------:R-:W-:Y:S01]  /*4140*/  F2FP.SATFINITE.E4M3.F32.PACK_AB_MERGE_C R29, R61, R42, RZ ;  /* 0x0000002a3d1d723e */ /* 0x000fe200048070ff */
[----:B------:R-:W-:Y:S01]  /*4150*/  FFMA.FTZ R103, R2, R103, -R48 ;  /* 0x0000006702677223 */ /* 0x000fe20000010830 */
[----:B------:R-:W-:Y:S01]  /*4160*/  F2FP.SATFINITE.E4M3.F32.PACK_AB_MERGE_C R33, R50, R33, RZ ;  /* 0x000000213221723e */ /* 0x000fe200048070ff */
[----:B------:R-:W-:Y:S01]  /*4170*/  FADD.FTZ R32, R40, R117 ;  /* 0x0000007528207221 */ /* 0x000fe20000010000 */
[----:B------:R-:W0:Y:S01]  /*4180*/  MUFU.EX2 R54, R39 ;  /* 0x0000002700367308 */ /* 0x000e220000000800 */
[----:B-1----:R-:W-:Y:S01]  /*4190*/  FADD.FTZ R68, R52, R15 ;  /* 0x0000000f34447221 */ /* 0x002fe20000010000 */
[C---:B------:R-:W-:Y:S01]  /*41a0*/  F2FP.SATFINITE.E4M3.F32.PACK_AB_MERGE_C R156, R115.reuse, R40, R29 ;  /* 0x00000028739c723e */ /* 0x040fe2000480701d */
[----:B------:R-:W-:Y:S01]  /*41b0*/  FADD.FTZ R115, R115, R32 ;  /* 0x0000002073737221 */ /* 0x000fe20000010000 */
[----:B------:R-:W-:Y:S01]  /*41c0*/  F2FP.SATFINITE.E4M3.F32.PACK_AB_MERGE_C R29, R69, R46, RZ ;  /* 0x0000002e451d723e */ /* 0x000fe200048070ff */
[----:B------:R-:W-:Y:S01]  /*41d0*/  FFMA.FTZ R79, R2, R79, -R48 ;  /* 0x0000004f024f7223 */ /* 0x000fe20000010830 */
[----:B------:R-:W-:Y:S01]  /*41e0*/  F2FP.SATFINITE.E4M3.F32.PACK_AB_MERGE_C R165, R27, R30, R33 ;  /* 0x0000001e1ba5723e */ /* 0x000fe20004807021 */
[----:B------:R-:W-:Y:S01]  /*41f0*/  FADD.FTZ R42, R42, R115 ;  /* 0x000000732a2a7221 */ /* 0x000fe20000010000 */
[----:B------:R-:W1:Y:S01]  /*4200*/  MUFU.EX2 R45, R45 ;  /* 0x0000002d002d7308 */ /* 0x000e620000000800 */
[----:B--2---:R-:W-:Y:S01]  /*4210*/  FADD.FTZ R15, R41, R68 ;  /* 0x00000044290f7221 */ /* 0x004fe20000010000 */
[----:B------:R-:W-:Y:S01]  /*4220*/  F2FP.SATFINITE.E4M3.F32.PACK_AB_MERGE_C R158, R65, R44, R29 ;  /* 0x0000002c419e723e */ /* 0x000fe2000480701d */
[----:B------:R-:W-:Y:S01]  /*4230*/  FADD.FTZ R61, R61, R42 ;  /* 0x0000002a3d3d7221 */ /* 0x000fe20000010000 */
[----:B------:R-:W2:Y:S01]  /*4240*/  @P5 LDC R30, c[0x0][0x44c] ;  /* 0x00011300ff1e5b82 */ /* 0x000ea20000000800 */
[C---:B------:R-:W-:Y:S01]  /*4250*/  FFMA.FTZ R3, R2.reuse, R81, -R135 ;  /* 0x0000005102037223 */ /* 0x040fe20000010887 */
[--C-:B------:R-:W-:Y:S01]  /*4260*/  FFMA.FTZ R113, R2, R113, -R48.reuse ;  /* 0x0000007102717223 */ /* 0x100fe20000010830 */
[----:B------:R-:W-:Y:S01]  /*4270*/  FADD.FTZ R44, R44, R61 ;  /* 0x0000003d2c2c7221 */ /* 0x000fe20000010000 */
[----:B------:R-:W3:Y:S01]  /*4280*/  MUFU.EX2 R56, R43 ;  /* 0x0000002b00387308 */ /* 0x000ee20000000800 */
[----:B0-----:R-:W-:Y:S01]  /*4290*/  FADD.FTZ R0, R54, R15 ;  /* 0x0000000f36007221 */ /* 0x001fe20000010000 */
[C---:B------:R-:W-:Y:S01]  /*42a0*/  FFMA.FTZ R83, R2.reuse, R83, -R48 ;  /* 0x0000005302537223 */ /* 0x040fe20000010830 */
[----:B------:R-:W-:Y:S01]  /*42b0*/  FADD.FTZ R65, R65, R44 ;  /* 0x0000002c41417221 */ /* 0x000fe20000010000 */
[C-C-:B------:R-:W-:Y:S01]  /*42c0*/  FFMA.FTZ R57, R2.reuse, R57, -R48.reuse ;  /* 0x0000003902397223 */ /* 0x140fe20000010830 */
[----:B------:R-:W-:Y:S01]  /*42d0*/  FFMA.FTZ R48, R2, R87, -R48 ;  /* 0x0000005702307223 */ /* 0x000fe20000010830 */
[----:B------:R-:W-:Y:S01]  /*42e0*/  F2FP.SATFINITE.E4M3.F32.PACK_AB_MERGE_C R41, R54, R41, RZ ;  /* 0x000000293629723e */ /* 0x000fe200048070ff */
[----:B------:R-:W-:Y:S01]  /*42f0*/  FADD.FTZ R46, R46, R65 ;  /* 0x000000412e2e7221 */ /* 0x000fe20000010000 */
[----:B------:R-:W0:Y:S01]  /*4300*/  MUFU.EX2 R49, R49 ;  /* 0x0000003100317308 */ /* 0x000e220000000800 */
[----:B-1----:R-:W-:Y:S01]  /*4310*/  FADD.FTZ R15, R45, R0 ;  /* 0x000000002d0f7221 */ /* 0x002fe20000010000 */
[----:B------:R-:W-:Y:S01]  /*4320*/  F2FP.SATFINITE.E4M3.F32.PACK_AB_MERGE_C R167, R52, R37, R41 ;  /* 0x0000002534a7723e */ /* 0x000fe20004807029 */
[----:B------:R-:W-:-:S05]  /*4330*/  FADD.FTZ R69, R69, R46 ;  /* 0x0000002e45457221 */ /* 0x000fca0000010000 */
[----:B------:R-:W1:Y:S01]  /*4340*/  MUFU.EX2 R58, R47 ;  /* 0x0000002f003a7308 */ /* 0x000e620000000800 */
[----:B---3--:R-:W-:Y:S01]  /*4350*/  FADD.FTZ R12, R56, R15 ;  /* 0x0000000f380c7221 */ /* 0x008fe20000010000 */
[----:B--2---:R-:W-:-:S06]  /*4360*/  @P5 IMAD.HI.U32 R30, R23, R30, RZ ;  /* 0x0000001e171e5227 */ /* 0x004fcc00078e00ff */
[----:B------:R-:W2:Y:S01]  /*4370*/  MUFU.EX2 R53, R53 ;  /* 0x0000003500357308 */ /* 0x000ea20000000800 */
[----:B0-----:R-:W-:-:S07]  /*4380*/  FADD.FTZ R15, R49, R12 ;  /* 0x0000000c310f7221 */ /* 0x001fce0000010000 */
[----:B------:R-:W0:Y:S01]  /*4390*/  MUFU.EX2 R60, R51 ;  /* 0x00000033003c7308 */ /* 0x000e220000000800 */
[C---:B-1----:R-:W-:Y:S01]  /*43a0*/  FADD.FTZ R12, R58.reuse, R15 ;  /* 0x0000000f3a0c7221 */ /* 0x042fe20000010000 */
[----:B------:R-:W-:-:S04]  /*43b0*/  F2FP.SATFINITE.E4M3.F32.PACK_AB_MERGE_C R49, R58, R49, RZ ;  /* 0x000000313a31723e */ /* 0x000fc800048070ff */
[----:B------:R-:W-:Y:S02]  /*43c0*/  F2FP.SATFINITE.E4M3.F32.PACK_AB_MERGE_C R161, R56, R45, R49 ;  /* 0x0000002d38a1723e */ /* 0x000fe40004807031 */
[----:B------:R-:W1:Y:S01]  /*43d0*/  MUFU.EX2 R91, R91 ;  /* 0x0000005b005b7308 */ /* 0x000e620000000800 */
[----:B--2---:R-:W-:-:S07]  /*43e0*/  FADD.FTZ R15, R53, R12 ;  /* 0x0000000c350f7221 */ /* 0x004fce0000010000 */
        /* <DEDUP_REMOVED lines=9> */
[----:B0-----:R-:W-:-:S07]  /*4480*/  FADD.FTZ R15, R93, R14 ;  /* 0x0000000e5d0f7221 */ /* 0x001fce0000010000 */
[----:B------:R-:W0:Y:S01]  /*4490*/  MUFU.EX2 R66, R63 ;  /* 0x0000003f00427308 */ /* 0x000e220000000800 */
[----:B-1----:R-:W-:-:S07]  /*44a0*/  FADD.FTZ R32, R64, R15 ;  /* 0x0000000f40207221 */ /* 0x002fce0000010000 */
[----:B------:R-:W1:Y:S01]  /*44b0*/  MUFU.EX2 R97, R97 ;  /* 0x0000006100617308 */ /* 0x000e620000000800 */
[----:B--2---:R-:W-:-:S07]  /*44c0*/  FADD.FTZ R15, R95, R32 ;  /* 0x000000205f0f7221 */ /* 0x004fce0000010000 */
[----:B------:R-:W2:Y:S01]  /*44d0*/  MUFU.EX2 R4, R67 ;  /* 0x0000004300047308 */ /* 0x000ea20000000800 */
[C---:B0-----:R-:W-:Y:S01]  /*44e0*/  FADD.FTZ R32, R66.reuse, R15 ;  /* 0x0000000f42207221 */ /* 0x041fe20000010000 */
[----:B------:R-:W-:-:S04]  /*44f0*/  F2FP.SATFINITE.E4M3.F32.PACK_AB_MERGE_C R66, R66, R95, RZ ;  /* 0x0000005f4242723e */ /* 0x000fc800048070ff */
[----:B------:R-:W-:Y:S02]  /*4500*/  F2FP.SATFINITE.E4M3.F32.PACK_AB_MERGE_C R157, R64, R93, R66 ;  /* 0x0000005d409d723e */ /* 0x000fe40004807042 */
[----:B------:R-:W-:Y:S01]  /*4510*/  MUFU.EX2 R24, R24 ;  /* 0x0000001800187308 */ /* 0x000fe20000000800 */
[----:B-1----:R-:W-:-:S07]  /*4520*/  FADD.FTZ R15, R97, R32 ;  /* 0x00000020610f7221 */ /* 0x002fce0000010000 */
[----:B------:R-:W0:Y:S01]  /*4530*/  MUFU.EX2 R21, R21 ;  /* 0x0000001500157308 */ /* 0x000e220000000800 */
[----:B--2---:R-:W-:-:S07]  /*4540*/  FADD.FTZ R34, R4, R15 ;  /* 0x0000000f04227221 */ /* 0x004fce0000010000 */
[----:B------:R-:W1:Y:S08]  /*4550*/  MUFU.EX2 R99, R99 ;  /* 0x0000006300637308 */ /* 0x000e700000000800 */
[----:B------:R-:W-:Y:S01]  /*4560*/  MUFU.EX2 R28, R28 ;  /* 0x0000001c001c7308 */ /* 0x000fe20000000800 */
[----:B0-----:R-:W-:-:S07]  /*4570*/  F2FP.SATFINITE.E4M3.F32.PACK_AB_MERGE_C R27, R21, R24, RZ ;  /* 0x00000018151b723e */ /* 0x001fce00048070ff */
[----:B------:R-:W0:Y:S01]  /*4580*/  MUFU.EX2 R25, R25 ;  /* 0x0000001900197308 */ /* 0x000e220000000800 */
[----:B-1----:R-:W-:-:S07]  /*4590*/  FADD.FTZ R15, R99, R34 ;  /* 0x00000022630f7221 */ /* 0x002fce0000010000 */
[----:B------:R-:W1:Y:S08]  /*45a0*/  MUFU.EX2 R0, R71 ;  /* 0x0000004700007308 */ /* 0x000e700000000800 */
[----:B------:R-:W2:Y:S01]  /*45b0*/  MUFU.EX2 R101, R101 ;  /* 0x0000006500657308 */ /* 0x000ea20000000800 */
[C---:B0-----:R-:W-:Y:S01]  /*45c0*/  F2FP.SATFINITE.E4M3.F32.PACK_AB_MERGE_C R152, R25.reuse, R28, R27 ;  /* 0x0000001c1998723e */ /* 0x041fe2000480701b */
[----:B------:R-:W-:Y:S01]  /*45d0*/  FADD.FTZ R28, R28, R69 ;  /* 0x000000451c1c7221 */ /* 0x000fe20000010000 */
[----:B------:R-:W0:Y:S03]  /*45e0*/  @P5 LDC R27, c[0x0][0x450] ;  /* 0x00011400ff1b5b82 */ /* 0x000e260000000800 */
[----:B------:R-:W-:-:S02]  /*45f0*/  FADD.FTZ R25, R25, R28 ;  /* 0x0000001c19197221 */ /* 0x000fc40000010000 */
[----:B------:R-:W3:Y:S01]  /*4600*/  MUFU.EX2 R12, R75 ;  /* 0x0000004b000c7308 */ /* 0x000ee20000000800 */
[C---:B-1----:R-:W-:Y:S01]  /*4610*/  F2FP.SATFINITE.E4M3.F32.PACK_AB_MERGE_C R99, R0.reuse, R99, RZ ;  /* 0x000000630063723e */ /* 0x042fe200048070ff */
[----:B------:R-:W-:Y:S01]  /*4620*/  FADD.FTZ R0, R0, R15 ;  /* 0x0000000f00007221 */ /* 0x000fe20000010000 */
[----:B------:R-:W-:Y:S02]  /*4630*/  FADD.FTZ R24, R24, R25 ;  /* 0x0000001918187221 */ /* 0x000fe40000010000 */
[----:B------:R-:W-:Y:S02]  /*4640*/  F2FP.SATFINITE.E4M3.F32.PACK_AB_MERGE_C R159, R4, R97, R99 ;  /* 0x00000061049f723e */ /* 0x000fe40004807063 */
[----:B------:R-:W-:Y:S01]  /*4650*/  FADD.FTZ R21, R21, R24 ;  /* 0x0000001815157221 */ /* 0x000fe20000010000 */
[----:B------:R-:W1:Y:S01]  /*4660*/  MUFU.EX2 R103, R103 ;  /* 0x0000006700677308 */ /* 0x000e620000000800 */
[----:B--2---:R-:W-:-:S07]  /*4670*/  FADD.FTZ R15, R101, R0 ;  /* 0x00000000650f7221 */ /* 0x004fce0000010000 */
[----:B------:R-:W-:Y:S01]  /*4680*/  MUFU.EX2 R13, R13 ;  /* 0x0000000d000d7308 */ /* 0x000fe20000000800 */
[----:B---3--:R-:W-:Y:S01]  /*4690*/  FADD.FTZ R0, R12, R15 ;  /* 0x0000000f0c007221 */ /* 0x008fe20000010000 */
[----:B0-----:R-:W-:-:S06]  /*46a0*/  @P5 SHF.R.U32.HI R23, RZ, R27, R30 ;  /* 0x0000001bff175219 */ /* 0x001fcc000001161e */
[----:B------:R-:W0:Y:S01]  /*46b0*/  MUFU.EX2 R26, R26 ;  /* 0x0000001a001a7308 */ /* 0x000e220000000800 */
[----:B-1----:R-:W-:Y:S01]  /*46c0*/  FADD.FTZ R15, R103, R0 ;  /* 0x00000000670f7221 */ /* 0x002fe20000010000 */
[----:B------:R-:W-:-:S06]  /*46d0*/  IMAD.IADD R23, R88, 0x1, R23 ;  /* 0x0000000158177824 */ /* 0x000fcc00078e0217 */
[----:B------:R-:W1:Y:S08]  /*46e0*/  MUFU.EX2 R14, R79 ;  /* 0x0000004f000e7308 */ /* 0x000e700000000800 */
[----:B------:R-:W-:Y:S01]  /*46f0*/  MUFU.EX2 R20, R20 ;  /* 0x0000001400147308 */ /* 0x000fe20000000800 */
[----:B0-----:R-:W-:-:S07]  /*4700*/  F2FP.SATFINITE.E4M3.F32.PACK_AB_MERGE_C R0, R26, R13, RZ ;  /* 0x0000000d1a00723e */ /* 0x001fce00048070ff */
[----:B------:R-:W0:Y:S01]  /*4710*/  MUFU.EX2 R3, R3 ;  /* 0x0000000300037308 */ /* 0x000e220000000800 */
[C---:B-1----:R-:W-:Y:S01]  /*4720*/  F2FP.SATFINITE.E4M3.F32.PACK_AB_MERGE_C R103, R14.reuse, R103, RZ ;  /* 0x000000670e67723e */ /* 0x042fe200048070ff */
[----:B------:R-:W-:-:S03]  /*4730*/  FADD.FTZ R14, R14, R15 ;  /* 0x0000000f0e0e7221 */ /* 0x000fc60000010000 */
[----:B------:R-:W-:Y:S01]  /*4740*/  F2FP.SATFINITE.E4M3.F32.PACK_AB_MERGE_C R153, R12, R101, R103 ;  /* 0x000000650c99723e */ /* 0x000fe20004807067 */
[----:B------:R-:W-:Y:S02]  /*4750*/  VIADD R12, R23, UR4 ;  /* 0x00000004170c7c36 */ /* 0x000fe40008000000 */
[----:B------:R-:W1:Y:S08]  /*4760*/  MUFU.EX2 R113, R113 ;  /* 0x0000007100717308 */ /* 0x000e700000000800 */
[----:B------:R-:W2:Y:S01]  /*4770*/  MUFU.EX2 R32, R83 ;  /* 0x0000005300207308 */ /* 0x000ea20000000800 */
[----:B0-----:R-:W-:Y:S01]  /*4780*/  F2FP.SATFINITE.E4M3.F32.PACK_AB_MERGE_C R154, R3, R20, R0 ;  /* 0x00000014039a723e */ /* 0x001fe20004807000 */
[----:B------:R-:W-:-:S04]  /*4790*/  FADD.FTZ R20, R20, R21 ;  /* 0x0000001514147221 */ /* 0x000fc80000010000 */
[----:B------:R-:W-:Y:S02]  /*47a0*/  FADD.FTZ R20, R3, R20 ;  /* 0x0000001403147221 */ /* 0x000fe40000010000 */
[----:B------:R-:W0:Y:S01]  /*47b0*/  MUFU.EX2 R57, R57 ;  /* 0x0000003900397308 */ /* 0x000e220000000800 */
[----:B-1----:R-:W-:Y:S01]  /*47c0*/  FADD.FTZ R15, R113, R14 ;  /* 0x0000000e710f7221 */ /* 0x002fe20000010000 */
[----:B------:R-:W-:-:S06]  /*47d0*/  FADD.FTZ R13, R13, R20 ;  /* 0x000000140d0d7221 */ /* 0x000fcc0000010000 */
[----:B------:R-:W1:Y:S01]  /*47e0*/  MUFU.EX2 R48, R48 ;  /* 0x0000003000307308 */ /* 0x000e620000000800 */
[----:B--2---:R-:W-:Y:S01]  /*47f0*/  FADD.FTZ R0, R32, R15 ;  /* 0x0000000f20007221 */ /* 0x004fe20000010000 */
[----:B------:R-:W-:-:S03]  /*4800*/  VIADD R15, R89, 0xfffffffe ;  /* 0xfffffffe590f7836 */ /* 0x000fc60000000000 */
[----:B0-----:R-:W-:Y:S01]  /*4810*/  FADD.FTZ R3, R57, R0 ;  /* 0x0000000039037221 */ /* 0x001fe20000010000 */
[----:B-1----:R-:W-:-:S03]  /*4820*/  F2FP.SATFINITE.E4M3.F32.PACK_AB_MERGE_C R4, R48, R57, RZ ;  /* 0x000000393004723e */ /* 0x002fc600048070ff */
[----:B------:R-:W-:Y:S01]  /*4830*/  FADD.FTZ R3, R48, R3 ;  /* 0x0000000330037221 */ /* 0x000fe20000010000 */
[----:B------:R-:W-:Y:S01]  /*4840*/  F2FP.SATFINITE.E4M3.F32.PACK_AB_MERGE_C R155, R32, R113, R4 ;  /* 0x00000071209b723e */ /* 0x000fe20004807004 */
[----:B------:R-:W-:Y:S01]  /*4850*/  FADD.FTZ R4, R26, R13 ;  /* 0x0000000d1a047221 */ /* 0x000fe20000010000 */
[----:B------:R-:W-:Y:S06]  /*4860*/  @!P6 BRA `(.L_x_1072) ;  /* 0x000000000048e947 */ /* 0x000fec0003800000 */
[C---:B------:R-:W-:Y:S01]  /*4870*/  ISETP.GT.AND P1, PT, R23.reuse, RZ, PT ;  /* 0x000000ff1700720c */ /* 0x040fe20003f24270 */
[----:B------:R-:W-:-:S12]  /*4880*/  VIADD R13, R23, 0xffffffff ;  /* 0xffffffff170d7836 */ /* 0x000fd80000000000 */
[----:B------:R-:W-:Y:S05]  /*4890*/  @P1 BRA `(.L_x_1073) ;  /* 0x0000000000201947 */ /* 0x000fea0003800000 */
[----:B------:R-:W0:Y:S01]  /*48a0*/  LDC R14, c[0x0][0x9e4] ;  /* 0x00027900ff0e7b82 */ /* 0x000e220000000800 */
[----:B------:R-:W-:Y:S01]  /*48b0*/  IMAD.MOV R13, RZ, RZ, -R23 ;  /* 0x000000ffff0d7224 */ /* 0x000fe200078e0a17 */
[----:B0-----:R-:W-:-:S13]  /*48c0*/  ISETP.NE.AND P1, PT, R14, 0x1, PT ;  /* 0x000000010e00780c */ /* 0x001fda0003f25270 */
[----:B------:R-:W0:Y:S02]  /*48d0*/  @P1 LDC.64 R20, c[0x0][0x9e8] ;  /* 0x00027a00ff141b82 */ /* 0x000e240000000a00 */
[----:B0-----:R-:W-:-:S05]  /*48e0*/  @P1 IMAD.HI.U32 R0, R13, R20, RZ ;  /* 0x000000140d001227 */ /* 0x001fca00078e00ff */
[----:B------:R-:W-:-:S04]  /*48f0*/  @P1 SHF.R.U32.HI R13, RZ, R21, R0 ;  /* 0x00000015ff0d1219 */ /* 0x000fc80000011600 */
[----:B------:R-:W-:Y:S01]  /*4900*/  LOP3.LUT R13, RZ, R13, RZ, 0x33, !PT ;  /* 0x0000000dff0d7212 */ /* 0x000fe200078e33ff */
[----:B------:R-:W-:Y:S06]  /*4910*/  BRA `(.L_x_1074) ;  /* 0x0000000000147947 */ /* 0x000fec0003800000 */
.L_x_1073:
[----:B------:R-:W0:Y:S02]  /*4920*/  LDC R14, c[0x0][0x9e4] ;  /* 0x00027900ff0e7b82 */ /* 0x000e240000000800 */
[----:B0-----:R-:W-:-:S13]  /*4930*/  ISETP.NE.AND P1, PT, R14, 0x1, PT ;  /* 0x000000010e00780c */ /* 0x001fda0003f25270 */
[----:B------:R-:W0:Y:S02]  /*4940*/  @P1 LDC.64 R20, c[0x0][0x9e8] ;  /* 0x00027a00ff141b82 */ /* 0x000e240000000a00 */
[----:B0-----:R-:W-:-:S05]  /*4950*/  @P1 IMAD.HI.U32 R0, R13, R20, RZ ;  /* 0x000000140d001227 */ /* 0x001fca00078e00ff */
[----:B------:R-:W-:-:S07]  /*4960*/  @P1 SHF.R.U32.HI R13, RZ, R21, R0 ;  /* 0x00000015ff0d1219 */ /* 0x000fce0000011600 */
.L_x_1074:
[----:B------:R-:W-:-:S05]  /*4970*/  IMAD R13, R13, R14, R14 ;  /* 0x0000000e0d0d7224 */ /* 0x000fca00078e020e */
[----:B------:R-:W-:-:S07]  /*4980*/  VIMNMX R12, R12, R13, PT ;  /* 0x0000000d0c0c7248 */ /* 0x000fce0003fe0100 */
.L_x_1072:
[----:B------:R-:W-:Y:S01]  /*4990*/  SHF.R.S32.HI R13, RZ, 0x1f, R12 ;  /* 0x0000001fff0d7819 */ /* 0x000fe2000001140c */
[----:B------:R-:W0:Y:S01]  /*49a0*/  S2UR UR7, SR_CgaCtaId ;  /* 0x00000000000779c3 */ /* 0x000e220000008800 */
[----:B------:R-:W-:Y:S01]  /*49b0*/  UMOV UR4, URZ ;  /* 0x0000003f00047c82 */ /* 0x000fe20008000000 */
[----:B------:R-:W-:Y:S01]  /*49c0*/  IMAD.MOV.U32 R0, RZ, RZ, RZ ;  /* 0x000000ffff007224 */ /* 0x000fe200078e00ff */
[----:B------:R-:W-:Y:S02]  /*49d0*/  LEA.HI R13, R13, R12, RZ, 0x7 ;  /* 0x0000000c0d0d7211 */ /* 0x000fe400078f38ff */
[----:B------:R-:W-:Y:S02]  /*49e0*/  CS2R R88, SRZ ;  /* 0x0000000000587805 */ /* 0x000fe4000001ff00 */
[----:B------:R-:W-:Y:S02]  /*49f0*/  CS2R R90, SRZ ;  /* 0x00000000005a7805 */ /* 0x000fe4000001ff00 */
[----:B------:R-:W-:-:S02]  /*4a00*/  CS2R R92, SRZ ;  /* 0x00000000005c7805 */ /* 0x000fc4000001ff00 */
[----:B------:R-:W-:Y:S02]  /*4a10*/  SHF.R.S32.HI R13, RZ, 0x7, R13 ;  /* 0x00000007ff0d7819 */ /* 0x000fe4000001140d */
[----:B------:R-:W-:Y:S02]  /*4a20*/  CS2R R94, SRZ ;  /* 0x00000000005e7805 */ /* 0x000fe4000001ff00 */
[----:B------:R-:W-:Y:S02]  /*4a30*/  CS2R R96, SRZ ;  /* 0x0000000000607805 */ /* 0x000fe4000001ff00 */
[----:B------:R-:W-:Y:S02]  /*4a40*/  CS2R R98, SRZ ;  /* 0x0000000000627805 */ /* 0x000fe4000001ff00 */
[----:B------:R-:W-:Y:S02]  /*4a50*/  VIMNMX R14, R18, R13, !PT ;  /* 0x0000000d120e7248 */ /* 0x000fe40007fe0100 */
[----:B------:R-:W-:-:S02]  /*4a60*/  CS2R R100, SRZ ;  /* 0x0000000000647805 */ /* 0x000fc4000001ff00 */
[----:B------:R-:W-:Y:S02]  /*4a70*/  CS2R R102, SRZ ;  /* 0x0000000000667805 */ /* 0x000fe4000001ff00 */
[----:B------:R-:W-:Y:S02]  /*4a80*/  CS2R R104, SRZ ;  /* 0x0000000000687805 */ /* 0x000fe4000001ff00 */
[----:B------:R-:W-:Y:S02]  /*4a90*/  ISETP.GE.AND P1, PT, R15, R14, PT ;  /* 0x0000000e0f00720c */ /* 0x000fe40003f26270 */
        /* <DEDUP_REMOVED lines=23> */
[----:B0-----:R-:W-:Y:S06]  /*4c10*/  @!P1 BRA `(.L_x_1075) ;  /* 0x0000003000509947 */ /* 0x001fec0003800000 */
[----:B------:R-:W-:Y:S01]  /*4c20*/  IMAD.MOV.U32 R13, RZ, RZ, R11 ;  /* 0x000000ffff0d7224 */ /* 0x000fe200078e000b */
[----:B------:R-:W-:Y:S01]  /*4c30*/  CS2R R150, SRZ ;  /* 0x0000000000967805 */ /* 0x000fe2000001ff00 */
[----:B------:R-:W-:Y:S01]  /*4c40*/  IMAD.MOV.U32 R12, RZ, RZ, R9 ;  /* 0x000000ffff0c7224 */ /* 0x000fe200078e0009 */
        /* <DEDUP_REMOVED lines=33> */
[----:B------:R-:W-:Y:S01]  /*4e60*/  ULDC UR34, c[0x0][0x9e4] ;  /* 0x0002790000227ab9 */ /* 0x000fe20000000800 */
[----:B------:R-:W-:Y:S01]  /*4e70*/  ULDC UR33, c[0x0][0x2f0] ;  /* 0x0000bc0000217ab9 */ /* 0x000fe20000000800 */
[----:B------:R-:W-:-:S05]  /*4e80*/  ULDC UR35, c[0x0][0x9e0] ;  /* 0x0002780000237ab9 */ /* 0x000fca0000000800 */
.L_x_1094:
[----:B------:R-:W-:Y:S01]  /*4e90*/  ISETP.NE.AND P2, PT, RZ, UR37, PT ;  /* 0x00000025ff007c0c */ /* 0x000fe2000bf45270 */
[----:B------:R-:W-:-:S04]  /*4ea0*/  UISETP.NE.AND UP0, UPT, UR32, 0x1, UPT ;  /* 0x000000012000788c */ /* 0x000fc8000bf05270 */
[----:B------:R-:W-:-:S06]  /*4eb0*/  USEL UR4, URZ, 0x1, UP0 ;  /* 0x000000013f047887 */ /* 0x000fcc0008000000 */
[----:B------:R-:W-:Y:S02]  /*4ec0*/  LOP3.LUT R0, R20, UR4, RZ, 0x3c, !PT ;  /* 0x0000000414007c12 */ /* 0x000fe4000f8e3cff */
[----:B------:R-:W-:Y:S05]  /*4ed0*/  @P2 BRA `(.L_x_1076) ;  /* 0x0000000000342947 */ /* 0x000fea0003800000 */
[----:B------:R-:W-:Y:S05]  /*4ee0*/  @!P0 BRA `(.L_x_1077) ;  /* 0x0000000000048947 */ /* 0x000fea0003800000 */
[----:B------:R-:W-:Y:S01]  /*4ef0*/  BPT.TRAP 0x1 ;  /* 0x000000040000795c */ /* 0x000fe20000300000 */
.L_x_1077:
[----:B------:R-:W-:Y:S01]  /*4f00*/  UIADD3 UR4, UR32, 0x1, URZ ;  /* 0x0000000120047890 */ /* 0x000fe2000fffe03f */
[----:B------:R-:W-:-:S03]  /*4f10*/  SHF.L.U32 R9, R0, 0x1f, RZ ;  /* 0x0000001f00097819 */ /* 0x000fc600000006ff */
[----:B------:R-:W-:-:S04]  /*4f20*/  UISETP.NE.AND UP0, UPT, UR4, 0x2, UPT ;  /* 0x000000020400788c */ /* 0x000fc8000bf05270 */
[----:B------:R-:W-:-:S04]  /*4f30*/  USEL UR4, UR4, URZ, UP0 ;  /* 0x0000003f04047287 */ /* 0x000fc80008000000 */
[----:B------:R-:W-:-:S09]  /*4f40*/  ULEA UR4, UR4, UR36, 0x3 ;  /* 0x0000002404047291 */ /* 0x000fd2000f8e183f */
[----:B------:R0:W1:Y:S01]  /*4f50*/  SYNCS.PHASECHK.TRANS64.TRYWAIT P1, [UR4+0x22830], R9 ;  /* 0x02283009ff0075a7 */ /* 0x0000620008020144 */
[----:B------:R-:W-:Y:S05]  /*4f60*/  @!P0 BRA `(.L_x_1078) ;  /* 0x0000000000048947 */ /* 0x000fea0003800000 */
[----:B------:R-:W-:Y:S01]  /*4f70*/  BPT.TRAP 0x1 ;  /* 0x000000040000795c */ /* 0x000fe20000300000 */
.L_x_1078:
[----:B-1----:R-:W-:Y:S05]  /*4f80*/  @P1 BRA `(.L_x_1076) ;  /* 0x0000000000081947 */ /* 0x002fea0003800000 */
[----:B------:R-:W1:Y:S02]  /*4f90*/  SYNCS.PHASECHK.TRANS64.TRYWAIT P1, [UR4+0x22830], R9 ;  /* 0x02283009ff0075a7 */ /* 0x000e640008020144 */
[----:B-1----:R-:W-:Y:S05]  /*4fa0*/  @!P1 BRA `(.L_x_1079) ;  /* 0x000000f000e89947 */ /* 0x002fea0003800000 */
.L_x_1076:
[----:B01----:R-:W-:Y:S01]  /*4fb0*/  VIADD R9, R19, 0x8 ;  /* 0x0000000813097836 */ /* 0x003fe20000000000 */
[----:B------:R-:W-:Y:S01]  /*4fc0*/  UIADD3 UR4, UR32, 0x1, URZ ;  /* 0x0000000120047890 */ /* 0x000fe2000fffe03f */
[----:B------:R-:W-:Y:S01]  /*4fd0*/  R2UR UR28, R6 ;  /* 0x00000000061c72ca */ /* 0x000fe200000e0000 */
[----:B------:R-:W-:Y:S01]  /*4fe0*/  UMOV UR31, 0x80000020 ;  /* 0x80000020001f7882 */ /* 0x000fe20000000000 */
[----:B------:R-:W-:Y:S01]  /*4ff0*/  R2UR UR29, R7 ;  /* 0x00000000071d72ca */ /* 0x000fe200000e0000 */
[----:B------:R0:W-:Y:S01]  /*5000*/  BAR.SYNC.DEFER_BLOCKING R9, 0x100 ;  /* 0x000400090000751d */ /* 0x0001e20000010000 */
[----:B------:R-:W-:-:S04]  /*5010*/  UISETP.NE.AND UP0, UPT, UR4, 0x2, UPT ;  /* 0x000000020400788c */ /* 0x000fc8000bf05270 */
[----:B------:R-:W-:Y:S01]  /*5020*/  USEL UR4, UR4, URZ, UP0 ;  /* 0x0000003f04047287 */ /* 0x000fe20008000000 */
[----:B------:R-:W-:Y:S01]  /*5030*/  UMOV UR11, 0x80000020 ;  /* 0x80000020000b7882 */ /* 0x000fe20000000000 */
[----:B------:R-:W-:Y:S02]  /*5040*/  UMOV UR15, 0x80000020 ;  /* 0x80000020000f7882 */ /* 0x000fe40000000000 */
[----:B------:R-:W-:Y:S01]  /*5050*/  UIMAD UR30, UR4, 0x600, UR6 ;  /* 0x00000600041e78a4 */ /* 0x000fe2000f8e0206 */
[----:B------:R-:W-:Y:S01]  /*5060*/  UMOV UR19, 0x80000020 ;  /* 0x8000002000137882 */ /* 0x000fe20000000000 */
[----:B------:R-:W-:Y:S02]  /*5070*/  UMOV UR23, 0x80000020 ;  /* 0x8000002000177882 */ /* 0x000fe40000000000 */
[----:B------:R-:W-:Y:S02]  /*5080*/  UIADD3 UR10, UR30, 0x2, URZ ;  /* 0x000000021e0a7890 */ /* 0x000fe4000fffe03f */
[----:B------:R-:W-:-:S02]  /*5090*/  UIADD3 UR14, UR30, 0x200, URZ ;  /* 0x000002001e0e7890 */ /* 0x000fc4000fffe03f */
[----:B------:R-:W-:Y:S02]  /*50a0*/  UIADD3 UR18, UR30, 0x202, URZ ;  /* 0x000002021e127890 */ /* 0x000fe4000fffe03f */
[----:B------:R-:W-:Y:S02]  /*50b0*/  UIADD3 UR22, UR30, 0x400, URZ ;  /* 0x000004001e167890 */ /* 0x000fe4000fffe03f */
[----:B------:R-:W-:Y:S01]  /*50c0*/  UIADD3 UR26, UR30, 0x402, URZ ;  /* 0x000004021e1a7890 */ /* 0x000fe2000fffe03f */
[----:B------:R-:W-:Y:S01]  /*50d0*/  UMOV UR27, 0x80000020 ;  /* 0x80000020001b7882 */ /* 0x000fe20000000000 */
[----:B------:R-:W-:-:S06]  /*50e0*/  WARPGROUP.ARRIVE ;  /* 0x00000000000079c5 */ /* 0x000fcc0000000000 */
[----:B------:R-:W-:Y:S03]  /*50f0*/  QGMMA.64x128x32.F32.E4M3.E4M3 R24, gdesc[UR28], RZ, !UPT, gsb0 ;  /* 0x01e000001c1879f3 */ /* 0x000fe6000c0008ff */
        /* <DEDUP_REMOVED lines=16> */
[----:B0-----:R-:W-:Y:S05]  /*5200*/  @P2 BRA `(.L_x_1080) ;  /* 0x0000000000282947 */ /* 0x001fea0003800000 */
[----:B------:R-:W-:Y:S05]  /*5210*/  @!P0 BRA `(.L_x_1081) ;  /* 0x0000000000048947 */ /* 0x000fea0003800000 */
[----:B------:R-:W-:Y:S01]  /*5220*/  BPT.TRAP 0x1 ;  /* 0x000000040000795c */ /* 0x000fe20000300000 */
.L_x_1081:
[----:B------:R-:W-:Y:S01]  /*5230*/  ULEA UR10, UR32, UR36, 0x3 ;  /* 0x00000024200a7291 */ /* 0x000fe2000f8e183f */
[----:B------:R-:W-:-:S08]  /*5240*/  SHF.L.U32 R9, R20, 0x1f, RZ ;  /* 0x0000001f14097819 */ /* 0x000fd000000006ff */
[----:B------:R0:W1:Y:S01]  /*5250*/  SYNCS.PHASECHK.TRANS64.TRYWAIT P1, [UR10+0x22850], R9 ;  /* 0x02285009ff0075a7 */ /* 0x000062000802014a */
[----:B------:R-:W-:Y:S05]  /*5260*/  @!P0 BRA `(.L_x_1082) ;  /* 0x0000000000048947 */ /* 0x000fea0003800000 */
[----:B------:R-:W-:Y:S01]  /*5270*/  BPT.TRAP 0x1 ;  /* 0x000000040000795c */ /* 0x000fe20000300000 */
.L_x_1082:
[----:B-1----:R-:W-:Y:S05]  /*5280*/  @P1 BRA `(.L_x_1080) ;  /* 0x0000000000081947 */ /* 0x002fea0003800000 */
[----:B------:R-:W1:Y:S02]  /*5290*/  SYNCS.PHASECHK.TRANS64.TRYWAIT P1, [UR10+0x22850], R9 ;  /* 0x02285009ff0075a7 */ /* 0x000e64000802014a */
[----:B-1----:R-:W-:Y:S05]  /*52a0*/  @!P1 BRA `(.L_x_1083) ;  /* 0x000000f000409947 */ /* 0x002fea0003800000 */
.L_x_1080:
[----:B------:R-:W-:Y:S01]  /*52b0*/  UIADD3 UR10, UR36, 0x400, URZ ;  /* 0x00000400240a7890 */ /* 0x000fe2000fffe03f */
[----:B------:R-:W-:Y:S01]  /*52c0*/  WARPGROUP.ARRIVE ;  /* 0x00000000000079c5 */ /* 0x000fe20000000000 */
[----:B------:R-:W-:Y:S01]  /*52d0*/  UMOV UR11, 0x40000040 ;  /* 0x40000040000b7882 */ /* 0x000fe20000000000 */
[----:B01----:R-:W-:Y:S01]  /*52e0*/  IADD3 R9, -R19, 0xb, RZ ;  /* 0x0000000b13097810 */ /* 0x003fe20007ffe1ff */
[----:B------:R-:W-:-:S04]  /*52f0*/  USHF.R.U32.HI UR10, URZ, 0x4, UR10 ;  /* 0x000000043f0a7899 */ /* 0x000fc8000801160a */
[----:B------:R-:W-:-:S04]  /*5300*/  ULOP3.LUT UR10, UR10, 0x3fff, URZ, 0xc0, !UPT ;  /* 0x00003fff0a0a7892 */ /* 0x000fc8000f8ec03f */
[----:B------:R-:W-:-:S04]  /*5310*/  ULOP3.LUT UR10, UR10, 0x10000, URZ, 0xfc, !UPT ;  /* 0x000100000a0a7892 */ /* 0x000fc8000f8efc3f */
[----:B------:R-:W-:-:S07]  /*5320*/  ULEA UR14, UR32, UR10, 0xa ;  /* 0x0000000a200e7291 */ /* 0x000fce000f8e503f */
        /* <DEDUP_REMOVED lines=21> */
.L_x_1084:
[----:B0-----:R-:W2:Y:S01]  /*5480*/  LDL R9, [R1] ;  /* 0x0000000001097983 */ /* 0x001ea20000100800 */
[----:B------:R-:W-:Y:S01]  /*5490*/  ISETP.NE.AND P1, PT, R22, 0x1, PT ;  /* 0x000000011600780c */ /* 0x000fe20003f25270 */
[----:B------:R-:W0:Y:S01]  /*54a0*/  LDC R10, c[0x0][0x288] ;  /* 0x0000a200ff0a7b82 */ /* 0x000e220000000800 */
[----:B------:R-:W-:Y:S01]  /*54b0*/  IMAD.SHL.U32 R160, R15, 0x80, RZ ;  /* 0x000000800fa07824 */ /* 0x000fe200078e00ff */
[----:B------:R-:W-:-:S04]  /*54c0*/  ULEA UR10, UR4, UR36, 0x3 ;  /* 0x00000024040a7291 */ /* 0x000fc8000f8e183f */
[----:B------:R-:W-:-:S04]  /*54d0*/  UIADD3 UR10, UR10, 0x22840, URZ ;  /* 0x000228400a0a7890 */ /* 0x000fc8000fffe03f */
[----:B------:R-:W-:Y:S02]  /*54e0*/  UPRMT UR10, UR7, 0x654, UR10 ;  /* 0x00000654070a7896 */ /* 0x000fe4000800000a */
[----:B------:R-:W1:Y:S07]  /*54f0*/  @P1 LDC R20, c[0x0][0x450] ;  /* 0x00011400ff141b82 */ /* 0x000e6e0000000800 */
[----:B------:R-:W-:Y:S01]  /*5500*/  SYNCS.ARRIVE.TRANS64.RED.A1T0 RZ, [UR10], RZ ;  /* 0x000000ffffff79a7 */ /* 0x000fe2000810040a */
[----:B--2---:R-:W-:-:S02]  /*5510*/  LOP3.LUT P5, RZ, R9, 0x1, RZ, 0xc0, !PT ;  /* 0x0000000109ff7812 */ /* 0x004fc400078ac0ff */
[----:B------:R-:W2:Y:S02]  /*5520*/  @P1 LDC R9, c[0x0][0x44c] ;  /* 0x00011300ff091b82 */ /* 0x000ea40000000800 */
[----:B--2---:R-:W-:-:S04]  /*5530*/  @P1 IMAD.HI.U32 R11, R8, R9, RZ ;  /* 0x00000009080b1227 */ /* 0x004fc800078e00ff */
[----:B------:R-:W-:Y:S01]  /*5540*/  IMAD.MOV.U32 R9, RZ, RZ, R8 ;  /* 0x000000ffff097224 */ /* 0x000fe200078e0008 */
[----:B-1----:R-:W-:Y:S02]  /*5550*/  @P1 SHF.R.U32.HI R9, RZ, R20, R11 ;  /* 0x00000014ff091219 */ /* 0x002fe4000001160b */
[----:B------:R-:W-:-:S03]  /*5560*/  IADD3 R20, -R160, 0x1, RZ ;  /* 0x00000001a0147810 */ /* 0x000fc60007ffe1ff */
[----:B------:R-:W1:Y:S02]  /*5570*/  SHFL.IDX PT, R21, R9, RZ, 0x1c1f ;  /* 0x001c1fff09157589 */ /* 0x000e6400000e0000 */
[----:B------:R-:W-:-:S04]  /*5580*/  IMAD R11, R5, -0x2, R20 ;  /* 0xfffffffe050b7824 */ /* 0x000fc800078e0214 */
[----:B------:R-:W-:-:S04]  /*5590*/  IMAD R11, R16, UR33, R11 ;  /* 0x00000021100b7c24 */ /* 0x000fc8000f8e020b */
[----:B0-----:R-:W-:-:S04]  /*55a0*/  IMAD.IADD R11, R11, 0x1, -R10 ;  /* 0x000000010b0b7824 */ /* 0x001fc800078e0a0a */
[C---:B------:R-:W-:Y:S02]  /*55b0*/  VIADD R162, R11.reuse, UR35 ;  /* 0x000000230ba27c36 */ /* 0x040fe40008000000 */
[----:B------:R-:W-:Y:S02]  /*55c0*/  VIADD R164, R11, UR5 ;  /* 0x000000050ba47c36 */ /* 0x000fe40008000000 */
[--C-:B-1----:R-:W-:Y:S02]  /*55d0*/  IMAD.IADD R156, R162, 0x1, R21.reuse ;  /* 0x00000001a29c7824 */ /* 0x102fe400078e0215 */
[----:B------:R-:W-:Y:S01]  /*55e0*/  IMAD.IADD R158, R164, 0x1, R21 ;  /* 0x00000001a49e7824 */ /* 0x000fe200078e0215 */
[----:B------:R-:W-:Y:S06]  /*55f0*/  @!P5 BRA `(.L_x_1085) ;  /* 0x00000000005cd947 */ /* 0x000fec0003800000 */
[----:B------:R-:W-:Y:S01]  /*5600*/  IMAD R11, R16, UR33, R21 ;  /* 0x00000021100b7c24 */ /* 0x000fe2000f8e0215 */
[----:B------:R-:W-:Y:S03]  /*5610*/  BSSY B0, `(.L_x_1086) ;  /* 0x0000011000007945 */ /* 0x000fe60003800000 */
[----:B------:R-:W-:-:S05]  /*5620*/  IMAD.IADD R11, R11, 0x1, -R10 ;  /* 0x000000010b0b7824 */ /* 0x000fca00078e0a0a */
[----:B------:R-:W-:-:S13]  /*5630*/  ISETP.GT.AND P1, PT, R11, -0x1, PT ;  /* 0xffffffff0b00780c */ /* 0x000fda0003f24270 */
[----:B------:R-:W-:Y:S05]  /*5640*/  @P1 BRA `(.L_x_1087) ;  /* 0x0000000000201947 */ /* 0x000fea0003800000 */
[----:B------:R-:W-:Y:S01]  /*5650*/  IMAD.U32 R21, RZ, RZ, UR34 ;  /* 0x00000022ff157e24 */ /* 0x000fe2000f8e00ff */
[----:B------:R-:W-:-:S04]  /*5660*/  LOP3.LUT R11, RZ, R11, RZ, 0x33, !PT ;  /* 0x0000000bff0b7212 */ /* 0x000fc800078e33ff */
[----:B------:R-:W-:-:S13]  /*5670*/  ISETP.NE.AND P1, PT, R21, 0x1, PT ;  /* 0x000000011500780c */ /* 0x000fda0003f25270 */
[----:B------:R-:W0:Y:S02]  /*5680*/  @P1 LDC.64 R152, c[0x0][0x9e8] ;  /* 0x00027a00ff981b82 */ /* 0x000e240000000a00 */
[----:B0-----:R-:W-:-:S05]  /*5690*/  @P1 IMAD.HI.U32 R20, R11, R152, RZ ;  /* 0x000000980b141227 */ /* 0x001fca00078e00ff */
[----:B------:R-:W-:-:S04]  /*56a0*/  @P1 SHF.R.U32.HI R11, RZ, R153, R20 ;  /* 0x00000099ff0b1219 */ /* 0x000fc80000011614 */
[----:B------:R-:W-:Y:S01]  /*56b0*/  LOP3.LUT R11, RZ, R11, RZ, 0x33, !PT ;  /* 0x0000000bff0b7212 */ /* 0x000fe200078e33ff */
[----:B------:R-:W-:Y:S06]  /*56c0*/  BRA `(.L_x_1088) ;  /* 0x0000000000147947 */ /* 0x000fec0003800000 */
.L_x_1087:
[----:B------:R-:W-:-:S05]  /*56d0*/  IMAD.U32 R21, RZ, RZ, UR34 ;  /* 0x00000022ff157e24 */ /* 0x000fca000f8e00ff */
[----:B------:R-:W-:-:S13]  /*56e0*/  ISETP.NE.AND P1, PT, R21, 0x1, PT ;  /* 0x000000011500780c */ /* 0x000fda0003f25270 */
[----:B------:R-:W0:Y:S02]  /*56f0*/  @P1 LDC.64 R152, c[0x0][0x9e8] ;  /* 0x00027a00ff981b82 */ /* 0x000e240000000a00 */
[----:B0-----:R-:W-:-:S05]  /*5700*/  @P1 IMAD.HI.U32 R20, R11, R152, RZ ;  /* 0x000000980b141227 */ /* 0x001fca00078e00ff */
[----:B------:R-:W-:-:S07]  /*5710*/  @P1 SHF.R.U32.HI R11, RZ, R153, R20 ;  /* 0x00000099ff0b1219 */ /* 0x000fce0000011614 */
.L_x_1088:
[----:B------:R-:W-:Y:S05]  /*5720*/  BSYNC B0 ;  /* 0x0000000000007941 */ /* 0x000fea0003800000 */
.L_x_1086:
[----:B------:R-:W-:-:S04]  /*5730*/  IMAD R20, R11, R21, -R160 ;  /* 0x000000150b147224 */ /* 0x000fc800078e0aa0 */
[----:B------:R-:W-:-:S05]  /*5740*/  IMAD R11, R5, -0x2, R20 ;  /* 0xfffffffe050b7824 */ /* 0x000fca00078e0214 */
[----:B------:R-:W-:Y:S02]  /*5750*/  VIADDMNMX R156, R11, R21, R156, PT ;  /* 0x000000150b9c7246 */ /* 0x000fe4000380019c */
[----:B------:R-:W-:-:S07]  /*5760*/  VIMNMX R158, R158, R11, !PT ;  /* 0x0000000b9e9e7248 */ /* 0x000fce0007fe0100 */
.L_x_1085:
[----:B------:R-:W-:Y:S01]  /*5770*/  ISETP.GT.AND P1, PT, R15, -0x1, PT ;  /* 0xffffffff0f00780c */ /* 0x000fe20003f24270 */
[----:B------:R-:W0:Y:S03]  /*5780*/  SHFL.IDX PT, R9, R9, 0x1, 0x1c1f ;  /* 0x003c1f0009097f89 */ /* 0x000e2600000e0000 */
[C---:B------:R-:W-:Y:S02]  /*5790*/  ISETP.GT.AND P3, PT, R158.reuse, RZ, P1 ;  /* 0x000000ff9e00720c */ /* 0x040fe40000f64270 */
[----:B------:R-:W-:Y:S02]  /*57a0*/  ISETP.GT.AND P4, PT, R158, 0x1, P1 ;  /* 0x000000019e00780c */ /* 0x000fe40000f84270 */
[C---:B------:R-:W-:Y:S02]  /*57b0*/  ISETP.LT.OR P3, PT, R156.reuse, 0x1, P3 ;  /* 0x000000019c00780c */ /* 0x040fe40001f61670 */
[----:B------:R-:W-:-:S02]  /*57c0*/  ISETP.LT.OR P4, PT, R156, 0x2, P4 ;  /* 0x000000029c00780c */ /* 0x000fc40002781670 */
[----:B------:R-:W-:Y:S02]  /*57d0*/  FSEL R21, R24, -INF , !P3 ;  /* 0xff80000018157808 */ /* 0x000fe40005800000 */
[----:B------:R-:W-:Y:S02]  /*57e0*/  FSEL R20, R25, -INF , !P4 ;  /* 0xff80000019147808 */ /* 0x000fe40006000000 */
[C---:B------:R-:W-:Y:S02]  /*57f0*/  ISETP.GT.AND P2, PT, R158.reuse, 0x8, P1 ;  /* 0x000000089e00780c */ /* 0x040fe40000f44270 */
[C---:B------:R-:W-:Y:S02]  /*5800*/  ISETP.GT.AND P3, PT, R158.reuse, 0x9, P1 ;  /* 0x000000099e00780c */ /* 0x040fe40000f64270 */
[----:B------:R-:W-:Y:S02]  /*5810*/  ISETP.GT.AND P4, PT, R158, 0x10, P1 ;  /* 0x000000109e00780c */ /* 0x000fe40000f84270 */
[----:B------:R-:W-:-:S02]  /*5820*/  ISETP.LT.OR P2, PT, R156, 0x9, P2 ;  /* 0x000000099c00780c */ /* 0x000fc40001741670 */
[C---:B------:R-:W-:Y:S02]  /*5830*/  ISETP.LT.OR P3, PT, R156.reuse, 0xa, P3 ;  /* 0x0000000a9c00780c */ /* 0x040fe40001f61670 */
[----:B------:R-:W-:Y:S02]  /*5840*/  ISETP.LT.OR P4, PT, R156, 0x11, P4 ;  /* 0x000000119c00780c */ /* 0x000fe40002781670 */
[----:B------:R-:W-:Y:S01]  /*5850*/  FSEL R23, R28, -INF , !P2 ;  /* 0xff8000001c177808 */ /* 0x000fe20005000000 */
[--C-:B0-----:R-:W-:Y:S01]  /*5860*/  IMAD.IADD R28, R162, 0x1, R9.reuse ;  /* 0x00000001a21c7824 */ /* 0x101fe200078e0209 */
[----:B------:R-:W-:Y:S02]  /*5870*/  FSEL R24, R29, -INF , !P3 ;  /* 0xff8000001d187808 */ /* 0x000fe40005800000 */
[----:B------:R-:W-:Y:S01]  /*5880*/  FSEL R154, R32, -INF , !P4 ;  /* 0xff800000209a7808 */ /* 0x000fe20006000000 */
[----:B------:R-:W-:Y:S01]  /*5890*/  IMAD.IADD R32, R164, 0x1, R9 ;  /* 0x00000001a4207824 */ /* 0x000fe200078e0209 */
[----:B------:R-:W-:-:S02]  /*58a0*/  ISETP.GT.AND P2, PT, R158, 0x11, P1 ;  /* 0x000000119e00780c */ /* 0x000fc40000f44270 */
[C---:B------:R-:W-:Y:S02]  /*58b0*/  ISETP.GT.AND P3, PT, R158.reuse, 0x18, P1 ;  /* 0x000000189e00780c */ /* 0x040fe40000f64270 */
[----:B------:R-:W-:Y:S02]  /*58c0*/  ISETP.GT.AND P4, PT, R158, 0x19, P1 ;  /* 0x000000199e00780c */ /* 0x000fe40000f84270 */
[C---:B------:R-:W-:Y:S02]  /*58d0*/  ISETP.LT.OR P2, PT, R156.reuse, 0x12, P2 ;  /* 0x000000129c00780c */ /* 0x040fe40001741670 */
[C---:B------:R-:W-:Y:S02]  /*58e0*/  ISETP.LT.OR P3, PT, R156.reuse, 0x19, P3 ;  /* 0x000000199c00780c */ /* 0x040fe40001f61670 */
[----:B------:R-:W-:Y:S02]  /*58f0*/  ISETP.LT.OR P4, PT, R156, 0x1a, P4 ;  /* 0x0000001a9c00780c */ /* 0x000fe40002781670 */
[----:B------:R-:W-:-:S02]  /*5900*/  FSEL R152, R33, -INF , !P2 ;  /* 0xff80000021987808 */ /* 0x000fc40005000000 */
        /* <DEDUP_REMOVED lines=8> */
[----:B------:R-:W-:Y:S02]  /*5990*/  FSEL R173, R40, -INF , !P2 ;  /* 0xff80000028ad7808 */ /* 0x000fe40005000000 */
[----:B------:R-:W-:Y:S02]  /*59a0*/  FSEL R163, R41, -INF , !P3 ;  /* 0xff80000029a37808 */ /* 0x000fe40005800000 */
[----:B------:R-:W-:Y:S02]  /*59b0*/  FSEL R161, R44, -INF , !P4 ;  /* 0xff8000002ca17808 */ /* 0x000fe40006000000 */
        /* <DEDUP_REMOVED lines=62> */
[----:B------:R-:W-:Y:S01]  /*5da0*/  FSEL R85, R85, -INF , !P4 ;  /* 0xff80000055557808 */ /* 0x000fe20006000000 */
        /* <DEDUP_REMOVED lines=14> */
.L_x_1091:
[----:B------:R-:W-:-:S05]  /*5e90*/  IMAD.U32 R44, RZ, RZ, UR34 ;  /* 0x00000022ff2c7e24 */ /* 0x000fca000f8e00ff */
[----:B------:R-:W-:-:S13]  /*5ea0*/  ISETP.NE.AND P2, PT, R44, 0x1, PT ;  /* 0x000000012c00780c */ /* 0x000fda0003f45270 */
[----:B------:R-:W0:Y:S02]  /*5eb0*/  @P2 LDC.64 R164, c[0x0][0x9e8] ;  /* 0x00027a00ffa42b82 */ /* 0x000e240000000a00 */
[----:B0-----:R-:W-:-:S05]  /*5ec0*/  @P2 IMAD.HI.U32 R40, R9, R164, RZ ;  /* 0x000000a409282227 */ /* 0x001fca00078e00ff */
[----:B------:R-:W-:-:S07]  /*5ed0*/  @P2 SHF.R.U32.HI R9, RZ, R165, R40 ;  /* 0x000000a5ff092219 */ /* 0x000fce0000011628 */
.L_x_1092:
[----:B------:R-:W-:Y:S05]  /*5ee0*/  BSYNC B0 ;  /* 0x0000000000007941 */ /* 0x000fea0003800000 */
.L_x_1090:
[----:B------:R-:W-:-:S04]  /*5ef0*/  IMAD R40, R9, R44, -R160 ;  /* 0x0000002c09287224 */ /* 0x000fc800078e0aa0 */
[----:B------:R-:W-:-:S05]  /*5f00*/  IMAD R9, R5, -0x2, R40 ;  /* 0xfffffffe05097824 */ /* 0x000fca00078e0228 */
[----:B------:R-:W-:Y:S02]  /*5f10*/  VIADDMNMX R28, R9, R44, R28, PT ;  /* 0x0000002c091c7246 */ /* 0x000fe4000380011c */
[----:B------:R-:W-:-:S07]  /*5f20*/  VIMNMX R32, R32, R9, !PT ;  /* 0x0000000920207248 */ /* 0x000fce0007fe0100 */
.L_x_1089:
[----:B------:R-:W-:Y:S02]  /*5f30*/  FMNMX.FTZ R9, R21, R12, !PT ;  /* 0x0000000c15097209 */ /* 0x000fe40007810000 */
[----:B------:R-:W-:Y:S02]  /*5f40*/  ISETP.GT.AND P2, PT, R32, 0x9, P1 ;  /* 0x000000092000780c */ /* 0x000fe40000f44270 */
[----:B------:R-:W-:Y:S02]  /*5f50*/  FMNMX.FTZ R40, R20, R9, !PT ;  /* 0x0000000914287209 */ /* 0x000fe40007810000 */
[----:B------:R-:W-:Y:S02]  /*5f60*/  ISETP.LT.OR P2, PT, R28, 0xa, P2 ;  /* 0x0000000a1c00780c */ /* 0x000fe40001741670 */
[----:B------:R-:W-:Y:S02]  /*5f70*/  FMNMX.FTZ R9, R23, R40, !PT ;  /* 0x0000002817097209 */ /* 0x000fe40007810000 */
[----:B------:R-:W-:-:S02]  /*5f80*/  FSEL R31, R31, -INF , !P2 ;  /* 0xff8000001f1f7808 */ /* 0x000fc40005000000 */
[----:B------:R-:W-:Y:S02]  /*5f90*/  FMNMX.FTZ R9, R24, R9, !PT ;  /* 0x0000000918097209 */ /* 0x000fe40007810000 */
[----:B------:R-:W-:Y:S02]  /*5fa0*/  ISETP.GT.AND P2, PT, R32, 0x11, P1 ;  /* 0x000000112000780c */ /* 0x000fe40000f44270 */
[----:B------:R-:W-:Y:S02]  /*5fb0*/  FMNMX.FTZ R9, R154, R9, !PT ;  /* 0x000000099a097209 */ /* 0x000fe40007810000 */
[----:B------:R-:W-:Y:S02]  /*5fc0*/  ISETP.LT.OR P2, PT, R28, 0x12, P2 ;  /* 0x000000121c00780c */ /* 0x000fe40001741670 */
[----:B------:R-:W-:Y:S02]  /*5fd0*/  FMNMX.FTZ R9, R152, R9, !PT ;  /* 0x0000000998097209 */ /* 0x000fe40007810000 */
[----:B------:R-:W-:-:S02]  /*5fe0*/  ISETP.GT.AND P3, PT, R32, 0x1, P1 ;  /* 0x000000012000780c */ /* 0x000fc40000f64270 */
[----:B------:R-:W-:Y:S02]  /*5ff0*/  FMNMX.FTZ R40, R36, R9, !PT ;  /* 0x0000000924287209 */ /* 0x000fe40007810000 */
[----:B------:R-:W-:Y:S02]  /*6000*/  FSEL R35, R35, -INF , !P2 ;  /* 0xff80000023237808 */ /* 0x000fe40005000000 */
[----:B------:R-:W-:Y:S02]  /*6010*/  FMNMX.FTZ R40, R179, R40, !PT ;  /* 0x00000028b3287209 */ /* 0x000fe40007810000 */
[----:B------:R-:W-:Y:S02]  /*6020*/  ISETP.GT.AND P2, PT, R32, 0x19, P1 ;  /* 0x000000192000780c */ /* 0x000fe40000f44270 */
[----:B------:R-:W-:Y:S02]  /*6030*/  FMNMX.FTZ R40, R173, R40, !PT ;  /* 0x00000028ad287209 */ /* 0x000fe40007810000 */
[----:B------:R-:W-:-:S02]  /*6040*/  ISETP.LT.OR P3, PT, R28, 0x2, P3 ;  /* 0x000000021c00780c */ /* 0x000fc40001f61670 */
[----:B------:R-:W-:Y:S02]  /*6050*/  FMNMX.FTZ R40, R163, R40, !PT ;  /* 0x00000028a3287209 */ /* 0x000fe40007810000 */
[----:B------:R-:W-:Y:S02]  /*6060*/  ISETP.LT.OR P2, PT, R28, 0x1a, P2 ;  /* 0x0000001a1c00780c */ /* 0x000fe40001741670 */
[----:B------:R-:W-:Y:S02]  /*6070*/  FMNMX.FTZ R40, R161, R40, !PT ;  /* 0x00000028a1287209 */ /* 0x000fe40007810000 */
[----:B------:R-:W-:Y:S02]  /*6080*/  FSEL R165, R27, -INF , !P3 ;  /* 0xff8000001ba57808 */ /* 0x000fe40005800000 */
        /* <DEDUP_REMOVED lines=17> */
[C---:B------:R-:W-:Y:S02]  /*61a0*/  ISETP.GT.AND P2, PT, R32.reuse, RZ, P1 ;  /* 0x000000ff2000720c */ /* 0x040fe40000f44270 */
[----:B------:R-:W-:Y:S02]  /*61b0*/  FMNMX.FTZ R40, R25, R40, !PT ;  /* 0x0000002819287209 */ /* 0x000fe40007810000 */
[----:B------:R-:W-:-:S02]  /*61c0*/  ISETP.GT.AND P4, PT, R32, 0x8, P1 ;  /* 0x000000082000780c */ /* 0x000fc40000f84270 */
[----:B------:R-:W-:Y:S02]  /*61d0*/  FMNMX.FTZ R40, R65, R40, !PT ;  /* 0x0000002841287209 */ /* 0x000fe40007810000 */
[C---:B------:R-:W-:Y:S02]  /*61e0*/  ISETP.LT.OR P3, PT, R28.reuse, 0x19, P3 ;  /* 0x000000191c00780c */ /* 0x040fe40001f61670 */
[----:B------:R-:W-:Y:S02]  /*61f0*/  FMNMX.FTZ R40, R11, R40, !PT ;  /* 0x000000280b287209 */ /* 0x000fe40007810000 */
[C---:B------:R-:W-:Y:S02]  /*6200*/  ISETP.LT.OR P2, PT, R28.reuse, 0x1, P2 ;  /* 0x000000011c00780c */ /* 0x040fe40001741670 */
[----:B------:R-:W-:Y:S02]  /*6210*/  FMNMX.FTZ R40, R69, R40, !PT ;  /* 0x0000002845287209 */ /* 0x000fe40007810000 */
[----:B------:R-:W-:-:S02]  /*6220*/  ISETP.LT.OR P4, PT, R28, 0x9, P4 ;  /* 0x000000091c00780c */ /* 0x000fc40002781670 */
[----:B------:R-:W-:Y:S02]  /*6230*/  FMNMX.FTZ R40, R29, R40, !PT ;  /* 0x000000281d287209 */ /* 0x000fe40007810000 */
[----:B------:R-:W-:Y:S02]  /*6240*/  FSEL R171, R38, -INF , !P3 ;  /* 0xff80000026ab7808 */ /* 0x000fe40005800000 */
[----:B------:R-:W-:Y:S02]  /*6250*/  FMNMX.FTZ R40, R73, R40, !PT ;  /* 0x0000002849287209 */ /* 0x000fe40007810000 */
[----:B------:R-:W-:Y:S02]  /*6260*/  FSEL R38, R26, -INF , !P2 ;  /* 0xff8000001a267808 */ /* 0x000fe40005000000 */
[----:B------:R-:W-:Y:S02]  /*6270*/  FMNMX.FTZ R40, R33, R40, !PT ;  /* 0x0000002821287209 */ /* 0x000fe40007810000 */
[----:B------:R-:W-:-:S02]  /*6280*/  FSEL R167, R30, -INF , !P4 ;  /* 0xff8000001ea77808 */ /* 0x000fc40006000000 */
[----:B------:R-:W-:Y:S02]  /*6290*/  FMNMX.FTZ R40, R77, R40, !PT ;  /* 0x000000284d287209 */ /* 0x000fe40007810000 */
[----:B------:R-:W-:Y:S02]  /*62a0*/  FMNMX.FTZ R30, R38, R13, !PT ;  /* 0x0000000d261e7209 */ /* 0x000fe40007810000 */
[----:B------:R-:W-:Y:S02]  /*62b0*/  FMNMX.FTZ R40, R37, R40, !PT ;  /* 0x0000002825287209 */ /* 0x000fe40007810000 */
[----:B------:R-:W-:Y:S02]  /*62c0*/  FMNMX.FTZ R30, R165, R30, !PT ;  /* 0x0000001ea51e7209 */ /* 0x000fe40007810000 */
[----:B------:R-:W-:Y:S02]  /*62d0*/  FMNMX.FTZ R40, R81, R40, !PT ;  /* 0x0000002851287209 */ /* 0x000fe40007810000 */
[----:B------:R-:W-:-:S02]  /*62e0*/  ISETP.GT.AND P3, PT, R32, 0x20, P1 ;  /* 0x000000202000780c */ /* 0x000fc40000f64270 */
[----:B------:R-:W-:Y:S02]  /*62f0*/  FMNMX.FTZ R40, R45, R40, !PT ;  /* 0x000000282d287209 */ /* 0x000fe40007810000 */
[----:B------:R-:W-:Y:S02]  /*6300*/  FMNMX.FTZ R30, R167, R30, !PT ;  /* 0x0000001ea71e7209 */ /* 0x000fe40007810000 */
[----:B------:R-:W-:Y:S02]  /*6310*/  FMNMX.FTZ R40, R85, R40, !PT ;  /* 0x0000002855287209 */ /* 0x000fe40007810000 */
[----:B------:R-:W-:Y:S02]  /*6320*/  ISETP.LT.OR P3, PT, R28, 0x21, P3 ;  /* 0x000000211c00780c */ /* 0x000fe40001f61670 */
[----:B------:R-:W-:Y:S01]  /*6330*/  FMNMX.FTZ R34, R31, R30, !PT ;  /* 0x0000001e1f227209 */ /* 0x000fe20007810000 */
[----:B------:R-:W0:Y:S01]  /*6340*/  SHFL.BFLY PT, R9, R40, 0x2, 0x1f ;  /* 0x0c401f0028097f89 */ /* 0x000e2200000e0000 */
[----:B------:R-:W-:-:S02]  /*6350*/  FSEL R175, R42, -INF , !P3 ;  /* 0xff8000002aaf7808 */ /* 0x000fc40005800000 */
[----:B------:R-:W-:Y:S02]  /*6360*/  ISETP.GT.AND P3, PT, R32, 0x28, P1 ;  /* 0x000000282000780c */ /* 0x000fe40000f64270 */
[----:B------:R-:W-:Y:S02]  /*6370*/  FMNMX.FTZ R34, R169, R34, !PT ;  /* 0x00000022a9227209 */ /* 0x000fe40007810000 */
[----:B------:R-:W-:Y:S02]  /*6380*/  ISETP.LT.OR P3, PT, R28, 0x29, P3 ;  /* 0x000000291c00780c */ /* 0x000fe40001f61670 */
[----:B------:R-:W-:Y:S02]  /*6390*/  FMNMX.FTZ R34, R35, R34, !PT ;  /* 0x0000002223227209 */ /* 0x000fe40007810000 */
[----:B------:R-:W-:Y:S02]  /*63a0*/  FSEL R177, R46, -INF , !P3 ;  /* 0xff8000002eb17808 */ /* 0x000fe40005800000 */
[----:B------:R-:W-:-:S02]  /*63b0*/  ISETP.GT.AND P3, PT, R32, 0x29, P1 ;  /* 0x000000292000780c */ /* 0x000fc40000f64270 */
[----:B------:R-:W-:Y:S02]  /*63c0*/  FMNMX.FTZ R34, R171, R34, !PT ;  /* 0x00000022ab227209 */ /* 0x000fe40007810000 */
[----:B------:R-:W-:Y:S02]  /*63d0*/  ISETP.GT.AND P2, PT, R32, 0x30, P1 ;  /* 0x000000302000780c */ /* 0x000fe40000f44270 */
[C---:B------:R-:W-:Y:S02]  /*63e0*/  ISETP.LT.OR P3, PT, R28.reuse, 0x2a, P3 ;  /* 0x0000002a1c00780c */ /* 0x040fe40001f61670 */
[----:B------:R-:W-:Y:S02]  /*63f0*/  ISETP.LT.OR P2, PT, R28, 0x31, P2 ;  /* 0x000000311c00780c */ /* 0x000fe40001741670 */
[----:B------:R-:W-:Y:S02]  /*6400*/  FSEL R181, R47, -INF , !P3 ;  /* 0xff8000002fb57808 */ /* 0x000fe40005800000 */
[----:B0-----:R-:W-:-:S02]  /*6410*/  FMNMX.FTZ R44, R40, R9, !PT ;  /* 0x00000009282c7209 */ /* 0x001fc40007810000 */
[----:B------:R-:W-:Y:S02]  /*6420*/  ISETP.GT.AND P3, PT, R32, 0x31, P1 ;  /* 0x000000312000780c */ /* 0x000fe40000f64270 */
[----:B------:R-:W-:Y:S01]  /*6430*/  FSEL R185, R50, -INF , !P2 ;  /* 0xff80000032b97808 */ /* 0x000fe20005000000 */
[----:B------:R-:W0:Y:S01]  /*6440*/  SHFL.BFLY PT, R9, R44, 0x1, 0x1f ;  /* 0x0c201f002c097f89 */ /* 0x000e2200000e0000 */
[----:B------:R-:W-:Y:S02]  /*6450*/  ISETP.GT.AND P2, PT, R32, 0x38, P1 ;  /* 0x000000382000780c */ /* 0x000fe40000f44270 */
[C---:B------:R-:W-:Y:S02]  /*6460*/  ISETP.LT.OR P3, PT, R28.reuse, 0x32, P3 ;  /* 0x000000321c00780c */ /* 0x040fe40001f61670 */
[----:B------:R-:W-:Y:S02]  /*6470*/  ISETP.LT.OR P2, PT, R28, 0x39, P2 ;  /* 0x000000391c00780c */ /* 0x000fe40001741670 */
[----:B------:R-:W-:-:S02]  /*6480*/  FSEL R51, R51, -INF , !P3 ;  /* 0xff80000033337808 */ /* 0x000fc40005800000 */
[----:B------:R-:W-:Y:S02]  /*6490*/  ISETP.GT.AND P3, PT, R32, 0x39, P1 ;  /* 0x000000392000780c */ /* 0x000fe40000f64270 */
[----:B------:R-:W-:Y:S02]  /*64a0*/  FSEL R187, R54, -INF , !P2 ;  /* 0xff80000036bb7808 */ /* 0x000fe40005000000 */
[----:B------:R-:W-:Y:S02]  /*64b0*/  ISETP.GT.AND P2, PT, R32, 0x40, P1 ;  /* 0x000000402000780c */ /* 0x000fe40000f44270 */
[C---:B------:R-:W-:Y:S02]  /*64c0*/  ISETP.LT.OR P3, PT, R28.reuse, 0x3a, P3 ;  /* 0x0000003a1c00780c */ /* 0x040fe40001f61670 */
[----:B------:R-:W-:Y:S02]  /*64d0*/  ISETP.LT.OR P2, PT, R28, 0x41, P2 ;  /* 0x000000411c00780c */ /* 0x000fe40001741670 */
[----:B0-----:R-:W-:-:S04]  /*64e0*/  FMNMX.FTZ R9, R44, R9, !PT ;  /* 0x000000092c097209 */ /* 0x001fc80007810000 */
[----:B------:R-:W-:Y:S01]  /*64f0*/  FSETP.NEU.FTZ.AND P4, PT, R9, -INF , PT ;  /* 0xff8000000900780b */ /* 0x000fe20003f9d000 */
[----:B------:R-:W-:-:S05]  /*6500*/  FFMA.FTZ R183, R2, R9, -8 ;  /* 0xc100000002b77423 */ /* 0x000fca0000010009 */
[----:B------:R-:W-:-:S05]  /*6510*/  FSEL R183, R183, RZ, P4 ;  /* 0x000000ffb7b77208 */ /* 0x000fca0002000000 */
[C-C-:B------:R-:W-:Y:S01]  /*6520*/  FFMA.FTZ R36, R2.reuse, R36, -R183.reuse ;  /* 0x0000002402247223 */ /* 0x140fe200000108b7 */
[----:B------:R-:W-:-:S01]  /*6530*/  FFMA.FTZ R40, R2, R173, -R183 ;  /* 0x000000ad02287223 */ /* 0x000fc200000108b7 */
[--C-:B------:R-:W-:Y:S01]  /*6540*/  FFMA.FTZ R47, R2, R179, -R183.reuse ;  /* 0x000000b3022f7223 */ /* 0x100fe200000108b7 */
[----:B------:R-:W-:Y:S01]  /*6550*/  FSEL R179, R55, -INF , !P3 ;  /* 0xff80000037b37808 */ /* 0x000fe20005800000 */
[----:B------:R0:W-:Y:S01]  /*6560*/  MUFU.EX2 R30, R36 ;  /* 0x00000024001e7308 */ /* 0x0001e20000000800 */
[----:B------:R-:W-:Y:S01]  /*6570*/  ISETP.GT.AND P3, PT, R32, 0x41, P1 ;  /* 0x000000412000780c */ /* 0x000fe20000f64270 */
[--C-:B------:R-:W-:Y:S01]  /*6580*/  FFMA.FTZ R42, R2, R161, -R183.reuse ;  /* 0x000000a1022a7223 */ /* 0x100fe200000108b7 */
[----:B------:R-:W-:Y:S01]  /*6590*/  FSEL R173, R58, -INF , !P2 ;  /* 0xff8000003aad7808 */ /* 0x000fe20005000000 */
[--C-:B------:R-:W-:Y:S01]  /*65a0*/  FFMA.FTZ R55, R2, R163, -R183.reuse ;  /* 0x000000a302377223 */ /* 0x100fe200000108b7 */
[----:B------:R-:W-:Y:S01]  /*65b0*/  ISETP.GT.AND P2, PT, R32, 0x48, P1 ;  /* 0x000000482000780c */ /* 0x000fe20000f44270 */
[--C-:B------:R-:W-:Y:S01]  /*65c0*/  FFMA.FTZ R44, R2, R157, -R183.reuse ;  /* 0x0000009d022c7223 */ /* 0x100fe200000108b7 */
[----:B------:R-:W-:Y:S01]  /*65d0*/  ISETP.LT.OR P3, PT, R28, 0x42, P3 ;  /* 0x000000421c00780c */ /* 0x000fe20001f61670 */
[C-C-:B------:R-:W-:Y:S01]  /*65e0*/  FFMA.FTZ R46, R2.reuse, R153, -R183.reuse ;  /* 0x00000099022e7223 */ /* 0x140fe200000108b7 */
[----:B0-----:R-:W-:Y:S01]  /*65f0*/  FMNMX.FTZ R36, R39, R34, !PT ;  /* 0x0000002227247209 */ /* 0x001fe20007810000 */
[--C-:B------:R-:W-:Y:S01]  /*6600*/  FFMA.FTZ R48, R2, R49, -R183.reuse ;  /* 0x0000003102307223 */ /* 0x100fe200000108b7 */
[----:B------:R0:W-:Y:S01]  /*6610*/  MUFU.EX2 R34, R40 ;  /* 0x0000002800227308 */ /* 0x0001e20000000800 */
[----:B------:R-:W-:Y:S01]  /*6620*/  ISETP.LT.OR P2, PT, R28, 0x49, P2 ;  /* 0x000000491c00780c */ /* 0x000fe20001741670 */
[C-C-:B------:R-:W-:Y:S01]  /*6630*/  FFMA.FTZ R21, R2.reuse, R21, -R183.reuse ;  /* 0x0000001502157223 */ /* 0x140fe200000108b7 */
[----:B------:R-:W-:Y:S01]  /*6640*/  FMNMX.FTZ R36, R175, R36, !PT ;  /* 0x00000024af247209 */ /* 0x000fe20007810000 */
[C-C-:B------:R-:W-:Y:S01]  /*6650*/  FFMA.FTZ R20, R2.reuse, R20, -R183.reuse ;  /* 0x0000001402147223 */ /* 0x140fe200000108b7 */
[----:B------:R-:W-:Y:S01]  /*6660*/  FSEL R59, R59, -INF , !P3 ;  /* 0xff8000003b3b7808 */ /* 0x000fe20005800000 */
[--C-:B------:R-:W-:Y:S01]  /*6670*/  FFMA.FTZ R23, R2, R23, -R183.reuse ;  /* 0x0000001702177223 */ /* 0x100fe200000108b7 */
[----:B------:R-:W-:Y:S01]  /*6680*/  FMNMX.FTZ R36, R43, R36, !PT ;  /* 0x000000242b247209 */ /* 0x000fe20007810000 */
[----:B------:R-:W-:Y:S01]  /*6690*/  MUFU.EX2 R21, R21 ;  /* 0x0000001500157308 */ /* 0x000fe20000000800 */
[----:B------:R-:W-:Y:S01]  /*66a0*/  ISETP.GT.AND P3, PT, R32, 0x49, P1 ;  /* 0x000000492000780c */ /* 0x000fe20000f64270 */
[C-C-:B------:R-:W-:Y:S01]  /*66b0*/  FFMA.FTZ R24, R2.reuse, R24, -R183.reuse ;  /* 0x0000001802187223 */ /* 0x140fe200000108b7 */
[----:B------:R-:W-:Y:S01]  /*66c0*/  FMNMX.FTZ R36, R177, R36, !PT ;  /* 0x00000024b1247209 */ /* 0x000fe20007810000 */
[--C-:B------:R-:W-:Y:S01]  /*66d0*/  FFMA.FTZ R26, R2, R154, -R183.reuse ;  /* 0x0000009a021a7223 */ /* 0x100fe200000108b7 */
[----:B------:R-:W-:Y:S01]  /*66e0*/  FSEL R163, R62, -INF , !P2 ;  /* 0xff8000003ea37808 */ /* 0x000fe20005000000 */
[--C-:B------:R-:W-:Y:S01]  /*66f0*/  FFMA.FTZ R27, R2, R152, -R183.reuse ;  /* 0x00000098021b7223 */ /* 0x100fe200000108b7 */
[----:B0-----:R-:W-:Y:S01]  /*6700*/  FMNMX.FTZ R40, R181, R36, !PT ;  /* 0x00000024b5287209 */ /* 0x001fe20007810000 */
[----:B------:R-:W-:Y:S01]  /*6710*/  MUFU.EX2 R20, R20 ;  /* 0x0000001400147308 */ /* 0x000fe20000000800 */
[----:B------:R-:W-:Y:S01]  /*6720*/  ISETP.GT.AND P2, PT, R32, 0x50, P1 ;  /* 0x000000502000780c */ /* 0x000fe20000f44270 */
[C-C-:B------:R-:W-:Y:S01]  /*6730*/  FFMA.FTZ R52, R2.reuse, R81, -R183.reuse ;  /* 0x0000005102347223 */ /* 0x140fe200000108b7 */
[----:B------:R-:W-:Y:S01]  /*6740*/  FMNMX.FTZ R40, R185, R40, !PT ;  /* 0x00000028b9287209 */ /* 0x000fe20007810000 */
[--C-:B------:R-:W-:Y:S01]  /*6750*/  FFMA.FTZ R85, R2, R85, -R183.reuse ;  /* 0x0000005502557223 */ /* 0x100fe200000108b7 */
[----:B------:R-:W-:Y:S01]  /*6760*/  ISETP.LT.OR P3, PT, R28, 0x4a, P3 ;  /* 0x0000004a1c00780c */ /* 0x000fe20001f61670 */
[--C-:B------:R-:W-:Y:S01]  /*6770*/  FFMA.FTZ R155, R2, R155, -R183.reuse ;  /* 0x0000009b029b7223 */ /* 0x100fe200000108b7 */
[----:B------:R-:W-:Y:S01]  /*6780*/  FMNMX.FTZ R40, R51, R40, !PT ;  /* 0x0000002833287209 */ /* 0x000fe20007810000 */
[----:B------:R0:W-:Y:S01]  /*6790*/  MUFU.EX2 R36, R42 ;  /* 0x0000002a00247308 */ /* 0x0001e20000000800 */
[----:B------:R-:W-:Y:S01]  /*67a0*/  ISETP.LT.OR P2, PT, R28, 0x51, P2 ;  /* 0x000000511c00780c */ /* 0x000fe20001741670 */
[C-C-:B------:R-:W-:Y:S01]  /*67b0*/  FFMA.FTZ R53, R2.reuse, R53, -R183.reuse ;  /* 0x0000003502357223 */ /* 0x140fe200000108b7 */
[----:B------:R-:W-:Y:S01]  /*67c0*/  FMNMX.FTZ R40, R187, R40, !PT ;  /* 0x00000028bb287209 */ /* 0x000fe20007810000 */
[C-C-:B------:R-:W-:Y:S01]  /*67d0*/  FFMA.FTZ R57, R2.reuse, R57, -R183.reuse ;  /* 0x0000003902397223 */ /* 0x140fe200000108b7 */
[----:B------:R-:W-:Y:S01]  /*67e0*/  FSEL R161, R63, -INF , !P3 ;  /* 0xff8000003fa17808 */ /* 0x000fe20005800000 */
[--C-:B------:R-:W-:Y:S01]  /*67f0*/  FFMA.FTZ R63, R2, R159, -R183.reuse ;  /* 0x0000009f023f7223 */ /* 0x100fe200000108b7 */
[----:B------:R-:W-:Y:S01]  /*6800*/  ISETP.GT.AND P3, PT, R32, 0x51, P1 ;  /* 0x000000512000780c */ /* 0x000fe20000f64270 */
[----:B------:R-:W-:Y:S01]  /*6810*/  MUFU.EX2 R23, R23 ;  /* 0x0000001700177308 */ /* 0x000fe20000000800 */
[----:B0-----:R-:W-:Y:S01]  /*6820*/  FMNMX.FTZ R42, R179, R40, !PT ;  /* 0x00000028b32a7209 */ /* 0x001fe20007810000 */
[--C-:B------:R-:W-:Y:S01]  /*6830*/  FFMA.FTZ R61, R2, R61, -R183.reuse ;  /* 0x0000003d023d7223 */ /* 0x100fe200000108b7 */
[----:B------:R-:W-:Y:S01]  /*6840*/  FSEL R159, R66, -INF , !P2 ;  /* 0xff800000429f7808 */ /* 0x000fe20005000000 */
[C-C-:B------:R-:W-:Y:S01]  /*6850*/  FFMA.FTZ R25, R2.reuse, R25, -R183.reuse ;  /* 0x0000001902197223 */ /* 0x140fe200000108b7 */
[----:B------:R-:W-:Y:S01]  /*6860*/  FMNMX.FTZ R42, R173, R42, !PT ;  /* 0x0000002aad2a7209 */ /* 0x000fe20007810000 */
[--C-:B------:R-:W-:Y:S01]  /*6870*/  FFMA.FTZ R29, R2, R29, -R183.reuse ;  /* 0x0000001d021d7223 */ /* 0x100fe200000108b7 */
[----:B------:R-:W-:Y:S01]  /*6880*/  ISETP.GT.AND P2, PT, R32, 0x58, P1 ;  /* 0x000000582000780c */ /* 0x000fe20000f44270 */
[----:B------:R0:W-:Y:S01]  /*6890*/  MUFU.EX2 R40, R44 ;  /* 0x0000002c00287308 */ /* 0x0001e20000000800 */
[----:B------:R-:W-:Y:S01]  /*68a0*/  FMNMX.FTZ R42, R59, R42, !PT ;  /* 0x0000002a3b2a7209 */ /* 0x000fe20007810000 */
[--C-:B------:R-:W-:Y:S01]  /*68b0*/  FFMA.FTZ R33, R2, R33, -R183.reuse ;  /* 0x0000002102217223 */ /* 0x100fe200000108b7 */
[----:B------:R-:W-:Y:S01]  /*68c0*/  ISETP.LT.OR P3, PT, R28, 0x52, P3 ;  /* 0x000000521c00780c */ /* 0x000fe20001f61670 */
[C-C-:B------:R-:W-:Y:S01]  /*68d0*/  FFMA.FTZ R37, R2.reuse, R37, -R183.reuse ;  /* 0x0000002502257223 */ /* 0x140fe200000108b7 */
[----:B------:R-:W-:Y:S01]  /*68e0*/  FMNMX.FTZ R42, R163, R42, !PT ;  /* 0x0000002aa32a7209 */ /* 0x000fe20007810000 */
[----:B------:R-:W-:Y:S01]  /*68f0*/  FFMA.FTZ R45, R2, R45, -R183 ;  /* 0x0000002d022d7223 */ /* 0x000fe200000108b7 */
[----:B------:R-:W-:Y:S01]  /*6900*/  ISETP.LT.OR P2, PT, R28, 0x59, P2 ;  /* 0x000000591c00780c */ /* 0x000fe20001741670 */
[----:B------:R-:W-:Y:S01]  /*6910*/  MUFU.EX2 R24, R24 ;  /* 0x0000001800187308 */ /* 0x000fe20000000800 */
[----:B------:R-:W-:-:S02]  /*6920*/  FSEL R67, R67, -INF , !P3 ;  /* 0xff80000043437808 */ /* 0x000fc40005800000 */
[----:B0-----:R-:W-:Y:S02]  /*6930*/  FMNMX.FTZ R44, R161, R42, !PT ;  /* 0x0000002aa12c7209 */ /* 0x001fe40007810000 */
[----:B------:R-:W-:Y:S02]  /*6940*/  ISETP.GT.AND P3, PT, R32, 0x59, P1 ;  /* 0x000000592000780c */ /* 0x000fe40000f64270 */
[----:B------:R-:W-:Y:S01]  /*6950*/  FSEL R157, R70, -INF , !P2 ;  /* 0xff800000469d7808 */ /* 0x000fe20005000000 */
[----:B------:R0:W-:Y:S01]  /*6960*/  MUFU.EX2 R42, R46 ;  /* 0x0000002e002a7308 */ /* 0x0001e20000000800 */
[----:B------:R-:W-:Y:S02]  /*6970*/  FMNMX.FTZ R44, R159, R44, !PT ;  /* 0x0000002c9f2c7209 */ /* 0x000fe40007810000 */
[----:B------:R-:W-:Y:S02]  /*6980*/  ISETP.GT.AND P2, PT, R32, 0x60, P1 ;  /* 0x000000602000780c */ /* 0x000fe40000f44270 */
[----:B------:R-:W-:-:S02]  /*6990*/  ISETP.LT.OR P3, PT, R28, 0x5a, P3 ;  /* 0x0000005a1c00780c */ /* 0x000fc40001f61670 */
[----:B------:R-:W-:Y:S01]  /*69a0*/  FMNMX.FTZ R44, R67, R44, !PT ;  /* 0x0000002c432c7209 */ /* 0x000fe20007810000 */
[----:B------:R-:W-:Y:S01]  /*69b0*/  MUFU.EX2 R26, R26 ;  /* 0x0000001a001a7308 */ /* 0x000fe20000000800 */
[----:B------:R-:W-:Y:S02]  /*69c0*/  ISETP.LT.OR P2, PT, R28, 0x61, P2 ;  /* 0x000000611c00780c */ /* 0x000fe40001741670 */
[----:B------:R-:W-:Y:S02]  /*69d0*/  FSEL R71, R71, -INF , !P3 ;  /* 0xff80000047477808 */ /* 0x000fe40005800000 */
[----:B------:R-:W-:Y:S02]  /*69e0*/  ISETP.GT.AND P3, PT, R32, 0x61, P1 ;  /* 0x000000612000780c */ /* 0x000fe40000f64270 */
[----:B------:R-:W-:Y:S01]  /*69f0*/  FMNMX.FTZ R44, R157, R44, !PT ;  /* 0x0000002c9d2c7209 */ /* 0x000fe20007810000 */
[----:B------:R-:W-:Y:S01]  /*6a00*/  MUFU.EX2 R27, R27 ;  /* 0x0000001b001b7308 */ /* 0x000fe20000000800 */
[----:B------:R-:W-:-:S02]  /*6a10*/  FSEL R153, R74, -INF , !P2 ;  /* 0xff8000004a997808 */ /* 0x000fc40005000000 */
[----:B------:R-:W-:Y:S02]  /*6a20*/  ISETP.GT.AND P2, PT, R32, 0x68, P1 ;  /* 0x000000682000780c */ /* 0x000fe40000f44270 */
[C---:B------:R-:W-:Y:S02]  /*6a30*/  ISETP.LT.OR P3, PT, R28.reuse, 0x62, P3 ;  /* 0x000000621c00780c */ /* 0x040fe40001f61670 */
[----:B0-----:R-:W-:Y:S01]  /*6a40*/  FMNMX.FTZ R46, R71, R44, !PT ;  /* 0x0000002c472e7209 */ /* 0x001fe20007810000 */
[----:B------:R-:W-:Y:S01]  /*6a50*/  MUFU.EX2 R47, R47 ;  /* 0x0000002f002f7308 */ /* 0x000fe20000000800 */
[----:B------:R-:W-:Y:S02]  /*6a60*/  ISETP.LT.OR P2, PT, R28, 0x69, P2 ;  /* 0x000000691c00780c */ /* 0x000fe40001741670 */
[----:B------:R-:W-:Y:S02]  /*6a70*/  FSEL R75, R75, -INF , !P3 ;  /* 0xff8000004b4b7808 */ /* 0x000fe40005800000 */
[----:B------:R-:W-:-:S02]  /*6a80*/  ISETP.GT.AND P3, PT, R32, 0x69, P1 ;  /* 0x000000692000780c */ /* 0x000fc40000f64270 */
[----:B------:R-:W-:Y:S01]  /*6a90*/  FMNMX.FTZ R46, R153, R46, !PT ;  /* 0x0000002e992e7209 */ /* 0x000fe20007810000 */
[----:B------:R-:W-:Y:S01]  /*6aa0*/  MUFU.EX2 R55, R55 ;  /* 0x0000003700377308 */ /* 0x000fe20000000800 */
[----:B------:R-:W-:Y:S02]  /*6ab0*/  FSEL R189, R78, -INF , !P2 ;  /* 0xff8000004ebd7808 */ /* 0x000fe40005000000 */
[----:B------:R-:W-:Y:S02]  /*6ac0*/  ISETP.GT.AND P2, PT, R32, 0x70, P1 ;  /* 0x000000702000780c */ /* 0x000fe40000f44270 */
[C---:B------:R-:W-:Y:S02]  /*6ad0*/  ISETP.LT.OR P3, PT, R28.reuse, 0x6a, P3 ;  /* 0x0000006a1c00780c */ /* 0x040fe40001f61670 */
[----:B------:R-:W-:Y:S01]  /*6ae0*/  FMNMX.FTZ R46, R75, R46, !PT ;  /* 0x0000002e4b2e7209 */ /* 0x000fe20007810000 */
[----:B------:R0:W-:Y:S01]  /*6af0*/  MUFU.EX2 R44, R48 ;  /* 0x00000030002c7308 */ /* 0x0001e20000000800 */
[----:B------:R-:W-:-:S02]  /*6b00*/  ISETP.LT.OR P2, PT, R28, 0x71, P2 ;  /* 0x000000711c00780c */ /* 0x000fc40001741670 */
[----:B------:R-:W-:Y:S02]  /*6b10*/  FSEL R79, R79, -INF , !P3 ;  /* 0xff8000004f4f7808 */ /* 0x000fe40005800000 */
[----:B------:R-:W-:Y:S02]  /*6b20*/  ISETP.GT.AND P3, PT, R32, 0x71, P1 ;  /* 0x000000712000780c */ /* 0x000fe40000f64270 */
[----:B------:R-:W-:Y:S01]  /*6b30*/  FMNMX.FTZ R46, R189, R46, !PT ;  /* 0x0000002ebd2e7209 */ /* 0x000fe20007810000 */
[----:B------:R-:W-:Y:S01]  /*6b40*/  MUFU.EX2 R63, R63 ;  /* 0x0000003f003f7308 */ /* 0x000fe20000000800 */
[----:B------:R-:W-:Y:S01]  /*6b50*/  FSEL R49, R82, -INF , !P2 ;  /* 0xff80000052317808 */ /* 0x000fe20005000000 */
[----:B0-----:R-:W-:Y:S01]  /*6b60*/  FFMA.FTZ R48, R2, R73, -R183 ;  /* 0x0000004902307223 */ /* 0x001fe200000108b7 */
[----:B------:R-:W-:Y:S02]  /*6b70*/  ISETP.GT.AND P2, PT, R32, 0x78, P1 ;  /* 0x000000782000780c */ /* 0x000fe40000f44270 */
[----:B------:R-:W-:-:S02]  /*6b80*/  ISETP.LT.OR P3, PT, R28, 0x72, P3 ;  /* 0x000000721c00780c */ /* 0x000fc40001f61670 */
[----:B------:R-:W-:Y:S01]  /*6b90*/  FMNMX.FTZ R46, R79, R46, !PT ;  /* 0x0000002e4f2e7209 */ /* 0x000fe20007810000 */
[----:B------:R-:W-:Y:S01]  /*6ba0*/  MUFU.EX2 R155, R155 ;  /* 0x0000009b009b7308 */ /* 0x000fe20000000800 */
[----:B------:R-:W-:Y:S01]  /*6bb0*/  ISETP.GT.AND P1, PT, R32, 0x79, P1 ;  /* 0x000000792000780c */ /* 0x000fe20000f24270 */
[--C-:B------:R-:W-:Y:S01]  /*6bc0*/  FFMA.FTZ R32, R2, R41, -R183.reuse ;  /* 0x0000002902207223 */ /* 0x100fe200000108b7 */
[C---:B------:R-:W-:Y:S02]  /*6bd0*/  ISETP.LT.OR P2, PT, R28.reuse, 0x79, P2 ;  /* 0x000000791c00780c */ /* 0x040fe40001741670 */
[----:B------:R-:W-:Y:S02]  /*6be0*/  FSEL R83, R83, -INF , !P3 ;  /* 0xff80000053537808 */ /* 0x000fe40005800000 */
[----:B------:R-:W-:Y:S01]  /*6bf0*/  FMNMX.FTZ R46, R49, R46, !PT ;  /* 0x0000002e312e7209 */ /* 0x000fe20007810000 */
[----:B------:R-:W-:Y:S01]  /*6c00*/  MUFU.EX2 R53, R53 ;  /* 0x0000003500357308 */ /* 0x000fe20000000800 */
[----:B------:R-:W-:Y:S01]  /*6c10*/  ISETP.LT.OR P1, PT, R28, 0x7a, P1 ;  /* 0x0000007a1c00780c */ /* 0x000fe20000f21670 */
[--C-:B------:R-:W-:Y:S01]  /*6c20*/  FFMA.FTZ R28, R2, R65, -R183.reuse ;  /* 0x00000041021c7223 */ /* 0x100fe200000108b7 */
[----:B------:R-:W-:Y:S01]  /*6c30*/  FSEL R41, R86, -INF , !P2 ;  /* 0xff80000056297808 */ /* 0x000fe20005000000 */
[----:B------:R-:W-:Y:S01]  /*6c40*/  FFMA.FTZ R65, R2, R69, -R183 ;  /* 0x0000004502417223 */ /* 0x000fe200000108b7 */
[----:B------:R-:W-:-:S02]  /*6c50*/  FMNMX.FTZ R46, R83, R46, !PT ;  /* 0x0000002e532e7209 */ /* 0x000fc40007810000 */
[----:B------:R-:W-:Y:S01]  /*6c60*/  FSEL R87, R87, -INF , !P1 ;  /* 0xff80000057577808 */ /* 0x000fe20004800000 */
[----:B------:R-:W-:Y:S01]  /*6c70*/  MUFU.EX2 R57, R57 ;  /* 0x0000003900397308 */ /* 0x000fe20000000800 */
[----:B------:R-:W-:Y:S02]  /*6c80*/  FMNMX.FTZ R46, R41, R46, !PT ;  /* 0x0000002e292e7209 */ /* 0x000fe40007810000 */
[----:B------:R-:W-:Y:S02]  /*6c90*/  FSEL R69, R9, RZ, P4 ;  /* 0x000000ff09457208 */ /* 0x000fe40002000000 */
[----:B------:R-:W-:Y:S01]  /*6ca0*/  FMNMX.FTZ R50, R87, R46, !PT ;  /* 0x0000002e57327209 */ /* 0x000fe20007810000 */
[----:B------:R-:W-:Y:S02]  /*6cb0*/  FFMA.FTZ R46, R2, R11, -R183 ;  /* 0x0000000b022e7223 */ /* 0x000fe400000108b7 */
[----:B------:R-:W-:-:S01]  /*6cc0*/  FADD.FTZ R69, -R69, R12 ;  /* 0x0000000c45457221 */ /* 0x000fc20000010100 */
[----:B------:R-:W-:Y:S01]  /*6cd0*/  MUFU.EX2 R32, R32 ;  /* 0x0000002000207308 */ /* 0x000fe20000000800 */
[----:B------:R-:W0:Y:S02]  /*6ce0*/  SHFL.BFLY PT, R191, R50, 0x2, 0x1f ;  /* 0x0c401f0032bf7f89 */ /* 0x000e2400000e0000 */
[----:B------:R-:W-:-:S05]  /*6cf0*/  FMUL.FTZ R56, R2, R69 ;  /* 0x0000004502387220 */ /* 0x000fca0000410000 */
[----:B------:R-:W-:Y:S08]  /*6d00*/  MUFU.EX2 R12, R85 ;  /* 0x00000055000c7308 */ /* 0x000ff00000000800 */
[----:B------:R-:W1:Y:S08]  /*6d10*/  MUFU.EX2 R56, R56 ;  /* 0x0000003800387308 */ /* 0x000e700000000800 */
[----:B------:R-:W-:Y:S01]  /*6d20*/  MUFU.EX2 R61, R61 ;  /* 0x0000003d003d7308 */ /* 0x000fe20000000800 */
[----:B0-----:R-:W-:Y:S01]  /*6d30*/  FMNMX.FTZ R191, R50, R191, !PT ;  /* 0x000000bf32bf7209 */ /* 0x001fe20007810000 */
[----:B------:R-:W-:-:S04]  /*6d40*/  FFMA.FTZ R50, R2, R77, -R183 ;  /* 0x0000004d02327223 */ /* 0x000fc800000108b7 */
[----:B------:R-:W0:Y:S02]  /*6d50*/  SHFL.BFLY PT, R54, R191, 0x1, 0x1f ;  /* 0x0c201f00bf367f89 */ /* 0x000e2400000e0000 */
[----:B------:R-:W-:Y:S01]  /*6d60*/  MUFU.EX2 R25, R25 ;  /* 0x0000001900197308 */ /* 0x000fe20000000800 */
[----:B-1----:R-:W-:-:S04]  /*6d70*/  FFMA.FTZ R81, R56, R4, R21 ;  /* 0x0000000438517223 */ /* 0x002fc80000010015 */
[----:B------:R-:W-:-:S03]  /*6d80*/  FADD.FTZ R76, R20, R81 ;  /* 0x00000051144c7221 */ /* 0x000fc60000010000 */
[----:B------:R-:W-:Y:S01]  /*6d90*/  MUFU.EX2 R28, R28 ;  /* 0x0000001c001c7308 */ /* 0x000fe20000000800 */
[----:B------:R-:W-:-:S04]  /*6da0*/  FADD.FTZ R85, R23, R76 ;  /* 0x0000004c17557221 */ /* 0x000fc80000010000 */
[----:B------:R-:W-:-:S03]  /*6db0*/  FADD.FTZ R85, R24, R85 ;  /* 0x0000005518557221 */ /* 0x000fc60000010000 */
[----:B------:R-:W-:Y:S01]  /*6dc0*/  MUFU.EX2 R46, R46 ;  /* 0x0000002e002e7308 */ /* 0x000fe20000000800 */
[----:B0-----:R-:W-:-:S07]  /*6dd0*/  FMNMX.FTZ R11, R191, R54, !PT ;  /* 0x00000036bf0b7209 */ /* 0x001fce0007810000 */
[----:B------:R-:W-:Y:S01]  /*6de0*/  MUFU.EX2 R65, R65 ;  /* 0x0000004100417308 */ /* 0x000fe20000000800 */
[----:B------:R-:W-:Y:S01]  /*6df0*/  FSETP.NEU.FTZ.AND P1, PT, R11, -INF , PT ;  /* 0xff8000000b00780b */ /* 0x000fe20003f3d000 */
[----:B------:R-:W-:-:S03]  /*6e00*/  FFMA.FTZ R54, R2, R11, -8 ;  /* 0xc100000002367423 */ /* 0x000fc6000001000b */
[----:B------:R-:W-:Y:S02]  /*6e10*/  FSEL R70, R11, RZ, P1 ;  /* 0x000000ff0b467208 */ /* 0x000fe40000800000 */
[----:B------:R-:W-:Y:S01]  /*6e20*/  FSEL R54, R54, RZ, P1 ;  /* 0x000000ff36367208 */ /* 0x000fe20000800000 */
[----:B------:R-:W-:Y:S02]  /*6e30*/  MUFU.EX2 R29, R29 ;  /* 0x0000001d001d7308 */ /* 0x000fe40000000800 */
[----:B------:R-:W-:-:S02]  /*6e40*/  FADD.FTZ R77, -R70, R13 ;  /* 0x0000000d464d7221 */ /* 0x000fc40000010100 */
[C-C-:B------:R-:W-:Y:S01]  /*6e50*/  FFMA.FTZ R38, R2.reuse, R38, -R54.reuse ;  /* 0x0000002602267223 */ /* 0x140fe20000010836 */
[----:B------:R-:W-:-:S01]  /*6e60*/  FFMA.FTZ R69, R2, R165, -R54 ;  /* 0x000000a502457223 */ /* 0x000fc20000010836 */
[C---:B------:R-:W-:Y:S01]  /*6e70*/  FMUL.FTZ R77, R2.reuse, R77 ;  /* 0x0000004d024d7220 */ /* 0x040fe20000410000 */
[----:B------:R-:W-:-:S01]  /*6e80*/  FFMA.FTZ R58, R2, R167, -R54 ;  /* 0x000000a7023a7223 */ /* 0x000fc20000010836 */
[C-C-:B------:R-:W-:Y:S01]  /*6e90*/  FFMA.FTZ R31, R2.reuse, R31, -R54.reuse ;  /* 0x0000001f021f7223 */ /* 0x140fe20000010836 */
[----:B------:R-:W-:-:S01]  /*6ea0*/  FFMA.FTZ R60, R2, R169, -R54 ;  /* 0x000000a9023c7223 */ /* 0x000fc20000010836 */
[----:B------:R-:W-:Y:S01]  /*6eb0*/  MUFU.EX2 R38, R38 ;  /* 0x0000002600267308 */ /* 0x000fe20000000800 */
[----:B------:R-:W-:-:S01]  /*6ec0*/  FFMA.FTZ R35, R2, R35, -R54 ;  /* 0x0000002302237223 */ /* 0x000fc20000010836 */
[C-C-:B------:R-:W-:Y:S01]  /*6ed0*/  FFMA.FTZ R62, R2.reuse, R171, -R54.reuse ;  /* 0x000000ab023e7223 */ /* 0x140fe20000010836 */
[----:B------:R-:W-:-:S01]  /*6ee0*/  FFMA.FTZ R39, R2, R39, -R54 ;  /* 0x0000002702277223 */ /* 0x000fc20000010836 */
[C-C-:B------:R-:W-:Y:S01]  /*6ef0*/  FFMA.FTZ R64, R2.reuse, R175, -R54.reuse ;  /* 0x000000af02407223 */ /* 0x140fe20000010836 */
[----:B------:R-:W-:-:S01]  /*6f00*/  FFMA.FTZ R43, R2, R43, -R54 ;  /* 0x0000002b022b7223 */ /* 0x000fc20000010836 */
[C-C-:B------:R-:W-:Y:S01]  /*6f10*/  FFMA.FTZ R66, R2.reuse, R177, -R54.reuse ;  /* 0x000000b102427223 */ /* 0x140fe20000010836 */
[----:B------:R-:W-:-:S01]  /*6f20*/  FFMA.FTZ R73, R2, R181, -R54 ;  /* 0x000000b502497223 */ /* 0x000fc20000010836 */
[----:B------:R-:W0:Y:S01]  /*6f30*/  MUFU.EX2 R77, R77 ;  /* 0x0000004d004d7308 */ /* 0x000e220000000800 */
[----:B------:R-:W-:-:S01]  /*6f40*/  FFMA.FTZ R68, R2, R185, -R54 ;  /* 0x000000b902447223 */ /* 0x000fc20000010836 */
[C-C-:B------:R-:W-:Y:S01]  /*6f50*/  FFMA.FTZ R51, R2.reuse, R51, -R54.reuse ;  /* 0x0000003302337223 */ /* 0x140fe20000010836 */
[----:B------:R-:W-:-:S01]  /*6f60*/  FFMA.FTZ R187, R2, R187, -R54 ;  /* 0x000000bb02bb7223 */ /* 0x000fc20000010836 */
[C-C-:B------:R-:W-:Y:S01]  /*6f70*/  FFMA.FTZ R76, R2.reuse, R159, -R54.reuse ;  /* 0x0000009f024c7223 */ /* 0x140fe20000010836 */
[----:B------:R-:W-:-:S01]  /*6f80*/  FFMA.FTZ R70, R2, R179, -R54 ;  /* 0x000000b302467223 */ /* 0x000fc20000010836 */
[C-C-:B------:R-:W-:Y:S01]  /*6f90*/  FFMA.FTZ R72, R2.reuse, R173, -R54.reuse ;  /* 0x000000ad02487223 */ /* 0x140fe20000010836 */
[----:B------:R-:W-:-:S01]  /*6fa0*/  FFMA.FTZ R59, R2, R59, -R54 ;  /* 0x0000003b023b7223 */ /* 0x000fc20000010836 */
[----:B------:R-:W1:Y:S01]  /*6fb0*/  MUFU.EX2 R69, R69 ;  /* 0x0000004500457308 */ /* 0x000e620000000800 */
[----:B------:R-:W-:-:S01]  /*6fc0*/  FFMA.FTZ R74, R2, R163, -R54 ;  /* 0x000000a3024a7223 */ /* 0x000fc20000010836 */
[C-C-:B------:R-:W-:Y:S01]  /*6fd0*/  FFMA.FTZ R81, R2.reuse, R161, -R54.reuse ;  /* 0x000000a102517223 */ /* 0x140fe20000010836 */
[----:B------:R-:W-:-:S01]  /*6fe0*/  FFMA.FTZ R67, R2, R67, -R54 ;  /* 0x0000004302437223 */ /* 0x000fc20000010836 */
[C-C-:B------:R-:W-:Y:S01]  /*6ff0*/  FFMA.FTZ R157, R2.reuse, R157, -R54.reuse ;  /* 0x0000009d029d7223 */ /* 0x140fe20000010836 */
[----:B------:R-:W-:-:S01]  /*7000*/  FFMA.FTZ R75, R2, R75, -R54 ;  /* 0x0000004b024b7223 */ /* 0x000fc20000010836 */
[C-C-:B------:R-:W-:Y:S01]  /*7010*/  FFMA.FTZ R189, R2.reuse, R189, -R54.reuse ;  /* 0x000000bd02bd7223 */ /* 0x140fe20000010836 */
[----:B------:R-:W-:-:S01]  /*7020*/  FFMA.FTZ R79, R2, R79, -R54 ;  /* 0x0000004f024f7223 */ /* 0x000fc20000010836 */
[----:B------:R-:W2:Y:S01]  /*7030*/  MUFU.EX2 R58, R58 ;  /* 0x0000003a003a7308 */ /* 0x000ea20000000800 */
[----:B0-----:R-:W-:-:S01]  /*7040*/  FFMA.FTZ R4, R77, R3, R38 ;  /* 0x000000034d047223 */ /* 0x001fc20000010026 */
[C-C-:B------:R-:W-:Y:S01]  /*7050*/  FFMA.FTZ R49, R2.reuse, R49, -R54.reuse ;  /* 0x0000003102317223 */ /* 0x140fe20000010836 */
[----:B------:R-:W-:-:S01]  /*7060*/  FFMA.FTZ R83, R2, R83, -R54 ;  /* 0x0000005302537223 */ /* 0x000fc20000010836 */
[----:B------:R-:W-:-:S04]  /*7070*/  FFMA.FTZ R41, R2, R41, -R54 ;  /* 0x0000002902297223 */ /* 0x000fc80000010836 */
[----:B------:R-:W0:Y:S01]  /*7080*/  MUFU.EX2 R31, R31 ;  /* 0x0000001f001f7308 */ /* 0x000e220000000800 */
[----:B-1----:R-:W-:-:S07]  /*7090*/  FADD.FTZ R3, R69, R4 ;  /* 0x0000000445037221 */ /* 0x002fce0000010000 */
[----:B------:R-:W1:Y:S01]  /*70a0*/  MUFU.EX2 R60, R60 ;  /* 0x0000003c003c7308 */ /* 0x000e620000000800 */
[----:B--2---:R-:W-:-:S07]  /*70b0*/  FADD.FTZ R4, R58, R3 ;  /* 0x000000033a047221 */ /* 0x004fce0000010000 */
[----:B------:R-:W2:Y:S01]  /*70c0*/  MUFU.EX2 R35, R35 ;  /* 0x0000002300237308 */ /* 0x000ea20000000800 */
[----:B0-----:R-:W-:-:S01]  /*70d0*/  FADD.FTZ R3, R31, R4 ;  /* 0x000000041f037221 */ /* 0x001fc20000010000 */
[----:B------:R-:W-:-:S06]  /*70e0*/  FADD.FTZ R4, R26, R85 ;  /* 0x000000551a047221 */ /* 0x000fcc0000010000 */
[----:B------:R-:W0:Y:S01]  /*70f0*/  MUFU.EX2 R62, R62 ;  /* 0x0000003e003e7308 */ /* 0x000e220000000800 */
[----:B-1----:R-:W-:-:S01]  /*7100*/  FADD.FTZ R78, R60, R3 ;  /* 0x000000033c4e7221 */ /* 0x002fc20000010000 */
[----:B------:R-:W-:-:S04]  /*7110*/  FADD.FTZ R3, R27, R4 ;  /* 0x000000041b037221 */ /* 0x000fc80000010000 */
[----:B------:R-:W-:Y:S02]  /*7120*/  FADD.FTZ R4, R30, R3 ;  /* 0x000000031e047221 */ /* 0x000fe40000010000 */
[----:B------:R-:W1:Y:S01]  /*7130*/  MUFU.EX2 R39, R39 ;  /* 0x0000002700277308 */ /* 0x000e620000000800 */
[----:B--2---:R-:W-:-:S01]  /*7140*/  FADD.FTZ R85, R35, R78 ;  /* 0x0000004e23557221 */ /* 0x004fc20000010000 */
[----:B------:R-:W-:-:S04]  /*7150*/  FADD.FTZ R3, R47, R4 ;  /* 0x000000042f037221 */ /* 0x000fc80000010000 */
[----:B------:R-:W-:Y:S01]  /*7160*/  FADD.FTZ R4, R34, R3 ;  /* 0x0000000322047221 */ /* 0x000fe20000010000 */
[----:B------:R-:W-:-:S01]  /*7170*/  FFMA.FTZ R3, R2, R71, -R54 ;  /* 0x0000004702037223 */ /* 0x000fc20000010836 */
[----:B------:R-:W2:Y:S01]  /*7180*/  MUFU.EX2 R64, R64 ;  /* 0x0000004000407308 */ /* 0x000ea20000000800 */
[----:B0-----:R-:W-:-:S01]  /*7190*/  FADD.FTZ R78, R62, R85 ;  /* 0x000000553e4e7221 */ /* 0x001fc20000010000 */
[C-C-:B------:R-:W-:Y:S01]  /*71a0*/  FFMA.FTZ R71, R2.reuse, R153, -R54.reuse ;  /* 0x0000009902477223 */ /* 0x140fe20000010836 */
[----:B------:R-:W-:-:S05]  /*71b0*/  FFMA.FTZ R54, R2, R87, -R54 ;  /* 0x0000005702367223 */ /* 0x000fca0000010836 */
[----:B------:R-:W0:Y:S01]  /*71c0*/  MUFU.EX2 R43, R43 ;  /* 0x0000002b002b7308 */ /* 0x000e220000000800 */
[----:B-1----:R-:W-:-:S07]  /*71d0*/  FADD.FTZ R85, R39, R78 ;  /* 0x0000004e27557221 */ /* 0x002fce0000010000 */
[----:B------:R-:W1:Y:S01]  /*71e0*/  MUFU.EX2 R66, R66 ;  /* 0x0000004200427308 */ /* 0x000e620000000800 */
[----:B--2---:R-:W-:-:S01]  /*71f0*/  FADD.FTZ R78, R64, R85 ;  /* 0x00000055404e7221 */ /* 0x004fc20000010000 */
[----:B------:R-:W-:-:S04]  /*7200*/  FADD.FTZ R85, R55, R4 ;  /* 0x0000000437557221 */ /* 0x000fc80000010000 */
[----:B------:R-:W-:Y:S02]  /*7210*/  FADD.FTZ R4, R36, R85 ;  /* 0x0000005524047221 */ /* 0x000fe40000010000 */
[----:B------:R-:W2:Y:S01]  /*7220*/  MUFU.EX2 R73, R73 ;  /* 0x0000004900497308 */ /* 0x000ea20000000800 */
[----:B0-----:R-:W-:-:S01]  /*7230*/  FADD.FTZ R159, R43, R78 ;  /* 0x0000004e2b9f7221 */ /* 0x001fc20000010000 */
[----:B------:R-:W-:-:S04]  /*7240*/  FADD.FTZ R85, R63, R4 ;  /* 0x000000043f557221 */ /* 0x000fc80000010000 */
[----:B------:R-:W-:Y:S02]  /*7250*/  FADD.FTZ R4, R40, R85 ;  /* 0x0000005528047221 */ /* 0x000fe40000010000 */
[----:B------:R-:W0:Y:S01]  /*7260*/  MUFU.EX2 R68, R68 ;  /* 0x0000004400447308 */ /* 0x000e220000000800 */
[----:B-1----:R-:W-:-:S01]  /*7270*/  FADD.FTZ R78, R66, R159 ;  /* 0x0000009f424e7221 */ /* 0x002fc20000010000 */
[----:B------:R-:W-:-:S04]  /*7280*/  FADD.FTZ R85, R155, R4 ;  /* 0x000000049b557221 */ /* 0x000fc80000010000 */
[----:B------:R-:W-:Y:S02]  /*7290*/  FADD.FTZ R4, R42, R85 ;  /* 0x000000552a047221 */ /* 0x000fe40000010000 */
[----:B------:R-:W1:Y:S01]  /*72a0*/  MUFU.EX2 R51, R51 ;  /* 0x0000003300337308 */ /* 0x000e620000000800 */
[----:B--2---:R-:W-:-:S01]  /*72b0*/  FADD.FTZ R159, R73, R78 ;  /* 0x0000004e499f7221 */ /* 0x004fc20000010000 */
[----:B------:R-:W-:-:S04]  /*72c0*/  FADD.FTZ R85, R53, R4 ;  /* 0x0000000435557221 */ /* 0x000fc80000010000 */
[----:B------:R-:W-:Y:S02]  /*72d0*/  FADD.FTZ R4, R44, R85 ;  /* 0x000000552c047221 */ /* 0x000fe40000010000 */
[----:B------:R-:W2:Y:S01]  /*72e0*/  MUFU.EX2 R13, R187 ;  /* 0x000000bb000d7308 */ /* 0x000ea20000000800 */
[----:B0-----:R-:W-:-:S07]  /*72f0*/  FADD.FTZ R78, R68, R159 ;  /* 0x0000009f444e7221 */ /* 0x001fce0000010000 */
[----:B------:R-:W0:Y:S01]  /*7300*/  MUFU.EX2 R70, R70 ;  /* 0x0000004600467308 */ /* 0x000e220000000800 */
[----:B-1----:R-:W-:-:S07]  /*7310*/  FADD.FTZ R78, R51, R78 ;  /* 0x0000004e334e7221 */ /* 0x002fce0000010000 */
[----:B------:R-:W1:Y:S08]  /*7320*/  MUFU.EX2 R72, R72 ;  /* 0x0000004800487308 */ /* 0x000e700000000800 */
[----:B------:R-:W3:Y:S08]  /*7330*/  MUFU.EX2 R59, R59 ;  /* 0x0000003b003b7308 */ /* 0x000ef00000000800 */
[----:B------:R-:W4:Y:S08]  /*7340*/  MUFU.EX2 R74, R74 ;  /* 0x0000004a004a7308 */ /* 0x000f300000000800 */
[----:B------:R2:W-:Y:S08]  /*7350*/  MUFU.EX2 R80, R3 ;  /* 0x0000000300507308 */ /* 0x0005f00000000800 */
[----:B------:R-:W5:Y:S01]  /*7360*/  MUFU.EX2 R81, R81 ;  /* 0x0000005100517308 */ /* 0x000f620000000800 */
[----:B--2---:R-:W-:-:S04]  /*7370*/  FADD.FTZ R3, R13, R78 ;  /* 0x0000004e0d037221 */ /* 0x004fc80000010000 */
[----:B0-----:R-:W-:-:S03]  /*7380*/  FADD.FTZ R3, R70, R3 ;  /* 0x0000000346037221 */ /* 0x001fc60000010000 */
[----:B------:R-:W0:Y:S01]  /*7390*/  MUFU.EX2 R76, R76 ;  /* 0x0000004c004c7308 */ /* 0x000e220000000800 */
[----:B-1----:R-:W-:-:S01]  /*73a0*/  FADD.FTZ R78, R72, R3 ;  /* 0x00000003484e7221 */ /* 0x002fc20000010000 */
[----:B------:R-:W-:-:S03]  /*73b0*/  FADD.FTZ R3, R57, R4 ;  /* 0x0000000439037221 */ /* 0x000fc60000010000 */
[----:B---3--:R-:W-:Y:S01]  /*73c0*/  FADD.FTZ R85, R59, R78 ;  /* 0x0000004e3b557221 */ /* 0x008fe20000010000 */
[----:B------:R-:W-:-:S02]  /*73d0*/  FADD.FTZ R4, R32, R3 ;  /* 0x0000000320047221 */ /* 0x000fc40000010000 */
[----:B------:R-:W1:Y:S01]  /*73e0*/  MUFU.EX2 R67, R67 ;  /* 0x0000004300437308 */ /* 0x000e620000000800 */
[----:B----4-:R-:W-:-:S01]  /*73f0*/  FADD.FTZ R78, R74, R85 ;  /* 0x000000554a4e7221 */ /* 0x010fc20000010000 */
[----:B------:R-:W-:-:S03]  /*7400*/  FADD.FTZ R4, R61, R4 ;  /* 0x000000043d047221 */ /* 0x000fc60000010000 */
[----:B-----5:R-:W-:-:S03]  /*7410*/  FADD.FTZ R3, R81, R78 ;  /* 0x0000004e51037221 */ /* 0x020fc60000010000 */
[----:B------:R-:W2:Y:S08]  /*7420*/  MUFU.EX2 R157, R157 ;  /* 0x0000009d009d7308 */ /* 0x000eb00000000800 */
[----:B------:R3:W-:Y:S08]  /*7430*/  MUFU.EX2 R153, R75 ;  /* 0x0000004b00997308 */ /* 0x0007f00000000800 */
[----:B------:R-:W4:Y:S01]  /*7440*/  MUFU.EX2 R71, R71 ;  /* 0x0000004700477308 */ /* 0x000f220000000800 */
[----:B---3--:R-:W-:-:S01]  /*7450*/  FADD.FTZ R75, R25, R4 ;  /* 0x00000004194b7221 */ /* 0x008fc20000010000 */
[----:B0-----:R-:W-:-:S03]  /*7460*/  FADD.FTZ R4, R76, R3 ;  /* 0x000000034c047221 */ /* 0x001fc60000010000 */
[----:B------:R-:W-:Y:S01]  /*7470*/  FADD.FTZ R75, R28, R75 ;  /* 0x0000004b1c4b7221 */ /* 0x000fe20000010000 */
[----:B-1----:R-:W-:-:S02]  /*7480*/  FADD.FTZ R4, R67, R4 ;  /* 0x0000000443047221 */ /* 0x002fc40000010000 */
[----:B------:R-:W0:Y:S01]  /*7490*/  MUFU.EX2 R48, R48 ;  /* 0x0000003000307308 */ /* 0x000e220000000800 */
[----:B------:R-:W-:-:S01]  /*74a0*/  FADD.FTZ R78, R46, R75 ;  /* 0x0000004b2e4e7221 */ /* 0x000fc20000010000 */
[----:B--2---:R-:W-:-:S03]  /*74b0*/  FADD.FTZ R4, R157, R4 ;  /* 0x000000049d047221 */ /* 0x004fc60000010000 */
[----:B------:R-:W-:Y:S01]  /*74c0*/  FADD.FTZ R78, R65, R78 ;  /* 0x0000004e414e7221 */ /* 0x000fe20000010000 */
[----:B------:R-:W-:-:S02]  /*74d0*/  FADD.FTZ R4, R80, R4 ;  /* 0x0000000450047221 */ /* 0x000fc40000010000 */
[----:B------:R-:W1:Y:S01]  /*74e0*/  MUFU.EX2 R33, R33 ;  /* 0x0000002100217308 */ /* 0x000e620000000800 */
[----:B------:R-:W-:-:S01]  /*74f0*/  FADD.FTZ R3, R29, R78 ;  /* 0x0000004e1d037221 */ /* 0x000fc20000010000 */
[----:B----4-:R-:W-:-:S04]  /*7500*/  FADD.FTZ R4, R71, R4 ;  /* 0x0000000447047221 */ /* 0x010fc80000010000 */
[----:B------:R-:W-:Y:S02]  /*7510*/  FADD.FTZ R4, R153, R4 ;  /* 0x0000000499047221 */ /* 0x000fe40000010000 */
        /* <DEDUP_REMOVED lines=19> */
[----:B0-----:R-:W-:-:S01]  /*7650*/  FADD.FTZ R3, R45, R78 ;  /* 0x0000004e2d037221 */ /* 0x001fc20000010000 */
[----:B-1----:R-:W-:-:S03]  /*7660*/  FADD.FTZ R41, R75, R4 ;  /* 0x000000044b297221 */ /* 0x002fc60000010000 */
[----:B------:R-:W-:Y:S01]  /*7670*/  FADD.FTZ R4, R12, R3 ;  /* 0x000000030c047221 */ /* 0x000fe20000010000 */
[----:B--2---:R-:W-:-:S01]  /*7680*/  FADD.FTZ R3, R54, R41 ;  /* 0x0000002936037221 */ /* 0x004fc20000010000 */
[----:B------:R-:W-:Y:S06]  /*7690*/  @!P0 BRA `(.L_x_1093) ;  /* 0x0000000000048947 */ /* 0x000fec0003800000 */
[----:B------:R-:W-:Y:S01]  /*76a0*/  BPT.TRAP 0x1 ;  /* 0x000000040000795c */ /* 0x000fe20000300000 */
.L_x_1093:
[----:B------:R-:W-:Y:S01]  /*76b0*/  ULEA UR10, UR32, UR36, 0x3 ;  /* 0x00000024200a7291 */ /* 0x000fe2000f8e183f */
[----:B------:R-:W-:Y:S01]  /*76c0*/  ISETP.GT.AND P1, PT, R15, R14, PT ;  /* 0x0000000e0f00720c */ /* 0x000fe20003f24270 */
[----:B------:R-:W-:Y:S01]  /*76d0*/  FMUL.FTZ R88, R88, R56 ;  /* 0x0000003858587220 */ /* 0x000fe20000410000 */
[----:B------:R-:W-:Y:S01]  /*76e0*/  F2FP.SATFINITE.E4M3.F32.PACK_AB_MERGE_C R23, R24, R23, RZ ;  /* 0x000000171817723e */ /* 0x000fe200048070ff */
[----:B------:R-:W-:Y:S01]  /*76f0*/  UIADD3 UR10, UR10, 0x22860, URZ ;  /* 0x000228600a0a7890 */ /* 0x000fe2000fffe03f */
[----:B------:R-:W-:Y:S01]  /*7700*/  F2FP.SATFINITE.E4M3.F32.PACK_AB_MERGE_C R42, R53, R42, RZ ;  /* 0x0000002a352a723e */ /* 0x000fe200048070ff */
        /* <DEDUP_REMOVED lines=8> */
[----:B------:R-:W-:Y:S01]  /*7790*/  FMUL.FTZ R93, R93, R56 ;  /* 0x000000385d5d7220 */ /* 0x000fe20000410000 */
[----:B------:R-:W-:Y:S01]  /*77a0*/  F2FP.SATFINITE.E4M3.F32.PACK_AB_MERGE_C R30, R47, R30, RZ ;  /* 0x0000001e2f1e723e */ /* 0x000fe200048070ff */
[----:B------:R-:W-:Y:S01]  /*77b0*/  FMUL.FTZ R96, R96, R56 ;  /* 0x0000003860607220 */ /* 0x000fe20000410000 */
[----:B------:R-:W-:Y:S01]  /*77c0*/  F2FP.SATFINITE.E4M3.F32.PACK_AB_MERGE_C R39, R39, R62, RZ ;  /* 0x0000003e2727723e */ /* 0x000fe200048070ff */
[----:B------:R-:W-:Y:S01]  /*77d0*/  SYNCS.ARRIVE.TRANS64.RED.A1T0 RZ, [UR10], RZ ;  /* 0x000000ffffff79a7 */ /* 0x000fe2000810040a */
        /* <DEDUP_REMOVED lines=16> */
[----:B------:R-:W-:Y:S01]  /*78e0*/  F2FP.SATFINITE.E4M3.F32.PACK_AB_MERGE_C R164, R20, R21, R23 ;  /* 0x0000001514a4723e */ /* 0x000fe20004807017 */
[----:B------:R-:W-:Y:S01]  /*78f0*/  FMUL.FTZ R113, R113, R56 ;  /* 0x0000003871717220 */ /* 0x000fe20000410000 */
        /* <DEDUP_REMOVED lines=25> */
[-C--:B------:R-:W-:Y:S01]  /*7a90*/  FMUL.FTZ R140, R140, R56.reuse ;  /* 0x000000388c8c7220 */ /* 0x080fe20000410000 */
[----:B------:R-:W-:Y:S01]  /*7aa0*/  F2FP.SATFINITE.E4M3.F32.PACK_AB_MERGE_C R153, R153, R71, R50 ;  /* 0x000000479999723e */ /* 0x000fe20004807032 */
[-C--:B------:R-:W-:Y:S01]  /*7ab0*/  FMUL.FTZ R141, R141, R56.reuse ;  /* 0x000000388d8d7220 */ /* 0x080fe20000410000 */
[----:B------:R-:W-:Y:S01]  /*7ac0*/  F2FP.SATFINITE.E4M3.F32.PACK_AB_MERGE_C R155, R82, R49, R41 ;  /* 0x00000031529b723e */ /* 0x000fe20004807029 */
        /* <DEDUP_REMOVED lines=36> */
[----:B------:R-:W-:-:S02]  /*7d10*/  VIADD R15, R15, 0xffffffff ;  /* 0xffffffff0f0f7836 */ /* 0x000fc40000000000 */
[----:B------:R-:W-:Y:S02]  /*7d20*/  IMAD.MOV.U32 R13, RZ, RZ, R11 ;  /* 0x000000ffff0d7224 */ /* 0x000fe400078e000b */
[----:B------:R-:W-:Y:S02]  /*7d30*/  IMAD.MOV.U32 R12, RZ, RZ, R9 ;  /* 0x000000ffff0c7224 */ /* 0x000fe400078e0009 */
[----:B------:R-:W-:Y:S01]  /*7d40*/  IMAD.MOV.U32 R20, RZ, RZ, R0 ;  /* 0x000000ffff147224 */ /* 0x000fe200078e0000 */
[----:B------:R-:W-:Y:S06]  /*7d50*/  @P1 BRA `(.L_x_1094) ;  /* 0xffffffd0004c1947 */ /* 0x000fec000383ffff */
.L_x_1075:
[----:B------:R-:W2:Y:S01]  /*7d60*/  LDL R12, [R1] ;  /* 0x00000000010c7983 */ /* 0x000ea20000100800 */
[----:B------:R-:W-:Y:S01]  /*7d70*/  ISETP.NE.AND P2, PT, R22, 0x1, PT ;  /* 0x000000011600780c */ /* 0x000fe20003f45270 */
[----:B------:R-:W-:Y:S01]  /*7d80*/  ULDC UR10, c[0x0][0x9dc] ;  /* 0x00027700000a7ab9 */ /* 0x000fe20000000800 */
[----:B------:R-:W-:-:S05]  /*7d90*/  IADD3 R23, -R10, 0x1, RZ ;  /* 0x000000010a177810 */ /* 0x000fca0007ffe1ff */
[----:B------:R-:W-:-:S06]  /*7da0*/  IMAD R23, R16, UR33, R23 ;  /* 0x0000002110177c24 */ /* 0x000fcc000f8e0217 */
[----:B------:R-:W0:Y:S08]  /*7db0*/  @P2 LDC R14, c[0x0][0x44c] ;  /* 0x00011300ff0e2b82 */ /* 0x000e300000000800 */
[----:B------:R-:W1:Y:S01]  /*7dc0*/  @P2 LDC R21, c[0x0][0x450] ;  /* 0x00011400ff152b82 */ /* 0x000e620000000800 */
[----:B--2---:R-:W-:Y:S02]  /*7dd0*/  LOP3.LUT P1, RZ, R12, 0x1, RZ, 0xc0, !PT ;  /* 0x000000010cff7812 */ /* 0x004fe4000782c0ff */
[----:B------:R-:W2:Y:S02]  /*7de0*/  S2R R12, SR_CTAID.X ;  /* 0x00000000000c7919 */ /* 0x000ea40000002500 */
[----:B--2---:R-:W-:-:S05]  /*7df0*/  LEA R13, R12, 0x7f, 0x7 ;  /* 0x0000007f0c0d7811 */ /* 0x004fca00078e38ff */
[----:B0-----:R-:W-:-:S04]  /*7e00*/  @P2 IMAD.HI.U32 R12, R13, R14, RZ ;  /* 0x0000000e0d0c2227 */ /* 0x001fc800078e00ff */
[----:B------:R-:W-:Y:S01]  /*7e10*/  IMAD.MOV.U32 R10, RZ, RZ, R13 ;  /* 0x000000ffff0a7224 */ /* 0x000fe200078e000d */
[----:B-1----:R-:W-:-:S05]  /*7e20*/  @P2 SHF.R.U32.HI R10, RZ, R21, R12 ;  /* 0x00000015ff0a2219 */ /* 0x002fca000001160c */
[----:B------:R-:W-:-:S04]  /*7e30*/  IMAD.IADD R10, R23, 0x1, R10 ;  /* 0x00000001170a7824 */ /* 0x000fc800078e020a */
[----:B------:R-:W-:Y:S01]  /*7e40*/  VIADD R12, R10, -UR10 ;  /* 0x8000000a0a0c7c36 */ /* 0x000fe20008000000 */
[----:B------:R-:W-:Y:S06]  /*7e50*/  @!P1 BRA `(.L_x_1095) ;  /* 0x0000000000449947 */ /* 0x000fec0003800000 */
[----:B------:R-:W-:-:S13]  /*7e60*/  ISETP.GT.AND P1, PT, R10, -0x1, PT ;  /* 0xffffffff0a00780c */ /* 0x000fda0003f24270 */
[----:B------:R-:W-:Y:S05]  /*7e70*/  @P1 BRA `(.L_x_1096) ;  /* 0x0000000000201947 */ /* 0x000fea0003800000 */
[----:B------:R-:W0:Y:S01]  /*7e80*/  LDC R21, c[0x0][0x9e4] ;  /* 0x00027900ff157b82 */ /* 0x000e220000000800 */
[----:B------:R-:W-:Y:S02]  /*7e90*/  LOP3.LUT R13, RZ, R10, RZ, 0x33, !PT ;  /* 0x0000000aff0d7212 */ /* 0x000fe400078e33ff */
[----:B0-----:R-:W-:-:S13]  /*7ea0*/  ISETP.NE.AND P1, PT, R21, 0x1, PT ;  /* 0x000000011500780c */ /* 0x001fda0003f25270 */
[----:B------:R-:W0:Y:S02]  /*7eb0*/  @P1 LDC.64 R24, c[0x0][0x9e8] ;  /* 0x00027a00ff181b82 */ /* 0x000e240000000a00 */
[----:B0-----:R-:W-:-:S05]  /*7ec0*/  @P1 IMAD.HI.U32 R10, R13, R24, RZ ;  /* 0x000000180d0a1227 */ /* 0x001fca00078e00ff */
[----:B------:R-:W-:-:S04]  /*7ed0*/  @P1 SHF.R.U32.HI R13, RZ, R25, R10 ;  /* 0x00000019ff0d1219 */ /* 0x000fc8000001160a */
[----:B------:R-:W-:Y:S01]  /*7ee0*/  LOP3.LUT R10, RZ, R13, RZ, 0x33, !PT ;  /* 0x0000000dff0a7212 */ /* 0x000fe200078e33ff */
[----:B------:R-:W-:Y:S06]  /*7ef0*/  BRA `(.L_x_1097) ;  /* 0x0000000000147947 */ /* 0x000fec0003800000 */
.L_x_1096:
[----:B------:R-:W0:Y:S02]  /*7f00*/  LDC R21, c[0x0][0x9e4] ;  /* 0x00027900ff157b82 */ /* 0x000e240000000800 */
[----:B0-----:R-:W-:-:S13]  /*7f10*/  ISETP.NE.AND P1, PT, R21, 0x1, PT ;  /* 0x000000011500780c */ /* 0x001fda0003f25270 */
[----:B------:R-:W0:Y:S02]  /*7f20*/  @P1 LDC.64 R24, c[0x0][0x9e8] ;  /* 0x00027a00ff181b82 */ /* 0x000e240000000a00 */
[----:B0-----:R-:W-:-:S05]  /*7f30*/  @P1 IMAD.HI.U32 R14, R10, R24, RZ ;  /* 0x000000180a0e1227 */ /* 0x001fca00078e00ff */
[----:B------:R-:W-:-:S07]  /*7f40*/  @P1 SHF.R.U32.HI R10, RZ, R25, R14 ;  /* 0x00000019ff0a1219 */ /* 0x000fce000001160e */
.L_x_1097:
[----:B------:R-:W-:-:S05]  /*7f50*/  IMAD R13, R10, R21, RZ ;  /* 0x000000150a0d7224 */ /* 0x000fca00078e02ff */
[----:B------:R-:W-:-:S07]  /*7f60*/  VIMNMX R12, R12, R13, !PT ;  /* 0x0000000d0c0c7248 */ /* 0x000fce0007fe0100 */
.L_x_1095:
[----:B------:R-:W-:-:S05]  /*7f70*/  VIADD R12, R12, 0x7f ;  /* 0x0000007f0c0c7836 */ /* 0x000fca0000000000 */
[----:B------:R-:W-:-:S04]  /*7f80*/  SHF.R.S32.HI R13, RZ, 0x1f, R12 ;  /* 0x0000001fff0d7819 */ /* 0x000fc8000001140c */
[----:B------:R-:W-:-:S04]  /*7f90*/  LEA.HI R13, R13, R12, RZ, 0x7 ;  /* 0x0000000c0d0d7211 */ /* 0x000fc800078f38ff */
[----:B------:R-:W-:-:S04]  /*7fa0*/  SHF.R.S32.HI R13, RZ, 0x7, R13 ;  /* 0x00000007ff0d7819 */ /* 0x000fc8000001140d */
[----:B------:R-:W-:-:S04]  /*7fb0*/  VIMNMX R10, R18, R13, !PT ;  /* 0x0000000d120a7248 */ /* 0x000fc80007fe0100 */
[----:B------:R-:W-:-:S13]  /*7fc0*/  ISETP.GE.AND P1, PT, R15, R10, PT ;  /* 0x0000000a0f00720c */ /* 0x000fda0003f26270 */
[----:B------:R-:W-:Y:S05]  /*7fd0*/  @!P1 BRA `(.L_x_1098) ;  /* 0x0000001c008c9947 */ /* 0x000fea0003800000 */
[----:B------:R-:W-:Y:S01]  /*7fe0*/  IMAD.MOV.U32 R13, RZ, RZ, R11 ;  /* 0x000000ffff0d7224 */ /* 0x000fe200078e000b */
[----:B------:R-:W-:Y:S01]  /*7ff0*/  UMOV UR32, UR4 ;  /* 0x0000000400207c82 */ /* 0x000fe20008000000 */
[----:B------:R-:W-:Y:S02]  /*8000*/  IMAD.MOV.U32 R12, RZ, RZ, R9 ;  /* 0x000000ffff0c7224 */ /* 0x000fe400078e0009 */
[----:B------:R-:W-:-:S07]  /*8010*/  IMAD.MOV.U32 R14, RZ, RZ, R0 ;  /* 0x000000ffff0e7224 */ /* 0x000fce00078e0000 */
.L_x_1109:
[----:B------:R-:W-:Y:S01]  /*8020*/  ISETP.NE.AND P2, PT, RZ, UR37, PT ;  /* 0x00000025ff007c0c */ /* 0x000fe2000bf45270 */
[----:B------:R-:W-:-:S04]  /*8030*/  UISETP.NE.AND UP0, UPT, UR32, 0x1, UPT ;  /* 0x000000012000788c */ /* 0x000fc8000bf05270 */
[----:B------:R-:W-:-:S06]  /*8040*/  USEL UR4, URZ, 0x1, UP0 ;  /* 0x000000013f047887 */ /* 0x000fcc0008000000 */
[----:B------:R-:W-:Y:S02]  /*8050*/  LOP3.LUT R0, R14, UR4, RZ, 0x3c, !PT ;  /* 0x000000040e007c12 */ /* 0x000fe4000f8e3cff */
[----:B------:R-:W-:Y:S05]  /*8060*/  @P2 BRA `(.L_x_1099) ;  /* 0x0000000000342947 */ /* 0x000fea0003800000 */
[----:B------:R-:W-:Y:S05]  /*8070*/  @!P0 BRA `(.L_x_1100) ;  /* 0x0000000000048947 */ /* 0x000fea0003800000 */
[----:B------:R-:W-:Y:S01]  /*8080*/  BPT.TRAP 0x1 ;  /* 0x000000040000795c */ /* 0x000fe20000300000 */
.L_x_1100:
        /* <DEDUP_REMOVED lines=8> */
.L_x_1101:
[----:B-1----:R-:W-:Y:S05]  /*8110*/  @P1 BRA `(.L_x_1099) ;  /* 0x0000000000081947 */ /* 0x002fea0003800000 */
[----:B------:R-:W1:Y:S02]  /*8120*/  SYNCS.PHASECHK.TRANS64.TRYWAIT P1, [UR4+0x22830], R9 ;  /* 0x02283009ff0075a7 */ /* 0x000e640008020144 */
[----:B-1----:R-:W-:Y:S05]  /*8130*/  @!P1 BRA `(.L_x_1102) ;  /* 0x000000c000b49947 */ /* 0x002fea0003800000 */
.L_x_1099:
        /* <DEDUP_REMOVED lines=40> */
.L_x_1104:
[----:B------:R-:W-:Y:S01]  /*83c0*/  ULEA UR10, UR32, UR36, 0x3 ;  /* 0x00000024200a7291 */ /* 0x000fe2000f8e183f */
[----:B------:R-:W-:-:S08]  /*83d0*/  SHF.L.U32 R9, R14, 0x1f, RZ ;  /* 0x0000001f0e097819 */ /* 0x000fd000000006ff */
[----:B------:R0:W1:Y:S01]  /*83e0*/  SYNCS.PHASECHK.TRANS64.TRYWAIT P1, [UR10+0x22850], R9 ;  /* 0x02285009ff0075a7 */ /* 0x000062000802014a */
[----:B------:R-:W-:Y:S05]  /*83f0*/  @!P0 BRA `(.L_x_1105) ;  /* 0x0000000000048947 */ /* 0x000fea0003800000 */
[----:B------:R-:W-:Y:S01]  /*8400*/  BPT.TRAP 0x1 ;  /* 0x000000040000795c */ /* 0x000fe20000300000 */
.L_x_1105:
[----:B-1----:R-:W-:Y:S05]  /*8410*/  @P1 BRA `(.L_x_1103) ;  /* 0x0000000000081947 */ /* 0x002fea0003800000 */
[----:B------:R-:W1:Y:S02]  /*8420*/  SYNCS.PHASECHK.TRANS64.TRYWAIT P1, [UR10+0x22850], R9 ;  /* 0x02285009ff0075a7 */ /* 0x000e64000802014a */
[----:B-1----:R-:W-:Y:S05]  /*8430*/  @!P1 BRA `(.L_x_1106) ;  /* 0x000000c0000c9947 */ /* 0x002fea0003800000 */
.L_x_1103:
[----:B------:R-:W-:Y:S01]  /*8440*/  UIADD3 UR10, UR36, 0x400, URZ ;  /* 0x00000400240a7890 */ /* 0x000fe2000fffe03f */
[----:B------:R-:W-:Y:S01]  /*8450*/  WARPGROUP.ARRIVE ;  /* 0x00000000000079c5 */ /* 0x000fe20000000000 */
[----:B------:R-:W-:Y:S01]  /*8460*/  UMOV UR11, 0x40000040 ;  /* 0x40000040000b7882 */ /* 0x000fe20000000000 */
[----:B------:R-:W-:Y:S01]  /*8470*/  UMOV UR15, 0x40000040 ;  /* 0x40000040000f7882 */ /* 0x000fe20000000000 */
[----:B------:R-:W-:Y:S01]  /*8480*/  USHF.R.U32.HI UR10, URZ, 0x4, UR10 ;  /* 0x000000043f0a7899 */ /* 0x000fe2000801160a */
[----:B01----:R-:W-:-:S03]  /*8490*/  IADD3 R9, -R19, 0xb, RZ ;  /* 0x0000000b13097810 */ /* 0x003fc60007ffe1ff */
[----:B------:R-:W-:-:S04]  /*84a0*/  ULOP3.LUT UR10, UR10, 0x3fff, URZ, 0xc0, !UPT ;  /* 0x00003fff0a0a7892 */ /* 0x000fc8000f8ec03f */
[----:B------:R-:W-:-:S04]  /*84b0*/  ULOP3.LUT UR10, UR10, 0x10000, URZ, 0xfc, !UPT ;  /* 0x000100000a0a7892 */ /* 0x000fc8000f8efc3f */
[----:B------:R-:W-:-:S04]  /*84c0*/  ULEA UR10, UR32, UR10, 0xa ;  /* 0x0000000a200a7291 */ /* 0x000fc8000f8e503f */
[----:B------:R-:W-:-:S05]  /*84d0*/  UIADD3 UR14, UR10, 0x2, URZ ;  /* 0x000000020a0e7890 */ /* 0x000fca000fffe03f */
[----:B------:R-:W-:Y:S01]  /*84e0*/  QGMMA.64x128x32.F32.E4M3.E4M3 R88, R164, gdesc[UR8], R88, gsb0 ;  /* 0x01e00008a4587df3 */ /* 0x000fe20008000858 */
[----:B------:R-:W-:Y:S02]  /*84f0*/  UMOV UR11, 0x40000040 ;  /* 0x40000040000b7882 */ /* 0x000fe40000000000 */
[----:B------:R-:W-:Y:S02]  /*8500*/  WARPGROUP.DEPBAR.LE gsb0, 0x0 ;  /* 0x00008000000079c5 */ /* 0x000fe40000010000 */
[----:B------:R-:W-:-:S07]  /*8510*/  WARPGROUP.ARRIVE ;  /* 0x00000000000079c5 */ /* 0x000fce0000000000 */
[----:B------:R-:W-:Y:S01]  /*8520*/  QGMMA.64x128x32.F32.E4M3.E4M3 R88, R160, gdesc[UR12], R88, gsb0 ;  /* 0x01e0000ca0587df3 */ /* 0x000fe20008000858 */
[----:B------:R-:W-:Y:S01]  /*8530*/  UIADD3 UR14, UR10, 0x4, URZ ;  /* 0x000000040a0e7890 */ /* 0x000fe2000fffe03f */
[----:B------:R-:W-:Y:S01]  /*8540*/  UMOV UR15, 0x40000040 ;  /* 0x40000040000f7882 */ /* 0x000fe20000000000 */
[----:B------:R-:W-:Y:S01]  /*8550*/  UIADD3 UR10, UR10, 0x6, URZ ;  /* 0x000000060a0a7890 */ /* 0x000fe2000fffe03f */
[----:B------:R-:W-:Y:S02]  /*8560*/  WARPGROUP.DEPBAR.LE gsb0, 0x0 ;  /* 0x00008000000079c5 */ /* 0x000fe40000010000 */
[----:B------:R-:W-:-:S06]  /*8570*/  WARPGROUP.ARRIVE ;  /* 0x00000000000079c5 */ /* 0x000fcc0000000000 */
[----:B------:R-:W-:Y:S03]  /*8580*/  QGMMA.64x128x32.F32.E4M3.E4M3 R88, R156, gdesc[UR12], R88, gsb0 ;  /* 0x01e0000c9c587df3 */ /* 0x000fe60008000858 */
[----:B------:R-:W-:Y:S02]  /*8590*/  WARPGROUP.DEPBAR.LE gsb0, 0x0 ;  /* 0x00008000000079c5 */ /* 0x000fe40000010000 */
[----:B------:R-:W-:-:S07]  /*85a0*/  WARPGROUP.ARRIVE ;  /* 0x00000000000079c5 */ /* 0x000fce0000000000 */
[----:B------:R-:W-:Y:S03]  /*85b0*/  QGMMA.64x128x32.F32.E4M3.E4M3 R88, R152, gdesc[UR8], R88, gsb0 ;  /* 0x01e0000898587df3 */ /* 0x000fe60008000858 */
[----:B------:R-:W-:Y:S02]  /*85c0*/  WARPGROUP.DEPBAR.LE gsb0, 0x0 ;  /* 0x00008000000079c5 */ /* 0x000fe40000010000 */
[----:B------:R0:W-:Y:S06]  /*85d0*/  BAR.ARV R9, 0x100 ;  /* 0x000400090000751d */ /* 0x0001ec0000002000 */
[----:B------:R-:W-:Y:S05]  /*85e0*/  @!P0 BRA `(.L_x_1107) ;  /* 0x0000000000048947 */ /* 0x000fea0003800000 */
[----:B------:R-:W-:Y:S01]  /*85f0*/  BPT.TRAP 0x1 ;  /* 0x000000040000795c */ /* 0x000fe20000300000 */
.L_x_1107:
[----:B------:R-:W-:Y:S01]  /*8600*/  FMNMX.FTZ R20, R26, R13, !PT ;  /* 0x0000000d1a147209 */ /* 0x000fe20007810000 */
[----:B------:R-:W-:Y:S01]  /*8610*/  ULEA UR10, UR4, UR36, 0x3 ;  /* 0x00000024040a7291 */ /* 0x000fe2000f8e183f */
[----:B------:R-:W-:Y:S02]  /*8620*/  FMNMX.FTZ R14, R24, R12, !PT ;  /* 0x0000000c180e7209 */ /* 0x000fe40007810000 */
[----:B------:R-:W-:Y:S01]  /*8630*/  FMNMX.FTZ R11, R27, R20, !PT ;  /* 0x000000141b0b7209 */ /* 0x000fe20007810000 */
[----:B------:R-:W-:Y:S01]  /*8640*/  UIADD3 UR10, UR10, 0x22840, URZ ;  /* 0x000228400a0a7890 */ /* 0x000fe2000fffe03f */
[----:B0-----:R-:W-:Y:S02]  /*8650*/  FMNMX.FTZ R9, R25, R14, !PT ;  /* 0x0000000e19097209 */ /* 0x001fe40007810000 */
        /* <DEDUP_REMOVED lines=70> */
[----:B------:R-:W-:Y:S02]  /*8ac0*/  FADD.FTZ R155, -R11, R13 ;  /* 0x0000000d0b9b7221 */ /* 0x000fe40000010100 */
[----:B------:R-:W-:-:S02]  /*8ad0*/  FADD.FTZ R153, -R9, R12 ;  /* 0x0000000c09997221 */ /* 0x000fc40000010100 */
[C---:B------:R-:W-:Y:S01]  /*8ae0*/  FMUL.FTZ R12, R2.reuse, R155 ;  /* 0x0000009b020c7220 */ /* 0x040fe20000410000 */
[----:B------:R-:W-:-:S01]  /*8af0*/  FFMA.FTZ R155, R2, R9, -8 ;  /* 0xc1000000029b7423 */ /* 0x000fc20000010009 */
[----:B------:R-:W-:-:S03]  /*8b00*/  FMUL.FTZ R153, R2, R153 ;  /* 0x0000009902997220 */ /* 0x000fc60000410000 */
[C-C-:B------:R-:W-:Y:S01]  /*8b10*/  FFMA.FTZ R23, R2.reuse, R29, -R155.reuse ;  /* 0x0000001d02177223 */ /* 0x140fe2000001089b */
[----:B------:R-:W-:-:S01]  /*8b20*/  FFMA.FTZ R29, R2, R37, -R155 ;  /* 0x00000025021d7223 */ /* 0x000fc2000001089b */
        /* <DEDUP_REMOVED lines=10> */
[C---:B------:R-:W-:Y:S01]  /*8bd0*/  FFMA.FTZ R57, R2.reuse, R65, -R155 ;  /* 0x0000004102397223 */ /* 0x040fe2000001089b */
[----:B------:R-:W-:-:S01]  /*8be0*/  FFMA.FTZ R77, R2, R11, -8 ;  /* 0xc1000000024d7423 */ /* 0x000fc2000001000b */
        /* <DEDUP_REMOVED lines=10> */
[C---:B------:R-:W-:Y:S01]  /*8c90*/  FFMA.FTZ R24, R2.reuse, R32, -R155 ;  /* 0x0000002002187223 */ /* 0x040fe2000001089b */
        /* <DEDUP_REMOVED lines=9> */
[C---:B------:R-:W-:Y:S01]  /*8d30*/  FFMA.FTZ R28, R2.reuse, R36, -R155 ;  /* 0x00000024021c7223 */ /* 0x040fe2000001089b */
[----:B------:R-:W-:-:S01]  /*8d40*/  FFMA.FTZ R47, R2, R50, -R77 ;  /* 0x00000032022f7223 */ /* 0x000fc2000001084d */
[----:B------:R-:W-:Y:S01]  /*8d50*/  MUFU.EX2 R12, R12 ;  /* 0x0000000c000c7308 */ /* 0x000fe20000000800 */
[----:B------:R-:W-:-:S01]  /*8d60*/  FFMA.FTZ R50, R2, R51, -R77 ;  /* 0x0000003302327223 */ /* 0x000fc2000001084d */
[C-C-:B------:R-:W-:Y:S01]  /*8d70*/  FFMA.FTZ R51, R2.reuse, R54, -R77.reuse ;  /* 0x0000003602337223 */ /* 0x140fe2000001084d */
        /* <DEDUP_REMOVED lines=9> */
[C-C-:B------:R-:W-:Y:S01]  /*8e10*/  FFMA.FTZ R56, R2.reuse, R64, -R155.reuse ;  /* 0x0000004002387223 */ /* 0x140fe2000001089b */
[----:B------:R-:W-:-:S01]  /*8e20*/  FFMA.FTZ R64, R2, R72, -R155 ;  /* 0x0000004802407223 */ /* 0x000fc2000001089b */
[C---:B------:R-:W-:Y:S01]  /*8e30*/  FFMA.FTZ R72, R2.reuse, R80, -R155 ;  /* 0x0000005002487223 */ /* 0x040fe2000001089b */
[----:B------:R-:W-:-:S01]  /*8e40*/  FFMA.FTZ R80, R2, R63, -R77 ;  /* 0x0000003f02507223 */ /* 0x000fc2000001084d */
[----:B------:R-:W0:Y:S01]  /*8e50*/  MUFU.EX2 R21, R21 ;  /* 0x0000001500157308 */ /* 0x000e220000000800 */
[----:B------:R-:W-:-:S01]  /*8e60*/  FFMA.FTZ R36, R2, R44, -R155 ;  /* 0x0000002c02247223 */ /* 0x000fc2000001089b */
[C-C-:B------:R-:W-:Y:S01]  /*8e70*/  FFMA.FTZ R44, R2.reuse, R52, -R155.reuse ;  /* 0x00000034022c7223 */ /* 0x140fe2000001089b */
[----:B------:R-:W-:-:S01]  /*8e80*/  FFMA.FTZ R52, R2, R60, -R155 ;  /* 0x0000003c02347223 */ /* 0x000fc2000001089b */
[C---:B------:R-:W-:Y:S01]  /*8e90*/  FFMA.FTZ R70, R2.reuse, R70, -R77 ;  /* 0x0000004602467223 */ /* 0x040fe2000001084d */
[----:B------:R-:W-:-:S01]  /*8ea0*/  FFMA.FTZ R60, R2, R68, -R155 ;  /* 0x00000044023c7223 */ /* 0x000fc2000001089b */
[C-C-:B------:R-:W-:Y:S01]  /*8eb0*/  FFMA.FTZ R71, R2.reuse, R71, -R77.reuse ;  /* 0x0000004702477223 */ /* 0x140fe2000001084d */
[----:B------:R-:W-:-:S01]  /*8ec0*/  FFMA.FTZ R75, R2, R75, -R77 ;  /* 0x0000004b024b7223 */ /* 0x000fc2000001084d */
[----:B------:R-:W2:Y:S01]  /*8ed0*/  MUFU.EX2 R26, R26 ;  /* 0x0000001a001a7308 */ /* 0x000ea20000000800 */
[----:B-1----:R-:W-:-:S01]  /*8ee0*/  FFMA.FTZ R3, R12, R3, R85 ;  /* 0x000000030c037223 */ /* 0x002fc20000010055 */
[C---:B------:R-:W-:Y:S01]  /*8ef0*/  FFMA.FTZ R68, R2.reuse, R76, -R155 ;  /* 0x0000004c02447223 */ /* 0x040fe2000001089b */
[----:B------:R-:W-:-:S01]  /*8f00*/  FFMA.FTZ R78, R2, R78, -R77 ;  /* 0x0000004e024e7223 */ /* 0x000fc2000001084d */
[C-C-:B------:R-:W-:Y:S01]  /*8f10*/  FFMA.FTZ R79, R2.reuse, R79, -R77.reuse ;  /* 0x0000004f024f7223 */ /* 0x140fe2000001084d */
[----:B------:R-:W-:-:S01]  /*8f20*/  FFMA.FTZ R82, R2, R82, -R77 ;  /* 0x0000005202527223 */ /* 0x000fc2000001084d */
[C---:B------:R-:W-:Y:S01]  /*8f30*/  FFMA.FTZ R83, R2.reuse, R83, -R77 ;  /* 0x0000005302537223 */ /* 0x040fe2000001084d */
[----:B------:R-:W-:-:S01]  /*8f40*/  FFMA.FTZ R76, R2, R84, -R155 ;  /* 0x00000054024c7223 */ /* 0x000fc2000001089b */
[----:B------:R-:W1:Y:S01]  /*8f50*/  MUFU.EX2 R20, R20 ;  /* 0x0000001400147308 */ /* 0x000e620000000800 */
[----:B0-----:R-:W-:-:S01]  /*8f60*/  FADD.FTZ R153, R21, R4 ;  /* 0x0000000415997221 */ /* 0x001fc20000010000 */
[----:B------:R-:W-:-:S06]  /*8f70*/  FFMA.FTZ R86, R2, R86, -R77 ;  /* 0x0000005602567223 */ /* 0x000fcc000001084d */
[----:B------:R-:W0:Y:S01]  /*8f80*/  MUFU.EX2 R27, R27 ;  /* 0x0000001b001b7308 */ /* 0x000e220000000800 */
[----:B--2---:R-:W-:-:S07]  /*8f90*/  FADD.FTZ R4, R26, R3 ;  /* 0x000000031a047221 */ /* 0x004fce0000010000 */
[----:B------:R-:W2:Y:S01]  /*8fa0*/  MUFU.EX2 R23, R23 ;  /* 0x0000001700177308 */ /* 0x000ea20000000800 */
[----:B-1----:R-:W-:-:S07]  /*8fb0*/  FADD.FTZ R62, R20, R153 ;  /* 0x00000099143e7221 */ /* 0x002fce0000010000 */
[----:B------:R-:W1:Y:S01]  /*8fc0*/  MUFU.EX2 R30, R30 ;  /* 0x0000001e001e7308 */ /* 0x000e620000000800 */
[----:B0-----:R-:W-:-:S07]  /*8fd0*/  FADD.FTZ R3, R27, R4 ;  /* 0x000000041b037221 */ /* 0x001fce0000010000 */
[----:B------:R-:W0:Y:S01]  /*8fe0*/  MUFU.EX2 R24, R24 ;  /* 0x0000001800187308 */ /* 0x000e220000000800 */
[----:B--2---:R-:W-:-:S01]  /*8ff0*/  FADD.FTZ R63, R23, R62 ;  /* 0x0000003e173f7221 */ /* 0x004fc20000010000 */
[----:B------:R-:W-:-:S06]  /*9000*/  FFMA.FTZ R62, R2, R66, -R77 ;  /* 0x00000042023e7223 */ /* 0x000fcc000001084d */
[----:B------:R-:W2:Y:S01]  /*9010*/  MUFU.EX2 R31, R31 ;  /* 0x0000001f001f7308 */ /* 0x000ea20000000800 */
[----:B-1----:R-:W-:-:S07]  /*9020*/  FADD.FTZ R4, R30, R3 ;  /* 0x000000031e047221 */ /* 0x002fce0000010000 */
        /* <DEDUP_REMOVED lines=30> */
[----:B-1----:R-:W-:-:S01]  /*9210*/  FADD.FTZ R67, R37, R66 ;  /* 0x0000004225437221 */ /* 0x002fc20000010000 */
[C-C-:B------:R-:W-:Y:S01]  /*9220*/  FFMA.FTZ R66, R2.reuse, R74, -R77.reuse ;  /* 0x0000004a02427223 */ /* 0x140fe2000001084d */
[----:B------:R-:W-:-:S05]  /*9230*/  FFMA.FTZ R77, R2, R87, -R77 ;  /* 0x00000057024d7223 */ /* 0x000fca000001084d */
[----:B------:R-:W1:Y:S01]  /*9240*/  MUFU.EX2 R47, R47 ;  /* 0x0000002f002f7308 */ /* 0x000e620000000800 */
[----:B0-----:R-:W-:-:S07]  /*9250*/  FADD.FTZ R4, R46, R3 ;  /* 0x000000032e047221 */ /* 0x001fce0000010000 */
[----:B------:R-:W0:Y:S01]  /*9260*/  MUFU.EX2 R41, R41 ;  /* 0x0000002900297308 */ /* 0x000e220000000800 */
[----:B--2---:R-:W-:-:S07]  /*9270*/  FADD.FTZ R74, R40, R67 ;  /* 0x00000043284a7221 */ /* 0x004fce0000010000 */
[----:B------:R-:W2:Y:S01]  /*9280*/  MUFU.EX2 R50, R50 ;  /* 0x0000003200327308 */ /* 0x000ea20000000800 */
[----:B-1----:R-:W-:-:S07]  /*9290*/  FADD.FTZ R3, R47, R4 ;  /* 0x000000042f037221 */ /* 0x002fce0000010000 */
[----:B------:R-:W-:Y:S01]  /*92a0*/  MUFU.EX2 R44, R44 ;  /* 0x0000002c002c7308 */ /* 0x000fe20000000800 */
[----:B0-----:R-:W-:-:S07]  /*92b0*/  FADD.FTZ R67, R41, R74 ;  /* 0x0000004a29437221 */ /* 0x001fce0000010000 */
        /* <DEDUP_REMOVED lines=11> */
[----:B------:R-:W-:Y:S08]  /*9370*/  MUFU.EX2 R52, R52 ;  /* 0x0000003400347308 */ /* 0x000ff00000000800 */
[----:B------:R-:W0:Y:S01]  /*9380*/  MUFU.EX2 R59, R59 ;  /* 0x0000003b003b7308 */ /* 0x000e220000000800 */
[----:B-1----:R-:W-:-:S07]  /*9390*/  FADD.FTZ R4, R58, R3 ;  /* 0x000000033a047221 */ /* 0x002fce0000010000 */
[----:B------:R1:W-:Y:S08]  /*93a0*/  MUFU.EX2 R153, R70 ;  /* 0x0000004600997308 */ /* 0x0003f00000000800 */
[----:B------:R-:W2:Y:S01]  /*93b0*/  MUFU.EX2 R53, R53 ;  /* 0x0000003500357308 */ /* 0x000ea20000000800 */
[----:B-1----:R-:W-:-:S01]  /*93c0*/  FADD.FTZ R70, R44, R67 ;  /* 0x000000432c467221 */ /* 0x002fc20000010000 */
[----:B0-----:R-:W-:-:S03]  /*93d0*/  FADD.FTZ R3, R59, R4 ;  /* 0x000000043b037221 */ /* 0x001fc60000010000 */
[----:B------:R-:W-:-:S03]  /*93e0*/  FADD.FTZ R67, R45, R70 ;  /* 0x000000462d437221 */ /* 0x000fc60000010000 */
[----:B------:R-:W0:Y:S01]  /*93f0*/  MUFU.EX2 R80, R80 ;  /* 0x0000005000507308 */ /* 0x000e220000000800 */
[----:B------:R-:W-:-:S04]  /*9400*/  FADD.FTZ R70, R48, R67 ;  /* 0x0000004330467221 */ /* 0x000fc80000010000 */
[----:B------:R-:W-:-:S03]  /*9410*/  FADD.FTZ R67, R49, R70 ;  /* 0x0000004631437221 */ /* 0x000fc60000010000 */
[----:B------:R-:W1:Y:S01]  /*9420*/  MUFU.EX2 R56, R56 ;  /* 0x0000003800387308 */ /* 0x000e620000000800 */
[----:B------:R-:W-:-:S04]  /*9430*/  FADD.FTZ R70, R52, R67 ;  /* 0x0000004334467221 */ /* 0x000fc80000010000 */
[----:B--2---:R-:W-:-:S03]  /*9440*/  FADD.FTZ R67, R53, R70 ;  /* 0x0000004635437221 */ /* 0x004fc60000010000 */
        /* <DEDUP_REMOVED lines=9> */
[----:B-1----:R-:W-:-:S04]  /*94e0*/  FADD.FTZ R70, R63, R70 ;  /* 0x000000463f467221 */ /* 0x002fc80000010000 */
[----:B------:R-:W-:-:S03]  /*94f0*/  FADD.FTZ R70, R153, R70 ;  /* 0x0000004699467221 */ /* 0x000fc60000010000 */
        /* <DEDUP_REMOVED lines=35> */
[----:B--2---:R-:W-:Y:S01]  /*9730*/  FADD.FTZ R3, R77, R67 ;  /* 0x000000434d037221 */ /* 0x004fe20000010000 */
[----:B------:R-:W-:Y:S06]  /*9740*/  @!P0 BRA `(.L_x_1108) ;  /* 0x0000000000048947 */ /* 0x000fec0003800000 */
[----:B------:R-:W-:Y:S01]  /*9750*/  BPT.TRAP 0x1 ;  /* 0x000000040000795c */ /* 0x000fe20000300000 */
.L_x_1108:
        /* <DEDUP_REMOVED lines=18> */
[----:B------:R-:W-:Y:S01]  /*9880*/  SYNCS.ARRIVE.TRANS64.RED.A1T0 RZ, [UR10], RZ ;  /* 0x000000ffffff79a7 */ /* 0x000fe2000810040a */
        /* <DEDUP_REMOVED lines=86> */
[----:B------:R-:W-:Y:S01]  /*9df0*/  F2FP.SATFINITE.E4M3.F32.PACK_AB_MERGE_C R155, R83, R82, R30 ;  /* 0x00000052539b723e */ /* 0x000fe2000480701e */
[----:B------:R-:W-:Y:S06]  /*9e00*/  @P1 BRA `(.L_x_1109) ;  /* 0xffffffe000841947 */ /* 0x000fec000383ffff */
.L_x_1098:
[----:B------:R-:W-:-:S13]  /*9e10*/  ISETP.GE.AND P1, PT, R15, R18, PT ;  /* 0x000000120f00720c */ /* 0x000fda0003f26270 */
[----:B------:R-:W-:Y:S05]  /*9e20*/  @!P1 BRA `(.L_x_1110) ;  /* 0x0000002c00c09947 */ /* 0x000fea0003800000 */
[C---:B------:R-:W-:Y:S01]  /*9e30*/  VIADD R12, R19.reuse, 0x8 ;  /* 0x00000008130c7836 */ /* 0x040fe20000000000 */
[----:B------:R-:W-:Y:S01]  /*9e40*/  IADD3 R19, -R19, 0xb, RZ ;  /* 0x0000000b13137810 */ /* 0x000fe20007ffe1ff */
[----:B------:R-:W-:Y:S01]  /*9e50*/  IMAD.MOV.U32 R13, RZ, RZ, R11 ;  /* 0x000000ffff0d7224 */ /* 0x000fe200078e000b */
[----:B------:R-:W-:Y:S01]  /*9e60*/  UMOV UR32, UR4 ;  /* 0x0000000400207c82 */ /* 0x000fe20008000000 */
[----:B------:R-:W-:Y:S01]  /*9e70*/  IMAD.MOV.U32 R10, RZ, RZ, R9 ;  /* 0x000000ffff0a7224 */ /* 0x000fe200078e0009 */
[----:B------:R-:W-:Y:S01]  /*9e80*/  ULDC UR33, c[0x0][0x9e4] ;  /* 0x0002790000217ab9 */ /* 0x000fe20000000800 */
[----:B------:R-:W-:Y:S01]  /*9e90*/  IMAD.MOV.U32 R14, RZ, RZ, R0 ;  /* 0x000000ffff0e7224 */ /* 0x000fe200078e0000 */
[----:B------:R-:W-:Y:S01]  /*9ea0*/  ULDC UR34, c[0x0][0x288] ;  /* 0x0000a20000227ab9 */ /* 0x000fe20000000800 */
[----:B------:R-:W-:Y:S01]  /*9eb0*/  ULDC UR35, c[0x0][0x2f0] ;  /* 0x0000bc0000237ab9 */ /* 0x000fe20000000800 */
[----:B------:R-:W-:-:S05]  /*9ec0*/  ULDC UR41, c[0x0][0x9e0] ;  /* 0x0002780000297ab9 */ /* 0x000fca0000000800 */
.L_x_1129:
[----:B------:R-:W-:Y:S01]  /*9ed0*/  UIADD3 UR4, UR32, 0x1, URZ ;  /* 0x0000000120047890 */ /* 0x000fe2000fffe03f */
[----:B------:R-:W-:-:S03]  /*9ee0*/  ISETP.NE.AND P2, PT, RZ, UR37, PT ;  /* 0x00000025ff007c0c */ /* 0x000fc6000bf45270 */
[----:B------:R-:W-:-:S04]  /*9ef0*/  UISETP.NE.AND UP0, UPT, UR4, 0x2, UPT ;  /* 0x000000020400788c */ /* 0x000fc8000bf05270 */
[----:B------:R-:W-:Y:S02]  /*9f00*/  USEL UR10, URZ, 0x1, UP0 ;  /* 0x000000013f0a7887 */ /* 0x000fe40008000000 */
[----:B------:R-:W-:-:S04]  /*9f10*/  USEL UR4, UR4, URZ, UP0 ;  /* 0x0000003f04047287 */ /* 0x000fc80008000000 */
[----:B------:R-:W-:Y:S01]  /*9f20*/  LOP3.LUT R0, R14, UR10, RZ, 0x3c, !PT ;  /* 0x0000000a0e007c12 */ /* 0x000fe2000f8e3cff */
[----:B------:R-:W-:Y:S07]  /*9f30*/  @P2 BRA `(.L_x_1111) ;  /* 0x0000000000282947 */ /* 0x000fee0003800000 */
[----:B------:R-:W-:Y:S05]  /*9f40*/  @!P0 BRA `(.L_x_1112) ;  /* 0x0000000000048947 */ /* 0x000fea0003800000 */
[----:B------:R-:W-:Y:S01]  /*9f50*/  BPT.TRAP 0x1 ;  /* 0x000000040000795c */ /* 0x000fe20000300000 */
.L_x_1112:
[----:B------:R-:W-:Y:S01]  /*9f60*/  ULEA UR10, UR4, UR36, 0x3 ;  /* 0x00000024040a7291 */ /* 0x000fe2000f8e183f */
[----:B------:R-:W-:-:S08]  /*9f70*/  SHF.L.U32 R9, R0, 0x1f, RZ ;  /* 0x0000001f00097819 */ /* 0x000fd000000006ff */
[----:B------:R0:W1:Y:S01]  /*9f80*/  SYNCS.PHASECHK.TRANS64.TRYWAIT P1, [UR10+0x22830], R9 ;  /* 0x02283009ff0075a7 */ /* 0x000062000802014a */
[----:B------:R-:W-:Y:S05]  /*9f90*/  @!P0 BRA `(.L_x_1113) ;  /* 0x0000000000048947 */ /* 0x000fea0003800000 */
[----:B------:R-:W-:Y:S01]  /*9fa0*/  BPT.TRAP 0x1 ;  /* 0x000000040000795c */ /* 0x000fe20000300000 */
.L_x_1113:
[----:B-1----:R-:W-:Y:S05]  /*9fb0*/  @P1 BRA `(.L_x_1111) ;  /* 0x0000000000081947 */ /* 0x002fea0003800000 */
[----:B------:R-:W1:Y:S02]  /*9fc0*/  SYNCS.PHASECHK.TRANS64.TRYWAIT P1, [UR10+0x22830], R9 ;  /* 0x02283009ff0075a7 */ /* 0x000e64000802014a */
[----:B-1----:R-:W-:Y:S05]  /*9fd0*/  @!P1 BRA `(.L_x_1114) ;  /* 0x000000a4003c9947 */ /* 0x002fea0003800000 */
.L_x_1111:
[----:B------:R2:W-:Y:S01]  /*9fe0*/  BAR.SYNC.DEFER_BLOCKING R12, 0x100 ;  /* 0x0004000c0000751d */ /* 0x0005e20000010000 */
[----:B------:R-:W-:Y:S01]  /*9ff0*/  R2UR UR28, R6 ;  /* 0x00000000061c72ca */ /* 0x000fe200000e0000 */
[----:B------:R-:W-:Y:S01]  /*a000*/  UIMAD UR30, UR4, 0x600, UR6 ;  /* 0x00000600041e78a4 */ /* 0x000fe2000f8e0206 */
[----:B------:R-:W-:-:S03]  /*a010*/  R2UR UR29, R7 ;  /* 0x00000000071d72ca */ /* 0x000fc600000e0000 */
[----:B------:R-:W-:Y:S01]  /*a020*/  UMOV UR31, 0x80000020 ;  /* 0x80000020001f7882 */ /* 0x000fe20000000000 */
[----:B------:R-:W-:Y:S01]  /*a030*/  UIADD3 UR10, UR30, 0x2, URZ ;  /* 0x000000021e0a7890 */ /* 0x000fe2000fffe03f */
        /* <DEDUP_REMOVED lines=27> */
[----:B--2---:R-:W-:Y:S05]  /*a1f0*/  @P2 BRA `(.L_x_1115) ;  /* 0x0000000000282947 */ /* 0x004fea0003800000 */
[----:B------:R-:W-:Y:S05]  /*a200*/  @!P0 BRA `(.L_x_1116) ;  /* 0x0000000000048947 */ /* 0x000fea0003800000 */
[----:B------:R-:W-:Y:S01]  /*a210*/  BPT.TRAP 0x1 ;  /* 0x000000040000795c */ /* 0x000fe20000300000 */
.L_x_1116:
[----:B------:R-:W-:Y:S01]  /*a220*/  ULEA UR10, UR32, UR36, 0x3 ;  /* 0x00000024200a7291 */ /* 0x000fe2000f8e183f */
[----:B01----:R-:W-:-:S08]  /*a230*/  SHF.L.U32 R9, R14, 0x1f, RZ ;  /* 0x0000001f0e097819 */ /* 0x003fd000000006ff */
[----:B------:R0:W1:Y:S01]  /*a240*/  SYNCS.PHASECHK.TRANS64.TRYWAIT P1, [UR10+0x22850], R9 ;  /* 0x02285009ff0075a7 */ /* 0x000062000802014a */
[----:B------:R-:W-:Y:S05]  /*a250*/  @!P0 BRA `(.L_x_1117) ;  /* 0x0000000000048947 */ /* 0x000fea0003800000 */
[----:B------:R-:W-:Y:S01]  /*a260*/  BPT.TRAP 0x1 ;  /* 0x000000040000795c */ /* 0x000fe20000300000 */
.L_x_1117:
[----:B-1----:R-:W-:Y:S05]  /*a270*/  @P1 BRA `(.L_x_1115) ;  /* 0x0000000000081947 */ /* 0x002fea0003800000 */
[----:B------:R-:W1:Y:S02]  /*a280*/  SYNCS.PHASECHK.TRANS64.TRYWAIT P1, [UR10+0x22850], R9 ;  /* 0x02285009ff0075a7 */ /* 0x000e64000802014a */
[----:B-1----:R-:W-:Y:S05]  /*a290*/  @!P1 BRA `(.L_x_1118) ;  /* 0x000000a000a49947 */ /* 0x002fea0003800000 */
.L_x_1115:
[----:B------:R-:W-:Y:S01]  /*a2a0*/  UIADD3 UR10, UR36, 0x400, URZ ;  /* 0x00000400240a7890 */ /* 0x000fe2000fffe03f */
[----:B------:R-:W-:Y:S01]  /*a2b0*/  WARPGROUP.ARRIVE ;  /* 0x00000000000079c5 */ /* 0x000fe20000000000 */
[----:B------:R-:W-:Y:S02]  /*a2c0*/  UMOV UR11, 0x40000040 ;  /* 0x40000040000b7882 */ /* 0x000fe40000000000 */
        /* <DEDUP_REMOVED lines=25> */
.L_x_1119:
[----:B01----:R-:W3:Y:S01]  /*a460*/  LDL R9, [R1] ;  /* 0x0000000001097983 */ /* 0x003ee20000100800 */
[----:B------:R-:W-:Y:S01]  /*a470*/  ISETP.NE.AND P1, PT, R22, 0x1, PT ;  /* 0x000000011600780c */ /* 0x000fe20003f25270 */
[----:B------:R-:W-:Y:S01]  /*a480*/  IMAD.SHL.U32 R158, R15, 0x80, RZ ;  /* 0x000000800f9e7824 */ /* 0x000fe200078e00ff */
[----:B------:R-:W-:-:S04]  /*a490*/  ULEA UR10, UR4, UR36, 0x3 ;  /* 0x00000024040a7291 */ /* 0x000fc8000f8e183f */
[----:B------:R-:W-:-:S04]  /*a4a0*/  UIADD3 UR10, UR10, 0x22840, URZ ;  /* 0x000228400a0a7890 */ /* 0x000fc8000fffe03f */
[----:B------:R-:W-:-:S03]  /*a4b0*/  UPRMT UR10, UR7, 0x654, UR10 ;  /* 0x00000654070a7896 */ /* 0x000fc6000800000a */
[----:B------:R-:W0:Y:S06]  /*a4c0*/  @P1 LDC R14, c[0x0][0x450] ;  /* 0x00011400ff0e1b82 */ /* 0x000e2c0000000800 */
[----:B------:R-:W-:Y:S01]  /*a4d0*/  SYNCS.ARRIVE.TRANS64.RED.A1T0 RZ, [UR10], RZ ;  /* 0x000000ffffff79a7 */ /* 0x000fe2000810040a */
[----:B---3--:R-:W-:Y:S02]  /*a4e0*/  LOP3.LUT P5, RZ, R9, 0x1, RZ, 0xc0, !PT ;  /* 0x0000000109ff7812 */ /* 0x008fe400078ac0ff */
[----:B------:R-:W1:Y:S02]  /*a4f0*/  @P1 LDC R9, c[0x0][0x44c] ;  /* 0x00011300ff091b82 */ /* 0x000e640000000800 */
[----:B-1----:R-:W-:-:S04]  /*a500*/  @P1 IMAD.HI.U32 R11, R8, R9, RZ ;  /* 0x00000009080b1227 */ /* 0x002fc800078e00ff */
[----:B------:R-:W-:Y:S01]  /*a510*/  IMAD.MOV.U32 R9, RZ, RZ, R8 ;  /* 0x000000ffff097224 */ /* 0x000fe200078e0008 */
[----:B0-----:R-:W-:Y:S02]  /*a520*/  @P1 SHF.R.U32.HI R9, RZ, R14, R11 ;  /* 0x0000000eff091219 */ /* 0x001fe4000001160b */
[----:B------:R-:W-:-:S03]  /*a530*/  IADD3 R14, -R158, 0x1, RZ ;  /* 0x000000019e0e7810 */ /* 0x000fc60007ffe1ff */
[----:B------:R-:W0:Y:S02]  /*a540*/  SHFL.IDX PT, R21, R9, RZ, 0x1c1f ;  /* 0x001c1fff09157589 */ /* 0x000e2400000e0000 */
[----:B------:R-:W-:-:S04]  /*a550*/  IMAD R11, R5, -0x2, R14 ;  /* 0xfffffffe050b7824 */ /* 0x000fc800078e020e */
[----:B------:R-:W-:-:S04]  /*a560*/  IMAD R11, R16, UR35, R11 ;  /* 0x00000023100b7c24 */ /* 0x000fc8000f8e020b */
[----:B------:R-:W-:-:S04]  /*a570*/  VIADD R11, R11, -UR34 ;  /* 0x800000220b0b7c36 */ /* 0x000fc80008000000 */
[C---:B------:R-:W-:Y:S02]  /*a580*/  VIADD R160, R11.reuse, UR41 ;  /* 0x000000290ba07c36 */ /* 0x040fe40008000000 */
[----:B------:R-:W-:Y:S02]  /*a590*/  VIADD R162, R11, UR5 ;  /* 0x000000050ba27c36 */ /* 0x000fe40008000000 */
[--C-:B0-----:R-:W-:Y:S02]  /*a5a0*/  IMAD.IADD R154, R160, 0x1, R21.reuse ;  /* 0x00000001a09a7824 */ /* 0x101fe400078e0215 */
[----:B------:R-:W-:Y:S01]  /*a5b0*/  IMAD.IADD R156, R162, 0x1, R21 ;  /* 0x00000001a29c7824 */ /* 0x000fe200078e0215 */
[----:B------:R-:W-:Y:S06]  /*a5c0*/  @!P5 BRA `(.L_x_1120) ;  /* 0x00000000005cd947 */ /* 0x000fec0003800000 */
[----:B------:R-:W-:Y:S01]  /*a5d0*/  IMAD R11, R16, UR35, R21 ;  /* 0x00000023100b7c24 */ /* 0x000fe2000f8e0215 */
[----:B------:R-:W-:Y:S03]  /*a5e0*/  BSSY B0, `(.L_x_1121) ;  /* 0x0000011000007945 */ /* 0x000fe60003800000 */
[----:B------:R-:W-:-:S05]  /*a5f0*/  VIADD R11, R11, -UR34 ;  /* 0x800000220b0b7c36 */ /* 0x000fca0008000000 */
        /* <DEDUP_REMOVED lines=10> */
.L_x_1122:
[----:B------:R-:W-:-:S05]  /*a6a0*/  IMAD.U32 R20, RZ, RZ, UR33 ;  /* 0x00000021ff147e24 */ /* 0x000fca000f8e00ff */
[----:B------:R-:W-:-:S13]  /*a6b0*/  ISETP.NE.AND P1, PT, R20, 0x1, PT ;  /* 0x000000011400780c */ /* 0x000fda0003f25270 */
[----:B------:R-:W0:Y:S02]  /*a6c0*/  @P1 LDC.64 R152, c[0x0][0x9e8] ;  /* 0x00027a00ff981b82 */ /* 0x000e240000000a00 */
[----:B0-----:R-:W-:-:S05]  /*a6d0*/  @P1 IMAD.HI.U32 R14, R11, R152, RZ ;  /* 0x000000980b0e1227 */ /* 0x001fca00078e00ff */
[----:B------:R-:W-:-:S07]  /*a6e0*/  @P1 SHF.R.U32.HI R11, RZ, R153, R14 ;  /* 0x00000099ff0b1219 */ /* 0x000fce000001160e */
.L_x_1123:
[----:B------:R-:W-:Y:S05]  /*a6f0*/  BSYNC B0 ;  /* 0x0000000000007941 */ /* 0x000fea0003800000 */
.L_x_1121:
[----:B------:R-:W-:-:S04]  /*a700*/  IMAD R14, R11, R20, -R158 ;  /* 0x000000140b0e7224 */ /* 0x000fc800078e0a9e */
[----:B------:R-:W-:-:S05]  /*a710*/  IMAD R11, R5, -0x2, R14 ;  /* 0xfffffffe050b7824 */ /* 0x000fca00078e020e */
[----:B------:R-:W-:Y:S02]  /*a720*/  VIADDMNMX R154, R11, R20, R154, PT ;  /* 0x000000140b9a7246 */ /* 0x000fe4000380019a */
[----:B------:R-:W-:-:S07]  /*a730*/  VIMNMX R156, R156, R11, !PT ;  /* 0x0000000b9c9c7248 */ /* 0x000fce0007fe0100 */
.L_x_1120:
        /* <DEDUP_REMOVED lines=114> */
.L_x_1126:
[----:B------:R-:W-:-:S05]  /*ae60*/  IMAD.U32 R44, RZ, RZ, UR33 ;  /* 0x00000021ff2c7e24 */ /* 0x000fca000f8e00ff */
[----:B------:R-:W-:-:S13]  /*ae70*/  ISETP.NE.AND P2, PT, R44, 0x1, PT ;  /* 0x000000012c00780c */ /* 0x000fda0003f45270 */
[----:B------:R-:W0:Y:S02]  /*ae80*/  @P2 LDC.64 R164, c[0x0][0x9e8] ;  /* 0x00027a00ffa42b82 */ /* 0x000e240000000a00 */
[----:B0-----:R-:W-:-:S05]  /*ae90*/  @P2 IMAD.HI.U32 R40, R9, R164, RZ ;  /* 0x000000a409282227 */ /* 0x001fca00078e00ff */
[----:B------:R-:W-:-:S07]  /*aea0*/  @P2 SHF.R.U32.HI R9, RZ, R165, R40 ;  /* 0x000000a5ff092219 */ /* 0x000fce0000011628 */
.L_x_1127:
[----:B------:R-:W-:Y:S05]  /*aeb0*/  BSYNC B0 ;  /* 0x0000000000007941 */ /* 0x000fea0003800000 */
.L_x_1125:
[----:B------:R-:W-:-:S04]  /*aec0*/  IMAD R40, R9, R44, -R158 ;  /* 0x0000002c09287224 */ /* 0x000fc800078e0a9e */
[----:B------:R-:W-:-:S05]  /*aed0*/  IMAD R9, R5, -0x2, R40 ;  /* 0xfffffffe05097824 */ /* 0x000fca00078e0228 */
[----:B------:R-:W-:Y:S02]  /*aee0*/  VIADDMNMX R28, R9, R44, R28, PT ;  /* 0x0000002c091c7246 */ /* 0x000fe4000380011c */
[----:B------:R-:W-:-:S07]  /*aef0*/  VIMNMX R32, R32, R9, !PT ;  /* 0x0000000920207248 */ /* 0x000fce0007fe0100 */
.L_x_1124:
        /* <DEDUP_REMOVED lines=33> */
[----:B------:R-:W-:Y:S02]  /*b110*/  ISETP.GT.AND P2, PT, R32, RZ, P1 ;  /* 0x000000ff2000720c */ /* 0x000fe40000f44270 */
        /* <DEDUP_REMOVED lines=9> */
[----:B------:R-:W-:Y:S02]  /*b1b0*/  ISETP.GT.AND P3, PT, R32, 0x18, P1 ;  /* 0x000000182000780c */ /* 0x000fe40000f64270 */
[----:B------:R-:W-:Y:S02]  /*b1c0*/  FMNMX.FTZ R40, R11, R40, !PT ;  /* 0x000000280b287209 */ /* 0x000fe40007810000 */
[----:B------:R-:W-:Y:S02]  /*b1d0*/  FSEL R34, R26, -INF , !P2 ;  /* 0xff8000001a227808 */ /* 0x000fe40005000000 */
[----:B------:R-:W-:Y:S02]  /*b1e0*/  FMNMX.FTZ R40, R69, R40, !PT ;  /* 0x0000002845287209 */ /* 0x000fe40007810000 */
[----:B------:R-:W-:-:S02]  /*b1f0*/  ISETP.LT.OR P4, PT, R28, 0x9, P4 ;  /* 0x000000091c00780c */ /* 0x000fc40002781670 */
[----:B------:R-:W-:Y:S02]  /*b200*/  FMNMX.FTZ R40, R29, R40, !PT ;  /* 0x000000281d287209 */ /* 0x000fe40007810000 */
[----:B------:R-:W-:Y:S02]  /*b210*/  ISETP.LT.OR P3, PT, R28, 0x19, P3 ;  /* 0x000000191c00780c */ /* 0x000fe40001f61670 */
[----:B------:R-:W-:Y:S02]  /*b220*/  FMNMX.FTZ R40, R73, R40, !PT ;  /* 0x0000002849287209 */ /* 0x000fe40007810000 */
[----:B------:R-:W-:Y:S02]  /*b230*/  FMNMX.FTZ R26, R34, R13, !PT ;  /* 0x0000000d221a7209 */ /* 0x000fe40007810000 */
[----:B------:R-:W-:Y:S02]  /*b240*/  FMNMX.FTZ R40, R33, R40, !PT ;  /* 0x0000002821287209 */ /* 0x000fe40007810000 */
[----:B------:R-:W-:-:S02]  /*b250*/  FSEL R167, R30, -INF , !P4 ;  /* 0xff8000001ea77808 */ /* 0x000fc40006000000 */
[----:B------:R-:W-:Y:S02]  /*b260*/  FMNMX.FTZ R40, R77, R40, !PT ;  /* 0x000000284d287209 */ /* 0x000fe40007810000 */
[----:B------:R-:W-:Y:S02]  /*b270*/  FSEL R171, R38, -INF , !P3 ;  /* 0xff80000026ab7808 */ /* 0x000fe40005800000 */
        /* <DEDUP_REMOVED lines=172> */
[----:B-1----:R-:W-:-:S07]  /*bd40*/  FFMA.FTZ R81, R54, R4, R21 ;  /* 0x0000000436517223 */ /* 0x002fce0000010015 */
[----:B------:R-:W-:Y:S08]  /*bd50*/  MUFU.EX2 R28, R28 ;  /* 0x0000001c001c7308 */ /* 0x000ff00000000800 */
        /* <DEDUP_REMOVED lines=39> */
[----:B------:R-:W3:Y:S01]  /*bfd0*/  MUFU.EX2 R56, R56 ;  /* 0x0000003800387308 */ /* 0x000ee20000000800 */
[----:B0-----:R-:W-:-:S01]  /*bfe0*/  FFMA.FTZ R4, R77, R3, R34 ;  /* 0x000000034d047223 */ /* 0x001fc20000010022 */
[----:B------:R-:W-:Y:S01]  /*bff0*/  FADD.FTZ R3, R14, R81 ;  /* 0x000000510e037221 */ /* 0x000fe20000010000 */
[----:B------:R-:W-:-:S01]  /*c000*/  FFMA.FTZ R81, R2, R161, -R52 ;  /* 0x000000a102517223 */ /* 0x000fc20000010834 */
[----:B------:R-:W-:-:S04]  /*c010*/  FFMA.FTZ R45, R2, R45, -R52 ;  /* 0x0000002d022d7223 */ /* 0x000fc80000010834 */
[----:B------:R-:W0:Y:S01]  /*c020*/  MUFU.EX2 R31, R31 ;  /* 0x0000001f001f7308 */ /* 0x000e220000000800 */
[----:B-1----:R-:W-:-:S01]  /*c030*/  FADD.FTZ R85, R69, R4 ;  /* 0x0000000445557221 */ /* 0x002fc20000010000 */
[----:B------:R-:W-:-:S04]  /*c040*/  FADD.FTZ R4, R20, R3 ;  /* 0x0000000314047221 */ /* 0x000fc80000010000 */
[----:B------:R-:W-:Y:S02]  /*c050*/  FADD.FTZ R3, R23, R4 ;  /* 0x0000000417037221 */ /* 0x000fe40000010000 */
[----:B------:R-:W1:Y:S01]  /*c060*/  MUFU.EX2 R58, R58 ;  /* 0x0000003a003a7308 */ /* 0x000e620000000800 */
[----:B---3--:R-:W-:-:S01]  /*c070*/  FADD.FTZ R74, R56, R85 ;  /* 0x00000055384a7221 */ /* 0x008fc20000010000 */
[----:B------:R-:W-:-:S04]  /*c080*/  FADD.FTZ R4, R24, R3 ;  /* 0x0000000318047221 */ /* 0x000fc80000010000 */
[----:B------:R-:W-:Y:S02]  /*c090*/  FADD.FTZ R3, R27, R4 ;  /* 0x000000041b037221 */ /* 0x000fe40000010000 */
[----:B------:R-:W3:Y:S01]  /*c0a0*/  MUFU.EX2 R35, R35 ;  /* 0x0000002300237308 */ /* 0x000ee20000000800 */
[----:B0-----:R-:W-:-:S01]  /*c0b0*/  FADD.FTZ R85, R31, R74 ;  /* 0x0000004a1f557221 */ /* 0x001fc20000010000 */
[----:B------:R-:W-:Y:S01]  /*c0c0*/  FADD.FTZ R4, R26, R3 ;  /* 0x000000031a047221 */ /* 0x000fe20000010000 */
[----:B------:R-:W-:-:S03]  /*c0d0*/  FFMA.FTZ R74, R2, R159, -R52 ;  /* 0x0000009f024a7223 */ /* 0x000fc60000010834 */
[----:B------:R-:W-:Y:S02]  /*c0e0*/  FADD.FTZ R3, R47, R4 ;  /* 0x000000042f037221 */ /* 0x000fe40000010000 */
[----:B------:R-:W0:Y:S01]  /*c0f0*/  MUFU.EX2 R60, R60 ;  /* 0x0000003c003c7308 */ /* 0x000e220000000800 */
[----:B-1----:R-:W-:-:S01]  /*c100*/  FADD.FTZ R76, R58, R85 ;  /* 0x000000553a4c7221 */ /* 0x002fc20000010000 */
[----:B------:R-:W-:Y:S01]  /*c110*/  FADD.FTZ R4, R30, R3 ;  /* 0x000000031e047221 */ /* 0x000fe20000010000 */
[----:B------:R-:W-:-:S01]  /*c120*/  FFMA.FTZ R3, R2, R71, -R52 ;  /* 0x0000004702037223 */ /* 0x000fc20000010834 */
[C-C-:B------:R-:W-:Y:S01]  /*c130*/  FFMA.FTZ R71, R2.reuse, R153, -R52.reuse ;  /* 0x0000009902477223 */ /* 0x140fe20000010834 */
[----:B------:R-:W-:-:S03]  /*c140*/  FFMA.FTZ R52, R2, R87, -R52 ;  /* 0x0000005702347223 */ /* 0x000fc60000010834 */
[----:B------:R-:W1:Y:S01]  /*c150*/  MUFU.EX2 R39, R39 ;  /* 0x0000002700277308 */ /* 0x000e620000000800 */
[----:B---3--:R-:W-:-:S07]  /*c160*/  FADD.FTZ R85, R35, R76 ;  /* 0x0000004c23557221 */ /* 0x008fce0000010000 */
[----:B------:R-:W3:Y:S01]  /*c170*/  MUFU.EX2 R62, R62 ;  /* 0x0000003e003e7308 */ /* 0x000ee20000000800 */
[----:B0-----:R-:W-:-:S07]  /*c180*/  FADD.FTZ R76, R60, R85 ;  /* 0x000000553c4c7221 */ /* 0x001fce0000010000 */
[----:B------:R-:W0:Y:S01]  /*c190*/  MUFU.EX2 R43, R43 ;  /* 0x0000002b002b7308 */ /* 0x000e220000000800 */
[----:B-1----:R-:W-:-:S07]  /*c1a0*/  FADD.FTZ R85, R39, R76 ;  /* 0x0000004c27557221 */ /* 0x002fce0000010000 */
[----:B------:R-:W1:Y:S01]  /*c1b0*/  MUFU.EX2 R64, R64 ;  /* 0x0000004000407308 */ /* 0x000e620000000800 */
[----:B---3--:R-:W-:-:S01]  /*c1c0*/  FADD.FTZ R76, R62, R85 ;  /* 0x000000553e4c7221 */ /* 0x008fc20000010000 */
[----:B------:R-:W-:-:S04]  /*c1d0*/  FADD.FTZ R85, R55, R4 ;  /* 0x0000000437557221 */ /* 0x000fc80000010000 */
[----:B------:R-:W-:Y:S02]  /*c1e0*/  FADD.FTZ R4, R36, R85 ;  /* 0x0000005524047221 */ /* 0x000fe40000010000 */
[----:B------:R-:W3:Y:S01]  /*c1f0*/  MUFU.EX2 R73, R73 ;  /* 0x0000004900497308 */ /* 0x000ee20000000800 */
        /* <DEDUP_REMOVED lines=12> */
[----:B0-----:R-:W-:-:S07]  /*c2c0*/  FADD.FTZ R76, R66, R159 ;  /* 0x0000009f424c7221 */ /* 0x001fce0000010000 */
[----:B------:R-:W0:Y:S01]  /*c2d0*/  MUFU.EX2 R68, R68 ;  /* 0x0000004400447308 */ /* 0x000e220000000800 */
[----:B-1----:R-:W-:-:S07]  /*c2e0*/  FADD.FTZ R76, R51, R76 ;  /* 0x0000004c334c7221 */ /* 0x002fce0000010000 */
[----:B------:R-:W1:Y:S08]  /*c2f0*/  MUFU.EX2 R70, R70 ;  /* 0x0000004600467308 */ /* 0x000e700000000800 */
[----:B------:R-:W4:Y:S08]  /*c300*/  MUFU.EX2 R59, R59 ;  /* 0x0000003b003b7308 */ /* 0x000f300000000800 */
[----:B------:R-:W5:Y:S08]  /*c310*/  MUFU.EX2 R72, R72 ;  /* 0x0000004800487308 */ /* 0x000f700000000800 */
[----:B------:R3:W-:Y:S08]  /*c320*/  MUFU.EX2 R78, R3 ;  /* 0x00000003004e7308 */ /* 0x0007f00000000800 */
[----:B------:R-:W2:Y:S01]  /*c330*/  MUFU.EX2 R81, R81 ;  /* 0x0000005100517308 */ /* 0x000ea20000000800 */
[----:B---3--:R-:W-:-:S04]  /*c340*/  FADD.FTZ R3, R13, R76 ;  /* 0x0000004c0d037221 */ /* 0x008fc80000010000 */
[----:B0-----:R-:W-:-:S03]  /*c350*/  FADD.FTZ R3, R68, R3 ;  /* 0x0000000344037221 */ /* 0x001fc60000010000 */
[----:B------:R-:W0:Y:S01]  /*c360*/  MUFU.EX2 R74, R74 ;  /* 0x0000004a004a7308 */ /* 0x000e220000000800 */
[----:B-1----:R-:W-:-:S01]  /*c370*/  FADD.FTZ R76, R70, R3 ;  /* 0x00000003464c7221 */ /* 0x002fc20000010000 */
[----:B------:R-:W-:-:S03]  /*c380*/  FADD.FTZ R3, R57, R4 ;  /* 0x0000000439037221 */ /* 0x000fc60000010000 */
[----:B----4-:R-:W-:Y:S01]  /*c390*/  FADD.FTZ R85, R59, R76 ;  /* 0x0000004c3b557221 */ /* 0x010fe20000010000 */
[----:B------:R-:W-:-:S02]  /*c3a0*/  FADD.FTZ R4, R32, R3 ;  /* 0x0000000320047221 */ /* 0x000fc40000010000 */
[----:B------:R-:W1:Y:S01]  /*c3b0*/  MUFU.EX2 R67, R67 ;  /* 0x0000004300437308 */ /* 0x000e620000000800 */
[----:B-----5:R-:W-:-:S01]  /*c3c0*/  FADD.FTZ R76, R72, R85 ;  /* 0x00000055484c7221 */ /* 0x020fc20000010000 */
[----:B------:R-:W-:-:S03]  /*c3d0*/  FADD.FTZ R4, R61, R4 ;  /* 0x000000043d047221 */ /* 0x000fc60000010000 */
[----:B--2---:R-:W-:-:S03]  /*c3e0*/  FADD.FTZ R3, R81, R76 ;  /* 0x0000004c51037221 */ /* 0x004fc60000010000 */
        /* <DEDUP_REMOVED lines=41> */
.L_x_1128:
        /* <DEDUP_REMOVED lines=107> */
.L_x_1110:
[----:B------:R-:W-:Y:S06]  /*cd30*/  BAR.ARV 0x8, 0x180 ;  /* 0x0206000000007b1d */ /* 0x000fec0000002000 */
[----:B------:R-:W-:Y:S05]  /*cd40*/  @!P0 BRA `(.L_x_1130) ;  /* 0x0000000000048947 */ /* 0x000fea0003800000 */
[----:B------:R-:W-:Y:S01]  /*cd50*/  BPT.TRAP 0x1 ;  /* 0x000000040000795c */ /* 0x000fe20000300000 */
.L_x_1130:
[----:B------:R-:W-:Y:S01]  /*cd60*/  ULEA UR5, UR4, UR36, 0x3 ;  /* 0x0000002404057291 */ /* 0x000fe2000f8e183f */
[----:B------:R-:W-:-:S08]  /*cd70*/  SHF.L.U32 R0, R0, 0x1f, RZ ;  /* 0x0000001f00007819 */ /* 0x000fd000000006ff */
[----:B------:R0:W1:Y:S01]  /*cd80*/  SYNCS.PHASECHK.TRANS64.TRYWAIT P1, [UR5+0x22850], R0 ;  /* 0x02285000ff0075a7 */ /* 0x0000620008020145 */
[----:B------:R-:W-:Y:S05]  /*cd90*/  @!P0 BRA `(.L_x_1131) ;  /* 0x0000000000048947 */ /* 0x000fea0003800000 */
[----:B------:R-:W-:Y:S01]  /*cda0*/  BPT.TRAP 0x1 ;  /* 0x000000040000795c */ /* 0x000fe20000300000 */
.L_x_1131:
[----:B-1----:R-:W-:Y:S05]  /*cdb0*/  @P1 BRA `(.L_x_1132) ;  /* 0x0000000000081947 */ /* 0x002fea0003800000 */
[----:B------:R-:W1:Y:S02]  /*cdc0*/  SYNCS.PHASECHK.TRANS64.TRYWAIT P1, [UR5+0x22850], R0 ;  /* 0x02285000ff0075a7 */ /* 0x000e640008020145 */
[----:B-1----:R-:W-:Y:S05]  /*cdd0*/  @!P1 BRA `(.L_x_1133) ;  /* 0x0000007400ec9947 */ /* 0x002fea0003800000 */
.L_x_1132:
[----:B------:R-:W-:Y:S01]  /*cde0*/  UIADD3 UR36, UR36, 0x400, URZ ;  /* 0x0000040024247890 */ /* 0x000fe2000fffe03f */
[----:B------:R-:W-:Y:S01]  /*cdf0*/  WARPGROUP.ARRIVE ;  /* 0x00000000000079c5 */ /* 0x000fe20000000000 */
[----:B------:R-:W-:Y:S01]  /*ce00*/  UMOV UR11, 0x40000040 ;  /* 0x40000040000b7882 */ /* 0x000fe20000000000 */
[----:B------:R-:W2:Y:S01]  /*ce10*/  LDC.64 R12, c[0x0][0x9a0] ;  /* 0x00026800ff0c7b82 */ /* 0x000ea20000000a00 */
[----:B------:R-:W-:-:S04]  /*ce20*/  USHF.R.U32.HI UR36, URZ, 0x4, UR36 ;  /* 0x000000043f247899 */ /* 0x000fc80008011624 */
[----:B------:R-:W-:-:S04]  /*ce30*/  ULOP3.LUT UR36, UR36, 0x3fff, URZ, 0xc0, !UPT ;  /* 0x00003fff24247892 */ /* 0x000fc8000f8ec03f */
[----:B------:R-:W-:-:S04]  /*ce40*/  ULOP3.LUT UR36, UR36, 0x10000, URZ, 0xfc, !UPT ;  /* 0x0001000024247892 */ /* 0x000fc8000f8efc3f */
[----:B------:R-:W-:-:S07]  /*ce50*/  ULEA UR4, UR4, UR36, 0xa ;  /* 0x0000002404047291 */ /* 0x000fce000f8e503f */
[----:B------:R-:W-:Y:S02]  /*ce60*/  UMOV UR10, UR4 ;  /* 0x00000004000a7c82 */ /* 0x000fe40008000000 */
[----:B------:R-:W-:Y:S01]  /*ce70*/  QGMMA.64x128x32.F32.E4M3.E4M3 R88, R164, gdesc[UR8], R88, gsb0 ;  /* 0x01e00008a4587df3 */ /* 0x000fe20008000858 */
[----:B--2---:R-:W-:-:S04]  /*ce80*/  ISETP.NE.U32.AND P1, PT, R12, RZ, PT ;  /* 0x000000ff0c00720c */ /* 0x004fc80003f25070 */
[----:B------:R-:W-:-:S13]  /*ce90*/  ISETP.NE.AND.EX P1, PT, R13, RZ, PT, P1 ;  /* 0x000000ff0d00720c */ /* 0x000fda0003f25310 */
[----:B------:R-:W0:Y:S01]  /*cea0*/  @P1 LDC.64 R6, c[0x0][0x9c8] ;  /* 0x00027200ff061b82 */ /* 0x000e220000000a00 */
[----:B------:R-:W-:-:S07]  /*ceb0*/  @P1 SHF.R.S32.HI R19, RZ, 0x1f, R17 ;  /* 0x0000001fff131819 */ /* 0x000fce0000011411 */
[----:B------:R-:W2:Y:S01]  /*cec0*/  @P1 LDC.64 R14, c[0x0][0x9d0] ;  /* 0x00027400ff0e1b82 */ /* 0x000ea20000000a00 */
[----:B------:R-:W-:Y:S01]  /*ced0*/  UIADD3 UR6, UR4, 0x2, URZ ;  /* 0x0000000204067890 */ /* 0x000fe2000fffe03f */
[----:B01----:R-:W-:-:S04]  /*cee0*/  @P1 IMAD R0, R6, UR38, RZ ;  /* 0x0000002606001c24 */ /* 0x003fc8000f8e02ff */
[----:B------:R-:W-:Y:S02]  /*cef0*/  @P1 IMAD R5, R7, UR39, R0 ;  /* 0x0000002707051c24 */ /* 0x000fe4000f8e0200 */
[----:B------:R-:W-:-:S04]  /*cf00*/  @P1 IMAD.WIDE.U32 R6, R6, UR39, RZ ;  /* 0x0000002706061c25 */ /* 0x000fc8000f8e00ff */
[-C--:B--2---:R-:W-:Y:S02]  /*cf10*/  @P1 IMAD R0, R19, R14.reuse, RZ ;  /* 0x0000000e13001224 */ /* 0x084fe400078e02ff */
[----:B------:R-:W-:Y:S01]  /*cf20*/  @P1 IMAD.IADD R7, R7, 0x1, R5 ;  /* 0x0000000107071824 */ /* 0x000fe200078e0205 */
[----:B------:R-:W-:Y:S01]  /*cf30*/  UMOV UR10, UR6 ;  /* 0x00000006000a7c82 */ /* 0x000fe20008000000 */
[C---:B------:R-:W-:Y:S01]  /*cf40*/  @P1 IMAD R5, R17.reuse, R15, R0 ;  /* 0x0000000f11051224 */ /* 0x040fe200078e0200 */
[----:B------:R-:W-:Y:S01]  /*cf50*/  UMOV UR11, 0x40000040 ;  /* 0x40000040000b7882 */ /* 0x000fe20000000000 */
[----:B------:R-:W-:-:S04]  /*cf60*/  @P1 IMAD.WIDE.U32 R6, R17, R14, R6 ;  /* 0x0000000e11061225 */ /* 0x000fc800078e0006 */
[----:B------:R-:W-:Y:S01]  /*cf70*/  @P1 IMAD.IADD R0, R7, 0x1, R5 ;  /* 0x0000000107001824 */ /* 0x000fe200078e0205 */
[----:B------:R-:W-:Y:S01]  /*cf80*/  @P1 LEA R12, P2, R6, R12, 0x2 ;  /* 0x0000000c060c1211 */ /* 0x000fe200078410ff */
[----:B------:R-:W-:-:S03]  /*cf90*/  IMAD.MOV.U32 R5, RZ, RZ, 0x3f800000 ;  /* 0x3f800000ff057424 */ /* 0x000fc600078e00ff */
[----:B------:R-:W-:-:S05]  /*cfa0*/  @P1 LEA.HI.X R13, R6, R13, R0, 0x2, P2 ;  /* 0x0000000d060d1211 */ /* 0x000fca00010f1400 */
[----:B------:R0:W2:Y:S01]  /*cfb0*/  @P1 LDG.E R5, desc[UR42][R12.64] ;  /* 0x0000002a0c051981 */ /* 0x0000a2000c1e1900 */
[----:B------:R-:W-:Y:S02]  /*cfc0*/  WARPGROUP.DEPBAR.LE gsb0, 0x0 ;  /* 0x00008000000079c5 */ /* 0x000fe40000010000 */
[----:B------:R-:W-:-:S06]  /*cfd0*/  WARPGROUP.ARRIVE ;  /* 0x00000000000079c5 */ /* 0x000fcc0000000000 */
[----:B------:R-:W-:Y:S01]  /*cfe0*/  QGMMA.64x128x32.F32.E4M3.E4M3 R88, R160, gdesc[UR8], R88, gsb0 ;  /* 0x01e00008a0587df3 */ /* 0x000fe20008000858 */
[----:B------:R-:W-:Y:S01]  /*cff0*/  UIADD3 UR6, UR4, 0x4, URZ ;  /* 0x0000000404067890 */ /* 0x000fe2000fffe03f */
[----:B------:R-:W-:-:S06]  /*d000*/  UMOV UR11, 0x40000040 ;  /* 0x40000040000b7882 */ /* 0x000fcc0000000000 */
[----:B------:R-:W-:Y:S01]  /*d010*/  UMOV UR10, UR6 ;  /* 0x00000006000a7c82 */ /* 0x000fe20008000000 */
        /* <DEDUP_REMOVED lines=10> */
[----:B------:R-:W1:Y:S04]  /*d0c0*/  SHFL.BFLY PT, R0, R7, 0x1, 0x1f ;  /* 0x0c201f0007007f89 */ /* 0x000e6800000e0000 */
[----:B0-----:R-:W0:Y:S01]  /*d0d0*/  SHFL.BFLY PT, R13, R6, 0x1, 0x1f ;  /* 0x0c201f00060d7f89 */ /* 0x001e2200000e0000 */
[----:B------:R-:W-:Y:S02]  /*d0e0*/  IMAD.MOV.U32 R8, RZ, RZ, RZ ;  /* 0x000000ffff087224 */ /* 0x000fe400078e00ff */
[----:B-1----:R-:W-:Y:S01]  /*d0f0*/  FADD.FTZ R12, R7, R0 ;  /* 0x00000000070c7221 */ /* 0x002fe20000010000 */
[----:B0-----:R-:W-:-:S04]  /*d100*/  FADD.FTZ R13, R6, R13 ;  /* 0x0000000d060d7221 */ /* 0x001fc80000010000 */
        /* <DEDUP_REMOVED lines=14> */
[C---:B------:R-:W-:Y:S01]  /*d1f0*/  @P2 FMUL.FTZ R6, R2.reuse, 0.69314718246459960938 ;  /* 0x3f31721802062820 */ /* 0x040fe20000410000 */
[----:B------:R-:W-:Y:S01]  /*d200*/  @P3 FMUL.FTZ R19, R2, 0.69314718246459960938 ;  /* 0x3f31721802133820 */ /* 0x000fe20000410000 */
[----:B0-----:R-:W-:Y:S01]  /*d210*/  @P3 FMUL.FTZ R2, R7, 0.69314718246459960938 ;  /* 0x3f31721807023820 */ /* 0x001fe20000410000 */
[----:B------:R-:W-:-:S02]  /*d220*/  IMAD.MOV.U32 R4, RZ, RZ, -0x800000 ;  /* 0xff800000ff047424 */ /* 0x000fc400078e00ff */
[----:B------:R-:W-:Y:S02]  /*d230*/  IMAD.MOV.U32 R0, RZ, RZ, -0x800000 ;  /* 0xff800000ff007424 */ /* 0x000fe400078e00ff */
[----:B-1----:R-:W-:Y:S01]  /*d240*/  @P2 FMUL.FTZ R3, R3, 0.69314718246459960938 ;  /* 0x3f31721803032820 */ /* 0x002fe20000410000 */
[----:B------:R-:W-:Y:S01]  /*d250*/  @P3 FFMA.FTZ R4, R19, R11, R2 ;  /* 0x0000000b13043223 */ /* 0x000fe20000010002 */
[----:B--2---:R-:W-:Y:S02]  /*d260*/  FMUL.FTZ R2, R8, R5 ;  /* 0x0000000508027220 */ /* 0x004fe40000410000 */
[----:B------:R-:W-:Y:S01]  /*d270*/  @P2 FFMA.FTZ R0, R6, R9, R3 ;  /* 0x0000000906002223 */ /* 0x000fe20000010003 */
[----:B---3--:R-:W-:Y:S01]  /*d280*/  FMUL.FTZ R10, R10, R5 ;  /* 0x000000050a0a7220 */ /* 0x008fe20000410000 */
[----:B------:R-:W-:Y:S02]  /*d290*/  WARPGROUP.DEPBAR.LE gsb0, 0x0 ;  /* 0x00008000000079c5 */ /* 0x000fe40000010000 */
[----:B------:R-:W-:Y:S05]  /*d2a0*/  @!P0 BRA `(.L_x_1134) ;  /* 0x0000000000048947 */ /* 0x000fea0003800000 */
[----:B------:R-:W-:Y:S01]  /*d2b0*/  BPT.TRAP 0x1 ;  /* 0x000000040000795c */ /* 0x000fe20000300000 */
.L_x_1134:
        /* <DEDUP_REMOVED lines=68> */
.L_x_1056:
[----:B------:R-:W-:Y:S05]  /*d700*/  @P0 BRA `(.L_x_1135) ;  /* 0x0000002000540947 */ /* 0x000fea0003800000 */
[----:B------:R-:W0:Y:S01]  /*d710*/  S2R R9, SR_TID.X ;  /* 0x0000000000097919 */ /* 0x000e220000002100 */
[----:B------:R-:W-:Y:S01]  /*d720*/  ULDC.64 UR4, c[0x4][0x40] ;  /* 0x0100100000047ab9 */ /* 0x000fe20000000a00 */
[----:B------:R-:W1:Y:S01]  /*d730*/  LDC R82, c[0x0][0xbe8] ;  /* 0x0002fa00ff527b82 */ /* 0x000e620000000800 */
[----:B------:R-:W-:Y:S01]  /*d740*/  ULDC.64 UR6, c[0x0][0xb38] ;  /* 0x0002ce0000067ab9 */ /* 0x000fe20000000a00 */
[----:B------:R-:W2:Y:S01]  /*d750*/  S2R R73, SR_CTAID.X ;  /* 0x0000000000497919 */ /* 0x000ea20000002500 */
[----:B------:R-:W-:-:S05]  /*d760*/  ULDC.64 UR8, c[0x0][0xb28] ;  /* 0x0002ca0000087ab9 */ /* 0x000fca0000000a00 */
[----:B------:R-:W3:Y:S08]  /*d770*/  LDC.64 R86, c[0x0][0xbd8] ;  /* 0x0002f600ff567b82 */ /* 0x000ef00000000a00 */
[----:B------:R-:W4:Y:S08]  /*d780*/  LDC R90, c[0x0][0xc50] ;  /* 0x00031400ff5a7b82 */ /* 0x000f300000000800 */
[----:B------:R-:W5:Y:S01]  /*d790*/  LDC.64 R88, c[0x0][0xb40] ;  /* 0x0002d000ff587b82 */ /* 0x000f620000000a00 */
[----:B0-----:R-:W-:-:S05]  /*d7a0*/  IMAD.SHL.U32 R2, R9, 0x4, RZ ;  /* 0x0000000409027824 */ /* 0x001fca00078e00ff */
[----:B------:R-:W-:Y:S02]  /*d7b0*/  LOP3.LUT R2, R2, 0xc, RZ, 0xc0, !PT ;  /* 0x0000000c02027812 */ /* 0x000fe400078ec0ff */
[----:B------:R-:W-:Y:S02]  /*d7c0*/  BAR.SYNC.DEFER_BLOCKING 0x1, 0x100 ;  /* 0x0044000000007b1d */ /* 0x000fe40000010000 */
[----:B------:R-:W-:-:S05]  /*d7d0*/  IADD3 R2, P0, R2, UR4, RZ ;  /* 0x0000000402027c10 */ /* 0x000fca000ff1e0ff */
[----:B------:R-:W-:Y:S01]  /*d7e0*/  IMAD.X R3, RZ, RZ, UR5, P0 ;  /* 0x00000005ff037e24 */ /* 0x000fe200080e06ff */
[----:B------:R-:W-:-:S05]  /*d7f0*/  ULDC.64 UR4, c[0x0][0xbd0] ;  /* 0x0002f40000047ab9 */ /* 0x000fca0000000a00 */
[----:B------:R0:W3:Y:S01]  /*d800*/  LDG.E.CONSTANT R3, desc[UR42][R2.64] ;  /* 0x0000002a02037981 */ /* 0x0000e2000c1e9900 */
[C---:B------:R-:W-:Y:S01]  /*d810*/  LOP3.LUT P0, R7, R9.reuse, 0x3, RZ, 0xc0, !PT ;  /* 0x0000000309077812 */ /* 0x040fe2000780c0ff */
[----:B------:R-:W-:Y:S01]  /*d820*/  VIADD R9, R9, 0xffffff80 ;  /* 0xffffff8009097836 */ /* 0x000fe20000000000 */
[----:B-1----:R-:W-:Y:S01]  /*d830*/  ISETP.NE.AND P2, PT, R82, 0x1, PT ;  /* 0x000000015200780c */ /* 0x002fe20003f45270 */
[----:B------:R-:W-:Y:S01]  /*d840*/  BSSY B0, `(.L_x_1136) ;  /* 0x0000187000007945 */ /* 0x000fe20003800000 */
[----:B------:R-:W-:-:S04]  /*d850*/  ISETP.EQ.OR P0, PT, R7, 0x3, !P0 ;  /* 0x000000030700780c */ /* 0x000fc80004702670 */
[----:B------:R-:W-:Y:S02]  /*d860*/  SEL R76, R5, R8, P0 ;  /* 0x00000008054c7207 */ /* 0x000fe40000000000 */
[----:B0-----:R-:W-:Y:S02]  /*d870*/  SHF.R.S32.HI R2, RZ, 0x1f, R9 ;  /* 0x0000001fff027819 */ /* 0x001fe40000011409 */
[----:B------:R-:W-:Y:S02]  /*d880*/  SEL R7, R8, R5, P0 ;  /* 0x0000000508077207 */ /* 0x000fe40000000000 */
[----:B------:R-:W-:Y:S01]  /*d890*/  LEA.HI R5, R2, R9, RZ, 0x7 ;  /* 0x0000000902057211 */ /* 0x000fe200078f38ff */
[----:B------:R-:W0:Y:S01]  /*d8a0*/  @P2 LDC R84, c[0x0][0xbec] ;  /* 0x0002fb00ff542b82 */ /* 0x000e220000000800 */
[----:B------:R-:W-:Y:S02]  /*d8b0*/  SEL R46, R6, R91, P0 ;  /* 0x0000005b062e7207 */ /* 0x000fe40000000000 */
[----:B------:R-:W-:-:S02]  /*d8c0*/  SEL R79, R91, R6, P0 ;  /* 0x000000065b4f7207 */ /* 0x000fc40000000000 */
[----:B------:R-:W-:Y:S02]  /*d8d0*/  LOP3.LUT R6, R5, 0xffffff80, RZ, 0xc0, !PT ;  /* 0xffffff8005067812 */ /* 0x000fe400078ec0ff */
[----:B------:R-:W-:Y:S01]  /*d8e0*/  LEA.HI R27, R2, R9, RZ, 0x2 ;  /* 0x00000009021b7211 */ /* 0x000fe200078f10ff */
[----:B------:R-:W1:Y:S01]  /*d8f0*/  @P2 LDC R83, c[0x0][0xbf0] ;  /* 0x0002fc00ff532b82 */ /* 0x000e620000000800 */
[----:B------:R-:W-:Y:S01]  /*d900*/  SEL R12, R94, R95, P0 ;  /* 0x0000005f5e0c7207 */ /* 0x000fe20000000000 */
[----:B------:R-:W-:Y:S01]  /*d910*/  IMAD.IADD R68, R9, 0x1, -R6 ;  /* 0x0000000109447824 */ /* 0x000fe200078e0a06 */
[----:B------:R-:W-:Y:S02]  /*d920*/  SHF.R.S32.HI R6, RZ, 0x7, R5 ;  /* 0x00000007ff067819 */ /* 0x000fe40000011405 */
[----:B------:R-:W-:Y:S02]  /*d930*/  LOP3.LUT R32, R27, 0xfffffffc, RZ, 0xc0, !PT ;  /* 0xfffffffc1b207812 */ /* 0x000fe400078ec0ff */
[----:B------:R-:W-:Y:S01]  /*d940*/  SHF.R.S32.HI R11, RZ, 0x1f, R68 ;  /* 0x0000001fff0b7819 */ /* 0x000fe20000011444 */
[----:B------:R-:W4:Y:S01]  /*d950*/  @P2 LDC R85, c[0x0][0xbf0] ;  /* 0x0002fc00ff552b82 */ /* 0x000f220000000800 */
[----:B------:R-:W-:Y:S01]  /*d960*/  LEA.HI R2, R5, R6, RZ, 0x1 ;  /* 0x0000000605027211 */ /* 0x000fe200078f08ff */
[----:B------:R-:W-:Y:S01]  /*d970*/  IMAD.IADD R27, R9, 0x1, -R32 ;  /* 0x00000001091b7824 */ /* 0x000fe200078e0a20 */
[----:B------:R-:W-:-:S02]  /*d980*/  LEA.HI R25, R11, R68, RZ, 0x2 ;  /* 0x000000440b197211 */ /* 0x000fc400078f10ff */
[----:B------:R-:W-:Y:S02]  /*d990*/  LOP3.LUT R2, R2, 0x3fffffe, RZ, 0xc0, !PT ;  /* 0x03fffffe02027812 */ /* 0x000fe400078ec0ff */
[--C-:B------:R-:W-:Y:S02]  /*d9a0*/  SHF.R.S32.HI R13, RZ, 0x2, R25.reuse ;  /* 0x00000002ff0d7819 */ /* 0x100fe40000011419 */
[----:B------:R-:W-:Y:S01]  /*d9b0*/  SHF.R.S32.HI R8, RZ, 0x1f, R25 ;  /* 0x0000001fff087819 */ /* 0x000fe20000011419 */
[----:B------:R-:W-:Y:S01]  /*d9c0*/  IMAD.IADD R2, R6, 0x1, -R2 ;  /* 0x0000000106027824 */ /* 0x000fe200078e0a02 */
[----:B------:R-:W-:Y:S02]  /*d9d0*/  LEA.HI R11, R11, R68, RZ, 0x5 ;  /* 0x000000440b0b7211 */ /* 0x000fe400078f28ff */
[----:B------:R-:W-:Y:S02]  /*d9e0*/  LEA.HI R5, R8, R13, RZ, 0x3 ;  /* 0x0000000d08057211 */ /* 0x000fe400078f18ff */
[----:B------:R-:W-:-:S02]  /*d9f0*/  SHF.R.S32.HI R8, RZ, 0x1f, R17 ;  /* 0x0000001fff087819 */ /* 0x000fc40000011411 */
[----:B------:R-:W-:Y:S02]  /*da00*/  LOP3.LUT R32, R5, 0xfffffff8, RZ, 0xc0, !PT ;  /* 0xfffffff805207812 */ /* 0x000fe400078ec0ff */
[----:B------:R-:W-:Y:S01]  /*da10*/  SHF.R.S32.HI R42, RZ, 0x5, R11 ;  /* 0x00000005ff2a7819 */ /* 0x000fe2000001140b */
[----:B------:R-:W-:Y:S01]  /*da20*/  IMAD R6, R8, UR4, RZ ;  /* 0x0000000408067c24 */ /* 0x000fe2000f8e02ff */
[----:B------:R-:W-:Y:S01]  /*da30*/  SEL R11, R151, R150, P0 ;  /* 0x00000096970b7207 */ /* 0x000fe20000000000 */
[----:B------:R-:W-:Y:S01]  /*da40*/  IMAD.IADD R5, R13, 0x1, -R32 ;  /* 0x000000010d057824 */ /* 0x000fe200078e0a20 */
[----:B------:R-:W-:Y:S01]  /*da50*/  SEL R78, R92, R93, P0 ;  /* 0x0000005d5c4e7207 */ /* 0x000fe20000000000 */
[----:B------:R-:W-:Y:S01]  /*da60*/  IMAD R9, R17, UR5, R6 ;  /* 0x0000000511097c24 */ /* 0x000fe2000f8e0206 */
[----:B------:R-:W-:Y:S01]  /*da70*/  SEL R10, R102, R103, P0 ;  /* 0x00000067660a7207 */ /* 0x000fe20000000000 */
[----:B------:R-:W-:Y:S01]  /*da80*/  IMAD R6, R8, UR6, RZ ;  /* 0x0000000608067c24 */ /* 0x000fe2000f8e02ff */
[----:B------:R-:W-:Y:S01]  /*da90*/  LEA.HI R8, R27, R27, RZ, 0x1 ;  /* 0x0000001b1b087211 */ /* 0x000fe200078f08ff */
[----:B------:R-:W-:Y:S01]  /*daa0*/  IMAD.WIDE.U32 R32, R17, UR4, RZ ;  /* 0x0000000411207c25 */ /* 0x000fe2000f8e00ff */
[----:B------:R-:W-:Y:S01]  /*dab0*/  SEL R93, R93, R92, P0 ;  /* 0x0000005c5d5d7207 */ /* 0x000fe20000000000 */
[----:B------:R-:W4:Y:S01]  /*dac0*/  S2UR UR4, SR_CTAID.Y ;  /* 0x00000000000479c3 */ /* 0x000f220000002600 */
[----:B------:R-:W-:Y:S01]  /*dad0*/  LOP3.LUT R8, R8, 0x1ffffffe, RZ, 0xc0, !PT ;  /* 0x1ffffffe08087812 */ /* 0x000fe200078ec0ff */
[----:B------:R-:W-:Y:S01]  /*dae0*/  IMAD R13, R17, UR7, R6 ;  /* 0x00000007110d7c24 */ /* 0x000fe2000f8e0206 */
[----:B------:R-:W-:Y:S01]  /*daf0*/  SEL R6, R150, R151, P0 ;  /* 0x0000009796067207 */ /* 0x000fe20000000000 */
[----:B------:R-:W-:Y:S01]  /*db00*/  IMAD R5, R42, 0x10, R5 ;  /* 0x000000102a057824 */ /* 0x000fe200078e0205 */
[----:B------:R-:W-:Y:S01]  /*db10*/  SEL R14, R96, R97, P0 ;  /* 0x00000061600e7207 */ /* 0x000fe20000000000 */
[----:B------:R-:W-:Y:S01]  /*db20*/  IMAD.IADD R27, R27, 0x1, -R8 ;  /* 0x000000011b1b7824 */ /* 0x000fe200078e0a08 */
[----:B------:R-:W-:Y:S01]  /*db30*/  SEL R15, R97, R96, P0 ;  /* 0x00000060610f7207 */ /* 0x000fe20000000000 */
[----:B------:R-:W-:Y:S01]  /*db40*/  IMAD.WIDE.U32 R42, R17, UR6, RZ ;  /* 0x00000006112a7c25 */ /* 0x000fe2000f8e00ff */
[----:B------:R-:W-:Y:S01]  /*db50*/  SEL R74, R100, R101, P0 ;  /* 0x00000065644a7207 */ /* 0x000fe20000000000 */
[----:B------:R-:W0:Y:S01]  /*db60*/  @P2 LDC R92, c[0x0][0xbec] ;  /* 0x0002fb00ff5c2b82 */ /* 0x000e220000000800 */
[----:B------:R-:W-:Y:S01]  /*db70*/  SEL R24, R112, R113, P0 ;  /* 0x0000007170187207 */ /* 0x000fe20000000000 */
[----:B------:R-:W-:Y:S01]  /*db80*/  IMAD.IADD R33, R33, 0x1, R9 ;  /* 0x0000000121217824 */ /* 0x000fe200078e0209 */
[----:B------:R-:W-:Y:S01]  /*db90*/  SEL R21, R113, R112, P0 ;  /* 0x0000007071157207 */ /* 0x000fe20000000000 */
[----:B------:R-:W-:Y:S01]  /*dba0*/  IMAD R2, R2, 0x40, R5 ;  /* 0x0000004002027824 */ /* 0x000fe200078e0205 */
[----:B------:R-:W-:Y:S01]  /*dbb0*/  SEL R16, R144, R145, P0 ;  /* 0x0000009190107207 */ /* 0x000fe20000000000 */
[----:B------:R-:W-:Y:S01]  /*dbc0*/  IMAD.IADD R43, R43, 0x1, R13 ;  /* 0x000000012b2b7824 */ /* 0x000fe200078e020d */
[----:B------:R-:W-:Y:S01]  /*dbd0*/  SEL R101, R101, R100, P0 ;  /* 0x0000006465657207 */ /* 0x000fe20000000000 */
[--C-:B------:R-:W-:Y:S01]  /*dbe0*/  IMAD R5, R27, 0x8, R2.reuse ;  /* 0x000000081b057824 */ /* 0x100fe200078e0202 */
[----:B------:R-:W-:Y:S01]  /*dbf0*/  SEL R22, R104, R105, P0 ;  /* 0x0000006968167207 */ /* 0x000fe20000000000 */
[----:B--2---:R-:W-:Y:S01]  /*dc00*/  IMAD R70, R73, 0x80, R2 ;  /* 0x0000008049467824 */ /* 0x004fe200078e0202 */
[----:B------:R-:W-:Y:S01]  /*dc10*/  SEL R23, R105, R104, P0 ;  /* 0x0000006869177207 */ /* 0x000fe20000000000 */
[----:B------:R-:W-:Y:S01]  /*dc20*/  IMAD R73, R73, 0x80, R5 ;  /* 0x0000008049497824 */ /* 0x000fe200078e0205 */
[----:B------:R-:W-:Y:S01]  /*dc30*/  SEL R30, R120, R121, P0 ;  /* 0x00000079781e7207 */ /* 0x000fe20000000000 */
[----:B-----5:R-:W-:Y:S01]  /*dc40*/  IMAD.WIDE.U32 R42, R88, UR39, R42 ;  /* 0x00000027582a7c25 */ /* 0x020fe2000f8e002a */
[----:B------:R-:W-:Y:S01]  /*dc50*/  SEL R31, R121, R120, P0 ;  /* 0x00000078791f7207 */ /* 0x000fe20000000000 */
[----:B------:R-:W-:Y:S01]  /*dc60*/  ULDC.64 UR6, c[0x0][0xb48] ;  /* 0x0002d20000067ab9 */ /* 0x000fe20000000a00 */
[----:B------:R-:W-:-:S02]  /*dc70*/  SEL R72, R116, R117, P0 ;  /* 0x0000007574487207 */ /* 0x000fc40000000000 */
[----:B------:R-:W-:Y:S02]  /*dc80*/  SEL R26, R136, R137, P0 ;  /* 0x00000089881a7207 */ /* 0x000fe40000000000 */
[----:B------:R-:W-:Y:S02]  /*dc90*/  LOP3.LUT R25, R25, 0x7ffffffc, RZ, 0xc0, !PT ;  /* 0x7ffffffc19197812 */ /* 0x000fe400078ec0ff */
[----:B------:R-:W-:Y:S01]  /*dca0*/  SEL R18, R108, R109, P0 ;  /* 0x0000006d6c127207 */ /* 0x000fe20000000000 */
[----:B0-----:R-:W-:Y:S01]  /*dcb0*/  @P2 IMAD.HI.U32 R92, R73, R92, RZ ;  /* 0x0000005c495c2227 */ /* 0x001fe200078e00ff */
        /* <DEDUP_REMOVED lines=8> */
[C---:B------:R-:W-:Y:S01]  /*dd40*/  LOP3.LUT P1, RZ, R68.reuse, 0x3, RZ, 0xc0, !PT ;  /* 0x0000000344ff7812 */ /* 0x040fe2000782c0ff */
[----:B------:R-:W-:Y:S01]  /*dd50*/  IMAD.IADD R68, R68, 0x1, -R25 ;  /* 0x0000000144447824 */ /* 0x000fe200078e0a19 */
        /* <DEDUP_REMOVED lines=31> */
[----:B------:R-:W-:Y:S01]  /*df50*/  SEL R103, R103, R102, P0 ;  /* 0x0000006667677207 */ /* 0x000fe20000000000 */
[----:B---3--:R0:W-:Y:S04]  /*df60*/  SHFL.IDX PT, R47, R12, R3, 0x1c1f ;  /* 0x001c1f030c2f7589 */ /* 0x0081e800000e0000 */
[----:B------:R-:W-:Y:S04]  /*df70*/  SHFL.IDX PT, R6, R6, R3, 0x1c1f ;  /* 0x001c1f0306067589 */ /* 0x000fe800000e0000 */
[----:B------:R-:W-:Y:S01]  /*df80*/  SHFL.IDX PT, R8, R76, R3, 0x1c1f ;  /* 0x001c1f034c087589 */ /* 0x000fe200000e0000 */
[----:B0-----:R-:W-:-:S03]  /*df90*/  LOP3.LUT R12, R3, 0x2, RZ, 0x3c, !PT ;  /* 0x00000002030c7812 */ /* 0x001fc600078e3cff */
[----:B------:R-:W-:Y:S04]  /*dfa0*/  SHFL.IDX PT, R53, R10, R3, 0x1c1f ;  /* 0x001c1f030a357589 */ /* 0x000fe800000e0000 */
[----:B------:R-:W0:Y:S04]  /*dfb0*/  SHFL.IDX PT, R11, R11, R12, 0x1c1f ;  /* 0x001c1f0c0b0b7589 */ /* 0x000e2800000e0000 */
[----:B------:R-:W-:Y:S04]  /*dfc0*/  SHFL.IDX PT, R7, R7, R12, 0x1c1f ;  /* 0x001c1f0c07077589 */ /* 0x000fe800000e0000 */
[----:B------:R-:W-:Y:S04]  /*dfd0*/  SHFL.IDX PT, R9, R78, R3, 0x1c1f ;  /* 0x001c1f034e097589 */ /* 0x000fe800000e0000 */
[----:B------:R-:W-:Y:S04]  /*dfe0*/  SHFL.IDX PT, R10, R93, R12, 0x1c1f ;  /* 0x001c1f0c5d0a7589 */ /* 0x000fe800000e0000 */
[----:B------:R-:W-:Y:S04]  /*dff0*/  SHFL.IDX PT, R14, R14, R3, 0x1c1f ;  /* 0x001c1f030e0e7589 */ /* 0x000fe800000e0000 */
[----:B------:R-:W-:Y:S04]  /*e000*/  SHFL.IDX PT, R15, R15, R12, 0x1c1f ;  /* 0x001c1f0c0f0f7589 */ /* 0x000fe800000e0000 */
[----:B------:R-:W-:Y:S01]  /*e010*/  SHFL.IDX PT, R71, R16, R3, 0x1c1f ;  /* 0x001c1f0310477589 */ /* 0x000fe200000e0000 */
[----:B0-----:R-:W-:-:S03]  /*e020*/  SEL R5, R6, R11, P0 ;  /* 0x0000000b06057207 */ /* 0x001fc60000000000 */
        /* <DEDUP_REMOVED lines=17> */
[----:B------:R-:W2:Y:S04]  /*e140*/  SHFL.IDX PT, R62, R133, R12, 0x1c1f ;  /* 0x001c1f0c853e7589 */ /* 0x000ea800000e0000 */
[----:B------:R-:W3:Y:S04]  /*e150*/  SHFL.IDX PT, R66, R129, R12, 0x1c1f ;  /* 0x001c1f0c81427589 */ /* 0x000ee800000e0000 */
[----:B------:R-:W5:Y:S04]  /*e160*/  SHFL.IDX PT, R74, R137, R12, 0x1c1f ;  /* 0x001c1f0c894a7589 */ /* 0x000f6800000e0000 */
[----:B------:R1:W-:Y:S04]  /*e170*/  SHFL.IDX PT, R63, R28, R3, 0x1c1f ;  /* 0x001c1f031c3f7589 */ /* 0x0003e800000e0000 */
[----:B------:R-:W4:Y:S04]  /*e180*/  SHFL.IDX PT, R72, R141, R12, 0x1c1f ;  /* 0x001c1f0c8d487589 */ /* 0x000f2800000e0000 */
[----:B------:R-:W-:Y:S01]  /*e190*/  SHFL.IDX PT, R48, R48, R3, 0x1c1f ;  /* 0x001c1f0330307589 */ /* 0x000fe200000e0000 */
[----:B0-----:R-:W-:-:S02]  /*e1a0*/  SEL R29, R27, R58, P0 ;  /* 0x0000003a1b1d7207 */ /* 0x001fc40000000000 */
[----:B-1----:R-:W-:Y:S01]  /*e1b0*/  SEL R28, R30, R31, P0 ;  /* 0x0000001f1e1c7207 */ /* 0x002fe20000000000 */
[----:B------:R-:W-:Y:S01]  /*e1c0*/  SHFL.IDX PT, R46, R46, R3, 0x1c1f ;  /* 0x001c1f032e2e7589 */ /* 0x000fe200000e0000 */
[----:B------:R-:W-:Y:S02]  /*e1d0*/  SEL R30, R31, R30, P0 ;  /* 0x0000001e1f1e7207 */ /* 0x000fe40000000000 */
[----:B------:R-:W-:Y:S01]  /*e1e0*/  SEL R31, R58, R27, P0 ;  /* 0x0000001b3a1f7207 */ /* 0x000fe20000000000 */
[----:B------:R-:W-:Y:S01]  /*e1f0*/  SHFL.IDX PT, R52, R52, R3, 0x1c1f ;  /* 0x001c1f0334347589 */ /* 0x000fe200000e0000 */
[----:B--2---:R-:W-:-:S03]  /*e200*/  SEL R27, R62, R49, P0 ;  /* 0x000000313e1b7207 */ /* 0x004fc60000000000 */
        /* <DEDUP_REMOVED lines=10> */
[----:B------:R1:W-:Y:S04]  /*e2b0*/  SHFL.IDX PT, R34, R34, R3, 0x1c1f ;  /* 0x001c1f0322227589 */ /* 0x0003e800000e0000 */
[----:B------:R-:W-:Y:S01]  /*e2c0*/  SHFL.IDX PT, R77, R77, R12, 0x1c1f ;  /* 0x001c1f0c4d4d7589 */ /* 0x000fe200000e0000 */
[----:B0-----:R-:W-:-:S03]  /*e2d0*/  SEL R20, R24, R21, P0 ;  /* 0x0000001518147207 */ /* 0x001fc60000000000 */
[----:B------:R-:W0:Y:S01]  /*e2e0*/  SHFL.IDX PT, R76, R145, R12, 0x1c1f ;  /* 0x001c1f0c914c7589 */ /* 0x000e2200000e0000 */
[----:B------:R-:W-:Y:S02]  /*e2f0*/  SEL R24, R21, R24, P0 ;  /* 0x0000001815187207 */ /* 0x000fe40000000000 */
[----:B-1----:R-:W-:Y:S01]  /*e300*/  SEL R3, R11, R6, P0 ;  /* 0x000000060b037207 */ /* 0x002fe20000000000 */
[----:B------:R-:W-:Y:S01]  /*e310*/  SHFL.IDX PT, R78, R95, R12, 0x1c1f ;  /* 0x001c1f0c5f4e7589 */ /* 0x000fe200000e0000 */
[----:B------:R-:W-:Y:S02]  /*e320*/  SEL R6, R8, R7, P0 ;  /* 0x0000000708067207 */ /* 0x000fe40000000000 */
[----:B------:R-:W-:Y:S01]  /*e330*/  SEL R8, R7, R8, P0 ;  /* 0x0000000807087207 */ /* 0x000fe20000000000 */
[----:B------:R-:W1:Y:S01]  /*e340*/  SHFL.IDX PT, R79, R79, R12, 0x1c1f ;  /* 0x001c1f0c4f4f7589 */ /* 0x000e6200000e0000 */
        /* <DEDUP_REMOVED lines=9> */
[----:B------:R-:W-:Y:S01]  /*e3e0*/  IMAD R16, R86, UR38, RZ ;  /* 0x0000002656107c24 */ /* 0x000fe2000f8e02ff */
[----:B------:R-:W-:Y:S02]  /*e3f0*/  SEL R21, R25, R26, P0 ;  /* 0x0000001a19157207 */ /* 0x000fe40000000000 */
[----:B------:R-:W-:Y:S01]  /*e400*/  SHFL.IDX PT, R69, R69, R12, 0x1c1f ;  /* 0x001c1f0c45457589 */ /* 0x000fe200000e0000 */
[----:B------:R-:W-:Y:S01]  /*e410*/  SEL R13, R18, R19, P0 ;  /* 0x00000013120d7207 */ /* 0x000fe20000000000 */
[----:B------:R-:W-:Y:S01]  /*e420*/  IMAD R75, R87, UR39, R16 ;  /* 0x00000027574b7c24 */ /* 0x000fe2000f8e0210 */
[----:B------:R-:W-:Y:S01]  /*e430*/  SEL R25, R26, R25, P0 ;  /* 0x000000191a197207 */ /* 0x000fe20000000000 */
[----:B------:R-:W-:Y:S01]  /*e440*/  SHFL.IDX PT, R57, R57, R12, 0x1c1f ;  /* 0x001c1f0c39397589 */ /* 0x000fe200000e0000 */
[----:B---3--:R-:W-:-:S02]  /*e450*/  SEL R26, R66, R59, P0 ;  /* 0x0000003b421a7207 */ /* 0x008fc40000000000 */
[----:B-----5:R-:W-:Y:S01]  /*e460*/  SEL R16, R67, R74, P0 ;  /* 0x0000004a43107207 */ /* 0x020fe20000000000 */
[----:B------:R-:W-:Y:S04]  /*e470*/  SHFL.IDX PT, R61, R61, R12, 0x1c1f ;  /* 0x001c1f0c3d3d7589 */ /* 0x000fe800000e0000 */
[----:B------:R-:W-:Y:S04]  /*e480*/  SHFL.IDX PT, R51, R51, R12, 0x1c1f ;  /* 0x001c1f0c33337589 */ /* 0x000fe800000e0000 */
[----:B------:R-:W-:Y:S04]  /*e490*/  SHFL.IDX PT, R55, R55, R12, 0x1c1f ;  /* 0x001c1f0c37377589 */ /* 0x000fe800000e0000 */
[----:B------:R-:W-:Y:S04]  /*e4a0*/  SHFL.IDX PT, R41, R41, R12, 0x1c1f ;  /* 0x001c1f0c29297589 */ /* 0x000fe800000e0000 */
[----:B------:R-:W-:Y:S04]  /*e4b0*/  SHFL.IDX PT, R45, R45, R12, 0x1c1f ;  /* 0x001c1f0c2d2d7589 */ /* 0x000fe800000e0000 */
[----:B------:R-:W-:Y:S04]  /*e4c0*/  SHFL.IDX PT, R35, R35, R12, 0x1c1f ;  /* 0x001c1f0c23237589 */ /* 0x000fe800000e0000 */
[----:B------:R-:W-:Y:S04]  /*e4d0*/  SHFL.IDX PT, R39, R39, R12, 0x1c1f ;  /* 0x001c1f0c27277589 */ /* 0x000fe800000e0000 */
[----:B------:R3:W-:Y:S02]  /*e4e0*/  SHFL.IDX PT, R37, R37, R12, 0x1c1f ;  /* 0x001c1f0c25257589 */ /* 0x0007e400000e0000 */
[----:B---3--:R-:W-:-:S02]  /*e4f0*/  SEL R12, R22, R23, P0 ;  /* 0x00000017160c7207 */ /* 0x008fc40000000000 */
[----:B------:R-:W-:Y:S02]  /*e500*/  SEL R22, R23, R22, P0 ;  /* 0x0000001617167207 */ /* 0x000fe40000000000 */
[----:B------:R-:W-:Y:S02]  /*e510*/  SEL R23, R19, R18, P0 ;  /* 0x0000001213177207 */ /* 0x000fe40000000000 */
[----:B------:R-:W-:Y:S01]  /*e520*/  SEL R18, R59, R66, P0 ;  /* 0x000000423b127207 */ /* 0x000fe20000000000 */
[----:B------:R-:W-:Y:S01]  /*e530*/  IMAD.WIDE.U32 R58, R86, UR39, R32 ;  /* 0x00000027563a7c25 */ /* 0x000fe2000f8e0020 */
[----:B------:R-:W-:Y:S02]  /*e540*/  SEL R19, R49, R62, P0 ;  /* 0x0000003e31137207 */ /* 0x000fe40000000000 */
[----:B------:R-:W-:Y:S01]  /*e550*/  SEL R32, R74, R67, P0 ;  /* 0x000000434a207207 */ /* 0x000fe20000000000 */
[----:B------:R-:W-:Y:S01]  /*e560*/  @P2 IMAD.HI.U32 R62, R73, R84, RZ ;  /* 0x00000054493e2227 */ /* 0x000fe200078e00ff */
[----:B----4-:R-:W-:-:S03]  /*e570*/  SEL R33, R72, R63, P0 ;  /* 0x0000003f48217207 */ /* 0x010fc60000000000 */
[----:B------:R-:W-:Y:S01]  /*e580*/  IMAD.MOV R67, RZ, RZ, -R17 ;  /* 0x000000ffff437224 */ /* 0x000fe200078e0a11 */
[----:B------:R-:W-:Y:S01]  /*e590*/  SEL R17, R63, R72, P0 ;  /* 0x000000483f117207 */ /* 0x000fe20000000000 */
[----:B------:R-:W-:Y:S01]  /*e5a0*/  IMAD.MOV.U32 R49, RZ, RZ, R73 ;  /* 0x000000ffff317224 */ /* 0x000fe200078e0049 */
[----:B------:R-:W-:Y:S01]  /*e5b0*/  @P2 SHF.R.U32.HI R49, RZ, R83, R62 ;  /* 0x00000053ff312219 */ /* 0x000fe2000001163e */
[----:B------:R-:W-:Y:S01]  /*e5c0*/  IMAD R83, R90, R67, UR4 ;  /* 0x000000045a537e24 */ /* 0x000fe2000f8e0243 */
[----:B------:R-:W-:Y:S01]  /*e5d0*/  ULDC.64 UR4, c[0x0][0xbe0] ;  /* 0x0002f80000047ab9 */ /* 0x000fe20000000a00 */
[----:B------:R-:W-:Y:S02]  /*e5e0*/  IMAD R66, R88, UR38, RZ ;  /* 0x0000002658427c24 */ /* 0x000fe4000f8e02ff */
[----:B------:R-:W-:Y:S01]  /*e5f0*/  IMAD.IADD R59, R59, 0x1, R75 ;  /* 0x000000013b3b7824 */ /* 0x000fe200078e024b */
[----:B------:R-:W-:Y:S01]  /*e600*/  SHF.R.S32.HI R72, RZ, 0x1f, R83 ;  /* 0x0000001fff487819 */ /* 0x000fe20000011453 */
[----:B------:R-:W-:-:S02]  /*e610*/  IMAD R63, R89, UR39, R66 ;  /* 0x00000027593f7c24 */ /* 0x000fc4000f8e0242 */
[----:B------:R-:W-:Y:S02]  /*e620*/  IMAD.MOV.U32 R62, RZ, RZ, R42 ;  /* 0x000000ffff3e7224 */ /* 0x000fe400078e002a */
[----:B------:R-:W-:Y:S02]  /*e630*/  IMAD.IADD R63, R43, 0x1, R63 ;  /* 0x000000012b3f7824 */ /* 0x000fe400078e023f */
[----:B------:R-:W-:Y:S02]  /*e640*/  IMAD R43, R72, UR4, RZ ;  /* 0x00000004482b7c24 */ /* 0x000fe4000f8e02ff */
[----:B------:R-:W-:Y:S01]  /*e650*/  IMAD.MOV.U32 R67, RZ, RZ, R73 ;  /* 0x000000ffff437224 */ /* 0x000fe200078e0049 */
[----:B------:R-:W-:Y:S01]  /*e660*/  @P2 SHF.R.U32.HI R67, RZ, R85, R92 ;  /* 0x00000055ff432219 */ /* 0x000fe2000001165c */
[C---:B------:R-:W-:Y:S02]  /*e670*/  IMAD R66, R83.reuse, UR5, R43 ;  /* 0x0000000553427c24 */ /* 0x040fe4000f8e022b */
[----:B------:R-:W-:Y:S01]  /*e680*/  IMAD.WIDE.U32 R42, R83, UR4, R58 ;  /* 0x00000004532a7c25 */ /* 0x000fe2000f8e003a */
[----:B------:R-:W-:-:S03]  /*e690*/  ULDC.64 UR4, c[0x0][0xb30] ;  /* 0x0002cc0000047ab9 */ /* 0x000fc60000000a00 */
[----:B------:R-:W-:Y:S01]  /*e6a0*/  IMAD R72, R72, UR6, RZ ;  /* 0x0000000648487c24 */ /* 0x000fe2000f8e02ff */
[----:B------:R-:W-:Y:S01]  /*e6b0*/  IADD3 R42, P2, R49, R42, RZ ;  /* 0x0000002a312a7210 */ /* 0x000fe20007f5e0ff */
[----:B------:R-:W-:Y:S01]  /*e6c0*/  IMAD.WIDE.U32 R58, R83, UR6, R62 ;  /* 0x00000006533a7c25 */ /* 0x000fe2000f8e003e */
[----:B------:R-:W-:Y:S02]  /*e6d0*/  SHF.R.S32.HI R63, RZ, 0x1f, R49 ;  /* 0x0000001fff3f7819 */ /* 0x000fe40000011431 */
[----:B------:R-:W-:Y:S01]  /*e6e0*/  SHF.R.S32.HI R62, RZ, 0x1f, R67 ;  /* 0x0000001fff3e7819 */ /* 0x000fe20000011443 */
[----:B------:R-:W-:Y:S01]  /*e6f0*/  IMAD.MOV R49, RZ, RZ, -R49 ;  /* 0x000000ffff317224 */ /* 0x000fe200078e0a31 */
[----:B------:R-:W-:Y:S01]  /*e700*/  IADD3.X R43, R63, R43, R66, P2, !PT ;  /* 0x0000002b3f2b7210 */ /* 0x000fe200017fe442 */
[----:B------:R-:W-:Y:S01]  /*e710*/  IMAD R75, R83, UR7, R72 ;  /* 0x00000007534b7c24 */ /* 0x000fe2000f8e0248 */
[----:B------:R-:W-:Y:S01]  /*e720*/  ULDC.64 UR6, c[0x0][0xbc8] ;  /* 0x0002f20000067ab9 */ /* 0x000fe20000000a00 */
[----:B------:R-:W-:-:S02]  /*e730*/  IMAD.MOV R72, RZ, RZ, -R67 ;  /* 0x000000ffff487224 */ /* 0x000fc400078e0a43 */
[----:B------:R-:W-:Y:S02]  /*e740*/  IMAD R62, R62, UR4, RZ ;  /* 0x000000043e3e7c24 */ /* 0x000fe4000f8e02ff */
[C-C-:B------:R-:W-:Y:S02]  /*e750*/  IMAD R49, R82.reuse, R49, R73.reuse ;  /* 0x0000003152317224 */ /* 0x140fe400078e0249 */
[----:B------:R-:W-:Y:S02]  /*e760*/  IMAD R63, R82, R72, R73 ;  /* 0x00000048523f7224 */ /* 0x000fe400078e0249 */
[----:B------:R-:W-:Y:S01]  /*e770*/  IMAD R73, R67, UR5, R62 ;  /* 0x0000000543497c24 */ /* 0x000fe2000f8e023e */
[----:B------:R-:W-:Y:S01]  /*e780*/  SHF.R.S32.HI R62, RZ, 0x1f, R49 ;  /* 0x0000001fff3e7819 */ /* 0x000fe20000011431 */
[----:B------:R-:W-:Y:S01]  /*e790*/  IMAD.IADD R59, R59, 0x1, R75 ;  /* 0x000000013b3b7824 */ /* 0x000fe200078e024b */
[----:B------:R-:W-:Y:S01]  /*e7a0*/  SHF.R.S32.HI R66, RZ, 0x1f, R63 ;  /* 0x0000001fff427819 */ /* 0x000fe2000001143f */
[----:B------:R-:W3:Y:S01]  /*e7b0*/  S2UR UR5, SR_CgaCtaId ;  /* 0x00000000000579c3 */ /* 0x000ee20000008800 */
[----:B------:R-:W-:-:S04]  /*e7c0*/  IMAD.WIDE.U32 R42, R49, UR6, R42 ;  /* 0x00000006312a7c25 */ /* 0x000fc8000f8e002a */
[----:B------:R-:W-:Y:S01]  /*e7d0*/  IMAD.WIDE.U32 R58, R67, UR4, R58 ;  /* 0x00000004433a7c25 */ /* 0x000fe2000f8e003a */
[----:B------:R-:W-:-:S03]  /*e7e0*/  UMOV UR4, 0x400 ;  /* 0x0000040000047882 */ /* 0x000fc60000000000 */
[----:B------:R-:W-:Y:S02]  /*e7f0*/  IMAD R62, R62, UR6, RZ ;  /* 0x000000063e3e7c24 */ /* 0x000fe4000f8e02ff */
[----:B------:R-:W-:Y:S02]  /*e800*/  IMAD R66, R66, UR8, RZ ;  /* 0x0000000842427c24 */ /* 0x000fe4000f8e02ff */
[----:B------:R-:W-:Y:S02]  /*e810*/  IMAD.IADD R59, R59, 0x1, R73 ;  /* 0x000000013b3b7824 */ /* 0x000fe400078e0249 */
[----:B------:R-:W-:Y:S01]  /*e820*/  IMAD R73, R49, UR7, R62 ;  /* 0x0000000731497c24 */ /* 0x000fe2000f8e023e */
[----:B------:R-:W-:Y:S01]  /*e830*/  ULDC.64 UR6, c[0x0][0xba8] ;  /* 0x0002ea0000067ab9 */ /* 0x000fe20000000a00 */
[C---:B------:R-:W-:Y:S01]  /*e840*/  IMAD R75, R63.reuse, UR9, R66 ;  /* 0x000000093f4b7c24 */ /* 0x040fe2000f8e0242 */
[----:B0-----:R-:W-:Y:S01]  /*e850*/  SEL R62, R76, R71, P0 ;  /* 0x000000474c3e7207 */ /* 0x001fe20000000000 */
[----:B------:R-:W-:Y:S01]  /*e860*/  IMAD.WIDE.U32 R66, R63, UR8, R58 ;  /* 0x000000083f427c25 */ /* 0x000fe2000f8e003a */
[----:B------:R-:W-:Y:S01]  /*e870*/  SEL R58, R71, R76, P0 ;  /* 0x0000004c473a7207 */ /* 0x000fe20000000000 */
[----:B------:R-:W-:Y:S01]  /*e880*/  ULDC.64 UR8, c[0x0][0xb00] ;  /* 0x0002c00000087ab9 */ /* 0x000fe20000000a00 */
[C---:B------:R-:W-:Y:S01]  /*e890*/  LEA R71, P2, R42.reuse, UR6, 0x2 ;  /* 0x000000062a477c11 */ /* 0x040fe2000f8410ff */
[----:B------:R-:W-:Y:S01]  /*e8a0*/  IMAD.IADD R49, R43, 0x1, R73 ;  /* 0x000000012b317824 */ /* 0x000fe200078e0249 */
[----:B------:R-:W-:Y:S01]  /*e8b0*/  ULDC UR6, c[0x0][0xa88] ;  /* 0x0002a20000067ab9 */ /* 0x000fe20000000800 */
[----:B------:R-:W-:Y:S01]  /*e8c0*/  IMAD.IADD R43, R67, 0x1, R75 ;  /* 0x00000001432b7824 */ /* 0x000fe200078e024b */
[----:B---3--:R-:W-:Y:S01]  /*e8d0*/  ULEA UR4, UR5, UR4, 0x18 ;  /* 0x0000000405047291 */ /* 0x008fe2000f8ec03f */
[----:B------:R-:W-:Y:S01]  /*e8e0*/  SHFL.IDX PT, R72, R71, RZ, 0x1c1f ;  /* 0x001c1fff47487589 */ /* 0x000fe200000e0000 */
[----:B------:R-:W-:Y:S01]  /*e8f0*/  LEA.HI.X R49, R42, UR7, R49, 0x2, P2 ;  /* 0x000000072a317c11 */ /* 0x000fe200090f1431 */
[----:B------:R-:W-:Y:S01]  /*e900*/  IMAD R83, R82, UR6, RZ ;  /* 0x0000000652537c24 */ /* 0x000fe2000f8e02ff */
[----:B------:R-:W-:Y:S01]  /*e910*/  UIADD3 UR4, UR4, 0x22820, URZ ;  /* 0x0002282004047890 */ /* 0x000fe2000fffe03f */
[----:B------:R0:W-:Y:S01]  /*e920*/  SHFL.IDX PT, R74, R71, 0x1, 0x1c1f ;  /* 0x003c1f00474a7f89 */ /* 0x0001e200000e0000 */
[----:B------:R-:W-:Y:S01]  /*e930*/  VIADD R82, R70, 0x8 ;  /* 0x0000000846527836 */ /* 0x000fe20000000000 */
[----:B------:R-:W-:Y:S01]  /*e940*/  LEA R84, P3, R66, UR8, 0x2 ;  /* 0x0000000842547c11 */ /* 0x000fe2000f8610ff */
[----:B------:R-:W-:Y:S01]  /*e950*/  UPRMT UR4, URZ, 0x654, UR4 ;  /* 0x000006543f047896 */ /* 0x000fe20008000004 */
[----:B------:R-:W3:Y:S01]  /*e960*/  SHFL.IDX PT, R73, R49, RZ, 0x1c1f ;  /* 0x001c1fff31497589 */ /* 0x000ee200000e0000 */
[----:B------:R-:W-:-:S02]  /*e970*/  ISETP.GE.OR P2, PT, R70, R83, P1 ;  /* 0x000000534600720c */ /* 0x000fc40000f46670 */
[-C--:B------:R-:W-:Y:S01]  /*e980*/  ISETP.GE.OR P1, PT, R82, R83.reuse, P1 ;  /* 0x000000535200720c */ /* 0x080fe20000f26670 */
[----:B------:R4:W5:Y:S01]  /*e990*/  SHFL.IDX PT, R75, R49, 0x1, 0x1c1f ;  /* 0x003c1f00314b7f89 */ /* 0x00096200000e0000 */
[----:B------:R-:W-:Y:S01]  /*e9a0*/  LEA.HI.X R85, R66, UR9, R43, 0x2, P3 ;  /* 0x0000000942557c11 */ /* 0x000fe200098f142b */
[----:B0-----:R-:W-:Y:S01]  /*e9b0*/  IMAD.SHL.U32 R71, R68, 0x2, RZ ;  /* 0x0000000244477824 */ /* 0x001fe200078e00ff */
[----:B------:R-:W-:Y:S01]  /*e9c0*/  ISETP.GE.AND P3, PT, R70, R83, PT ;  /* 0x000000534600720c */ /* 0x000fe20003f66270 */
[----:B------:R-:W-:Y:S01]  /*e9d0*/  SYNCS.ARRIVE.TRANS64.RED.A1T0 RZ, [UR4], RZ ;  /* 0x000000ffffff79a7 */ /* 0x000fe20008100404 */
[----:B------:R0:W0:Y:S01]  /*e9e0*/  SHFL.IDX PT, R66, R84, RZ, 0x1c1f ;  /* 0x001c1fff54427589 */ /* 0x00002200000e0000 */
[----:B------:R-:W-:Y:S02]  /*e9f0*/  SEL R59, R48, R77, P0 ;  /* 0x0000004d303b7207 */ /* 0x000fe40000000000 */
[----:B------:R-:W-:Y:S01]  /*ea00*/  SEL R63, R77, R48, P0 ;  /* 0x000000304d3f7207 */ /* 0x000fe20000000000 */
[----:B------:R0:W0:Y:S01]  /*ea10*/  SHFL.IDX PT, R67, R85, RZ, 0x1c1f ;  /* 0x001c1fff55437589 */ /* 0x00002200000e0000 */
[----:B-1----:R-:W-:-:S02]  /*ea20*/  SEL R42, R46, R79, P0 ;  /* 0x0000004f2e2a7207 */ /* 0x002fc40000000000 */
[----:B------:R-:W-:Y:S02]  /*ea30*/  SEL R43, R47, R78, P0 ;  /* 0x0000004e2f2b7207 */ /* 0x000fe40000000000 */
[----:B--2---:R-:W-:Y:S02]  /*ea40*/  SEL R48, R52, R81, P0 ;  /* 0x0000005134307207 */ /* 0x004fe40000000000 */
[----:B----4-:R-:W-:Y:S02]  /*ea50*/  SEL R49, R53, R80, P0 ;  /* 0x0000005035317207 */ /* 0x010fe40000000000 */
[----:B------:R-:W-:Y:S01]  /*ea60*/  SEL R46, R79, R46, P0 ;  /* 0x0000002e4f2e7207 */ /* 0x000fe20000000000 */
[----:B---3--:R1:W-:Y:S01]  /*ea70*/  @!P2 ST.E desc[UR42][R72.64], R0 ;  /* 0x000000004800a985 */ /* 0x0083e2000c10192a */
[----:B------:R-:W-:Y:S02]  /*ea80*/  SEL R47, R78, R47, P0 ;  /* 0x0000002f4e2f7207 */ /* 0x000fe40000000000 */
[----:B------:R-:W-:Y:S01]  /*ea90*/  SEL R52, R81, R52, P0 ;  /* 0x0000003451347207 */ /* 0x000fe20000000000 */
[----:B-----5:R1:W-:Y:S01]  /*eaa0*/  @!P1 ST.E desc[UR42][R74.64], R4 ;  /* 0x000000044a009985 */ /* 0x0203e2000c10192a */
[----:B------:R-:W-:Y:S01]  /*eab0*/  SEL R53, R80, R53, P0 ;  /* 0x0000003550357207 */ /* 0x000fe20000000000 */
[----:B------:R-:W-:Y:S06]  /*eac0*/  @P3 BRA `(.L_x_1137) ;  /* 0x0000000400783947 */ /* 0x000fec0003800000 */
[C---:B-1----:R-:W-:Y:S01]  /*ead0*/  VIADD R0, R71.reuse, 0x8 ;  /* 0x0000000847007836 */ /* 0x042fe20000000000 */
        /* <DEDUP_REMOVED lines=8> */
[----:B------:R-:W-:-:S04]  /*eb60*/  ISETP.GE.AND P1, PT, R70, UR4, PT ;  /* 0x0000000446007c0c */ /* 0x000fc8000bf26270 */
[----:B------:R-:W-:-:S03]  /*eb70*/  ISETP.GE.AND P5, PT, R79, UR4, PT ;  /* 0x000000044f007c0c */ /* 0x000fc6000bfa6270 */
[C-C-:B0-----:R-:W-:Y:S02]  /*eb80*/  @!P2 IMAD.WIDE R72, R71.reuse, 0x4, R66.reuse ;  /* 0x000000044748a825 */ /* 0x141fe400078e0242 */
[----:B------:R-:W-:Y:S02]  /*eb90*/  @!P3 LEA.HI R0, R0, R0, RZ, 0x1 ;  /* 0x000000000000b211 */ /* 0x000fe400078f08ff */
[----:B------:R-:W-:Y:S01]  /*eba0*/  @!P4 LEA.HI R68, R68, R68, RZ, 0x1 ;  /* 0x000000444444c211 */ /* 0x000fe200078f08ff */
[----:B------:R0:W-:Y:S01]  /*ebb0*/  @!P2 ST.E.64 desc[UR42][R72.64], R6 ;  /* 0x000000064800a985 */ /* 0x0001e2000c101b2a */
[----:B------:R-:W-:Y:S01]  /*ebc0*/  @!P3 LOP3.LUT R75, R0, 0xfffffffe, RZ, 0xc0, !PT ;  /* 0xfffffffe004bb812 */ /* 0x000fe200078ec0ff */
[----:B------:R-:W-:Y:S01]  /*ebd0*/  VIADD R0, R71, 0x28 ;  /* 0x0000002847007836 */ /* 0x000fe20000000000 */
[----:B------:R-:W-:Y:S02]  /*ebe0*/  @!P1 LEA.HI R70, R70, R70, RZ, 0x1 ;  /* 0x0000004646469211 */ /* 0x000fe400078f08ff */
[----:B------:R-:W-:Y:S01]  /*ebf0*/  @!P4 LOP3.LUT R77, R68, 0xfffffffe, RZ, 0xc0, !PT ;  /* 0xfffffffe444dc812 */ /* 0x000fe200078ec0ff */
[----:B------:R-:W-:Y:S01]  /*ec00*/  @!P3 IMAD.WIDE R74, R75, 0x4, R66 ;  /* 0x000000044b4ab825 */ /* 0x000fe200078e0242 */
[----:B------:R-:W-:-:S02]  /*ec10*/  ISETP.GE.AND P2, PT, R78, UR4, PT ;  /* 0x000000044e007c0c */ /* 0x000fc4000bf46270 */
[----:B------:R-:W-:Y:S01]  /*ec20*/  @!P5 LEA.HI R79, R79, R79, RZ, 0x1 ;  /* 0x0000004f4f4fd211 */ /* 0x000fe200078f08ff */
[----:B------:R-:W-:Y:S01]  /*ec30*/  VIADD R68, R71, 0x30 ;  /* 0x0000003047447836 */ /* 0x000fe20000000000 */
[----:B------:R1:W-:Y:S01]  /*ec40*/  @!P3 ST.E.64 desc[UR42][R74.64], R8 ;  /* 0x000000084a00b985 */ /* 0x0003e2000c101b2a */
[--C-:B------:R-:W-:Y:S01]  /*ec50*/  @!P4 IMAD.WIDE R76, R77, 0x4, R66.reuse ;  /* 0x000000044d4cc825 */ /* 0x100fe200078e0242 */
[----:B------:R-:W-:Y:S02]  /*ec60*/  ISETP.GE.AND P3, PT, R0, UR4, PT ;  /* 0x0000000400007c0c */ /* 0x000fe4000bf66270 */
[----:B0-----:R-:W-:Y:S01]  /*ec70*/  @!P1 LOP3.LUT R7, R70, 0xfffffffe, RZ, 0xc0, !PT ;  /* 0xfffffffe46079812 */ /* 0x001fe200078ec0ff */
[C---:B------:R-:W-:Y:S01]  /*ec80*/  VIADD R72, R71.reuse, 0x40 ;  /* 0x0000004047487836 */ /* 0x040fe20000000000 */
[----:B------:R-:W-:Y:S01]  /*ec90*/  ISETP.GE.AND P6, PT, R68, UR4, PT ;  /* 0x0000000444007c0c */ /* 0x000fe2000bfc6270 */
[----:B------:R-:W-:Y:S01]  /*eca0*/  VIADD R70, R71, 0x48 ;  /* 0x0000004847467836 */ /* 0x000fe20000000000 */
[----:B------:R0:W-:Y:S01]  /*ecb0*/  @!P4 ST.E.64 desc[UR42][R76.64], R10 ;  /* 0x0000000a4c00c985 */ /* 0x0001e2000c101b2a */
[----:B------:R-:W-:Y:S01]  /*ecc0*/  @!P1 IMAD.WIDE R6, R7, 0x4, R66 ;  /* 0x0000000407069825 */ /* 0x000fe200078e0242 */
[----:B------:R-:W-:-:S02]  /*ecd0*/  ISETP.GE.AND P4, PT, R72, UR4, PT ;  /* 0x0000000448007c0c */ /* 0x000fc4000bf86270 */
[----:B------:R-:W-:Y:S02]  /*ece0*/  @!P2 LEA.HI R78, R78, R78, RZ, 0x1 ;  /* 0x0000004e4e4ea211 */ /* 0x000fe400078f08ff */
[----:B------:R2:W-:Y:S01]  /*ecf0*/  @!P1 ST.E.64 desc[UR42][R6.64], R14 ;  /* 0x0000000e06009985 */ /* 0x0005e2000c101b2a */
[----:B------:R-:W-:Y:S02]  /*ed00*/  ISETP.GE.AND P1, PT, R70, UR4, PT ;  /* 0x0000000446007c0c */ /* 0x000fe4000bf26270 */
[----:B-1----:R-:W-:Y:S02]  /*ed10*/  @!P2 LOP3.LUT R9, R78, 0xfffffffe, RZ, 0xc0, !PT ;  /* 0xfffffffe4e09a812 */ /* 0x002fe400078ec0ff */
[----:B------:R-:W-:Y:S02]  /*ed20*/  @!P6 LEA.HI R68, R68, R68, RZ, 0x1 ;  /* 0x000000444444e211 */ /* 0x000fe400078f08ff */
[----:B------:R-:W-:Y:S01]  /*ed30*/  @!P3 LEA.HI R0, R0, R0, RZ, 0x1 ;  /* 0x000000000000b211 */ /* 0x000fe200078f08ff */
[----:B------:R-:W-:Y:S01]  /*ed40*/  @!P2 IMAD.WIDE R8, R9, 0x4, R66 ;  /* 0x000000040908a825 */ /* 0x000fe200078e0242 */
[----:B------:R-:W-:-:S02]  /*ed50*/  @!P6 LOP3.LUT R73, R68, 0xfffffffe, RZ, 0xc0, !PT ;  /* 0xfffffffe4449e812 */ /* 0x000fc400078ec0ff */
[----:B0-----:R-:W-:Y:S01]  /*ed60*/  @!P3 LOP3.LUT R11, R0, 0xfffffffe, RZ, 0xc0, !PT ;  /* 0xfffffffe000bb812 */ /* 0x001fe200078ec0ff */
[----:B------:R-:W-:Y:S01]  /*ed70*/  VIADD R0, R71, 0x50 ;  /* 0x0000005047007836 */ /* 0x000fe20000000000 */
[----:B------:R-:W-:Y:S01]  /*ed80*/  @!P4 LEA.HI R72, R72, R72, RZ, 0x1 ;  /* 0x000000484848c211 */ /* 0x000fe200078f08ff */
[--C-:B--2---:R-:W-:Y:S01]  /*ed90*/  @!P6 IMAD.WIDE R6, R73, 0x4, R66.reuse ;  /* 0x000000044906e825 */ /* 0x104fe200078e0242 */
[----:B------:R-:W-:Y:S01]  /*eda0*/  @!P1 LEA.HI R70, R70, R70, RZ, 0x1 ;  /* 0x0000004646469211 */ /* 0x000fe200078f08ff */
[----:B------:R0:W-:Y:S01]  /*edb0*/  @!P2 ST.E.64 desc[UR42][R8.64], R12 ;  /* 0x0000000c0800a985 */ /* 0x0001e2000c101b2a */
[----:B------:R-:W-:Y:S01]  /*edc0*/  @!P5 LOP3.LUT R15, R79, 0xfffffffe, RZ, 0xc0, !PT ;  /* 0xfffffffe4f0fd812 */ /* 0x000fe200078ec0ff */
[----:B------:R-:W-:Y:S01]  /*edd0*/  @!P3 IMAD.WIDE R10, R11, 0x4, R66 ;  /* 0x000000040b0ab825 */ /* 0x000fe200078e0242 */
[----:B------:R-:W-:-:S03]  /*ede0*/  @!P4 LOP3.LUT R73, R72, 0xfffffffe, RZ, 0xc0, !PT ;  /* 0xfffffffe4849c812 */ /* 0x000fc600078ec0ff */
[--C-:B------:R-:W-:Y:S01]  /*edf0*/  @!P5 IMAD.WIDE R14, R15, 0x4, R66.reuse ;  /* 0x000000040f0ed825 */ /* 0x100fe200078e0242 */
[----:B------:R1:W-:Y:S04]  /*ee00*/  @!P3 ST.E.64 desc[UR42][R10.64], R22 ;  /* 0x000000160a00b985 */ /* 0x0003e8000c101b2a */
[----:B------:R2:W-:Y:S01]  /*ee10*/  @!P6 ST.E.64 desc[UR42][R6.64], R20 ;  /* 0x000000140600e985 */ /* 0x0005e2000c101b2a */
[----:B0-----:R-:W-:Y:S01]  /*ee20*/  @!P1 LOP3.LUT R13, R70, 0xfffffffe, RZ, 0xc0, !PT ;  /* 0xfffffffe460d9812 */ /* 0x001fe200078ec0ff */
[----:B------:R-:W-:Y:S02]  /*ee30*/  @!P4 IMAD.WIDE R8, R73, 0x4, R66 ;  /* 0x000000044908c825 */ /* 0x000fe400078e0242 */
[----:B------:R-:W-:Y:S02]  /*ee40*/  @!P5 ST.E.64 desc[UR42][R14.64], R24 ;  /* 0x000000180e00d985 */ /* 0x000fe4000c101b2a */
[----:B------:R-:W-:-:S02]  /*ee50*/  VIADD R12, R71, 0x58 ;  /* 0x00000058470c7836 */ /* 0x000fc40000000000 */
[----:B------:R0:W-:Y:S01]  /*ee60*/  @!P4 ST.E.64 desc[UR42][R8.64], R28 ;  /* 0x0000001c0800c985 */ /* 0x0001e2000c101b2a */
[----:B-1----:R-:W-:Y:S02]  /*ee70*/  @!P1 IMAD.WIDE R10, R13, 0x4, R66 ;  /* 0x000000040d0a9825 */ /* 0x002fe400078e0242 */
[----:B------:R-:W-:Y:S02]  /*ee80*/  ISETP.GE.AND P2, PT, R12, UR4, PT ;  /* 0x000000040c007c0c */ /* 0x000fe4000bf46270 */
[C---:B------:R-:W-:Y:S01]  /*ee90*/  VIADD R13, R71.reuse, 0x60 ;  /* 0x00000060470d7836 */ /* 0x040fe20000000000 */
[----:B------:R1:W-:Y:S01]  /*eea0*/  @!P1 ST.E.64 desc[UR42][R10.64], R30 ;  /* 0x0000001e0a009985 */ /* 0x0003e2000c101b2a */
[C---:B------:R-:W-:Y:S01]  /*eeb0*/  VIADD R22, R71.reuse, 0x68 ;  /* 0x0000006847167836 */ /* 0x040fe20000000000 */
[----:B------:R-:W-:Y:S01]  /*eec0*/  ISETP.GE.AND P1, PT, R0, UR4, PT ;  /* 0x0000000400007c0c */ /* 0x000fe2000bf26270 */
[----:B--2---:R-:W-:Y:S01]  /*eed0*/  VIADD R7, R71, 0x78 ;  /* 0x0000007847077836 */ /* 0x004fe20000000000 */
[----:B------:R-:W-:Y:S01]  /*eee0*/  ISETP.GE.AND P3, PT, R13, UR4, PT ;  /* 0x000000040d007c0c */ /* 0x000fe2000bf66270 */
[----:B------:R-:W-:Y:S01]  /*eef0*/  VIADD R6, R71, 0x70 ;  /* 0x0000007047067836 */ /* 0x000fe20000000000 */
[----:B------:R-:W-:-:S02]  /*ef00*/  ISETP.GE.AND P4, PT, R22, UR4, PT ;  /* 0x0000000416007c0c */ /* 0x000fc4000bf86270 */
[----:B------:R-:W-:Y:S02]  /*ef10*/  ISETP.GE.AND P6, PT, R7, UR4, PT ;  /* 0x0000000407007c0c */ /* 0x000fe4000bfc6270 */
[----:B------:R-:W-:Y:S02]  /*ef20*/  ISETP.GE.AND P5, PT, R6, UR4, PT ;  /* 0x0000000406007c0c */ /* 0x000fe4000bfa6270 */
[----:B------:R-:W-:-:S03]  /*ef30*/  @!P2 LEA.HI R12, R12, R12, RZ, 0x1 ;  /* 0x0000000c0c0ca211 */ /* 0x000fc600078f08ff */
[----:B------:R-:W-:Y:S02]  /*ef40*/  @!P1 LEA.HI R0, R0, R0, RZ, 0x1 ;  /* 0x0000000000009211 */ /* 0x000fe400078f08ff */
[----:B------:R-:W-:Y:S02]  /*ef50*/  @!P3 LEA.HI R13, R13, R13, RZ, 0x1 ;  /* 0x0000000d0d0db211 */ /* 0x000fe400078f08ff */
[----:B------:R-:W-:Y:S02]  /*ef60*/  @!P4 LEA.HI R22, R22, R22, RZ, 0x1 ;  /* 0x000000161616c211 */ /* 0x000fe400078f08ff */
[----:B0-----:R-:W-:Y:S02]  /*ef70*/  @!P6 LEA.HI R8, R7, R7, RZ, 0x1 ;  /* 0x000000070708e211 */ /* 0x001fe400078f08ff */
[----:B------:R-:W-:Y:S02]  /*ef80*/  @!P5 LEA.HI R6, R6, R6, RZ, 0x1 ;  /* 0x000000060606d211 */ /* 0x000fe400078f08ff */
[----:B------:R-:W-:-:S02]  /*ef90*/  @!P1 LOP3.LUT R7, R0, 0xfffffffe, RZ, 0xc0, !PT ;  /* 0xfffffffe00079812 */ /* 0x000fc400078ec0ff */
[----:B------:R-:W-:Y:S02]  /*efa0*/  @!P2 LOP3.LUT R9, R12, 0xfffffffe, RZ, 0xc0, !PT ;  /* 0xfffffffe0c09a812 */ /* 0x000fe400078ec0ff */
[----:B-1----:R-:W-:Y:S02]  /*efb0*/  @!P3 LOP3.LUT R11, R13, 0xfffffffe, RZ, 0xc0, !PT ;  /* 0xfffffffe0d0bb812 */ /* 0x002fe400078ec0ff */
[----:B------:R-:W-:Y:S02]  /*efc0*/  @!P4 LOP3.LUT R13, R22, 0xfffffffe, RZ, 0xc0, !PT ;  /* 0xfffffffe160dc812 */ /* 0x000fe400078ec0ff */
[----:B------:R-:W-:Y:S01]  /*efd0*/  @!P5 LOP3.LUT R15, R6, 0xfffffffe, RZ, 0xc0, !PT ;  /* 0xfffffffe060fd812 */ /* 0x000fe200078ec0ff */
[----:B------:R-:W-:Y:S01]  /*efe0*/  @!P1 IMAD.WIDE R6, R7, 0x4, R66 ;  /* 0x0000000407069825 */ /* 0x000fe200078e0242 */
[----:B------:R-:W-:-:S03]  /*eff0*/  @!P6 LOP3.LUT R21, R8, 0xfffffffe, RZ, 0xc0, !PT ;  /* 0xfffffffe0815e812 */ /* 0x000fc600078ec0ff */
[--C-:B------:R-:W-:Y:S01]  /*f000*/  @!P2 IMAD.WIDE R8, R9, 0x4, R66.reuse ;  /* 0x000000040908a825 */ /* 0x100fe200078e0242 */
[----:B------:R2:W-:Y:S03]  /*f010*/  @!P1 ST.E.64 desc[UR42][R6.64], R18 ;  /* 0x0000001206009985 */ /* 0x0005e6000c101b2a */
        /* <DEDUP_REMOVED lines=8> */
[----:B------:R2:W-:Y:S02]  /*f0a0*/  @!P6 ST.E.64 desc[UR42][R66.64], R62 ;  /* 0x0000003e4200e985 */ /* 0x0005e4000c101b2a */
.L_x_1137:
[----:B------:R-:W-:Y:S05]  /*f0b0*/  BSYNC B0 ;  /* 0x0000000000007941 */ /* 0x000fea0003800000 */
.L_x_1136:
[----:B------:R-:W-:Y:S01]  /*f0c0*/  ISETP.GE.AND P1, PT, R82, R83, PT ;  /* 0x000000535200720c */ /* 0x000fe20003f26270 */
[----:B--2---:R2:W3:Y:S01]  /*f0d0*/  SHFL.IDX PT, R27, R85, 0x1, 0x1c1f ;  /* 0x003c1f00551b7f89 */ /* 0x0044e200000e0000 */
[----:B------:R-:W-:Y:S02]  /*f0e0*/  SEL R14, R64, R69, P0 ;  /* 0x00000045400e7207 */ /* 0x000fe40000000000 */
[----:B------:R-:W-:Y:S01]  /*f0f0*/  SEL R15, R60, R65, P0 ;  /* 0x000000413c0f7207 */ /* 0x000fe20000000000 */
[----:B------:R2:W4:Y:S01]  /*f100*/  SHFL.IDX PT, R26, R84, 0x1, 0x1c1f ;  /* 0x003c1f00541a7f89 */ /* 0x00052200000e0000 */
        /* <DEDUP_REMOVED lines=18> */
[----:B-1----:R-:W-:Y:S02]  /*f230*/  SEL R4, R34, R37, P0 ;  /* 0x0000002522047207 */ /* 0x002fe40000000000 */
[----:B------:R-:W-:Y:S01]  /*f240*/  SEL R2, R37, R34, P0 ;  /* 0x0000002225027207 */ /* 0x000fe20000000000 */
[----:B--234-:R-:W-:Y:S06]  /*f250*/  @P1 BRA `(.L_x_1048) ;  /* 0x0000005000041947 */ /* 0x01cfec0003800000 */
        /* <DEDUP_REMOVED lines=11> */
[----:B------:R-:W-:Y:S01]  /*f310*/  ISETP.GE.AND P3, PT, R12, UR4, PT ;  /* 0x000000040c007c0c */ /* 0x000fe2000bf66270 */
[----:B------:R-:W-:Y:S01]  /*f320*/  VIADD R30, R71, 0x38 ;  /* 0x00000038471e7836 */ /* 0x000fe20000000000 */
[----:B------:R-:W-:-:S03]  /*f330*/  ISETP.GE.AND P5, PT, R28, UR4, PT ;  /* 0x000000041c007c0c */ /* 0x000fc6000bfa6270 */
[--C-:B------:R-:W-:Y:S02]  /*f340*/  @!P0 IMAD.WIDE R6, R71, 0x4, R26.reuse ;  /* 0x0000000447068825 */ /* 0x100fe400078e021a */
[----:B------:R-:W-:Y:S02]  /*f350*/  @!P4 LEA.HI R0, R0, R0, RZ, 0x1 ;  /* 0x000000000000c211 */ /* 0x000fe400078f08ff */
[----:B------:R-:W-:Y:S01]  /*f360*/  @!P1 LEA.HI R10, R10, R10, RZ, 0x1 ;  /* 0x0000000a0a0a9211 */ /* 0x000fe200078f08ff */
[----:B------:R1:W-:Y:S01]  /*f370*/  @!P0 ST.E.64 desc[UR42][R6.64], R42 ;  /* 0x0000002a06008985 */ /* 0x0003e2000c101b2a */
[----:B------:R-:W-:Y:S02]  /*f380*/  @!P4 LOP3.LUT R9, R0, 0xfffffffe, RZ, 0xc0, !PT ;  /* 0xfffffffe0009c812 */ /* 0x000fe400078ec0ff */
[----:B------:R-:W-:Y:S02]  /*f390*/  ISETP.GE.AND P0, PT, R30, UR4, PT ;  /* 0x000000041e007c0c */ /* 0x000fe4000bf06270 */
[----:B------:R-:W-:Y:S01]  /*f3a0*/  @!P2 LEA.HI R0, R11, R11, RZ, 0x1 ;  /* 0x0000000b0b00a211 */ /* 0x000fe200078f08ff */
[----:B------:R-:W-:Y:S01]  /*f3b0*/  @!P4 IMAD.WIDE R8, R9, 0x4, R26 ;  /* 0x000000040908c825 */ /* 0x000fe200078e021a */
[----:B------:R-:W-:-:S02]  /*f3c0*/  @!P1 LOP3.LUT R11, R10, 0xfffffffe, RZ, 0xc0, !PT ;  /* 0xfffffffe0a0b9812 */ /* 0x000fc400078ec0ff */
[----:B------:R-:W-:Y:S01]  /*f3d0*/  @!P2 LOP3.LUT R13, R0, 0xfffffffe, RZ, 0xc0, !PT ;  /* 0xfffffffe000da812 */ /* 0x000fe200078ec0ff */
[----:B------:R-:W-:Y:S01]  /*f3e0*/  VIADD R0, R71, 0x40 ;  /* 0x0000004047007836 */ /* 0x000fe20000000000 */
[----:B------:R2:W-:Y:S01]  /*f3f0*/  @!P4 ST.E.64 desc[UR42][R8.64], R46 ;  /* 0x0000002e0800c985 */ /* 0x0005e2000c101b2a */
[----:B------:R-:W-:Y:S02]  /*f400*/  ISETP.GE.AND P4, PT, R29, UR4, PT ;  /* 0x000000041d007c0c */ /* 0x000fe4000bf86270 */
[----:B------:R-:W-:Y:S01]  /*f410*/  @!P3 LEA.HI R12, R12, R12, RZ, 0x1 ;  /* 0x0000000c0c0cb211 */ /* 0x000fe200078f08ff */
[--C-:B-1----:R-:W-:Y:S01]  /*f420*/  @!P1 IMAD.WIDE R6, R11, 0x4, R26.reuse ;  /* 0x000000040b069825 */ /* 0x102fe200078e021a */
[----:B------:R-:W-:Y:S02]  /*f430*/  @!P5 LEA.HI R28, R28, R28, RZ, 0x1 ;  /* 0x0000001c1c1cd211 */ /* 0x000fe400078f08ff */
[----:B------:R-:W-:Y:S02]  /*f440*/  @!P3 LOP3.LUT R11, R12, 0xfffffffe, RZ, 0xc0, !PT ;  /* 0xfffffffe0c0bb812 */ /* 0x000fe400078ec0ff */
[----:B------:R-:W-:Y:S01]  /*f450*/  @!P0 LEA.HI R30, R30, R30, RZ, 0x1 ;  /* 0x0000001e1e1e8211 */ /* 0x000fe200078f08ff */
[----:B------:R1:W-:Y:S01]  /*f460*/  @!P1 ST.E.64 desc[UR42][R6.64], R48 ;  /* 0x0000003006009985 */ /* 0x0003e2000c101b2a */
[----:B------:R-:W-:Y:S01]  /*f470*/  ISETP.GE.AND P1, PT, R0, UR4, PT ;  /* 0x0000000400007c0c */ /* 0x000fe2000bf26270 */
[----:B------:R-:W-:Y:S01]  /*f480*/  @!P3 IMAD.WIDE R10, R11, 0x4, R26 ;  /* 0x000000040b0ab825 */ /* 0x000fe200078e021a */
[----:B------:R-:W-:-:S02]  /*f490*/  @!P0 LOP3.LUT R31, R30, 0xfffffffe, RZ, 0xc0, !PT ;  /* 0xfffffffe1e1f8812 */ /* 0x000fc400078ec0ff */
[----:B------:R-:W-:Y:S01]  /*f4a0*/  @!P4 LEA.HI R29, R29, R29, RZ, 0x1 ;  /* 0x0000001d1d1dc211 */ /* 0x000fe200078f08ff */
[--C-:B--2---:R-:W-:Y:S01]  /*f4b0*/  @!P2 IMAD.WIDE R8, R13, 0x4, R26.reuse ;  /* 0x000000040d08a825 */ /* 0x104fe200078e021a */
[----:B------:R-:W-:Y:S02]  /*f4c0*/  @!P5 LOP3.LUT R13, R28, 0xfffffffe, RZ, 0xc0, !PT ;  /* 0xfffffffe1c0dd812 */ /* 0x000fe400078ec0ff */
[----:B------:R-:W-:Y:S01]  /*f4d0*/  @!P4 LOP3.LUT R29, R29, 0xfffffffe, RZ, 0xc0, !PT ;  /* 0xfffffffe1d1dc812 */ /* 0x000fe200078ec0ff */
[----:B------:R-:W-:Y:S01]  /*f4e0*/  VIADD R28, R71, 0x48 ;  /* 0x00000048471c7836 */ /* 0x000fe20000000000 */
[----:B------:R2:W-:Y:S01]  /*f4f0*/  @!P2 ST.E.64 desc[UR42][R8.64], R52 ;  /* 0x000000340800a985 */ /* 0x0005e2000c101b2a */
[--C-:B------:R-:W-:Y:S02]  /*f500*/  @!P5 IMAD.WIDE R12, R13, 0x4, R26.reuse ;  /* 0x000000040d0cd825 */ /* 0x100fe400078e021a */
[----:B------:R-:W-:Y:S01]  /*f510*/  @!P1 LEA.HI R0, R0, R0, RZ, 0x1 ;  /* 0x0000000000009211 */ /* 0x000fe200078f08ff */
[----:B------:R3:W-:Y:S01]  /*f520*/  @!P3 ST.E.64 desc[UR42][R10.64], R14 ;  /* 0x0000000e0a00b985 */ /* 0x0007e2000c101b2a */
[----:B-1----:R-:W-:Y:S01]  /*f530*/  @!P4 IMAD.WIDE R6, R29, 0x4, R26 ;  /* 0x000000041d06c825 */ /* 0x002fe200078e021a */
[----:B------:R-:W-:-:S02]  /*f540*/  ISETP.GE.AND P2, PT, R28, UR4, PT ;  /* 0x000000041c007c0c */ /* 0x000fc4000bf46270 */
[----:B------:R1:W-:Y:S04]  /*f550*/  @!P5 ST.E.64 desc[UR42][R12.64], R64 ;  /* 0x000000400c00d985 */ /* 0x0003e8000c101b2a */
[----:B------:R-:W-:Y:S01]  /*f560*/  @!P4 ST.E.64 desc[UR42][R6.64], R16 ;  /* 0x000000100600c985 */ /* 0x000fe2000c101b2a */
[----:B--2---:R-:W-:-:S04]  /*f570*/  @!P0 IMAD.WIDE R8, R31, 0x4, R26 ;  /* 0x000000041f088825 */ /* 0x004fc800078e021a */
[C---:B---3--:R-:W-:Y:S01]  /*f580*/  VIADD R10, R71.reuse, 0x50 ;  /* 0x00000050470a7836 */ /* 0x048fe20000000000 */
[----:B------:R2:W-:Y:S01]  /*f590*/  @!P0 ST.E.64 desc[UR42][R8.64], R56 ;  /* 0x0000003808008985 */ /* 0x0005e2000c101b2a */
[C---:B------:R-:W-:Y:S01]  /*f5a0*/  VIADD R14, R71.reuse, 0x68 ;  /* 0x00000068470e7836 */ /* 0x040fe20000000000 */
[----:B------:R-:W-:Y:S01]  /*f5b0*/  @!P2 LEA.HI R28, R28, R28, RZ, 0x1 ;  /* 0x0000001c1c1ca211 */ /* 0x000fe200078f08ff */
[C---:B-1----:R-:W-:Y:S01]  /*f5c0*/  VIADD R12, R71.reuse, 0x58 ;  /* 0x00000058470c7836 */ /* 0x042fe20000000000 */
        /* <DEDUP_REMOVED lines=9> */
[----:B--2---:R-:W-:Y:S02]  /*f660*/  @!P2 LOP3.LUT R9, R28, 0xfffffffe, RZ, 0xc0, !PT ;  /* 0xfffffffe1c09a812 */ /* 0x004fe400078ec0ff */
        /* <DEDUP_REMOVED lines=15> */
[----:B------:R3:W-:Y:S01]  /*f760*/  @!P3 ST.E.64 desc[UR42][R10.64], R20 ;  /* 0x000000140a00b985 */ /* 0x0007e2000c101b2a */
[----:B-1----:R-:W-:Y:S02]  /*f770*/  @!P6 LOP3.LUT R19, R16, 0xfffffffe, RZ, 0xc0, !PT ;  /* 0xfffffffe1013e812 */ /* 0x002fe400078ec0ff */
[----:B------:R-:W-:Y:S01]  /*f780*/  @!P4 IMAD.WIDE R6, R15, 0x4, R26 ;  /* 0x000000040f06c825 */ /* 0x000fe200078e021a */
[----:B------:R3:W-:Y:S01]  /*f790*/  @!P0 ST.E.64 desc[UR42][R12.64], R40 ;  /* 0x000000280c008985 */ /* 0x0007e2000c101b2a */
[----:B------:R-:W-:-:S02]  /*f7a0*/  ISETP.GE.AND P0, PT, R71, UR4, PT ;  /* 0x0000000447007c0c */ /* 0x000fc4000bf06270 */
[--C-:B--2---:R-:W-:Y:S01]  /*f7b0*/  @!P5 IMAD.WIDE R8, R17, 0x4, R26.reuse ;  /* 0x000000041108d825 */ /* 0x104fe200078e021a */
[----:B------:R3:W-:Y:S03]  /*f7c0*/  @!P4 ST.E.64 desc[UR42][R6.64], R22 ;  /* 0x000000160600c985 */ /* 0x0007e6000c101b2a */
[----:B------:R-:W-:Y:S01]  /*f7d0*/  @!P6 IMAD.WIDE R14, R19, 0x4, R26 ;  /* 0x00000004130ee825 */ /* 0x000fe200078e021a */
[----:B------:R3:W-:Y:S04]  /*f7e0*/  @!P5 ST.E.64 desc[UR42][R8.64], R24 ;  /* 0x000000180800d985 */ /* 0x0007e8000c101b2a */
[----:B------:R3:W-:Y:S02]  /*f7f0*/  @!P6 ST.E.64 desc[UR42][R14.64], R4 ;  /* 0x000000040e00e985 */ /* 0x0007e4000c101b2a */
[----:B------:R-:W-:Y:S05]  /*f800*/  @P0 BRA `(.L_x_1048) ;  /* 0x0000004800980947 */ /* 0x000fea0003800000 */
[----:B------:R-:W-:-:S04]  /*f810*/  LEA.HI R71, R71, R71, RZ, 0x1 ;  /* 0x0000004747477211 */ /* 0x000fc800078f08ff */
[----:B---3--:R-:W-:-:S05]  /*f820*/  LOP3.LUT R5, R71, 0xfffffffe, RZ, 0xc0, !PT ;  /* 0xfffffffe47057812 */ /* 0x008fca00078ec0ff */
[----:B------:R-:W-:-:S05]  /*f830*/  IMAD.WIDE R4, R5, 0x4, R26 ;  /* 0x0000000405047825 */ /* 0x000fca00078e021a */
[----:B------:R1:W-:Y:S01]  /*f840*/  ST.E.64 desc[UR42][R4.64], R2 ;  /* 0x0000000204007985 */ /* 0x0003e2000c101b2a */
[----:B------:R-:W-:Y:S05]  /*f850*/  BRA `(.L_x_1048) ;  /* 0x0000004800847947 */ /* 0x000fea0003800000 */
.L_x_1135:
        /* <DEDUP_REMOVED lines=14> */
[----:B------:R-:W-:Y:S01]  /*f940*/  SHF.R.S32.HI R4, RZ, 0x1f, R17 ;  /* 0x0000001fff047819 */ /* 0x000fe20000011411 */
[----:B------:R-:W-:Y:S02]  /*f950*/  ULDC.64 UR4, c[0x0][0xbd0] ;  /* 0x0002f40000047ab9 */ /* 0x000fe40000000a00 */
[----:B------:R-:W-:-:S04]  /*f960*/  IMAD.WIDE.U32 R2, R17, UR4, RZ ;  /* 0x0000000411027c25 */ /* 0x000fc8000f8e00ff */
[----:B------:R-:W1:Y:S01]  /*f970*/  S2UR UR6, SR_CTAID.Y ;  /* 0x00000000000679c3 */ /* 0x000e620000002600 */
[----:B------:R-:W-:-:S04]  /*f980*/  IMAD R4, R4, UR4, RZ ;  /* 0x0000000404047c24 */ /* 0x000fc8000f8e02ff */
[----:B------:R-:W-:Y:S01]  /*f990*/  IMAD R5, R17, UR5, R4 ;  /* 0x0000000511057c24 */ /* 0x000fe2000f8e0204 */
[----:B------:R-:W-:Y:S01]  /*f9a0*/  ULDC.64 UR4, c[0x0][0xbe0] ;  /* 0x0002f80000047ab9 */ /* 0x000fe20000000a00 */
[----:B------:R-:W-:Y:S01]  /*f9b0*/  IMAD.MOV R17, RZ, RZ, -R17 ;  /* 0x000000ffff117224 */ /* 0x000fe200078e0a11 */
[----:B------:R-:W2:Y:S01]  /*f9c0*/  @P0 LDC R7, c[0x0][0xbec] ;  /* 0x0002fb00ff070b82 */ /* 0x000ea20000000800 */
[----:B------:R-:W-:Y:S02]  /*f9d0*/  IMAD.IADD R3, R3, 0x1, R5 ;  /* 0x0000000103037824 */ /* 0x000fe400078e0205 */
[----:B------:R-:W-:-:S05]  /*f9e0*/  IMAD.MOV.U32 R5, RZ, RZ, R0 ;  /* 0x000000ffff057224 */ /* 0x000fca00078e0000 */
[----:B------:R-:W1:Y:S01]  /*f9f0*/  LDC R8, c[0x0][0xc50] ;  /* 0x00031400ff087b82 */ /* 0x000e620000000800 */
[C---:B0-----:R-:W-:Y:S02]  /*fa00*/  IMAD R12, R10.reuse, UR38, RZ ;  /* 0x000000260a0c7c24 */ /* 0x041fe4000f8e02ff */
[----:B------:R-:W-:-:S04]  /*fa10*/  IMAD.WIDE.U32 R2, R10, UR39, R2 ;  /* 0x000000270a027c25 */ /* 0x000fc8000f8e0002 */
[----:B------:R-:W-:Y:S01]  /*fa20*/  IMAD R11, R11, UR39, R12 ;  /* 0x000000270b0b7c24 */ /* 0x000fe2000f8e020c */
[----:B------:R-:W0:Y:S03]  /*fa30*/  @P0 LDC R9, c[0x0][0xbf0] ;  /* 0x0002fc00ff090b82 */ /* 0x000e260000000800 */
[----:B------:R-:W-:Y:S02]  /*fa40*/  IMAD.IADD R3, R11, 0x1, R3 ;  /* 0x000000010b037824 */ /* 0x000fe400078e0203 */
[----:B--2---:R-:W-:-:S04]  /*fa50*/  @P0 IMAD.HI.U32 R4, R0, R7, RZ ;  /* 0x0000000700040227 */ /* 0x004fc800078e00ff */
[----:B-1----:R-:W-:-:S04]  /*fa60*/  IMAD R17, R8, R17, UR6 ;  /* 0x0000000608117e24 */ /* 0x002fc8000f8e0211 */
[----:B------:R-:W-:Y:S01]  /*fa70*/  IMAD.WIDE.U32 R2, R17, UR4, R2 ;  /* 0x0000000411027c25 */ /* 0x000fe2000f8e0002 */
[----:B0-----:R-:W-:Y:S02]  /*fa80*/  @P0 SHF.R.U32.HI R5, RZ, R9, R4 ;  /* 0x00000009ff050219 */ /* 0x001fe40000011604 */
[----:B------:R-:W-:Y:S02]  /*fa90*/  SHF.R.S32.HI R4, RZ, 0x1f, R17 ;  /* 0x0000001fff047819 */ /* 0x000fe40000011411 */
[--C-:B------:R-:W-:Y:S01]  /*faa0*/  SHF.R.S32.HI R9, RZ, 0x1f, R5.reuse ;  /* 0x0000001fff097819 */ /* 0x100fe20000011405 */
[----:B------:R-:W-:Y:S01]  /*fab0*/  IMAD.MOV R7, RZ, RZ, -R5 ;  /* 0x000000ffff077224 */ /* 0x000fe200078e0a05 */
[----:B------:R-:W-:Y:S01]  /*fac0*/  IADD3 R2, P0, R5, R2, RZ ;  /* 0x0000000205027210 */ /* 0x000fe20007f1e0ff */
[----:B------:R-:W-:Y:S02]  /*fad0*/  IMAD R4, R4, UR4, RZ ;  /* 0x0000000404047c24 */ /* 0x000fe4000f8e02ff */
[----:B------:R-:W-:-:S02]  /*fae0*/  IMAD R7, R6, R7, R0 ;  /* 0x0000000706077224 */ /* 0x000fc400078e0200 */
[----:B------:R-:W-:Y:S01]  /*faf0*/  IMAD R4, R17, UR5, R4 ;  /* 0x0000000511047c24 */ /* 0x000fe2000f8e0204 */
[----:B------:R-:W-:Y:S02]  /*fb00*/  ULDC.64 UR4, c[0x0][0xbc8] ;  /* 0x0002f20000047ab9 */ /* 0x000fe40000000a00 */
[----:B------:R-:W-:Y:S02]  /*fb10*/  SHF.R.S32.HI R0, RZ, 0x1f, R7 ;  /* 0x0000001fff007819 */ /* 0x000fe40000011407 */
[----:B------:R-:W-:-:S03]  /*fb20*/  IADD3.X R3, R9, R3, R4, P0, !PT ;  /* 0x0000000309037210 */ /* 0x000fc600007fe404 */
[----:B------:R-:W-:Y:S02]  /*fb30*/  IMAD R0, R0, UR4, RZ ;  /* 0x0000000400007c24 */ /* 0x000fe4000f8e02ff */
[----:B------:R-:W-:-:S04]  /*fb40*/  IMAD.WIDE.U32 R2, R7, UR4, R2 ;  /* 0x0000000407027c25 */ /* 0x000fc8000f8e0002 */
[----:B------:R-:W-:Y:S01]  /*fb50*/  IMAD R5, R7, UR5, R0 ;  /* 0x0000000507057c24 */ /* 0x000fe2000f8e0200 */
[----:B------:R-:W-:Y:S02]  /*fb60*/  ULDC.64 UR4, c[0x0][0xba8] ;  /* 0x0002ea0000047ab9 */ /* 0x000fe40000000a00 */
[----:B------:R-:W-:Y:S01]  /*fb70*/  LEA R4, P0, R2, UR4, 0x2 ;  /* 0x0000000402047c11 */ /* 0x000fe2000f8010ff */
[----:B------:R-:W-:-:S05]  /*fb80*/  IMAD.IADD R3, R3, 0x1, R5 ;  /* 0x0000000103037824 */ /* 0x000fca00078e0205 */
[----:B------:R-:W-:Y:S01]  /*fb90*/  LEA.HI.X R5, R2, UR5, R3, 0x2, P0 ;  /* 0x0000000502057c11 */ /* 0x000fe200080f1403 */
[----:B------:R-:W-:-:S05]  /*fba0*/  IMAD.MOV.U32 R3, RZ, RZ, -0x800000 ;  /* 0xff800000ff037424 */ /* 0x000fca00078e00ff */
[----:B------:R2:W-:Y:S01]  /*fbb0*/  STG.E desc[UR42][R4.64], R3 ;  /* 0x0000000304007986 */ /* 0x0005e2000c10192a */
[----:B------:R-:W-:Y:S05]  /*fbc0*/  BRA `(.L_x_1048) ;  /* 0x0000004400a87947 */ /* 0x000fea0003800000 */
.L_x_1046:
[----:B------:R-:W-:-:S08]  /*fbd0*/  NOP ;  /* 0x0000000000007918 */ /* 0x000fd00000000000 */
[----:B------:R-:W0:-:S00]  /*fbe0*/  USETMAXREG.DEALLOC.CTAPOOL 0x28 ;  /* 0x00000028000079c8 */ /* 0x000e0000080e0500 */
[----:B0-----:R-:W-:Y:S01]  /*fbf0*/  LOP3.LUT R27, R0, 0x3, RZ, 0xc0, !PT ;  /* 0x00000003001b7812 */ /* 0x001fe200078ec0ff */
[----:B------:R-:W0:Y:S05]  /*fc00*/  S2R R26, SR_CTAID.Z ;  /* 0x00000000001a7919 */ /* 0x000e2a0000002700 */
[----:B-1----:R-:W1:Y:S01]  /*fc10*/  S2UR UR6, SR_CTAID.Y ;  /* 0x00000000000679c3 */ /* 0x002e620000002600 */
        /* <DEDUP_REMOVED lines=13> */
.L_x_1138:
[----:B------:R-:W-:Y:S01]  /*fcf0*/  ULDC UR7, c[0x0][0xc50] ;  /* 0x0003140000077ab9 */ /* 0x000fe20000000800 */
[----:B------:R-:W-:Y:S01]  /*fd00*/  UMOV UR39, UR6 ;  /* 0x0000000600277c82 */ /* 0x000fe20008000000 */
[----:B------:R-:W-:-:S11]  /*fd10*/  UISETP.NE.AND UP0, UPT, UR7, 0x1, UPT ;  /* 0x000000010700788c */ /* 0x000fd6000bf05270 */
[----:B------:R-:W-:Y:S01]  /*fd20*/  @UP0 ULDC UR4, c[0x0][0xc54] ;  /* 0x0003150000040ab9 */ /* 0x000fe20000000800 */
[----:B------:R-:W-:Y:S01]  /*fd30*/  @UP0 ULDC UR8, c[0x0][0xc58] ;  /* 0x0003160000080ab9 */ /* 0x000fe20000000800 */
[----:B------:R-:W-:-:S04]  /*fd40*/  UIMAD.WIDE.U32 UR4, UR6, UR4, URZ ;  /* 0x00000004060472a5 */ /* 0x000fc8000f8e003f */
[----:B------:R-:W-:-:S12]  /*fd50*/  @UP0 USHF.R.U32.HI UR39, URZ, UR8, UR5 ;  /* 0x000000083f270299 */ /* 0x000fd80008011605 */
.L_x_1139:
        /* <DEDUP_REMOVED lines=8> */
[----:B------:R-:W-:Y:S01]  /*fde0*/  IMAD.MOV.U32 R17, RZ, RZ, RZ ;  /* 0x000000ffff117224 */ /* 0x000fe200078e00ff */
[----:B------:R-:W-:Y:S01]  /*fdf0*/  ULDC.64 UR4, c[0x0][0x418] ;  /* 0x0001060000047ab9 */ /* 0x000fe20000000a00 */
[----:B------:R-:W-:Y:S01]  /*fe00*/  ULDC UR6, c[0x0][0x448] ;  /* 0x0001120000067ab9 */ /* 0x000fe20000000800 */
[----:B------:R-:W-:Y:S01]  /*fe10*/  ULDC UR10, c[0x0][0x2f0] ;  /* 0x0000bc00000a7ab9 */ /* 0x000fe20000000800 */
[----:B------:R-:W-:Y:S01]  /*fe20*/  ULDC UR11, c[0x0][0x288] ;  /* 0x0000a200000b7ab9 */ /* 0x000fe20000000800 */
[----:B0-----:R-:W-:-:S04]  /*fe30*/  ISETP.NE.U32.AND P0, PT, R2, RZ, PT ;  /* 0x000000ff0200720c */ /* 0x001fc80003f05070 */
[----:B------:R-:W-:-:S13]  /*fe40*/  ISETP.NE.AND.EX P0, PT, R3, RZ, PT, P0 ;  /* 0x000000ff0300720c */ /* 0x000fda0003f05300 */
[----:B------:R-:W0:Y:S02]  /*fe50*/  @P0 LDC.64 R2, c[0x0][0xa28] ;  /* 0x00028a00ff020b82 */ /* 0x000e240000000a00 */
[----:B0-----:R-:W-:-:S05]  /*fe60*/  @P0 IMAD.WIDE R2, R26, 0x4, R2 ;  /* 0x000000041a020825 */ /* 0x001fca00078e0202 */
[----:B------:R0:W5:Y:S01]  /*fe70*/  @P0 LDG.E R17, desc[UR42][R2.64] ;  /* 0x0000002a02110981 */ /* 0x000162000c1e1900 */
[----:B------:R-:W1:Y:S01]  /*fe80*/  S2UR UR41, SR_CTAID.X ;  /* 0x00000000002979c3 */ /* 0x000e620000002500 */
[----:B------:R-:W-:Y:S02]  /*fe90*/  UISETP.NE.U32.AND UP0, UPT, UR4, URZ, UPT ;  /* 0x0000003f0400728c */ /* 0x000fe4000bf05070 */
[----:B------:R-:W-:Y:S02]  /*fea0*/  UISETP.NE.AND UP1, UPT, UR6, 0x1, UPT ;  /* 0x000000010600788c */ /* 0x000fe4000bf25270 */
[----:B------:R-:W-:Y:S01]  /*feb0*/  UISETP.NE.AND.EX UP0, UPT, UR5, URZ, UPT, UP0 ;  /* 0x0000003f0500728c */ /* 0x000fe2000bf05300 */
[----:B------:R-:W-:Y:S02]  /*fec0*/  ULDC UR6, c[0x0][0x424] ;  /* 0x0001090000067ab9 */ /* 0x000fe40000000800 */
[----:B------:R-:W-:Y:S01]  /*fed0*/  ULDC.64 UR4, c[0x0][0x9e0] ;  /* 0x0002780000047ab9 */ /* 0x000fe20000000a00 */
[----:B------:R-:W-:-:S02]  /*fee0*/  USEL UR9, UR6, 0x1, UP0 ;  /* 0x0000000106097887 */ /* 0x000fc40008000000 */
[----:B------:R-:W-:Y:S02]  /*fef0*/  UISETP.GE.AND UP0, UPT, UR5, 0x1, UPT ;  /* 0x000000010500788c */ /* 0x000fe4000bf06270 */
[----:B------:R-:W-:Y:S01]  /*ff00*/  UIMAD UR36, UR9, UR10, URZ ;  /* 0x0000000a092472a4 */ /* 0x000fe2000f8e023f */
[----:B------:R-:W-:Y:S01]  /*ff10*/  @UP1 ULDC UR7, c[0x0][0x44c] ;  /* 0x0001130000071ab9 */ /* 0x000fe20000000800 */
[----:B------:R-:W-:Y:S02]  /*ff20*/  UIMAD UR9, UR9, UR10, 0x7f ;  /* 0x0000007f090974a4 */ /* 0x000fe4000f8e020a */
[----:B------:R-:W-:Y:S01]  /*ff30*/  PLOP3.LUT P1, PT, PT, PT, UP0, 0x80, 0x0 ;  /* 0x000000000000781c */ /* 0x000fe20003f2f008 */
[----:B------:R-:W-:Y:S01]  /*ff40*/  @UP1 ULDC UR12, c[0x0][0x450] ;  /* 0x00011400000c1ab9 */ /* 0x000fe20000000800 */
[----:B------:R-:W-:Y:S02]  /*ff50*/  UP2UR UR50, UPR, URZ, 0x2 ;  /* 0x000000023f327883 */ /* 0x000fe40008000000 */
[----:B-1----:R-:W-:-:S04]  /*ff60*/  USHF.L.U32 UR41, UR41, 0x7, URZ ;  /* 0x0000000729297899 */ /* 0x002fc8000800063f */
[----:B------:R-:W-:-:S04]  /*ff70*/  UIADD3 UR8, UR41, 0x7f, URZ ;  /* 0x0000007f29087890 */ /* 0x000fc8000fffe03f */
[----:B------:R-:W-:Y:S02]  /*ff80*/  UIMAD.WIDE.U32 UR6, UR8, UR7, URZ ;  /* 0x00000007080672a5 */ /* 0x000fe4000f8e003f */
[----:B------:R-:W-:Y:S02]  /*ff90*/  UIADD3 UR6, UR36, 0x1, -UR11 ;  /* 0x0000000124067890 */ /* 0x000fe4000fffe80b */
[----:B------:R-:W-:Y:S02]  /*ffa0*/  @UP1 USHF.R.U32.HI UR8, URZ, UR12, UR7 ;  /* 0x0000000c3f081299 */ /* 0x000fe40008011607 */
[----:B------:R-:W-:Y:S02]  /*ffb0*/  USHF.R.S32.HI UR7, URZ, 0x1f, UR9 ;  /* 0x0000001f3f077899 */ /* 0x000fe40008011409 */
[----:B------:R-:W-:Y:S02]  /*ffc0*/  UIADD3 UR6, UR6, UR8, URZ ;  /* 0x0000000806067290 */ /* 0x000fe4000fffe03f */
[----:B------:R-:W-:-:S02]  /*ffd0*/  ULEA.HI UR7, UR7, UR9, URZ, 0x7 ;  /* 0x0000000907077291 */ /* 0x000fc4000f8f383f */
[----:B------:R-:W-:Y:S02]  /*ffe0*/  UIADD3 UR4, UR6, UR4, URZ ;  /* 0x0000000406047290 */ /* 0x000fe4000fffe03f */
[----:B------:R-:W-:Y:S01]  /*fff0*/  USHF.R.S32.HI UR44, URZ, 0x7, UR7 ;  /* 0x000000073f2c7899 */ /* 0x000fe20008011407 */
[----:B0-----:R-:W-:Y:S11]  /*10000*/  @!P1 BRA `(.L_x_1141) ;  /* 0x0000000000449947 */ /* 0x001ff60003800000 */
[----:B------:R-:W-:Y:S01]  /*10010*/  ISETP.LT.AND P0, PT, RZ, UR6, PT ;  /* 0x00000006ff007c0c */ /* 0x000fe2000bf01270 */
[----:B------:R-:W-:-:S12]  /*10020*/  UIADD3 UR8, UR6, -0x1, URZ ;  /* 0xffffffff06087890 */ /* 0x000fd8000fffe03f */
[----:B------:R-:W-:Y:S05]  /*10030*/  @P0 BRA `(.L_x_1142) ;  /* 0x00000000001c0947 */ /* 0x000fea0003800000 */
[----:B------:R-:W-:Y:S02]  /*10040*/  UISETP.NE.AND UP0, UPT, UR5, 0x1, UPT ;  /* 0x000000010500788c */ /* 0x000fe4000bf05270 */
[----:B------:R-:W-:-:S09]  /*10050*/  UIADD3 UR8, -UR6, URZ, URZ ;  /* 0x0000003f06087290 */ /* 0x000fd2000fffe13f */
[----:B------:R-:W-:Y:S02]  /*10060*/  @UP0 ULDC.64 UR12, c[0x0][0x9e8] ;  /* 0x00027a00000c0ab9 */ /* 0x000fe40000000a00 */
[----:B------:R-:W-:-:S04]  /*10070*/  UIMAD.WIDE.U32 UR6, UR8, UR12, URZ ;  /* 0x0000000c080672a5 */ /* 0x000fc8000f8e003f */
[----:B------:R-:W-:-:S04]  /*10080*/  @UP0 USHF.R.U32.HI UR8, URZ, UR13, UR7 ;  /* 0x0000000d3f080299 */ /* 0x000fc80008011607 */
[----:B------:R-:W-:Y:S01]  /*10090*/  ULOP3.LUT UR8, URZ, UR8, URZ, 0x33, !UPT ;  /* 0x000000083f087292 */ /* 0x000fe2000f8e333f */
[----:B------:R-:W-:Y:S11]  /*100a0*/  BRA `(.L_x_1143) ;  /* 0x0000000000107947 */ /* 0x000ff60003800000 */
.L_x_1142:
[----:B------:R-:W-:-:S11]  /*100b0*/  UISETP.NE.AND UP0, UPT, UR5, 0x1, UPT ;  /* 0x000000010500788c */ /* 0x000fd6000bf05270 */
[----:B------:R-:W-:Y:S02]  /*100c0*/  @UP0 ULDC.64 UR12, c[0x0][0x9e8] ;  /* 0x00027a00000c0ab9 */ /* 0x000fe40000000a00 */
[----:B------:R-:W-:-:S04]  /*100d0*/  UIMAD.WIDE.U32 UR6, UR8, UR12, URZ ;  /* 0x0000000c080672a5 */ /* 0x000fc8000f8e003f */
[----:B------:R-:W-:-:S12]  /*100e0*/  @UP0 USHF.R.U32.HI UR8, URZ, UR13, UR7 ;  /* 0x0000000d3f080299 */ /* 0x000fd80008011607 */
.L_x_1143:
[----:B------:R-:W-:-:S04]  /*100f0*/  UIMAD UR8, UR8, UR5, UR5 ;  /* 0x00000005080872a4 */ /* 0x000fc8000f8e0205 */
[----:B------:R-:W-:-:S04]  /*10100*/  UISETP.LT.AND UP0, UPT, UR4, UR8, UPT ;  /* 0x000000080400728c */ /* 0x000fc8000bf01270 */
[----:B------:R-:W-:-:S12]  /*10110*/  USEL UR4, UR4, UR8, UP0 ;  /* 0x0000000804047287 */ /* 0x000fd80008000000 */
.L_x_1141:
[----:B------:R-:W-:Y:S02]  /*10120*/  UISETP.NE.AND UP0, UPT, UR50, URZ, UPT ;  /* 0x0000003f3200728c */ /* 0x000fe4000bf05270 */
[----:B------:R-:W-:-:S04]  /*10130*/  UIADD3 UR4, UR4, 0x7f, URZ ;  /* 0x0000007f04047890 */ /* 0x000fc8000fffe03f */
[----:B------:R-:W-:-:S04]  /*10140*/  USHF.R.S32.HI UR8, URZ, 0x1f, UR4 ;  /* 0x0000001f3f087899 */ /* 0x000fc80008011404 */
[----:B------:R-:W-:Y:S01]  /*10150*/  ULEA.HI UR8, UR8, UR4, URZ, 0x7 ;  /* 0x0000000408087291 */ /* 0x000fe2000f8f383f */
[----:B------:R-:W-:Y:S01]  /*10160*/  @UP0 ULDC UR6, c[0x0][0x44c] ;  /* 0x0001130000060ab9 */ /* 0x000fe20000000800 */
[----:B------:R-:W-:Y:S01]  /*10170*/  @UP0 ULDC UR9, c[0x0][0x450] ;  /* 0x0001140000090ab9 */ /* 0x000fe20000000800 */
[----:B------:R-:W-:Y:S02]  /*10180*/  UIMAD.WIDE.U32 UR6, UR41, UR6, URZ ;  /* 0x00000006290672a5 */ /* 0x000fe4000f8e003f */
[----:B------:R-:W-:Y:S01]  /*10190*/  UMOV UR4, UR41 ;  /* 0x0000002900047c82 */ /* 0x000fe20008000000 */
[----:B------:R-:W-:Y:S02]  /*101a0*/  USHF.R.S32.HI UR45, URZ, 0x7, UR8 ;  /* 0x000000073f2d7899 */ /* 0x000fe40008011408 */
[----:B------:R-:W-:Y:S02]  /*101b0*/  @UP0 USHF.R.U32.HI UR4, URZ, UR9, UR7 ;  /* 0x000000093f040299 */ /* 0x000fe40008011607 */
[----:B------:R-:W-:-:S02]  /*101c0*/  UISETP.LT.AND UP0, UPT, UR44, UR45, UPT ;  /* 0x0000002d2c00728c */ /* 0x000fc4000bf01270 */
[----:B------:R-:W-:Y:S01]  /*101d0*/  UIADD3 UR4, UR4, -UR11, UR36 ;  /* 0x8000000b04047290 */ /* 0x000fe2000fffe024 */
[----:B------:R-:W-:Y:S01]  /*101e0*/  ULDC UR8, c[0x0][0x9dc] ;  /* 0x0002770000087ab9 */ /* 0x000fe20000000800 */
[----:B------:R-:W-:Y:S02]  /*101f0*/  USEL UR12, UR44, UR45, UP0 ;  /* 0x0000002d2c0c7287 */ /* 0x000fe40008000000 */
[----:B------:R-:W-:Y:S01]  /*10200*/  UIADD3 UR8, UR4, -UR8, URZ ;  /* 0x8000000804087290 */ /* 0x000fe2000fffe03f */
[----:B------:R-:W-:Y:S11]  /*10210*/  @!P1 BRA `(.L_x_1144) ;  /* 0x0000000000449947 */ /* 0x000ff60003800000 */
[----:B------:R-:W-:-:S06]  /*10220*/  UISETP.GT.AND UP0, UPT, UR4, -0x1, UPT ;  /* 0xffffffff0400788c */ /* 0x000fcc000bf04270 */
[----:B------:R-:W-:-:S13]  /*10230*/  PLOP3.LUT P0, PT, PT, PT, UP0, 0x80, 0x0 ;  /* 0x000000000000781c */ /* 0x000fda0003f0f008 */
[----:B------:R-:W-:Y:S05]  /*10240*/  @P0 BRA `(.L_x_1145) ;  /* 0x00000000001c0947 */ /* 0x000fea0003800000 */
[----:B------:R-:W-:Y:S02]  /*10250*/  UISETP.NE.AND UP0, UPT, UR5, 0x1, UPT ;  /* 0x000000010500788c */ /* 0x000fe4000bf05270 */
[----:B------:R-:W-:-:S09]  /*10260*/  ULOP3.LUT UR4, URZ, UR4, URZ, 0x33, !UPT ;  /* 0x000000043f047292 */ /* 0x000fd2000f8e333f */
[----:B------:R-:W-:Y:S02]  /*10270*/  @UP0 ULDC.64 UR10, c[0x0][0x9e8] ;  /* 0x00027a00000a0ab9 */ /* 0x000fe40000000a00 */
[----:B------:R-:W-:-:S04]  /*10280*/  UIMAD.WIDE.U32 UR6, UR4, UR10, URZ ;  /* 0x0000000a040672a5 */ /* 0x000fc8000f8e003f */
[----:B------:R-:W-:-:S04]  /*10290*/  @UP0 USHF.R.U32.HI UR4, URZ, UR11, UR7 ;  /* 0x0000000b3f040299 */ /* 0x000fc80008011607 */
[----:B------:R-:W-:Y:S01]  /*102a0*/  ULOP3.LUT UR4, URZ, UR4, URZ, 0x33, !UPT ;  /* 0x000000043f047292 */ /* 0x000fe2000f8e333f */
[----:B------:R-:W-:Y:S11]  /*102b0*/  BRA `(.L_x_1146) ;  /* 0x0000000000107947 */ /* 0x000ff60003800000 */
.L_x_1145:
[----:B------:R-:W-:-:S11]  /*102c0*/  UISETP.NE.AND UP0, UPT, UR5, 0x1, UPT ;  /* 0x000000010500788c */ /* 0x000fd6000bf05270 */
[----:B------:R-:W-:Y:S02]  /*102d0*/  @UP0 ULDC.64 UR10, c[0x0][0x9e8] ;  /* 0x00027a00000a0ab9 */ /* 0x000fe40000000a00 */
[----:B------:R-:W-:-:S04]  /*102e0*/  UIMAD.WIDE.U32 UR6, UR4, UR10, URZ ;  /* 0x0000000a040672a5 */ /* 0x000fc8000f8e003f */
[----:B------:R-:W-:-:S12]  /*102f0*/  @UP0 USHF.R.U32.HI UR4, URZ, UR11, UR7 ;  /* 0x0000000b3f040299 */ /* 0x000fd80008011607 */
.L_x_1146:
[----:B------:R-:W-:-:S04]  /*10300*/  UIMAD UR4, UR4, UR5, URZ ;  /* 0x00000005040472a4 */ /* 0x000fc8000f8e023f */
[----:B------:R-:W-:-:S04]  /*10310*/  UISETP.LT.AND UP0, UPT, UR8, UR4, UPT ;  /* 0x000000040800728c */ /* 0x000fc8000bf01270 */
[----:B------:R-:W-:-:S12]  /*10320*/  USEL UR8, UR8, UR4, !UP0 ;  /* 0x0000000408087287 */ /* 0x000fd8000c000000 */
.L_x_1144:
[----:B------:R-:W-:Y:S02]  /*10330*/  USHF.R.S32.HI UR4, URZ, 0x1f, UR8 ;  /* 0x0000001f3f047899 */ /* 0x000fe40008011408 */
[----:B------:R-:W-:Y:S02]  /*10340*/  USHF.R.U32.HI UR9, URZ, 0x10, UR47 ;  /* 0x000000103f097899 */ /* 0x000fe4000801162f */
[----:B------:R-:W-:Y:S02]  /*10350*/  ULEA.HI UR4, UR4, UR8, URZ, 0x7 ;  /* 0x0000000804047291 */ /* 0x000fe4000f8f383f */
[----:B------:R-:W-:Y:S02]  /*10360*/  ULOP3.LUT UR47, UR47, 0xffff, URZ, 0xc0, !UPT ;  /* 0x0000ffff2f2f7892 */ /* 0x000fe4000f8ec03f */
[----:B------:R-:W-:Y:S01]  /*10370*/  USHF.R.S32.HI UR4, URZ, 0x7, UR4 ;  /* 0x000000073f047899 */ /* 0x000fe20008011404 */
[----:B------:R-:W-:-:S03]  /*10380*/  UMOV UR38, URZ ;  /* 0x0000003f00267c82 */ /* 0x000fc60008000000 */
[----:B------:R-:W-:-:S04]  /*10390*/  UISETP.LT.AND UP0, UPT, URZ, UR4, UPT ;  /* 0x000000043f00728c */ /* 0x000fc8000bf01270 */
[----:B------:R-:W-:Y:S02]  /*103a0*/  USEL UR46, URZ, UR4, !UP0 ;  /* 0x000000043f2e7287 */ /* 0x000fe4000c000000 */
[----:B------:R-:W-:Y:S02]  /*103b0*/  UISETP.NE.AND UP0, UPT, UR9, URZ, UPT ;  /* 0x0000003f0900728c */ /* 0x000fe4000bf05270 */
[----:B------:R-:W-:-:S06]  /*103c0*/  UISETP.GT.AND UP1, UPT, UR12, UR46, UPT ;  /* 0x0000002e0c00728c */ /* 0x000fcc000bf24270 */
[----:B------:R-:W-:-:S03]  /*103d0*/  PLOP3.LUT P0, PT, PT, PT, UP1, 0x80, 0x0 ;  /* 0x000000000000781c */ /* 0x000fc60003f0f018 */
[----:B------:R-:W-:-:S10]  /*103e0*/  @!UP0 ULDC UR9, c[0x0][0x9f0] ;  /* 0x00027c0000098ab9 */ /* 0x000fd40000000800 */
[----:B------:R-:W-:Y:S05]  /*103f0*/  @!P0 BRA `(.L_x_1147) ;  /* 0x00000000007c8947 */ /* 0x000fea0003800000 */
[----:B------:R-:W-:Y:S01]  /*10400*/  IABS R0, UR9 ;  /* 0x0000000900007c13 */ /* 0x000fe20008000000 */
[----:B------:R-:W-:Y:S02]  /*10410*/  UIADD3 UR4, UR9, -0x1, UR12 ;  /* 0xffffffff09047890 */ /* 0x000fe4000fffe00c */
[----:B------:R-:W-:Y:S02]  /*10420*/  IABS R4, UR9 ;  /* 0x0000000900047c13 */ /* 0x000fe40008000000 */
[----:B------:R-:W-:Y:S01]  /*10430*/  R2UR UR10, R0 ;  /* 0x00000000000a72ca */ /* 0x000fe200000e0000 */
[----:B------:R-:W-:-:S03]  /*10440*/  UIADD3 UR6, -UR46, UR4, URZ ;  /* 0x000000042e067290 */ /* 0x000fc6000fffe13f */
[----:B------:R-:W-:-:S03]  /*10450*/  UMOV UR4, URZ ;  /* 0x0000003f00047c82 */ /* 0x000fc60008000000 */
[----:B------:R-:W-:Y:S01]  /*10460*/  IABS R3, UR6 ;  /* 0x0000000600037c13 */ /* 0x000fe20008000000 */
[----:B------:R-:W-:-:S03]  /*10470*/  ULOP3.LUT UR6, UR6, UR9, URZ, 0x3c, !UPT ;  /* 0x0000000906067292 */ /* 0x000fc6000f8e3c3f */
[----:B------:R-:W-:Y:S02]  /*10480*/  R2UR UR8, R3 ;  /* 0x00000000030872ca */ /* 0x000fe400000e0000 */
        /* <DEDUP_REMOVED lines=22> */
.L_x_1147:
[----:B------:R-:W-:Y:S02]  /*105f0*/  UIMAD UR51, UR47, UR38, UR46 ;  /* 0x000000262f3372a4 */ /* 0x000fe4000f8e022e */
[----:B------:R-:W-:Y:S02]  /*10600*/  IMAD.U32 R3, RZ, RZ, UR38 ;  /* 0x00000026ff037e24 */ /* 0x000fe4000f8e00ff */
[----:B------:R-:W-:Y:S02]  /*10610*/  IMAD.MOV.U32 R0, RZ, RZ, RZ ;  /* 0x000000ffff007224 */ /* 0x000fe400078e00ff */
[----:B------:R-:W-:Y:S02]  /*10620*/  IMAD.MOV.U32 R29, RZ, RZ, 0x1 ;  /* 0x00000001ff1d7424 */ /* 0x000fe400078e00ff */
[----:B------:R-:W-:Y:S02]  /*10630*/  IMAD.U32 R16, RZ, RZ, UR51 ;  /* 0x00000033ff107e24 */ /* 0x000fe4000f8e00ff */
[----:B------:R-:W-:-:S03]  /*10640*/  IMAD.MOV.U32 R2, RZ, RZ, 0x1 ;  /* 0x00000001ff027424 */ /* 0x000fc600078e00ff */
[----:B------:R-:W-:-:S04]  /*10650*/  VIADDMNMX R16, R16, R3, UR12, PT ;  /* 0x0000000c10107e46 */ /* 0x000fc8000b800103 */
[----:B------:R-:W-:-:S13]  /*10660*/  ISETP.GT.AND P0, PT, R16, UR51, PT ;  /* 0x0000003310007c0c */ /* 0x000fda000bf04270 */
        /* <DEDUP_REMOVED lines=25> */
.L_x_1148:
        /* <DEDUP_REMOVED lines=20> */
.L_x_1149:
        /* <DEDUP_REMOVED lines=20> */
.L_x_1150:
        /* <DEDUP_REMOVED lines=18> */
.L_x_1151:
[----:B------:R-:W0:Y:S01]  /*10ba0*/  LDC.64 R2, c[0x0][0x9f8] ;  /* 0x00027e00ff027b82 */ /* 0x000e220000000a00 */
[----:B------:R-:W-:Y:S01]  /*10bb0*/  IMAD.MOV.U32 R32, RZ, RZ, R26 ;  /* 0x000000ffff207224 */ /* 0x000fe200078e001a */
[----:B------:R-:W2:Y:S06]  /*10bc0*/  LDL.LU R18, [R1] ;  /* 0x0000000001127983 */ /* 0x000eac0000300800 */
[----:B------:R-:W1:Y:S01]  /*10bd0*/  LDC R10, c[0x0][0x430] ;  /* 0x00010c00ff0a7b82 */ /* 0x000e620000000800 */
[C---:B------:R-:W-:Y:S01]  /*10be0*/  IMAD.SHL.U32 R6, R25.reuse, 0x20, RZ ;  /* 0x0000002019067824 */ /* 0x040fe200078e00ff */
[----:B------:R-:W-:Y:S01]  /*10bf0*/  LOP3.LUT R21, R25, 0x7f, RZ, 0xc0, !PT ;  /* 0x0000007f19157812 */ /* 0x000fe200078ec0ff */
[----:B------:R-:W-:Y:S01]  /*10c00*/  ULDC UR4, c[0x0][0x2f4] ;  /* 0x0000bd0000047ab9 */ /* 0x000fe20000000800 */
[----:B------:R-:W-:Y:S01]  /*10c10*/  LEA R7, R16, 0xffffff80, 0x7 ;  /* 0xffffff8010077811 */ /* 0x000fe200078e38ff */
[----:B------:R-:W-:Y:S01]  /*10c20*/  ULDC UR5, c[0x0][0x320] ;  /* 0x0000c80000057ab9 */ /* 0x000fe20000000800 */
[----:B0-----:R-:W-:-:S04]  /*10c30*/  ISETP.NE.U32.AND P0, PT, R2, RZ, PT ;  /* 0x000000ff0200720c */ /* 0x001fc80003f05070 */
[----:B------:R-:W-:-:S13]  /*10c40*/  ISETP.NE.AND.EX P0, PT, R3, RZ, PT, P0 ;  /* 0x000000ff0300720c */ /* 0x000fda0003f05300 */
[----:B------:R-:W0:Y:S02]  /*10c50*/  @P0 LDC.64 R2, c[0x0][0x9f8] ;  /* 0x00027e00ff020b82 */ /* 0x000e240000000a00 */
[----:B0-----:R-:W-:-:S05]  /*10c60*/  @P0 IMAD.WIDE R2, R26, 0x4, R2 ;  /* 0x000000041a020825 */ /* 0x001fca00078e0202 */
[----:B------:R0:W3:Y:S01]  /*10c70*/  @P0 LDG.E R32, desc[UR42][R2.64] ;  /* 0x0000002a02200981 */ /* 0x0000e2000c1e1900 */
[----:B-1----:R-:W-:Y:S02]  /*10c80*/  ISETP.NE.AND P1, PT, R10, 0x1, PT ;  /* 0x000000010a00780c */ /* 0x002fe40003f25270 */
[----:B------:R-:W-:Y:S02]  /*10c90*/  SHF.R.U32.HI R23, RZ, 0x2, R21 ;  /* 0x00000002ff177819 */ /* 0x000fe40000011615 */
[----:B------:R-:W-:-:S04]  /*10ca0*/  LOP3.LUT R24, R6, 0x60, RZ, 0xc0, !PT ;  /* 0x0000006006187812 */ /* 0x000fc800078ec0ff */
[----:B------:R-:W-:-:S04]  /*10cb0*/  IADD3 R4, R24, R23, R7 ;  /* 0x0000001718047210 */ /* 0x000fc80007ffe007 */
[C---:B------:R-:W-:Y:S01]  /*10cc0*/  ISETP.GE.AND P0, PT, R4.reuse, UR36, PT ;  /* 0x0000002404007c0c */ /* 0x040fe2000bf06270 */
[----:B------:R-:W1:Y:S01]  /*10cd0*/  @P1 LDC R0, c[0x0][0x434] ;  /* 0x00010d00ff001b82 */ /* 0x000e620000000800 */
[----:B-----5:R-:W-:-:S04]  /*10ce0*/  IMAD.IADD R13, R4, 0x1, R17 ;  /* 0x00000001040d7824 */ /* 0x020fc800078e0211 */
[----:B------:R-:W-:-:S03]  /*10cf0*/  IMAD.MOV.U32 R11, RZ, RZ, R13 ;  /* 0x000000ffff0b7224 */ /* 0x000fc600078e000d */
[----:B0-----:R-:W0:Y:S08]  /*10d00*/  @P1 LDC R3, c[0x0][0x438] ;  /* 0x00010e00ff031b82 */ /* 0x001e300000000800 */
[----:B------:R-:W4:Y:S08]  /*10d10*/  @!P0 LDC.64 R8, c[0x0][0x428] ;  /* 0x00010a00ff088b82 */ /* 0x000f300000000a00 */
[----:B------:R-:W4:Y:S01]  /*10d20*/  @!P0 LDC.64 R4, c[0x0][0x418] ;  /* 0x00010600ff048b82 */ /* 0x000f220000000a00 */
[----:B-1----:R-:W-:-:S05]  /*10d30*/  @P1 IMAD.HI.U32 R0, R13, R0, RZ ;  /* 0x000000000d001227 */ /* 0x002fca00078e00ff */
[----:B0-----:R-:W-:-:S04]  /*10d40*/  @P1 SHF.R.U32.HI R11, RZ, R3, R0 ;  /* 0x00000003ff0b1219 */ /* 0x001fc80000011600 */
[--C-:B------:R-:W-:Y:S01]  /*10d50*/  @!P0 SHF.R.S32.HI R3, RZ, 0x1f, R11.reuse ;  /* 0x0000001fff038819 */ /* 0x100fe2000001140b */
[----:B------:R-:W-:Y:S02]  /*10d60*/  @!P0 IMAD.MOV.U32 R2, RZ, RZ, R11 ;  /* 0x000000ffff028224 */ /* 0x000fe400078e000b */
[----:B------:R-:W-:Y:S02]  /*10d70*/  IMAD.SHL.U32 R20, R25, 0x10, RZ ;  /* 0x0000001019147824 */ /* 0x000fe400078e00ff */
[----:B------:R-:W-:Y:S01]  /*10d80*/  IMAD.MOV.U32 R33, RZ, RZ, 0x20 ;  /* 0x00000020ff217424 */ /* 0x000fe200078e00ff */
[----:B------:R-:W-:Y:S01]  /*10d90*/  SHF.R.U32.HI R21, RZ, 0x5, R21 ;  /* 0x00000005ff157819 */ /* 0x000fe20000011615 */
[----:B------:R-:W-:Y:S01]  /*10da0*/  UMOV UR6, 0xffffffff ;  /* 0xffffffff00067882 */ /* 0x000fe20000000000 */
[----:B------:R-:W-:Y:S01]  /*10db0*/  IMAD.MOV.U32 R34, RZ, RZ, 0x40 ;  /* 0x00000040ff227424 */ /* 0x000fe200078e00ff */
[----:B--2---:R-:W-:-:S04]  /*10dc0*/  LOP3.LUT R18, R18, 0xffffffbf, RZ, 0xc0, !PT ;  /* 0xffffffbf12127812 */ /* 0x004fc800078ec0ff */
[----:B------:R-:W-:-:S04]  /*10dd0*/  @P1 LOP3.LUT R18, R18, 0x40, RZ, 0xfc, !PT ;  /* 0x0000004012121812 */ /* 0x000fc800078efcff */
[----:B------:R-:W-:Y:S02]  /*10de0*/  LOP3.LUT R18, R18, 0xffffffef, RZ, 0xc0, !PT ;  /* 0xffffffef12127812 */ /* 0x000fe400078ec0ff */
[----:B---3--:R-:W-:Y:S01]  /*10df0*/  SHF.R.S32.HI R12, RZ, 0x1f, R32 ;  /* 0x0000001fff0c7819 */ /* 0x008fe20000011420 */
[----:B----4-:R-:W-:-:S04]  /*10e00*/  @!P0 IMAD.WIDE.U32 R2, R32, R8, R2 ;  /* 0x0000000820028225 */ /* 0x010fc800078e0002 */
[----:B------:R-:W-:Y:S01]  /*10e10*/  @!P0 IMAD R0, R12, R8, RZ ;  /* 0x000000080c008224 */ /* 0x000fe200078e02ff */
[----:B------:R-:W-:Y:S01]  /*10e20*/  @!P0 LEA R4, P1, R2, R4, 0x2 ;  /* 0x0000000402048211 */ /* 0x000fe200078210ff */
[----:B------:R0:W-:Y:S02]  /*10e30*/  STL [R1+0x4], R12 ;  /* 0x0000040c01007387 */ /* 0x0001e40000100800 */
[----:B------:R-:W-:-:S04]  /*10e40*/  @!P0 IMAD R9, R32, R9, R0 ;  /* 0x0000000920098224 */ /* 0x000fc800078e0200 */
[----:B------:R-:W-:Y:S01]  /*10e50*/  @!P0 IMAD.IADD R0, R3, 0x1, R9 ;  /* 0x0000000103008824 */ /* 0x000fe200078e0209 */
[----:B------:R-:W-:-:S04]  /*10e60*/  LOP3.LUT R9, R20, 0x30, RZ, 0xc0, !PT ;  /* 0x0000003014097812 */ /* 0x000fc800078ec0ff */
[----:B------:R-:W-:Y:S01]  /*10e70*/  @!P0 LEA.HI.X R5, R2, R5, R0, 0x2, P1 ;  /* 0x0000000502058211 */ /* 0x000fe200008f1400 */
[----:B------:R-:W-:Y:S01]  /*10e80*/  IMAD.MOV.U32 R0, RZ, RZ, RZ ;  /* 0x000000ffff007224 */ /* 0x000fe200078e00ff */
[----:B------:R-:W-:-:S05]  /*10e90*/  R2P PR, R25, 0x6 ;  /* 0x0000000619007804 */ /* 0x000fca0000000000 */
[----:B------:R-:W-:Y:S01]  /*10ea0*/  SEL R33, R33, 0xffffffe0, !P1 ;  /* 0xffffffe021217807 */ /* 0x000fe20004800000 */
[----:B------:R1:W5:Y:S01]  /*10eb0*/  @!P0 LDG.E R0, desc[UR42][R4.64] ;  /* 0x0000002a04008981 */ /* 0x000362000c1e1900 */
[C---:B------:R-:W-:Y:S01]  /*10ec0*/  ISETP.GE.AND P1, PT, R9.reuse, UR4, PT ;  /* 0x0000000409007c0c */ /* 0x040fe2000bf26270 */
[----:B------:R-:W-:Y:S01]  /*10ed0*/  IMAD.MOV R2, RZ, RZ, -R11 ;  /* 0x000000ffff027224 */ /* 0x000fe200078e0a0b */
[C---:B------:R-:W-:Y:S02]  /*10ee0*/  ISETP.GE.AND P0, PT, R9.reuse, UR5, PT ;  /* 0x0000000509007c0c */ /* 0x040fe4000bf06270 */
[C---:B------:R-:W-:Y:S02]  /*10ef0*/  LOP3.LUT R19, R9.reuse, 0x40, RZ, 0xfc, !PT ;  /* 0x0000004009137812 */ /* 0x040fe400078efcff */
[----:B------:R-:W-:Y:S02]  /*10f00*/  LOP3.LUT R22, R9, 0x80, RZ, 0xfc, !PT ;  /* 0x0000008009167812 */ /* 0x000fe400078efcff */
[----:B------:R-:W-:Y:S01]  /*10f10*/  SEL R35, R34, 0xffffffc0, !P2 ;  /* 0xffffffc022237807 */ /* 0x000fe20005000000 */
[----:B-1----:R-:W-:-:S02]  /*10f20*/  IMAD R4, R10, R2, R13 ;  /* 0x000000020a047224 */ /* 0x002fc400078e020d */
[----:B------:R-:W-:Y:S02]  /*10f30*/  IMAD.SHL.U32 R2, R25, 0x80, RZ ;  /* 0x0000008019027824 */ /* 0x000fe400078e00ff */
[----:B------:R-:W-:Y:S02]  /*10f40*/  @P1 LOP3.LUT R18, R18, 0x10, RZ, 0xfc, !PT ;  /* 0x0000001012121812 */ /* 0x000fe400078efcff */
[----:B------:R-:W-:Y:S02]  /*10f50*/  ISETP.GE.AND P1, PT, R22, UR4, PT ;  /* 0x0000000416007c0c */ /* 0x000fe4000bf26270 */
[----:B------:R-:W-:Y:S02]  /*10f60*/  LOP3.LUT R18, R18, 0xfffffffd, RZ, 0xc0, !PT ;  /* 0xfffffffd12127812 */ /* 0x000fe400078ec0ff */
[----:B------:R-:W-:Y:S02]  /*10f70*/  LOP3.LUT R8, R2, 0x380, RZ, 0xc0, !PT ;  /* 0x0000038002087812 */ /* 0x000fe400078ec0ff */
[----:B------:R-:W-:-:S02]  /*10f80*/  @P0 LOP3.LUT R18, R18, 0x2, RZ, 0xfc, !PT ;  /* 0x0000000212120812 */ /* 0x000fc400078efcff */
[----:B------:R-:W-:Y:S01]  /*10f90*/  ISETP.GE.AND P0, PT, R19, UR4, PT ;  /* 0x0000000413007c0c */ /* 0x000fe2000bf06270 */
[----:B------:R-:W-:Y:S01]  /*10fa0*/  IMAD R3, R21, 0x10, R8 ;  /* 0x0000001015037824 */ /* 0x000fe200078e0208 */
[----:B------:R-:W-:Y:S02]  /*10fb0*/  LOP3.LUT R18, R18, 0xfffffff7, RZ, 0xc0, !PT ;  /* 0xfffffff712127812 */ /* 0x000fe400078ec0ff */
[----:B------:R-:W-:Y:S02]  /*10fc0*/  LOP3.LUT R10, R2, 0x400, RZ, 0xc0, !PT ;  /* 0x00000400020a7812 */ /* 0x000fe400078ec0ff */
[----:B------:R-:W-:Y:S02]  /*10fd0*/  LOP3.LUT R5, R8, 0x10, R25, 0xf8, !PT ;  /* 0x0000001008057812 */ /* 0x000fe400078ef819 */
[----:B------:R-:W-:Y:S01]  /*10fe0*/  LOP3.LUT R3, R3, 0x70, R20, 0x78, !PT ;  /* 0x0000007003037812 */ /* 0x000fe200078e7814 */
[----:B------:R-:W-:-:S04]  /*10ff0*/  IMAD R10, R21, 0x800, R10 ;  /* 0x00000800150a7824 */ /* 0x000fc800078e020a */
[----:B------:R-:W-:Y:S02]  /*11000*/  @P0 LOP3.LUT R18, R18, 0x8, RZ, 0xfc, !PT ;  /* 0x0000000812120812 */ /* 0x000fe400078efcff */
[----:B------:R-:W-:Y:S02]  /*11010*/  ISETP.GE.AND P0, PT, R19, UR5, PT ;  /* 0x0000000513007c0c */ /* 0x000fe4000bf06270 */
[----:B------:R-:W-:-:S04]  /*11020*/  LOP3.LUT R18, R18, 0xfffffffb, RZ, 0xc0, !PT ;  /* 0xfffffffb12127812 */ /* 0x000fc800078ec0ff */
[----:B------:R-:W-:-:S04]  /*11030*/  @P1 LOP3.LUT R18, R18, 0x4, RZ, 0xfc, !PT ;  /* 0x0000000412121812 */ /* 0x000fc800078efcff */
[----:B------:R-:W-:-:S04]  /*11040*/  LOP3.LUT R18, R18, 0xfffffffe, RZ, 0xc0, !PT ;  /* 0xfffffffe12127812 */ /* 0x000fc800078ec0ff */
[----:B------:R-:W-:-:S05]  /*11050*/  @P0 LOP3.LUT R18, R18, 0x1, RZ, 0xfc, !PT ;  /* 0x0000000112120812 */ /* 0x000fca00078efcff */
[----:B------:R0:W-:Y:S01]  /*11060*/  STL [R1], R18 ;  /* 0x0000001201007387 */ /* 0x0001e20000100800 */
[----:B------:R-:W-:Y:S05]  /*11070*/  BRA.DIV UR6, `(.L_x_1152) ;  /* 0x00000036065c7947 */ /* 0x000fea000b800000 */
.L_x_1204:
[----:B------:R-:W-:Y:S01]  /*11080*/  ULOP3.LUT UR4, UR40, 0x2, URZ, 0xfc, !UPT ;  /* 0x0000000228047892 */ /* 0x000fe2000f8efc3f */
[----:B------:R-:W-:Y:S01]  /*11090*/  LOP3.LUT R9, R3, 0xc00, R2, 0xf8, !PT ;  /* 0x00000c0003097812 */ /* 0x000fe200078ef802 */
[----:B------:R-:W-:Y:S01]  /*110a0*/  IMAD.MOV.U32 R8, RZ, RZ, R18 ;  /* 0x000000ffff087224 */ /* 0x000fe200078e0012 */
[----:B------:R-:W-:Y:S01]  /*110b0*/  LOP3.LUT R5, R5, 0x70, R20, 0x78, !PT ;  /* 0x0000007005057812 */ /* 0x000fe200078e7814 */
[----:B------:R-:W-:Y:S01]  /*110c0*/  IMAD.U32 R31, RZ, RZ, UR39 ;  /* 0x00000027ff1f7e24 */ /* 0x000fe2000f8e00ff */
[----:B------:R-:W-:Y:S01]  /*110d0*/  SHF.R.U32.HI R28, RZ, 0x3, R25 ;  /* 0x00000003ff1c7819 */ /* 0x000fe20000011619 */
[----:B------:R-:W-:Y:S01]  /*110e0*/  IMAD.U32 R2, RZ, RZ, UR4 ;  /* 0x00000004ff027e24 */ /* 0x000fe2000f8e00ff */
[----:B------:R-:W-:Y:S01]  /*110f0*/  LOP3.LUT R8, R8, 0xffffffdf, RZ, 0xc0, !PT ;  /* 0xffffffdf08087812 */ /* 0x000fe200078ec0ff */
[----:B------:R-:W-:Y:S01]  /*11100*/  IMAD.IADD R3, R10, 0x1, R5 ;  /* 0x000000010a037824 */ /* 0x000fe200078e0205 */
[----:B------:R1:W-:Y:S01]  /*11110*/  STL [R1+0xc], R9 ;  /* 0x00000c0901007387 */ /* 0x0003e20000100800 */
[----:B------:R-:W-:-:S02]  /*11120*/  SHF.R.S32.HI R31, RZ, 0x1f, R31 ;  /* 0x0000001fff1f7819 */ /* 0x000fc4000001141f */
[----:B------:R-:W-:Y:S01]  /*11130*/  ISETP.NE.AND P0, PT, R2, 0x3, PT ;  /* 0x000000030200780c */ /* 0x000fe20003f05270 */
[----:B------:R1:W-:Y:S01]  /*11140*/  STL [R1+0x8], R3 ;  /* 0x0000080301007387 */ /* 0x0003e20000100800 */
[----:B------:R-:W-:-:S11]  /*11150*/  LOP3.LUT R5, R25, 0x10, RZ, 0xc0, !PT ;  /* 0x0000001019057812 */ /* 0x000fd600078ec0ff */
[----:B------:R-:W-:-:S05]  /*11160*/  @P0 LOP3.LUT R8, R8, 0x20, RZ, 0xfc, !PT ;  /* 0x0000002008080812 */ /* 0x000fca00078efcff */
[----:B------:R1:W-:Y:S01]  /*11170*/  STL [R1], R8 ;  /* 0x0000000801007387 */ /* 0x0003e20000100800 */
[----:B------:R-:W-:Y:S05]  /*11180*/  @!P0 BRA `(.L_x_1153) ;  /* 0x0000000000048947 */ /* 0x000fea0003800000 */
[----:B------:R-:W-:Y:S01]  /*11190*/  BPT.TRAP 0x1 ;  /* 0x000000040000795c */ /* 0x000fe20000300000 */
.L_x_1153:
[----:B------:R-:W-:Y:S01]  /*111a0*/  IMAD.MOV.U32 R27, RZ, RZ, 0x1 ;  /* 0x00000001ff1b7424 */ /* 0x000fe200078e00ff */
[----:B------:R-:W-:-:S04]  /*111b0*/  SHF.R.S32.HI R10, RZ, 0x1f, R4 ;  /* 0x0000001fff0a7819 */ /* 0x000fc80000011404 */
[----:B------:R-:W-:-:S04]  /*111c0*/  SHF.L.U32 R27, R27, 0x1f, RZ ;  /* 0x0000001f1b1b7819 */ /* 0x000fc800000006ff */
[----:B------:R-:W2:Y:S02]  /*111d0*/  SYNCS.PHASECHK.TRANS64.TRYWAIT P0, [UR48+0x22880], R27 ;  /* 0x0228801bff0075a7 */ /* 0x000ea40008000170 */
[----:B--2---:R-:W-:Y:S05]  /*111e0*/  @!P0 BRA `(.L_x_1154) ;  /* 0x0000003400208947 */ /* 0x004fea0003800000 */
.L_x_1205:
[----:B------:R-:W3:Y:S01]  /*111f0*/  LDL R30, [R1] ;  /* 0x00000000011e7983 */ /* 0x000ee20000100800 */
[----:B------:R-:W-:Y:S01]  /*11200*/  ULDC.64 UR4, c[0x0][0x328] ;  /* 0x0000ca0000047ab9 */ /* 0x000fe20000000a00 */
[----:B0----5:R-:W-:Y:S01]  /*11210*/  SHF.R.S32.HI R18, RZ, 0x1f, R0 ;  /* 0x0000001fff127819 */ /* 0x021fe20000011400 */
[----:B-1----:R-:W-:Y:S01]  /*11220*/  IMAD R3, R10, UR4, RZ ;  /* 0x000000040a037c24 */ /* 0x002fe2000f8e02ff */
[----:B------:R-:W-:Y:S02]  /*11230*/  R2UR UR6, R31 ;  /* 0x000000001f0672ca */ /* 0x000fe400000e0000 */
[----:B------:R-:W-:Y:S01]  /*11240*/  IADD3 R7, -R23, UR36, -R7 ;  /* 0x0000002417077c10 */ /* 0x000fe2000fffe907 */
[----:B------:R-:W-:Y:S01]  /*11250*/  IMAD R9, R4, UR5, R3 ;  /* 0x0000000504097c24 */ /* 0x000fe2000f8e0203 */
[----:B------:R-:W-:Y:S01]  /*11260*/  LOP3.LUT R29, R20, 0x30, RZ, 0xc0, !PT ;  /* 0x00000030141d7812 */ /* 0x000fe200078ec0ff */
[----:B--2---:R-:W-:Y:S01]  /*11270*/  IMAD.WIDE.U32 R2, R4, UR4, RZ ;  /* 0x0000000404027c25 */ /* 0x004fe2000f8e00ff */
[----:B------:R-:W-:Y:S01]  /*11280*/  ULDC.64 UR4, c[0x0][0x338] ;  /* 0x0000ce0000047ab9 */ /* 0x000fe20000000a00 */
[----:B------:R-:W-:-:S02]  /*11290*/  ISETP.GE.AND P3, PT, R7, 0x1, PT ;  /* 0x000000010700780c */ /* 0x000fc40003f66270 */
[----:B------:R-:W-:Y:S02]  /*112a0*/  IMAD.IADD R3, R3, 0x1, R9 ;  /* 0x0000000103037824 */ /* 0x000fe400078e0209 */
[----:B------:R-:W-:Y:S02]  /*112b0*/  IMAD R9, R18, UR4, RZ ;  /* 0x0000000412097c24 */ /* 0x000fe4000f8e02ff */
[----:B------:R-:W-:-:S04]  /*112c0*/  IMAD.WIDE.U32 R2, R0, UR4, R2 ;  /* 0x0000000400027c25 */ /* 0x000fc8000f8e0002 */
[----:B------:R-:W-:Y:S01]  /*112d0*/  IMAD R8, R0, UR5, R9 ;  /* 0x0000000500087c24 */ /* 0x000fe2000f8e0209 */
[----:B------:R-:W-:Y:S02]  /*112e0*/  ULDC.64 UR4, c[0x0][0x330] ;  /* 0x0000cc0000047ab9 */ /* 0x000fe40000000a00 */
        /* <DEDUP_REMOVED lines=8> */
[----:B------:R-:W-:Y:S01]  /*11370*/  IMAD.SHL.U32 R2, R25, 0x4, RZ ;  /* 0x0000000419027824 */ /* 0x000fe200078e00ff */
[----:B------:R-:W-:Y:S02]  /*11380*/  SHF.R.U32.HI R25, RZ, 0x2, R25 ;  /* 0x00000002ff197819 */ /* 0x000fe40000011619 */
[----:B------:R-:W-:Y:S01]  /*11390*/  IADD3.X R9, R9, UR4, R3, P0, !PT ;  /* 0x0000000409097c10 */ /* 0x000fe200087fe403 */
[----:B------:R-:W-:Y:S01]  /*113a0*/  UMOV UR4, 0xffffffff ;  /* 0xffffffff00047882 */ /* 0x000fe20000000000 */
[----:B------:R-:W-:Y:S02]  /*113b0*/  LOP3.LUT R3, R6, 0x380, RZ, 0xc0, !PT ;  /* 0x0000038006037812 */ /* 0x000fe400078ec0ff */
[----:B------:R-:W-:Y:S02]  /*113c0*/  ISETP.NE.AND P0, PT, R5, RZ, PT ;  /* 0x000000ff0500720c */ /* 0x000fe40003f05270 */
[----:B------:R-:W-:-:S02]  /*113d0*/  LOP3.LUT R3, R3, 0x30, R20, 0xf8, !PT ;  /* 0x0000003003037812 */ /* 0x000fc400078ef814 */
[----:B------:R-:W-:Y:S02]  /*113e0*/  SEL R34, R34, 0xffffffc0, !P0 ;  /* 0xffffffc022227807 */ /* 0x000fe40004000000 */
[----:B------:R-:W-:-:S05]  /*113f0*/  LOP3.LUT R2, R3, 0x70, R2, 0x78, !PT ;  /* 0x0000007003027812 */ /* 0x000fca00078e7802 */
[----:B------:R-:W-:Y:S01]  /*11400*/  IMAD R5, R21, 0x400, R2 ;  /* 0x0000040015057824 */ /* 0x000fe200078e0202 */
[----:B---3--:R-:W-:Y:S01]  /*11410*/  LOP3.LUT P5, RZ, R30, 0x1, RZ, 0xc0, !PT ;  /* 0x000000011eff7812 */ /* 0x008fe200078ac0ff */
[----:B------:R-:W-:-:S12]  /*11420*/  BRA.DIV UR4, `(.L_x_1155) ;  /* 0x0000003204a87947 */ /* 0x000fd8000b800000 */
[----:B------:R-:W0:Y:S01]  /*11430*/  SHFL.IDX PT, R14, R8, RZ, 0x1c1f ;  /* 0x001c1fff080e7589 */ /* 0x000e2200000e0000 */
[----:B------:R-:W-:Y:S01]  /*11440*/  LOP3.LUT P6, RZ, R30, 0x2, RZ, 0xc0, !PT ;  /* 0x000000021eff7812 */ /* 0x000fe200078cc0ff */
[----:B------:R-:W-:Y:S01]  /*11450*/  VIADD R5, R5, UR48 ;  /* 0x0000003005057c36 */ /* 0x000fe20008000000 */
[C---:B------:R-:W-:Y:S01]  /*11460*/  ISETP.GE.AND P2, PT, R7.reuse, 0x21, PT ;  /* 0x000000210700780c */ /* 0x040fe20003f46270 */
[----:B------:R-:W1:Y:S01]  /*11470*/  SHFL.IDX PT, R3, R9, RZ, 0x1c1f ;  /* 0x001c1fff09037589 */ /* 0x000e6200000e0000 */
[C---:B------:R-:W-:Y:S01]  /*11480*/  ISETP.GE.AND P1, PT, R7.reuse, 0x41, PT ;  /* 0x000000410700780c */ /* 0x040fe20003f26270 */
[----:B------:R-:W-:Y:S01]  /*11490*/  IMAD.IADD R6, R34, 0x1, R5 ;  /* 0x0000000122067824 */ /* 0x000fe200078e0205 */
[----:B------:R-:W-:Y:S01]  /*114a0*/  ISETP.GE.AND P4, PT, R7, 0x61, PT ;  /* 0x000000610700780c */ /* 0x000fe20003f86270 */
[----:B------:R-:W-:Y:S01]  /*114b0*/  VIADD R36, R5, 0x8400 ;  /* 0x0000840005247836 */ /* 0x000fe20000000000 */
[----:B0-----:R-:W-:Y:S02]  /*114c0*/  IADD3 R2, P0, R29, R14, RZ ;  /* 0x0000000e1d027210 */ /* 0x001fe40007f1e0ff */
[----:B------:R-:W0:Y:S03]  /*114d0*/  SHFL.IDX PT, R14, R8, 0x1, 0x1c1f ;  /* 0x003c1f00080e7f89 */ /* 0x000e2600000e0000 */
[----:B-1----:R-:W-:Y:S01]  /*114e0*/  IMAD.X R3, RZ, RZ, R3, P0 ;  /* 0x000000ffff037224 */ /* 0x002fe200000e0603 */
[----:B------:R-:W-:-:S13]  /*114f0*/  ISETP.LT.OR P0, PT, R7, 0x1, P6 ;  /* 0x000000010700780c */ /* 0x000fda0003701670 */
[----:B------:R-:W-:Y:S01]  /*11500*/  LDGSTS.E.BYPASS.LTC128B.128 [R5+0x8400], desc[UR42][R2.64], !P0 ;  /* 0x0840000002057fae */ /* 0x000fe2000c101d6a */
[----:B------:R-:W-:-:S13]  /*11510*/  ISETP.LT.OR P0, PT, R7, 0x1, P5 ;  /* 0x000000010700780c */ /* 0x000fda0002f01670 */
[----:B------:R1:W-:Y:S04]  /*11520*/  LDGSTS.E.BYPASS.LTC128B.128 [R6+0x8400], desc[UR42][R2.64+0x40], !P0 ;  /* 0x0840004002067fae */ /* 0x0003e8000c101d6a */
[----:B-1----:R-:W1:Y:S01]  /*11530*/  SHFL.IDX PT, R3, R9, 0x1, 0x1c1f ;  /* 0x003c1f0009037f89 */ /* 0x002e6200000e0000 */
[----:B0-----:R-:W-:-:S03]  /*11540*/  IADD3 R2, P0, R29, R14, RZ ;  /* 0x0000000e1d027210 */ /* 0x001fc60007f1e0ff */
[----:B------:R-:W0:Y:S02]  /*11550*/  SHFL.IDX PT, R14, R8, 0x2, 0x1c1f ;  /* 0x005c1f00080e7f89 */ /* 0x000e2400000e0000 */
[----:B-1----:R-:W-:Y:S01]  /*11560*/  IMAD.X R3, RZ, RZ, R3, P0 ;  /* 0x000000ffff037224 */ /* 0x002fe200000e0603 */
[----:B------:R-:W-:-:S13]  /*11570*/  ISETP.LT.OR P0, PT, R7, 0x21, P6 ;  /* 0x000000210700780c */ /* 0x000fda0003701670 */
[----:B------:R-:W-:Y:S01]  /*11580*/  LDGSTS.E.BYPASS.LTC128B.128 [R5+0x9400], desc[UR42][R2.64], !P0 ;  /* 0x0940000002057fae */ /* 0x000fe2000c101d6a */
[----:B------:R-:W-:-:S13]  /*11590*/  ISETP.LT.OR P0, PT, R7, 0x21, P5 ;  /* 0x000000210700780c */ /* 0x000fda0002f01670 */
[----:B------:R1:W-:Y:S04]  /*115a0*/  LDGSTS.E.BYPASS.LTC128B.128 [R6+0x9400], desc[UR42][R2.64+0x40], !P0 ;  /* 0x0940004002067fae */ /* 0x0003e8000c101d6a */
[----:B-1----:R-:W1:Y:S01]  /*115b0*/  SHFL.IDX PT, R3, R9, 0x2, 0x1c1f ;  /* 0x005c1f0009037f89 */ /* 0x002e6200000e0000 */
[----:B0-----:R-:W-:-:S03]  /*115c0*/  IADD3 R2, P0, R29, R14, RZ ;  /* 0x0000000e1d027210 */ /* 0x001fc60007f1e0ff */
[----:B------:R-:W2:Y:S04]  /*115d0*/  SHFL.IDX PT, R9, R9, 0x3, 0x1c1f ;  /* 0x007c1f0009097f89 */ /* 0x000ea800000e0000 */
[----:B------:R3:W4:Y:S01]  /*115e0*/  SHFL.IDX PT, R14, R8, 0x3, 0x1c1f ;  /* 0x007c1f00080e7f89 */ /* 0x00072200000e0000 */
[----:B-1----:R-:W-:Y:S01]  /*115f0*/  IMAD.X R3, RZ, RZ, R3, P0 ;  /* 0x000000ffff037224 */ /* 0x002fe200000e0603 */
[----:B------:R-:W-:-:S13]  /*11600*/  ISETP.LT.OR P0, PT, R7, 0x41, P6 ;  /* 0x000000410700780c */ /* 0x000fda0003701670 */
[----:B------:R3:W-:Y:S01]  /*11610*/  LDGSTS.E.BYPASS.LTC128B.128 [R5+0xa400], desc[UR42][R2.64], !P0 ;  /* 0x0a40000002057fae */ /* 0x0007e2000c101d6a */
[----:B------:R-:W-:-:S13]  /*11620*/  ISETP.LT.OR P0, PT, R7, 0x41, P5 ;  /* 0x000000410700780c */ /* 0x000fda0002f01670 */
[----:B--2-4-:R3:W-:Y:S02]  /*11630*/  LDGSTS.E.BYPASS.LTC128B.128 [R6+0xa400], desc[UR42][R2.64+0x40], !P0 ;  /* 0x0a40004002067fae */ /* 0x0147e4000c101d6a */
.L_x_1215:
[----:B0--3--:R-:W-:Y:S02]  /*11640*/  IADD3 R2, P0, R29, R14, RZ ;  /* 0x0000000e1d027210 */ /* 0x009fe40007f1e0ff */
[----:B------:R-:W-:-:S03]  /*11650*/  LOP3.LUT P6, RZ, R30, 0x2, RZ, 0xc0, !PT ;  /* 0x000000021eff7812 */ /* 0x000fc600078cc0ff */
[----:B------:R-:W-:Y:S01]  /*11660*/  IMAD.X R3, RZ, RZ, R9, P0 ;  /* 0x000000ffff037224 */ /* 0x000fe200000e0609 */
        /* <DEDUP_REMOVED lines=16> */
.L_x_1156:
[----:B------:R-:W-:Y:S01]  /*11770*/  SYNCS.ARRIVE.TRANS64.A1T0 RZ, [UR48+0x22870], RZ ;  /* 0x022870ffffff79a7 */ /* 0x000fe20008100030 */
[----:B------:R-:W-:Y:S05]  /*11780*/  @!P5 BRA `(.L_x_1157) ;  /* 0x000000000004d947 */ /* 0x000fea0003800000 */
[----:B------:R-:W-:Y:S01]  /*11790*/  BPT.TRAP 0x1 ;  /* 0x000000040000795c */ /* 0x000fe20000300000 */
.L_x_1157:
[----:B------:R-:W0:Y:S02]  /*117a0*/  SYNCS.PHASECHK.TRANS64.TRYWAIT P0, [UR48+0x22840], R27 ;  /* 0x0228401bff0075a7 */ /* 0x000e240008000170 */
[----:B0-----:R-:W-:Y:S05]  /*117b0*/  @!P0 BRA `(.L_x_1158) ;  /* 0x0000003400188947 */ /* 0x001fea0003800000 */
.L_x_1216:
[----:B------:R-:W2:Y:S01]  /*117c0*/  LDL R8, [R1] ;  /* 0x0000000001087983 */ /* 0x000ea20000100800 */
[----:B------:R-:W-:Y:S01]  /*117d0*/  ULDC.64 UR4, c[0x0][0x300] ;  /* 0x0000c00000047ab9 */ /* 0x000fe20000000a00 */
[----:B------:R-:W-:Y:S01]  /*117e0*/  R2UR UR6, R31 ;  /* 0x000000001f0672ca */ /* 0x000fe200000e0000 */
[----:B------:R-:W-:Y:S01]  /*117f0*/  IMAD R3, R10, UR4, RZ ;  /* 0x000000040a037c24 */ /* 0x000fe2000f8e02ff */
[----:B------:R-:W1:Y:S01]  /*11800*/  S2R R29, SR_TID.X ;  /* 0x00000000001d7919 */ /* 0x000e620000002100 */
[----:B------:R-:W-:Y:S02]  /*11810*/  IMAD.SHL.U32 R25, R25, 0x40, RZ ;  /* 0x0000004019197824 */ /* 0x000fe400078e00ff */
[C---:B------:R-:W-:Y:S02]  /*11820*/  IMAD R5, R4.reuse, UR5, R3 ;  /* 0x0000000504057c24 */ /* 0x040fe4000f8e0203 */
[----:B0-----:R-:W-:Y:S01]  /*11830*/  IMAD.WIDE.U32 R2, R4, UR4, RZ ;  /* 0x0000000404027c25 */ /* 0x001fe2000f8e00ff */
[----:B------:R-:W-:-:S03]  /*11840*/  ULDC.64 UR4, c[0x0][0x310] ;  /* 0x0000c40000047ab9 */ /* 0x000fc60000000a00 */
        /* <DEDUP_REMOVED lines=8> */
[----:B------:R-:W-:Y:S01]  /*118d0*/  IMAD.WIDE.U32 R2, R5, UR39, R2 ;  /* 0x0000002705027c25 */ /* 0x000fe2000f8e0002 */
[----:B------:R-:W-:Y:S01]  /*118e0*/  ULDC.64 UR6, c[0x0][0x2e8] ;  /* 0x0000ba0000067ab9 */ /* 0x000fe20000000a00 */
[----:B------:R-:W-:Y:S02]  /*118f0*/  UIMAD UR4, UR39, UR5, UR4 ;  /* 0x00000005270472a4 */ /* 0x000fe4000f8e0204 */
[----:B------:R-:W-:Y:S01]  /*11900*/  IMAD.U32 R5, RZ, RZ, UR7 ;  /* 0x00000007ff057e24 */ /* 0x000fe2000f8e00ff */
[----:B------:R-:W-:Y:S01]  /*11910*/  IADD3 R0, P0, R2, UR6, RZ ;  /* 0x0000000602007c10 */ /* 0x000fe2000ff1e0ff */
[C---:B------:R-:W-:Y:S02]  /*11920*/  IMAD.SHL.U32 R2, R28.reuse, 0x80, RZ ;  /* 0x000000801c027824 */ /* 0x040fe400078e00ff */
[----:B------:R-:W-:Y:S01]  /*11930*/  IMAD.SHL.U32 R28, R28, 0x10, RZ ;  /* 0x000000101c1c7824 */ /* 0x000fe200078e00ff */
[----:B------:R-:W-:Y:S01]  /*11940*/  IADD3.X R4, R5, UR4, R3, P0, !PT ;  /* 0x0000000405047c10 */ /* 0x000fe200087fe403 */
[----:B-1----:R-:W-:Y:S01]  /*11950*/  IMAD.SHL.U32 R29, R29, 0x10, RZ ;  /* 0x000000101d1d7824 */ /* 0x002fe200078e00ff */
[----:B------:R-:W-:Y:S01]  /*11960*/  LOP3.LUT R3, R2, 0x180, RZ, 0xc0, !PT ;  /* 0x0000018002037812 */ /* 0x000fe200078ec0ff */
[----:B------:R-:W-:Y:S01]  /*11970*/  UMOV UR4, 0xffffffff ;  /* 0xffffffff00047882 */ /* 0x000fe20000000000 */
[----:B------:R-:W-:-:S02]  /*11980*/  LOP3.LUT R2, R25, 0x40, RZ, 0xc0, !PT ;  /* 0x0000004019027812 */ /* 0x000fc400078ec0ff */
[----:B------:R-:W-:Y:S02]  /*11990*/  LOP3.LUT R3, R3, 0x30, R20, 0xf8, !PT ;  /* 0x0000003003037812 */ /* 0x000fe400078ef814 */
[----:B------:R-:W-:Y:S01]  /*119a0*/  LOP3.LUT R29, R29, 0x30, RZ, 0xc0, !PT ;  /* 0x000000301d1d7812 */ /* 0x000fe200078ec0ff */
[----:B------:R-:W-:Y:S01]  /*119b0*/  IMAD R2, R21, 0x200, R2 ;  /* 0x0000020015027824 */ /* 0x000fe200078e0202 */
[----:B------:R-:W-:-:S05]  /*119c0*/  LOP3.LUT R3, R3, 0x30, R28, 0x78, !PT ;  /* 0x0000003003037812 */ /* 0x000fca00078e781c */
[----:B------:R-:W-:Y:S01]  /*119d0*/  IMAD.IADD R37, R3, 0x1, R2 ;  /* 0x0000000103257824 */ /* 0x000fe200078e0202 */
[----:B--2---:R-:W-:Y:S01]  /*119e0*/  LOP3.LUT P5, RZ, R8, 0x4, RZ, 0xc0, !PT ;  /* 0x0000000408ff7812 */ /* 0x004fe200078ac0ff */
[----:B------:R-:W-:-:S12]  /*119f0*/  BRA.DIV UR4, `(.L_x_1159) ;  /* 0x0000003204a07947 */ /* 0x000fd8000b800000 */
[----:B------:R-:W0:Y:S01]  /*11a00*/  SHFL.IDX PT, R14, R0, RZ, 0x1c1f ;  /* 0x001c1fff000e7589 */ /* 0x000e2200000e0000 */
[----:B------:R-:W-:Y:S01]  /*11a10*/  LOP3.LUT P6, RZ, R8, 0x8, RZ, 0xc0, !PT ;  /* 0x0000000808ff7812 */ /* 0x000fe200078cc0ff */
[C---:B------:R-:W-:Y:S02]  /*11a20*/  @P3 VIADD R7, R37.reuse, UR48 ;  /* 0x0000003025073c36 */ /* 0x040fe40008000000 */
[----:B------:R-:W1:Y:S01]  /*11a30*/  SHFL.IDX PT, R2, R4, RZ, 0x1c1f ;  /* 0x001c1fff04027589 */ /* 0x000e6200000e0000 */
[----:B------:R-:W-:-:S03]  /*11a40*/  @P2 VIADD R21, R37, UR48 ;  /* 0x0000003025152c36 */ /* 0x000fc60008000000 */
[----:B------:R-:W-:Y:S04]  /*11a50*/  SHFL.IDX PT, R6, R4, 0x1, 0x1c1f ;  /* 0x003c1f0004067f89 */ /* 0x000fe800000e0000 */
[----:B------:R-:W-:Y:S01]  /*11a60*/  SHFL.IDX PT, R5, R4, 0x3, 0x1c1f ;  /* 0x007c1f0004057f89 */ /* 0x000fe200000e0000 */
[----:B0-----:R-:W-:-:S05]  /*11a70*/  @P3 IADD3 R14, P0, R29, R14, RZ ;  /* 0x0000000e1d0e3210 */ /* 0x001fca0007f1e0ff */
[----:B-1----:R-:W-:Y:S01]  /*11a80*/  @P3 IMAD.X R3, RZ, RZ, R2, P0 ;  /* 0x000000ffff033224 */ /* 0x002fe200000e0602 */
[C---:B------:R-:W-:Y:S01]  /*11a90*/  LOP3.LUT P0, RZ, R8.reuse, 0x10, RZ, 0xc0, !PT ;  /* 0x0000001008ff7812 */ /* 0x040fe2000780c0ff */
[----:B------:R-:W-:Y:S02]  /*11aa0*/  @P3 IMAD.MOV.U32 R2, RZ, RZ, R14 ;  /* 0x000000ffff023224 */ /* 0x000fe400078e000e */
[----:B------:R-:W0:Y:S10]  /*11ab0*/  SHFL.IDX PT, R14, R0, 0x1, 0x1c1f ;  /* 0x003c1f00000e7f89 */ /* 0x000e3400000e0000 */
[----:B------:R-:W-:Y:S04]  /*11ac0*/  @P3 LDGSTS.E.BYPASS.LTC128B.128 [R7+0x16400], desc[UR42][R2.64], !P0 ;  /* 0x1640000002073fae */ /* 0x000fe8000c101d6a */
[----:B------:R-:W-:Y:S04]  /*11ad0*/  @P3 LDGSTS.E.BYPASS.LTC128B.128 [R7+0x18400], desc[UR42][R2.64+0x40], !P6 ;  /* 0x1840004002073fae */ /* 0x000fe8000f101d6a */
[----:B------:R1:W-:Y:S01]  /*11ae0*/  @P3 LDGSTS.E.BYPASS.LTC128B.128 [R7+0x1a400], desc[UR42][R2.64+0x80], !P5 ;  /* 0x1a40008002073fae */ /* 0x0003e2000e901d6a */
[----:B------:R-:W-:-:S02]  /*11af0*/  LOP3.LUT P3, RZ, R8, 0x10, RZ, 0xc0, !PT ;  /* 0x0000001008ff7812 */ /* 0x000fc4000786c0ff */
[----:B0-----:R-:W-:-:S05]  /*11b00*/  @P2 IADD3 R14, P0, R29, R14, RZ ;  /* 0x0000000e1d0e2210 */ /* 0x001fca0007f1e0ff */
[----:B------:R-:W-:Y:S02]  /*11b10*/  @P2 IMAD.X R9, RZ, RZ, R6, P0 ;  /* 0x000000ffff092224 */ /* 0x000fe400000e0606 */
[----:B-1----:R-:W-:Y:S01]  /*11b20*/  @P2 IMAD.MOV.U32 R2, RZ, RZ, R14 ;  /* 0x000000ffff022224 */ /* 0x002fe200078e000e */
[----:B------:R-:W-:Y:S01]  /*11b30*/  SHFL.IDX PT, R6, R4, 0x2, 0x1c1f ;  /* 0x005c1f0004067f89 */ /* 0x000fe200000e0000 */
[----:B------:R-:W-:Y:S02]  /*11b40*/  @P2 IMAD.MOV.U32 R3, RZ, RZ, R9 ;  /* 0x000000ffff032224 */ /* 0x000fe400078e0009 */
[----:B------:R-:W-:Y:S01]  /*11b50*/  @P1 VIADD R9, R37, UR48 ;  /* 0x0000003025091c36 */ /* 0x000fe20008000000 */
[----:B------:R-:W0:Y:S04]  /*11b60*/  SHFL.IDX PT, R14, R0, 0x2, 0x1c1f ;  /* 0x005c1f00000e7f89 */ /* 0x000e2800000e0000 */
[----:B------:R-:W-:Y:S04]  /*11b70*/  @P2 LDGSTS.E.BYPASS.LTC128B.128 [R21+0x16c00], desc[UR42][R2.64], !P3 ;  /* 0x16c0000002152fae */ /* 0x000fe8000d901d6a */
[----:B------:R-:W-:Y:S04]  /*11b80*/  @P2 LDGSTS.E.BYPASS.LTC128B.128 [R21+0x18c00], desc[UR42][R2.64+0x40], !P6 ;  /* 0x18c0004002152fae */ /* 0x000fe8000f101d6a */
[----:B------:R1:W-:Y:S01]  /*11b90*/  @P2 LDGSTS.E.BYPASS.LTC128B.128 [R21+0x1ac00], desc[UR42][R2.64+0x80], !P5 ;  /* 0x1ac0008002152fae */ /* 0x0003e2000e901d6a */
[----:B0-----:R-:W-:-:S05]  /*11ba0*/  @P1 IADD3 R14, P0, R29, R14, RZ ;  /* 0x0000000e1d0e1210 */ /* 0x001fca0007f1e0ff */
[----:B------:R-:W-:Y:S02]  /*11bb0*/  @P1 IMAD.X R7, RZ, RZ, R6, P0 ;  /* 0x000000ffff071224 */ /* 0x000fe400000e0606 */
[----:B-1----:R-:W-:Y:S02]  /*11bc0*/  @P1 IMAD.MOV.U32 R2, RZ, RZ, R14 ;  /* 0x000000ffff021224 */ /* 0x002fe400078e000e */
[----:B------:R-:W-:Y:S01]  /*11bd0*/  @P1 IMAD.MOV.U32 R3, RZ, RZ, R7 ;  /* 0x000000ffff031224 */ /* 0x000fe200078e0007 */
[----:B------:R0:W1:Y:S04]  /*11be0*/  SHFL.IDX PT, R14, R0, 0x3, 0x1c1f ;  /* 0x007c1f00000e7f89 */ /* 0x00006800000e0000 */
[----:B------:R0:W-:Y:S04]  /*11bf0*/  @P1 LDGSTS.E.BYPASS.LTC128B.128 [R9+0x17400], desc[UR42][R2.64], !P3 ;  /* 0x1740000002091fae */ /* 0x0001e8000d901d6a */
[----:B------:R0:W-:Y:S04]  /*11c00*/  @P1 LDGSTS.E.BYPASS.LTC128B.128 [R9+0x19400], desc[UR42][R2.64+0x40], !P6 ;  /* 0x1940004002091fae */ /* 0x0001e8000f101d6a */
[----:B------:R0:W-:Y:S02]  /*11c10*/  @P1 LDGSTS.E.BYPASS.LTC128B.128 [R9+0x1b400], desc[UR42][R2.64+0x80], !P5 ;  /* 0x1b40008002091fae */ /* 0x0001e4000e901d6a */
.L_x_1226:
[C---:B------:R-:W-:Y:S02]  /*11c20*/  LOP3.LUT P2, RZ, R8.reuse, 0x10, RZ, 0xc0, !PT ;  /* 0x0000001008ff7812 */ /* 0x040fe4000784c0ff */
[----:B------:R-:W-:Y:S02]  /*11c30*/  LOP3.LUT P1, RZ, R8, 0x8, RZ, 0xc0, !PT ;  /* 0x0000000808ff7812 */ /* 0x000fe4000782c0ff */
[----:B01----:R-:W-:-:S05]  /*11c40*/  @P4 IADD3 R2, P0, R29, R14, RZ ;  /* 0x0000000e1d024210 */ /* 0x003fca0007f1e0ff */
[----:B------:R-:W-:Y:S02]  /*11c50*/  @P4 IMAD.X R3, RZ, RZ, R5, P0 ;  /* 0x000000ffff034224 */ /* 0x000fe400000e0605 */
[----:B------:R-:W-:-:S05]  /*11c60*/  @P4 VIADD R5, R37, UR48 ;  /* 0x0000003025054c36 */ /* 0x000fca0008000000 */
[----:B------:R-:W-:Y:S01]  /*11c70*/  @!PT LDS RZ, [RZ] ;  /* 0x00000000fffff984 */ /* 0x000fe20000000800 */
[----:B------:R-:W-:Y:S01]  /*11c80*/  @!PT LDS RZ, [RZ] ;  /* 0x00000000fffff984 */ /* 0x000fe20000000800 */
[----:B------:R-:W-:Y:S01]  /*11c90*/  @!PT LDS RZ, [RZ] ;  /* 0x00000000fffff984 */ /* 0x000fe20000000800 */
[----:B------:R0:W-:Y:S04]  /*11ca0*/  @P4 LDGSTS.E.BYPASS.LTC128B.128 [R5+0x17c00], desc[UR42][R2.64], !P2 ;  /* 0x17c0000002054fae */ /* 0x0001e8000d101d6a */
[----:B------:R0:W-:Y:S04]  /*11cb0*/  @P4 LDGSTS.E.BYPASS.LTC128B.128 [R5+0x19c00], desc[UR42][R2.64+0x40], !P1 ;  /* 0x19c0004002054fae */ /* 0x0001e8000c901d6a */
[----:B------:R0:W-:Y:S01]  /*11cc0*/  @P4 LDGSTS.E.BYPASS.LTC128B.128 [R5+0x1bc00], desc[UR42][R2.64+0x80], !P5 ;  /* 0x1bc0008002054fae */ /* 0x0001e2000e901d6a */
        /* <DEDUP_REMOVED lines=9> */
.L_x_1160:
[----:B------:R-:W-:Y:S01]  /*11d60*/  SYNCS.ARRIVE.TRANS64.A1T0 RZ, [UR48+0x22830], RZ ;  /* 0x022830ffffff79a7 */ /* 0x000fe20008100030 */
[----:B------:R-:W-:Y:S05]  /*11d70*/  WARPSYNC.ALL ;  /* 0x0000000000007948 */ /* 0x000fea0003800000 */
[----:B------:R-:W-:Y:S01]  /*11d80*/  UIADD3 UR5, UR48, 0x10400, URZ ;  /* 0x0001040030057890 */ /* 0x000fe2000fffe03f */
[----:B------:R-:W-:Y:S01]  /*11d90*/  R2UR UR4, R31 ;  /* 0x000000001f0472ca */ /* 0x000fe200000e0000 */
[----:B------:R-:W-:Y:S01]  /*11da0*/  ULDC.64 UR6, c[0x0][0x2d8] ;  /* 0x0000b60000067ab9 */ /* 0x000fe20000000a00 */
[----:B------:R-:W-:Y:S01]  /*11db0*/  SHF.R.S32.HI R18, RZ, 0x1f, R26 ;  /* 0x0000001fff127819 */ /* 0x000fe2000001141a */
[----:B------:R-:W-:Y:S02]  /*11dc0*/  ULOP3.LUT UP0, URZ, UR5, 0x1bf, URZ, 0xc0, !UPT ;  /* 0x000001bf053f7892 */ /* 0x000fe4000f80c03f */
[----:B------:R-:W-:Y:S01]  /*11dd0*/  UIMAD.WIDE.U32 UR36, UR39, UR6, URZ ;  /* 0x00000006272472a5 */ /* 0x000fe2000f8e003f */
[----:B------:R-:W-:Y:S03]  /*11de0*/  BAR.SYNC.DEFER_BLOCKING 0x8, 0x180 ;  /* 0x0206000000007b1d */ /* 0x000fe60000010000 */
[----:B------:R-:W-:-:S04]  /*11df0*/  PLOP3.LUT P0, PT, PT, PT, UP0, 0x80, 0x0 ;  /* 0x000000000000781c */ /* 0x000fc80003f0f008 */
[----:B------:R-:W-:-:S04]  /*11e00*/  UIMAD UR4, UR4, UR6, URZ ;  /* 0x00000006040472a4 */ /* 0x000fc8000f8e023f */
        /* <DEDUP_REMOVED lines=19> */
.L_x_1161:
[----:B------:R-:W-:Y:S01]  /*11f40*/  UISETP.NE.AND UP0, UPT, UR50, URZ, UPT ;  /* 0x0000003f3200728c */ /* 0x000fe2000bf05270 */
[----:B------:R-:W-:Y:S01]  /*11f50*/  IADD3 R9, R23, UR41, R24 ;  /* 0x0000002917097c10 */ /* 0x000fe2000fffe018 */
[----:B------:R-:W-:Y:S02]  /*11f60*/  IMAD.U32 R4, RZ, RZ, UR36 ;  /* 0x00000024ff047e24 */ /* 0x000fe4000f8e00ff */
[----:B------:R-:W-:Y:S02]  /*11f70*/  IMAD.U32 R3, RZ, RZ, UR49 ;  /* 0x00000031ff037e24 */ /* 0x000fe4000f8e00ff */
[----:B------:R-:W-:Y:S01]  /*11f80*/  PLOP3.LUT P0, PT, PT, PT, UP0, 0x80, 0x0 ;  /* 0x000000000000781c */ /* 0x000fe20003f0f008 */
[----:B------:R-:W-:Y:S02]  /*11f90*/  IMAD.MOV.U32 R7, RZ, RZ, R9 ;  /* 0x000000ffff077224 */ /* 0x000fe400078e0009 */
[----:B------:R-:W-:Y:S02]  /*11fa0*/  IMAD.MOV.U32 R2, RZ, RZ, R4 ;  /* 0x000000ffff027224 */ /* 0x000fe400078e0004 */
[----:B------:R-:W-:Y:S01]  /*11fb0*/  @UP0 ULDC UR4, c[0x0][0x44c] ;  /* 0x0001130000040ab9 */ /* 0x000fe20000000800 */
[----:B------:R-:W-:-:S07]  /*11fc0*/  IMAD.U32 R5, RZ, RZ, UR37 ;  /* 0x00000025ff057e24 */ /* 0x000fce000f8e00ff */
[----:B------:R-:W-:Y:S01]  /*11fd0*/  @P0 IMAD.HI.U32 R0, R9, UR4, RZ ;  /* 0x0000000409000c27 */ /* 0x000fe2000f8e00ff */
[----:B------:R-:W-:Y:S01]  /*11fe0*/  PLOP3.LUT P0, PT, PT, PT, UP0, 0x80, 0x0 ;  /* 0x000000000000781c */ /* 0x000fe20003f0f008 */
[----:B------:R-:W-:-:S12]  /*11ff0*/  @UP0 ULDC UR4, c[0x0][0x450] ;  /* 0x0001140000040ab9 */ /* 0x000fd80000000800 */
[----:B------:R-:W-:Y:S01]  /*12000*/  @P0 SHF.R.U32.HI R7, RZ, UR4, R0 ;  /* 0x00000004ff070c19 */ /* 0x000fe20008011600 */
[----:B------:R-:W-:Y:S01]  /*12010*/  ULDC.64 UR4, c[0x0][0x2e0] ;  /* 0x0000b80000047ab9 */ /* 0x000fe20000000a00 */
[----:B------:R-:W0:Y:S01]  /*12020*/  LDC R0, c[0x0][0x448] ;  /* 0x00011200ff007b82 */ /* 0x000e220000000800 */
[----:B------:R-:W-:Y:S01]  /*12030*/  IMAD R11, R18, UR4, RZ ;  /* 0x00000004120b7c24 */ /* 0x000fe2000f8e02ff */
[----:B------:R-:W-:Y:S01]  /*12040*/  SHF.R.S32.HI R4, RZ, 0x1f, R7 ;  /* 0x0000001fff047819 */ /* 0x000fe20000011407 */
[----:B------:R-:W-:-:S04]  /*12050*/  IMAD.WIDE.U32 R2, R26, UR4, R2 ;  /* 0x000000041a027c25 */ /* 0x000fc8000f8e0002 */
[----:B------:R-:W-:Y:S01]  /*12060*/  IMAD R11, R26, UR5, R11 ;  /* 0x000000051a0b7c24 */ /* 0x000fe2000f8e020b */
[----:B------:R-:W-:Y:S02]  /*12070*/  ULDC.64 UR4, c[0x0][0x2d0] ;  /* 0x0000b40000047ab9 */ /* 0x000fe40000000a00 */
[----:B------:R-:W-:Y:S02]  /*12080*/  IMAD R4, R4, UR4, RZ ;  /* 0x0000000404047c24 */ /* 0x000fe4000f8e02ff */
[----:B------:R-:W-:Y:S02]  /*12090*/  IMAD.IADD R3, R3, 0x1, R11 ;  /* 0x0000000103037824 */ /* 0x000fe400078e020b */
[C---:B------:R-:W-:Y:S02]  /*120a0*/  IMAD R5, R7.reuse, UR5, R4 ;  /* 0x0000000507057c24 */ /* 0x040fe4000f8e0204 */
[----:B------:R-:W-:Y:S02]  /*120b0*/  IMAD.MOV R4, RZ, RZ, -R7 ;  /* 0x000000ffff047224 */ /* 0x000fe400078e0a07 */
[----:B------:R-:W-:Y:S01]  /*120c0*/  IMAD.WIDE.U32 R2, R7, UR4, R2 ;  /* 0x0000000407027c25 */ /* 0x000fe2000f8e0002 */
[----:B------:R-:W-:-:S03]  /*120d0*/  ULDC.64 UR4, c[0x0][0x2c8] ;  /* 0x0000b20000047ab9 */ /* 0x000fc60000000a00 */
[----:B------:R-:W-:Y:S02]  /*120e0*/  IMAD.IADD R3, R3, 0x1, R5 ;  /* 0x0000000103037824 */ /* 0x000fe400078e0205 */
[----:B0-----:R-:W-:-:S04]  /*120f0*/  IMAD R9, R0, R4, R9 ;  /* 0x0000000400097224 */ /* 0x001fc800078e0209 */
[----:B------:R-:W-:Y:S01]  /*12100*/  IMAD.WIDE.U32 R2, R9, UR4, R2 ;  /* 0x0000000409027c25 */ /* 0x000fe2000f8e0002 */
[----:B------:R-:W-:-:S05]  /*12110*/  SHF.R.S32.HI R4, RZ, 0x1f, R9 ;  /* 0x0000001fff047819 */ /* 0x000fca0000011409 */
        /* <DEDUP_REMOVED lines=11> */
[----:B------:R-:W0:Y:S01]  /*121d0*/  SHFL.IDX PT, R14, R4, RZ, 0x1c1f ;  /* 0x001c1fff040e7589 */ /* 0x000e2200000e0000 */
[----:B------:R-:W-:Y:S02]  /*121e0*/  ULDC UR4, c[0x0][0x288] ;  /* 0x0000a20000047ab9 */ /* 0x000fe40000000800 */
[----:B------:R-:W-:Y:S01]  /*121f0*/  IMAD R7, R0, UR4, RZ ;  /* 0x0000000400077c24 */ /* 0x000fe2000f8e02ff */
[----:B------:R-:W1:Y:S01]  /*12200*/  SHFL.IDX PT, R2, R5, RZ, 0x1c1f ;  /* 0x001c1fff05027589 */ /* 0x000e6200000e0000 */
[----:B------:R-:W-:-:S03]  /*12210*/  VIADD R0, R23, UR41 ;  /* 0x0000002917007c36 */ /* 0x000fc60008000000 */
[----:B------:R-:W-:Y:S01]  /*12220*/  SHFL.IDX PT, R6, R5, 0x1, 0x1c1f ;  /* 0x003c1f0005067f89 */ /* 0x000fe200000e0000 */
[C---:B------:R-:W-:Y:S01]  /*12230*/  VIADD R8, R0.reuse, 0x20 ;  /* 0x0000002000087836 */ /* 0x040fe20000000000 */
[----:B------:R-:W-:-:S13]  /*12240*/  ISETP.GE.AND P0, PT, R0, R7, PT ;  /* 0x000000070000720c */ /* 0x000fda0003f06270 */
[----:B------:R-:W-:Y:S01]  /*12250*/  @!P0 VIADD R19, R37, UR48 ;  /* 0x0000003025138c36 */ /* 0x000fe20008000000 */
[----:B0-----:R-:W-:-:S05]  /*12260*/  @!P0 IADD3 R14, P4, R29, R14, RZ ;  /* 0x0000000e1d0e8210 */ /* 0x001fca0007f9e0ff */
[----:B-1----:R-:W-:Y:S02]  /*12270*/  @!P0 IMAD.X R3, RZ, RZ, R2, P4 ;  /* 0x000000ffff038224 */ /* 0x002fe400020e0602 */
[----:B------:R-:W-:Y:S02]  /*12280*/  @!P0 IMAD.MOV.U32 R2, RZ, RZ, R14 ;  /* 0x000000ffff028224 */ /* 0x000fe400078e000e */
[----:B------:R-:W0:Y:S04]  /*12290*/  SHFL.IDX PT, R14, R4, 0x1, 0x1c1f ;  /* 0x003c1f00040e7f89 */ /* 0x000e2800000e0000 */
[----:B------:R-:W-:Y:S04]  /*122a0*/  @!P0 LDGSTS.E.BYPASS.LTC128B.128 [R19+0x10400], desc[UR42][R2.64], !P3 ;  /* 0x1040000002138fae */ /* 0x000fe8000d901d6a */
[----:B------:R-:W-:Y:S04]  /*122b0*/  @!P0 LDGSTS.E.BYPASS.LTC128B.128 [R19+0x12400], desc[UR42][R2.64+0x40], !P2 ;  /* 0x1240004002138fae */ /* 0x000fe8000d101d6a */
[----:B------:R1:W-:Y:S01]  /*122c0*/  @!P0 LDGSTS.E.BYPASS.LTC128B.128 [R19+0x14400], desc[UR42][R2.64+0x80], !P1 ;  /* 0x1440008002138fae */ /* 0x0003e2000c901d6a */
[----:B------:R-:W-:Y:S01]  /*122d0*/  ISETP.GE.AND P0, PT, R8, R7, PT ;  /* 0x000000070800720c */ /* 0x000fe20003f06270 */
[----:B------:R-:W-:-:S12]  /*122e0*/  VIADD R8, R0, 0x40 ;  /* 0x0000004000087836 */ /* 0x000fd80000000000 */
[----:B0-----:R-:W-:Y:S01]  /*122f0*/  @!P0 IADD3 R14, P4, R29, R14, RZ ;  /* 0x0000000e1d0e8210 */ /* 0x001fe20007f9e0ff */
[----:B------:R-:W-:-:S04]  /*12300*/  @!P0 VIADD R21, R37, UR48 ;  /* 0x0000003025158c36 */ /* 0x000fc80008000000 */
[----:B------:R-:W-:Y:S02]  /*12310*/  @!P0 IMAD.X R9, RZ, RZ, R6, P4 ;  /* 0x000000ffff098224 */ /* 0x000fe400020e0606 */
[----:B-1----:R-:W-:Y:S01]  /*12320*/  @!P0 IMAD.MOV.U32 R2, RZ, RZ, R14 ;  /* 0x000000ffff028224 */ /* 0x002fe200078e000e */
[----:B------:R-:W-:Y:S01]  /*12330*/  SHFL.IDX PT, R6, R5, 0x2, 0x1c1f ;  /* 0x005c1f0005067f89 */ /* 0x000fe200000e0000 */
[----:B------:R-:W-:-:S03]  /*12340*/  @!P0 IMAD.MOV.U32 R3, RZ, RZ, R9 ;  /* 0x000000ffff038224 */ /* 0x000fc600078e0009 */
[----:B------:R-:W0:Y:S04]  /*12350*/  SHFL.IDX PT, R14, R4, 0x2, 0x1c1f ;  /* 0x005c1f00040e7f89 */ /* 0x000e2800000e0000 */
[----:B------:R-:W-:Y:S04]  /*12360*/  @!P0 LDGSTS.E.BYPASS.LTC128B.128 [R21+0x10c00], desc[UR42][R2.64], !P3 ;  /* 0x10c0000002158fae */ /* 0x000fe8000d901d6a */
[----:B------:R-:W-:Y:S04]  /*12370*/  @!P0 LDGSTS.E.BYPASS.LTC128B.128 [R21+0x12c00], desc[UR42][R2.64+0x40], !P2 ;  /* 0x12c0004002158fae */ /* 0x000fe8000d101d6a */
[----:B------:R1:W-:Y:S01]  /*12380*/  @!P0 LDGSTS.E.BYPASS.LTC128B.128 [R21+0x14c00], desc[UR42][R2.64+0x80], !P1 ;  /* 0x14c0008002158fae */ /* 0x0003e2000c901d6a */
[----:B------:R-:W-:-:S03]  /*12390*/  ISETP.GE.AND P0, PT, R8, R7, PT ;  /* 0x000000070800720c */ /* 0x000fc60003f06270 */
[----:B------:R-:W2:Y:S10]  /*123a0*/  SHFL.IDX PT, R5, R5, 0x3, 0x1c1f ;  /* 0x007c1f0005057f89 */ /* 0x000eb400000e0000 */
[----:B0-----:R-:W-:Y:S01]  /*123b0*/  @!P0 IADD3 R14, P4, R29, R14, RZ ;  /* 0x0000000e1d0e8210 */ /* 0x001fe20007f9e0ff */
[----:B------:R-:W-:-:S04]  /*123c0*/  @!P0 VIADD R19, R37, UR48 ;  /* 0x0000003025138c36 */ /* 0x000fc80008000000 */
[----:B------:R-:W-:Y:S02]  /*123d0*/  @!P0 IMAD.X R9, RZ, RZ, R6, P4 ;  /* 0x000000ffff098224 */ /* 0x000fe400020e0606 */
[----:B-1----:R-:W-:Y:S02]  /*123e0*/  @!P0 IMAD.MOV.U32 R2, RZ, RZ, R14 ;  /* 0x000000ffff028224 */ /* 0x002fe400078e000e */
[----:B------:R-:W-:Y:S01]  /*123f0*/  @!P0 IMAD.MOV.U32 R3, RZ, RZ, R9 ;  /* 0x000000ffff038224 */ /* 0x000fe200078e0009 */
[----:B------:R0:W1:Y:S04]  /*12400*/  SHFL.IDX PT, R14, R4, 0x3, 0x1c1f ;  /* 0x007c1f00040e7f89 */ /* 0x00006800000e0000 */
[----:B------:R0:W-:Y:S04]  /*12410*/  @!P0 LDGSTS.E.BYPASS.LTC128B.128 [R19+0x11400], desc[UR42][R2.64], !P3 ;  /* 0x1140000002138fae */ /* 0x0001e8000d901d6a */
[----:B------:R0:W-:Y:S04]  /*12420*/  @!P0 LDGSTS.E.BYPASS.LTC128B.128 [R19+0x13400], desc[UR42][R2.64+0x40], !P2 ;  /* 0x1340004002138fae */ /* 0x0001e8000d101d6a */
[----:B--2---:R0:W-:Y:S02]  /*12430*/  @!P0 LDGSTS.E.BYPASS.LTC128B.128 [R19+0x15400], desc[UR42][R2.64+0x80], !P1 ;  /* 0x1540008002138fae */ /* 0x0041e4000c901d6a */
.L_x_1235:
[----:B------:R-:W-:Y:S01]  /*12440*/  VIADD R0, R0, 0x60 ;  /* 0x0000006000007836 */ /* 0x000fe20000000000 */
[----:B------:R-:W-:Y:S04]  /*12450*/  BSSY B0, `(.L_x_1163) ;  /* 0x000000c000007945 */ /* 0x000fe80003800000 */
[----:B------:R-:W-:-:S13]  /*12460*/  ISETP.GE.AND P0, PT, R0, R7, PT ;  /* 0x000000070000720c */ /* 0x000fda0003f06270 */
[----:B------:R-:W-:Y:S05]  /*12470*/  @P0 BRA `(.L_x_1164) ;  /* 0x0000000000240947 */ /* 0x000fea0003800000 */
[----:B01----:R-:W-:-:S05]  /*12480*/  IADD3 R2, P0, R29, R14, RZ ;  /* 0x0000000e1d027210 */ /* 0x003fca0007f1e0ff */
[----:B------:R-:W-:Y:S02]  /*12490*/  IMAD.X R3, RZ, RZ, R5, P0 ;  /* 0x000000ffff037224 */ /* 0x000fe400000e0605 */
[----:B------:R-:W-:-:S05]  /*124a0*/  VIADD R5, R37, UR48 ;  /* 0x0000003025057c36 */ /* 0x000fca0008000000 */
[----:B------:R-:W-:Y:S01]  /*124b0*/  @!PT LDS RZ, [RZ] ;  /* 0x00000000fffff984 */ /* 0x000fe20000000800 */
[----:B------:R-:W-:Y:S01]  /*124c0*/  @!PT LDS RZ, [RZ] ;  /* 0x00000000fffff984 */ /* 0x000fe20000000800 */
[----:B------:R-:W-:Y:S01]  /*124d0*/  @!PT LDS RZ, [RZ] ;  /* 0x00000000fffff984 */ /* 0x000fe20000000800 */
[----:B------:R2:W-:Y:S04]  /*124e0*/  LDGSTS.E.BYPASS.LTC128B.128 [R5+0x11c00], desc[UR42][R2.64], !P3 ;  /* 0x11c0000002057fae */ /* 0x0005e8000d901d6a */
[----:B------:R2:W-:Y:S04]  /*124f0*/  LDGSTS.E.BYPASS.LTC128B.128 [R5+0x13c00], desc[UR42][R2.64+0x40], !P2 ;  /* 0x13c0004002057fae */ /* 0x0005e8000d101d6a */
[----:B------:R2:W-:Y:S02]  /*12500*/  LDGSTS.E.BYPASS.LTC128B.128 [R5+0x15c00], desc[UR42][R2.64+0x80], !P1 ;  /* 0x15c0008002057fae */ /* 0x0005e4000c901d6a */
.L_x_1164:
[----:B------:R-:W-:Y:S05]  /*12510*/  BSYNC B0 ;  /* 0x0000000000007941 */ /* 0x000fea0003800000 */
.L_x_1163:
[----:B------:R-:W-:Y:S01]  /*12520*/  NOP ;  /* 0x0000000000007918 */ /* 0x000fe20000000000 */
[----:B------:R-:W-:Y:S01]  /*12530*/  SYNCS.ARRIVE.TRANS64.RED.A0T1 RZ, [UR48+0x22800], RZ ;  /* 0x022800ffffff79a7 */ /* 0x000fe20008200430 */
[----:B------:R-:W-:Y:S01]  /*12540*/  IMAD.MOV.U32 R0, RZ, RZ, 0x1 ;  /* 0x00000001ff007424 */ /* 0x000fe200078e00ff */
[----:B------:R-:W-:Y:S01]  /*12550*/  ARRIVES.LDGSTSBAR.64.TRANSCNT [UR48+0x22800] ;  /* 0x02280000ff0079b0 */ /* 0x000fe20008000ab0 */
[----:B------:R-:W-:Y:S02]  /*12560*/  VIADD R16, R16, 0xfffffffe ;  /* 0xfffffffe10107836 */ /* 0x000fe40000000000 */
[----:B------:R-:W-:Y:S01]  /*12570*/  IMAD.MOV.U32 R29, RZ, RZ, 0x1 ;  /* 0x00000001ff1d7424 */ /* 0x000fe200078e00ff */
[----:B------:R-:W-:Y:S01]  /*12580*/  SHF.L.U32 R0, R0, 0x1f, RZ ;  /* 0x0000001f00007819 */ /* 0x000fe200000006ff */
[----:B------:R-:W-:Y:S01]  /*12590*/  NOP ;  /* 0x0000000000007918 */ /* 0x000fe20000000000 */
[----:B------:R-:W-:Y:S02]  /*125a0*/  SYNCS.ARRIVE.TRANS64.A1T0 RZ, [UR48+0x22800], RZ ;  /* 0x022800ffffff79a7 */ /* 0x000fe40008100030 */
[----:B------:R-:W3:Y:S02]  /*125b0*/  SYNCS.PHASECHK.TRANS64.TRYWAIT P0, [UR48+0x22820], R0 ;  /* 0x02282000ff0075a7 */ /* 0x000ee40008000170 */
[----:B---3--:R-:W-:Y:S05]  /*125c0*/  @!P0 BRA `(.L_x_1165) ;  /* 0x0000003000588947 */ /* 0x008fea0003800000 */
.L_x_1236:
[----:B------:R-:W-:-:S13]  /*125d0*/  ISETP.GE.AND P0, PT, R16, UR51, PT ;  /* 0x0000003310007c0c */ /* 0x000fda000bf06270 */
[----:B------:R-:W-:Y:S05]  /*125e0*/  @!P0 BRA `(.L_x_1166) ;  /* 0x0000001000ac8947 */ /* 0x000fea0003800000 */
[----:B------:R-:W-:Y:S01]  /*125f0*/  UIADD3 UR4, UR47, 0x1, URZ ;  /* 0x000000012f047890 */ /* 0x000fe2000fffe03f */
[----:B0-2---:R-:W-:Y:S01]  /*12600*/  LOP3.LUT R3, RZ, UR45, RZ, 0x33, !PT ;  /* 0x0000002dff037c12 */ /* 0x005fe2000f8e33ff */
[----:B------:R-:W-:Y:S01]  /*12610*/  IMAD.MOV.U32 R10, RZ, RZ, 0x1 ;  /* 0x00000001ff0a7424 */ /* 0x000fe200078e00ff */
[----:B------:R-:W-:Y:S01]  /*12620*/  IADD3 R17, R24, R17, R23 ;  /* 0x0000001118117210 */ /* 0x000fe20007ffe017 */
[----:B------:R-:W-:Y:S01]  /*12630*/  UIMAD UR4, UR4, UR38, URZ ;  /* 0x00000026040472a4 */ /* 0x000fe2000f8e023f */
[----:B------:R-:W-:Y:S01]  /*12640*/  LOP3.LUT R5, RZ, UR44, RZ, 0x33, !PT ;  /* 0x0000002cff057c12 */ /* 0x000fe2000f8e33ff */
[----:B------:R-:W-:Y:S02]  /*12650*/  IMAD.MOV.U32 R9, RZ, RZ, RZ ;  /* 0x000000ffff097224 */ /* 0x000fe400078e00ff */
[----:B------:R-:W-:Y:S02]  /*12660*/  VIADD R17, R17, 0xfffffe80 ;  /* 0xfffffe8011117836 */ /* 0x000fe40000000000 */
[----:B------:R-:W-:-:S04]  /*12670*/  LOP3.LUT R0, RZ, UR4, RZ, 0x33, !PT ;  /* 0x00000004ff007c12 */ /* 0x000fc8000f8e33ff */
[----:B------:R-:W-:-:S04]  /*12680*/  VIADDMNMX R0, R0, -UR46, R3, !PT ;  /* 0x8000002e00007c46 */ /* 0x000fc8000f800103 */
[----:B------:R-:W-:-:S04]  /*12690*/  VIMNMX R0, R0, R5, !PT ;  /* 0x0000000500007248 */ /* 0x000fc80007fe0100 */
[C---:B------:R-:W-:Y:S01]  /*126a0*/  IADD3 R30, -R0.reuse, -0x2, RZ ;  /* 0xfffffffe001e7810 */ /* 0x040fe20007ffe1ff */
[----:B------:R-:W-:-:S07]  /*126b0*/  IMAD R28, R0, -0x80, R17 ;  /* 0xffffff80001c7824 */ /* 0x000fce00078e0211 */
.L_x_1181:
[----:B0-2---:R-:W2:Y:S01]  /*126c0*/  LDL R4, [R1+0x4] ;  /* 0x0000040001047983 */ /* 0x005ea20000100800 */
[----:B------:R-:W0:Y:S01]  /*126d0*/  LDC R0, c[0x0][0x430] ;  /* 0x00010c00ff007b82 */ /* 0x000e220000000800 */
[----:B------:R-:W-:Y:S01]  /*126e0*/  IMAD.MOV.U32 R7, RZ, RZ, R28 ;  /* 0x000000ffff077224 */ /* 0x000fe200078e001c */
[----:B------:R-:W-:Y:S01]  /*126f0*/  ULDC.64 UR4, c[0x0][0x428] ;  /* 0x00010a0000047ab9 */ /* 0x000fe20000000a00 */
[----:B0-----:R-:W-:-:S13]  /*12700*/  ISETP.NE.AND P0, PT, R0, 0x1, PT ;  /* 0x000000010000780c */ /* 0x001fda0003f05270 */
[----:B------:R-:W0:Y:S08]  /*12710*/  @P0 LDC R3, c[0x0][0x434] ;  /* 0x00010d00ff030b82 */ /* 0x000e300000000800 */
[----:B------:R-:W3:Y:S01]  /*12720*/  @P0 LDC R5, c[0x0][0x438] ;  /* 0x00010e00ff050b82 */ /* 0x000ee20000000800 */
[----:B0-----:R-:W-:-:S05]  /*12730*/  @P0 IMAD.HI.U32 R0, R28, R3, RZ ;  /* 0x000000031c000227 */ /* 0x001fca00078e00ff */
[----:B---3--:R-:W-:-:S04]  /*12740*/  @P0 SHF.R.U32.HI R7, RZ, R5, R0 ;  /* 0x00000005ff070219 */ /* 0x008fc80000011600 */
[--C-:B------:R-:W-:Y:S01]  /*12750*/  SHF.R.S32.HI R3, RZ, 0x1f, R7.reuse ;  /* 0x0000001fff037819 */ /* 0x100fe20000011407 */
[----:B------:R-:W-:-:S04]  /*12760*/  IMAD.MOV.U32 R2, RZ, RZ, R7 ;  /* 0x000000ffff027224 */ /* 0x000fc800078e0007 */
[----:B------:R-:W-:-:S04]  /*12770*/  IMAD.WIDE.U32 R2, R32, UR4, R2 ;  /* 0x0000000420027c25 */ /* 0x000fc8000f8e0002 */
[----:B--2---:R-:W-:-:S04]  /*12780*/  IMAD R5, R4, UR4, RZ ;  /* 0x0000000404057c24 */ /* 0x004fc8000f8e02ff */
[----:B------:R-:W-:Y:S01]  /*12790*/  IMAD R5, R32, UR5, R5 ;  /* 0x0000000520057c24 */ /* 0x000fe2000f8e0205 */
[----:B------:R-:W-:Y:S02]  /*127a0*/  ULDC.64 UR4, c[0x0][0x418] ;  /* 0x0001060000047ab9 */ /* 0x000fe40000000a00 */
[----:B------:R-:W-:Y:S01]  /*127b0*/  LEA R4, P0, R2, UR4, 0x2 ;  /* 0x0000000402047c11 */ /* 0x000fe2000f8010ff */
[----:B------:R-:W-:-:S05]  /*127c0*/  IMAD.IADD R3, R5, 0x1, R3 ;  /* 0x0000000105037824 */ /* 0x000fca00078e0203 */
[----:B------:R-:W-:-:S05]  /*127d0*/  LEA.HI.X R5, R2, UR5, R3, 0x2, P0 ;  /* 0x0000000502057c11 */ /* 0x000fca00080f1403 */
[----:B------:R-:W2:Y:S01]  /*127e0*/  LDG.E R6, desc[UR42][R4.64] ;  /* 0x0000002a04067981 */ /* 0x000ea2000c1e1900 */
[----:B------:R-:W-:-:S06]  /*127f0*/  ULOP3.LUT UR6, UR40, 0x2, URZ, 0xfc, !UPT ;  /* 0x0000000228067892 */ /* 0x000fcc000f8efc3f */
[----:B------:R-:W-:Y:S02]  /*12800*/  IMAD.U32 R8, RZ, RZ, UR6 ;  /* 0x00000006ff087e24 */ /* 0x000fe4000f8e00ff */
[----:B------:R-:W-:-:S03]  /*12810*/  VIADD R0, R9, 0x1 ;  /* 0x0000000109007836 */ /* 0x000fc60000000000 */
[----:B------:R-:W-:Y:S02]  /*12820*/  ISETP.NE.AND P1, PT, R8, 0x3, PT ;  /* 0x000000030800780c */ /* 0x000fe40003f25270 */
[----:B------:R-:W-:Y:S01]  /*12830*/  ISETP.NE.AND P0, PT, R0, 0x2, PT ;  /* 0x000000020000780c */ /* 0x000fe20003f05270 */
[----:B------:R-:W-:-:S03]  /*12840*/  VIADD R30, R30, 0xffffffff ;  /* 0xffffffff1e1e7836 */ /* 0x000fc60000000000 */
[----:B------:R-:W-:Y:S02]  /*12850*/  SEL R29, RZ, 0x1, P0 ;  /* 0x00000001ff1d7807 */ /* 0x000fe40000000000 */
[----:B------:R-:W-:Y:S02]  /*12860*/  SEL R0, R0, RZ, P0 ;  /* 0x000000ff00007207 */ /* 0x000fe40000000000 */
[----:B------:R-:W-:Y:S02]  /*12870*/  LOP3.LUT R29, R10, R29, RZ, 0x3c, !PT ;  /* 0x0000001d0a1d7212 */ /* 0x000fe400078e3cff */
[----:B------:R-:W-:Y:S02]  /*12880*/  ISETP.GT.AND P2, PT, R30, UR51, PT ;  /* 0x000000331e007c0c */ /* 0x000fe4000bf44270 */
[----:B--2---:R-:W-:Y:S01]  /*12890*/  SHF.R.S32.HI R17, RZ, 0x1f, R6 ;  /* 0x0000001fff117819 */ /* 0x004fe20000011406 */
[----:B------:R-:W-:Y:S10]  /*128a0*/  @!P1 BRA `(.L_x_1167) ;  /* 0x0000000000049947 */ /* 0x000ff40003800000 */
[----:B------:R-:W-:Y:S01]  /*128b0*/  BPT.TRAP 0x1 ;  /* 0x000000040000795c */ /* 0x000fe20000300000 */
.L_x_1167:
[----:B------:R-:W-:Y:S02]  /*128c0*/  LEA R8, R0, UR48, 0x3 ;  /* 0x0000003000087c11 */ /* 0x000fe4000f8e18ff */
[----:B------:R-:W-:-:S04]  /*128d0*/  SHF.L.U32 R18, R29, 0x1f, RZ ;  /* 0x0000001f1d127819 */ /* 0x000fc800000006ff */
[----:B------:R-:W0:Y:S02]  /*128e0*/  SYNCS.PHASECHK.TRANS64.TRYWAIT P0, [R8+URZ+0x22880], R18 ;  /* 0x02288012080075a7 */ /* 0x000e24000800017f */
[----:B0-----:R-:W-:Y:S05]  /*128f0*/  @!P0 BRA `(.L_x_1168) ;  /* 0x0000002c00a48947 */ /* 0x001fea0003800000 */
.L_x_1237:
[----:B------:R-:W2:Y:S01]  /*12900*/  LDL R2, [R1] ;  /* 0x0000000001027983 */ /* 0x000ea20000100800 */
[----:B------:R-:W-:Y:S01]  /*12910*/  ULDC UR4, c[0x0][0x430] ;  /* 0x00010c0000047ab9 */ /* 0x000fe20000000800 */
[----:B------:R-:W-:Y:S01]  /*12920*/  R2UR UR6, R31 ;  /* 0x000000001f0672ca */ /* 0x000fe200000e0000 */
[----:B------:R-:W-:Y:S01]  /*12930*/  UIADD3 UR4, -UR4, URZ, URZ ;  /* 0x0000003f04047290 */ /* 0x000fe2000fffe13f */
[----:B------:R-:W3:Y:S05]  /*12940*/  S2R R23, SR_TID.X ;  /* 0x0000000000177919 */ /* 0x000eea0000002100 */
[----:B------:R-:W-:Y:S01]  /*12950*/  IMAD R7, R7, UR4, R28 ;  /* 0x0000000407077c24 */ /* 0x000fe2000f8e021c */
[----:B------:R-:W-:-:S04]  /*12960*/  ULDC.64 UR4, c[0x0][0x328] ;  /* 0x0000ca0000047ab9 */ /* 0x000fc80000000a00 */
[----:B------:R-:W-:Y:S01]  /*12970*/  SHF.R.S32.HI R16, RZ, 0x1f, R7 ;  /* 0x0000001fff107819 */ /* 0x000fe20000011407 */
[----:B---3--:R-:W-:-:S05]  /*12980*/  IMAD.SHL.U32 R23, R23, 0x10, RZ ;  /* 0x0000001017177824 */ /* 0x008fca00078e00ff */
[----:B------:R-:W-:Y:S02]  /*12990*/  LOP3.LUT R23, R23, 0x30, RZ, 0xc0, !PT ;  /* 0x0000003017177812 */ /* 0x000fe400078ec0ff */
[C---:B--2---:R-:W-:Y:S02]  /*129a0*/  LOP3.LUT P3, RZ, R2.reuse, 0x2, RZ, 0xc0, !PT ;  /* 0x0000000202ff7812 */ /* 0x044fe4000786c0ff */
[----:B------:R-:W-:Y:S01]  /*129b0*/  LOP3.LUT P1, RZ, R2, 0x1, RZ, 0xc0, !PT ;  /* 0x0000000102ff7812 */ /* 0x000fe2000782c0ff */
[----:B------:R-:W-:-:S04]  /*129c0*/  IMAD R2, R16, UR4, RZ ;  /* 0x0000000410027c24 */ /* 0x000fc8000f8e02ff */
[C---:B------:R-:W-:Y:S02]  /*129d0*/  IMAD R5, R7.reuse, UR5, R2 ;  /* 0x0000000507057c24 */ /* 0x040fe4000f8e0202 */
[----:B------:R-:W-:Y:S01]  /*129e0*/  IMAD.WIDE.U32 R2, R7, UR4, RZ ;  /* 0x0000000407027c25 */ /* 0x000fe2000f8e00ff */
        /* <DEDUP_REMOVED lines=13> */
[----:B------:R-:W-:-:S04]  /*12ac0*/  IADD3 R19, P0, R2, UR6, RZ ;  /* 0x0000000602137c10 */ /* 0x000fc8000ff1e0ff */
[----:B------:R-:W-:Y:S01]  /*12ad0*/  IADD3.X R22, R5, UR4, R3, P0, !PT ;  /* 0x0000000405167c10 */ /* 0x000fe200087fe403 */
[----:B------:R-:W-:-:S03]  /*12ae0*/  UMOV UR4, 0xffffffff ;  /* 0xffffffff00047882 */ /* 0x000fc60000000000 */
[----:B------:R-:W-:Y:S05]  /*12af0*/  BRA.DIV UR4, `(.L_x_1169) ;  /* 0x0000002e04387947 */ /* 0x000fea000b800000 */
[----:B-1----:R-:W1:Y:S01]  /*12b00*/  SHFL.IDX PT, R14, R19, RZ, 0x1c1f ;  /* 0x001c1fff130e7589 */ /* 0x002e6200000e0000 */
[----:B------:R-:W-:-:S03]  /*12b10*/  IMAD R20, R0, 0x4000, R36 ;  /* 0x0000400000147824 */ /* 0x000fc600078e0224 */
[----:B------:R-:W2:Y:S01]  /*12b20*/  SHFL.IDX PT, R3, R22, RZ, 0x1c1f ;  /* 0x001c1fff16037589 */ /* 0x000ea200000e0000 */
[----:B------:R-:W-:-:S03]  /*12b30*/  IMAD.IADD R21, R34, 0x1, R20 ;  /* 0x0000000122157824 */ /* 0x000fc600078e0214 */
[----:B------:R-:W-:Y:S01]  /*12b40*/  SHFL.IDX PT, R5, R22, 0x1, 0x1c1f ;  /* 0x003c1f0016057f89 */ /* 0x000fe200000e0000 */
[----:B-1----:R-:W-:-:S03]  /*12b50*/  IADD3 R2, P0, R23, R14, RZ ;  /* 0x0000000e17027210 */ /* 0x002fc60007f1e0ff */
[----:B------:R-:W1:Y:S02]  /*12b60*/  SHFL.IDX PT, R14, R19, 0x1, 0x1c1f ;  /* 0x003c1f00130e7f89 */ /* 0x000e6400000e0000 */
[----:B--2---:R-:W-:-:S05]  /*12b70*/  IMAD.X R3, RZ, RZ, R3, P0 ;  /* 0x000000ffff037224 */ /* 0x004fca00000e0603 */
[----:B------:R-:W-:Y:S04]  /*12b80*/  LDGSTS.E.BYPASS.LTC128B.128 [R20], desc[UR42][R2.64], !P3 ;  /* 0x0000000002147fae */ /* 0x000fe8000d901d6a */
[----:B------:R2:W-:Y:S01]  /*12b90*/  LDGSTS.E.BYPASS.LTC128B.128 [R21], desc[UR42][R2.64+0x40], !P1 ;  /* 0x0000004002157fae */ /* 0x0005e2000c901d6a */
[----:B-1----:R-:W-:-:S03]  /*12ba0*/  IADD3 R4, P0, R23, R14, RZ ;  /* 0x0000000e17047210 */ /* 0x002fc60007f1e0ff */
[----:B--2---:R-:W-:Y:S04]  /*12bb0*/  SHFL.IDX PT, R3, R22, 0x2, 0x1c1f ;  /* 0x005c1f0016037f89 */ /* 0x004fe800000e0000 */
[----:B------:R-:W1:Y:S01]  /*12bc0*/  SHFL.IDX PT, R14, R19, 0x2, 0x1c1f ;  /* 0x005c1f00130e7f89 */ /* 0x000e6200000e0000 */
[----:B------:R-:W-:-:S03]  /*12bd0*/  IMAD.X R5, RZ, RZ, R5, P0 ;  /* 0x000000ffff057224 */ /* 0x000fc600000e0605 */
[----:B------:R-:W2:Y:S04]  /*12be0*/  SHFL.IDX PT, R22, R22, 0x3, 0x1c1f ;  /* 0x007c1f0016167f89 */ /* 0x000ea800000e0000 */
[----:B------:R3:W-:Y:S04]  /*12bf0*/  LDGSTS.E.BYPASS.LTC128B.128 [R20+0x1000], desc[UR42][R4.64], !P3 ;  /* 0x0100000004147fae */ /* 0x0007e8000d901d6a */
[----:B------:R3:W-:Y:S01]  /*12c00*/  LDGSTS.E.BYPASS.LTC128B.128 [R21+0x1000], desc[UR42][R4.64+0x40], !P1 ;  /* 0x0100004004157fae */ /* 0x0007e2000c901d6a */
[----:B-1----:R-:W-:-:S03]  /*12c10*/  IADD3 R2, P0, R23, R14, RZ ;  /* 0x0000000e17027210 */ /* 0x002fc60007f1e0ff */
[----:B------:R3:W1:Y:S02]  /*12c20*/  SHFL.IDX PT, R14, R19, 0x3, 0x1c1f ;  /* 0x007c1f00130e7f89 */ /* 0x00066400000e0000 */
[----:B------:R-:W-:-:S05]  /*12c30*/  IMAD.X R3, RZ, RZ, R3, P0 ;  /* 0x000000ffff037224 */ /* 0x000fca00000e0603 */
[----:B------:R3:W-:Y:S04]  /*12c40*/  LDGSTS.E.BYPASS.LTC128B.128 [R20+0x2000], desc[UR42][R2.64], !P3 ;  /* 0x0200000002147fae */ /* 0x0007e8000d901d6a */
[----:B--2---:R3:W-:Y:S02]  /*12c50*/  LDGSTS.E.BYPASS.LTC128B.128 [R21+0x2000], desc[UR42][R2.64+0x40], !P1 ;  /* 0x0200004002157fae */ /* 0x0047e4000c901d6a */
.L_x_1247:
[----:B-1-3--:R-:W-:Y:S02]  /*12c60*/  IADD3 R2, P0, R23, R14, RZ ;  /* 0x0000000e17027210 */ /* 0x00afe40007f1e0ff */
[----:B------:R-:W-:-:S03]  /*12c70*/  R2UR UR4, R8 ;  /* 0x00000000080472ca */ /* 0x000fc600000e0000 */
[----:B------:R-:W-:-:S05]  /*12c80*/  IMAD.X R3, RZ, RZ, R22, P0 ;  /* 0x000000ffff037224 */ /* 0x000fca00000e0616 */
        /* <DEDUP_REMOVED lines=14> */
.L_x_1170:
[----:B------:R1:W-:Y:S01]  /*12d70*/  SYNCS.ARRIVE.TRANS64.A1T0 RZ, [R8+URZ+0x22870], RZ ;  /* 0x022870ff08ff79a7 */ /* 0x0003e2000810003f */
[----:B------:R-:W-:Y:S05]  /*12d80*/  @!P1 BRA `(.L_x_1171) ;  /* 0x0000000000049947 */ /* 0x000fea0003800000 */
[----:B------:R-:W-:Y:S01]  /*12d90*/  BPT.TRAP 0x1 ;  /* 0x000000040000795c */ /* 0x000fe20000300000 */
.L_x_1171:
[----:B------:R-:W2:Y:S02]  /*12da0*/  SYNCS.PHASECHK.TRANS64.TRYWAIT P0, [R8+URZ+0x22840], R18 ;  /* 0x02284012080075a7 */ /* 0x000ea4000800017f */
[----:B--2---:R-:W-:Y:S05]  /*12db0*/  @!P0 BRA `(.L_x_1172) ;  /* 0x0000002c00a48947 */ /* 0x004fea0003800000 */
.L_x_1248:
[----:B------:R-:W3:Y:S01]  /*12dc0*/  LDL R2, [R1] ;  /* 0x0000000001027983 */ /* 0x000ee20000100800 */
[----:B------:R-:W-:Y:S01]  /*12dd0*/  ULDC.64 UR4, c[0x0][0x300] ;  /* 0x0000c00000047ab9 */ /* 0x000fe20000000a00 */
[----:B------:R-:W-:Y:S01]  /*12de0*/  R2UR UR6, R31 ;  /* 0x000000001f0672ca */ /* 0x000fe200000e0000 */
[----:B------:R-:W-:Y:S01]  /*12df0*/  IMAD R16, R16, UR4, RZ ;  /* 0x0000000410107c24 */ /* 0x000fe2000f8e02ff */
[----:B------:R-:W4:Y:S03]  /*12e00*/  S2R R19, SR_TID.X ;  /* 0x0000000000137919 */ /* 0x000f260000002100 */
[----:B------:R-:W-:Y:S02]  /*12e10*/  IMAD R5, R7, UR5, R16 ;  /* 0x0000000507057c24 */ /* 0x000fe4000f8e0210 */
[----:B----4-:R-:W-:-:S05]  /*12e20*/  IMAD.SHL.U32 R19, R19, 0x10, RZ ;  /* 0x0000001013137824 */ /* 0x010fca00078e00ff */
[----:B------:R-:W-:Y:S02]  /*12e30*/  LOP3.LUT R19, R19, 0x30, RZ, 0xc0, !PT ;  /* 0x0000003013137812 */ /* 0x000fe400078ec0ff */
[C---:B---3--:R-:W-:Y:S02]  /*12e40*/  LOP3.LUT P4, RZ, R2.reuse, 0x10, RZ, 0xc0, !PT ;  /* 0x0000001002ff7812 */ /* 0x048fe4000788c0ff */
[C---:B------:R-:W-:Y:S02]  /*12e50*/  LOP3.LUT P3, RZ, R2.reuse, 0x8, RZ, 0xc0, !PT ;  /* 0x0000000802ff7812 */ /* 0x040fe4000786c0ff */
[----:B------:R-:W-:Y:S01]  /*12e60*/  LOP3.LUT P1, RZ, R2, 0x4, RZ, 0xc0, !PT ;  /* 0x0000000402ff7812 */ /* 0x000fe2000782c0ff */
[----:B------:R-:W-:Y:S01]  /*12e70*/  IMAD.WIDE.U32 R2, R7, UR4, RZ ;  /* 0x0000000407027c25 */ /* 0x000fe2000f8e00ff */
[----:B------:R-:W-:-:S03]  /*12e80*/  ULDC.64 UR4, c[0x0][0x310] ;  /* 0x0000c40000047ab9 */ /* 0x000fc60000000a00 */
        /* <DEDUP_REMOVED lines=13> */
[----:B------:R-:W-:-:S03]  /*12f60*/  IMAD R17, R0, 0x6000, R37 ;  /* 0x0000600000117824 */ /* 0x000fc600078e0225 */
[----:B0-2---:R-:W-:Y:S01]  /*12f70*/  IADD3.X R18, R5, UR4, R3, P0, !PT ;  /* 0x0000000405127c10 */ /* 0x005fe200087fe403 */
[----:B------:R-:W-:-:S03]  /*12f80*/  UMOV UR4, 0xffffffff ;  /* 0xffffffff00047882 */ /* 0x000fc60000000000 */
[----:B------:R-:W-:Y:S05]  /*12f90*/  BRA.DIV UR4, `(.L_x_1173) ;  /* 0x0000002e04407947 */ /* 0x000fea000b800000 */
[----:B------:R-:W0:Y:S01]  /*12fa0*/  SHFL.IDX PT, R14, R16, RZ, 0x1c1f ;  /* 0x001c1fff100e7589 */ /* 0x000e2200000e0000 */
[----:B------:R-:W-:-:S03]  /*12fb0*/  VIADD R17, R17, UR48 ;  /* 0x0000003011117c36 */ /* 0x000fc60008000000 */
[----:B------:R-:W2:Y:S01]  /*12fc0*/  SHFL.IDX PT, R3, R18, RZ, 0x1c1f ;  /* 0x001c1fff12037589 */ /* 0x000ea200000e0000 */
[----:B0-----:R-:W-:-:S03]  /*12fd0*/  IADD3 R6, P0, R19, R14, RZ ;  /* 0x0000000e13067210 */ /* 0x001fc60007f1e0ff */
[----:B------:R-:W0:Y:S02]  /*12fe0*/  SHFL.IDX PT, R14, R16, 0x1, 0x1c1f ;  /* 0x003c1f00100e7f89 */ /* 0x000e2400000e0000 */
[----:B--2---:R-:W-:Y:S02]  /*12ff0*/  IMAD.X R7, RZ, RZ, R3, P0 ;  /* 0x000000ffff077224 */ /* 0x004fe400000e0603 */
[----:B------:R-:W2:Y:S04]  /*13000*/  SHFL.IDX PT, R3, R18, 0x1, 0x1c1f ;  /* 0x003c1f0012037f89 */ /* 0x000ea800000e0000 */
[----:B------:R3:W-:Y:S04]  /*13010*/  LDGSTS.E.BYPASS.LTC128B.128 [R17+0x16400], desc[UR42][R6.64], !P4 ;  /* 0x1640000006117fae */ /* 0x0007e8000e101d6a */
[----:B------:R3:W-:Y:S04]  /*13020*/  LDGSTS.E.BYPASS.LTC128B.128 [R17+0x18400], desc[UR42][R6.64+0x40], !P3 ;  /* 0x1840004006117fae */ /* 0x0007e8000d901d6a */
[----:B------:R3:W-:Y:S01]  /*13030*/  LDGSTS.E.BYPASS.LTC128B.128 [R17+0x1a400], desc[UR42][R6.64+0x80], !P1 ;  /* 0x1a40008006117fae */ /* 0x0007e2000c901d6a */
[----:B0-----:R-:W-:-:S03]  /*13040*/  IADD3 R4, P0, R19, R14, RZ ;  /* 0x0000000e13047210 */ /* 0x001fc60007f1e0ff */
[----:B------:R-:W0:Y:S02]  /*13050*/  SHFL.IDX PT, R14, R16, 0x2, 0x1c1f ;  /* 0x005c1f00100e7f89 */ /* 0x000e2400000e0000 */
[----:B--2---:R-:W-:Y:S02]  /*13060*/  IMAD.X R5, RZ, RZ, R3, P0 ;  /* 0x000000ffff057224 */ /* 0x004fe400000e0603 */
[----:B------:R-:W2:Y:S04]  /*13070*/  SHFL.IDX PT, R3, R18, 0x2, 0x1c1f ;  /* 0x005c1f0012037f89 */ /* 0x000ea800000e0000 */
[----:B------:R3:W-:Y:S04]  /*13080*/  LDGSTS.E.BYPASS.LTC128B.128 [R17+0x16c00], desc[UR42][R4.64], !P4 ;  /* 0x16c0000004117fae */ /* 0x0007e8000e101d6a */
[----:B------:R3:W-:Y:S04]  /*13090*/  LDGSTS.E.BYPASS.LTC128B.128 [R17+0x18c00], desc[UR42][R4.64+0x40], !P3 ;  /* 0x18c0004004117fae */ /* 0x0007e8000d901d6a */
[----:B------:R3:W-:Y:S04]  /*130a0*/  LDGSTS.E.BYPASS.LTC128B.128 [R17+0x1ac00], desc[UR42][R4.64+0x80], !P1 ;  /* 0x1ac0008004117fae */ /* 0x0007e8000c901d6a */
[----:B------:R-:W4:Y:S01]  /*130b0*/  SHFL.IDX PT, R18, R18, 0x3, 0x1c1f ;  /* 0x007c1f0012127f89 */ /* 0x000f2200000e0000 */
[----:B0-----:R-:W-:-:S03]  /*130c0*/  IADD3 R2, P0, R19, R14, RZ ;  /* 0x0000000e13027210 */ /* 0x001fc60007f1e0ff */
[----:B------:R3:W0:Y:S02]  /*130d0*/  SHFL.IDX PT, R14, R16, 0x3, 0x1c1f ;  /* 0x007c1f00100e7f89 */ /* 0x00062400000e0000 */
[----:B--2---:R-:W-:-:S05]  /*130e0*/  IMAD.X R3, RZ, RZ, R3, P0 ;  /* 0x000000ffff037224 */ /* 0x004fca00000e0603 */
[----:B------:R3:W-:Y:S04]  /*130f0*/  LDGSTS.E.BYPASS.LTC128B.128 [R17+0x17400], desc[UR42][R2.64], !P4 ;  /* 0x1740000002117fae */ /* 0x0007e8000e101d6a */
[----:B------:R3:W-:Y:S04]  /*13100*/  LDGSTS.E.BYPASS.LTC128B.128 [R17+0x19400], desc[UR42][R2.64+0x40], !P3 ;  /* 0x1940004002117fae */ /* 0x0007e8000d901d6a */
[----:B------:R3:W-:Y:S02]  /*13110*/  LDGSTS.E.BYPASS.LTC128B.128 [R17+0x1b400], desc[UR42][R2.64+0x80], !P1 ;  /* 0x1b40008002117fae */ /* 0x0007e4000c901d6a */
.L_x_1258:
[----:B0--3--:R-:W-:Y:S02]  /*13120*/  IADD3 R2, P0, R19, R14, RZ ;  /* 0x0000000e13027210 */ /* 0x009fe40007f1e0ff */
[----:B------:R-:W-:-:S03]  /*13130*/  R2UR UR4, R8 ;  /* 0x00000000080472ca */ /* 0x000fc600000e0000 */
[----:B----4-:R-:W-:-:S05]  /*13140*/  IMAD.X R3, RZ, RZ, R18, P0 ;  /* 0x000000ffff037224 */ /* 0x010fca00000e0612 */
        /* <DEDUP_REMOVED lines=15> */
.L_x_1174:
[----:B------:R-:W-:Y:S01]  /*13240*/  IMAD.U32 R2, RZ, RZ, UR40 ;  /* 0x00000028ff027e24 */ /* 0x000fe2000f8e00ff */
[----:B------:R0:W-:Y:S04]  /*13250*/  SYNCS.ARRIVE.TRANS64.A1T0 RZ, [R8+URZ+0x22830], RZ ;  /* 0x022830ff08ff79a7 */ /* 0x0001e8000810003f */
[----:B------:R-:W-:-:S04]  /*13260*/  LOP3.LUT R2, R2, 0x1, RZ, 0xfc, !PT ;  /* 0x0000000102027812 */ /* 0x000fc800078efcff */
[----:B------:R-:W-:-:S13]  /*13270*/  ISETP.NE.AND P1, PT, R2, 0x3, PT ;  /* 0x000000030200780c */ /* 0x000fda0003f25270 */
[----:B0-----:R-:W-:Y:S05]  /*13280*/  @!P1 BRA `(.L_x_1175) ;  /* 0x0000000000049947 */ /* 0x001fea0003800000 */
[----:B------:R-:W-:Y:S01]  /*13290*/  BPT.TRAP 0x1 ;  /* 0x000000040000795c */ /* 0x000fe20000300000 */
.L_x_1175:
[----:B------:R-:W-:Y:S02]  /*132a0*/  LOP3.LUT R3, R10, 0x1, RZ, 0x3c, !PT ;  /* 0x000000010a037812 */ /* 0x000fe400078e3cff */
[----:B------:R-:W-:Y:S02]  /*132b0*/  LEA R2, R9, UR48, 0x3 ;  /* 0x0000003009027c11 */ /* 0x000fe4000f8e18ff */
[----:B------:R-:W-:-:S04]  /*132c0*/  SHF.L.U32 R3, R3, 0x1f, RZ ;  /* 0x0000001f03037819 */ /* 0x000fc800000006ff */
[----:B------:R-:W0:Y:S02]  /*132d0*/  SYNCS.PHASECHK.TRANS64.TRYWAIT P0, [R2+URZ+0x22870], R3 ;  /* 0x02287003020075a7 */ /* 0x000e24000800017f */
[----:B0-----:R-:W-:Y:S05]  /*132e0*/  @!P0 BRA `(.L_x_1176) ;  /* 0x0000002c00908947 */ /* 0x001fea0003800000 */
.L_x_1259:
[----:B------:R-:W-:-:S06]  /*132f0*/  ULOP3.LUT UR4, UR40, 0x2, URZ, 0xfc, !UPT ;  /* 0x0000000228047892 */ /* 0x000fcc000f8efc3f */
[----:B------:R-:W-:-:S05]  /*13300*/  IMAD.U32 R4, RZ, RZ, UR4 ;  /* 0x00000004ff047e24 */ /* 0x000fca000f8e00ff */
[----:B------:R-:W-:-:S13]  /*13310*/  ISETP.NE.AND P0, PT, R4, 0x3, PT ;  /* 0x000000030400780c */ /* 0x000fda0003f05270 */
[----:B------:R-:W-:Y:S05]  /*13320*/  @!P0 BRA `(.L_x_1177) ;  /* 0x0000000000048947 */ /* 0x000fea0003800000 */
[----:B------:R-:W-:Y:S01]  /*13330*/  BPT.TRAP 0x1 ;  /* 0x000000040000795c */ /* 0x000fe20000300000 */
.L_x_1177:
[----:B0-----:R-:W-:Y:S01]  /*13340*/  SHF.L.U32 R3, R10, 0x1f, RZ ;  /* 0x0000001f0a037819 */ /* 0x001fe200000006ff */
[----:B------:R-:W-:-:S03]  /*13350*/  IMAD.SHL.U32 R5, R9, 0x4000, RZ ;  /* 0x0000400009057824 */ /* 0x000fc600078e00ff */
[----:B------:R-:W0:Y:S02]  /*13360*/  SYNCS.PHASECHK.TRANS64.TRYWAIT P0, [R2+URZ+0x22860], R3 ;  /* 0x02286003020075a7 */ /* 0x000e24000800017f */
[----:B0-----:R-:W-:Y:S05]  /*13370*/  @!P0 BRA `(.L_x_1178) ;  /* 0x0000002c00808947 */ /* 0x001fea0003800000 */
.L_x_1260:
[----:B------:R-:W2:Y:S04]  /*13380*/  LDL R4, [R1+0xc] ;  /* 0x00000c0001047983 */ /* 0x000ea80000100800 */
[----:B------:R-:W3:Y:S01]  /*13390*/  LDL R7, [R1+0x8] ;  /* 0x0000080001077983 */ /* 0x000ee20000100800 */
[----:B------:R-:W-:Y:S05]  /*133a0*/  WARPSYNC.ALL ;  /* 0x0000000000007948 */ /* 0x000fea0003800000 */
[----:B------:R-:W-:Y:S01]  /*133b0*/  ULOP3.LUT UR4, UR40, 0x2, URZ, 0xfc, !UPT ;  /* 0x0000000228047892 */ /* 0x000fe2000f8efc3f */
[----:B--2---:R-:W-:-:S02]  /*133c0*/  LOP3.LUT R4, R5, R4, RZ, 0xfc, !PT ;  /* 0x0000000405047212 */ /* 0x004fc400078efcff */
[----:B---3--:R-:W-:-:S03]  /*133d0*/  IADD3 R5, R5, UR48, R7 ;  /* 0x0000003005057c10 */ /* 0x008fc6000fffe007 */
[----:B------:R-:W-:Y:S01]  /*133e0*/  VIADD R6, R4, UR48 ;  /* 0x0000003004067c36 */ /* 0x000fe20008000000 */
[----:B------:R-:W2:Y:S03]  /*133f0*/  LDSM.16.MT88.4 R16, [R4+UR48+0x8400] ;  /* 0x008400300410783b */ /* 0x000ea60008004200 */
[----:B0-----:R-:W-:Y:S01]  /*13400*/  IMAD.IADD R3, R35, 0x1, R6 ;  /* 0x0000000123037824 */ /* 0x001fe200078e0206 */
[----:B------:R-:W-:-:S04]  /*13410*/  IADD3 R6, R33, 0x400, R5 ;  /* 0x0000040021067810 */ /* 0x000fc80007ffe005 */
[----:B-1----:R-:W0:Y:S01]  /*13420*/  LDSM.16.MT88.4 R8, [R3+0x8400] ;  /* 0x008400000308783b */ /* 0x002e220000004200 */
[C-C-:B--2---:R-:W-:Y:S02]  /*13430*/  PRMT R12, R16.reuse, 0x6420, R17.reuse ;  /* 0x00006420100c7816 */ /* 0x144fe40000000011 */
[----:B------:R-:W-:Y:S02]  /*13440*/  PRMT R13, R16, 0x7531, R17 ;  /* 0x00007531100d7816 */ /* 0x000fe40000000011 */
[C-C-:B------:R-:W-:Y:S02]  /*13450*/  PRMT R14, R18.reuse, 0x6420, R19.reuse ;  /* 0x00006420120e7816 */ /* 0x140fe40000000013 */
[----:B------:R-:W-:Y:S02]  /*13460*/  PRMT R15, R18, 0x7531, R19 ;  /* 0x00007531120f7816 */ /* 0x000fe40000000013 */
[C-C-:B0-----:R-:W-:Y:S02]  /*13470*/  PRMT R20, R8.reuse, 0x6420, R9.reuse ;  /* 0x0000642008147816 */ /* 0x141fe40000000009 */
[----:B------:R-:W-:Y:S01]  /*13480*/  PRMT R21, R8, 0x7531, R9 ;  /* 0x0000753108157816 */ /* 0x000fe20000000009 */
[----:B------:R-:W-:Y:S01]  /*13490*/  STSM.16.M88.4 [R5+0x400], R12 ;  /* 0x0004000c05007844 */ /* 0x000fe20000000200 */
[----:B------:R-:W-:-:S02]  /*134a0*/  PRMT R22, R10, 0x6420, R11 ;  /* 0x000064200a167816 */ /* 0x000fc4000000000b */
[----:B------:R-:W-:-:S05]  /*134b0*/  PRMT R23, R10, 0x7531, R11 ;  /* 0x000075310a177816 */ /* 0x000fca000000000b */
[----:B------:R0:W-:Y:S04]  /*134c0*/  STSM.16.M88.4 [R5+0x2400], R20 ;  /* 0x0024001405007844 */ /* 0x0001e80000000200 */
[----:B------:R-:W1:Y:S04]  /*134d0*/  LDSM.16.MT88.4 R8, [R4+UR48+0x9400] ;  /* 0x009400300408783b */ /* 0x000e680008004200 */
[----:B------:R-:W2:Y:S01]  /*134e0*/  LDSM.16.MT88.4 R12, [R3+0x9400] ;  /* 0x00940000030c783b */ /* 0x000ea20000004200 */
[----:B0-----:R-:W-:Y:S01]  /*134f0*/  IADD3 R20, R35, 0x400, R5 ;  /* 0x0000040023147810 */ /* 0x001fe20007ffe005 */
[----:B------:R-:W-:-:S05]  /*13500*/  IMAD.U32 R23, RZ, RZ, UR4 ;  /* 0x00000004ff177e24 */ /* 0x000fca000f8e00ff */
[----:B------:R-:W-:Y:S02]  /*13510*/  ISETP.NE.AND P0, PT, R23, 0x3, PT ;  /* 0x000000031700780c */ /* 0x000fe40003f05270 */
[C-C-:B-1----:R-:W-:Y:S02]  /*13520*/  PRMT R16, R8.reuse, 0x6420, R9.reuse ;  /* 0x0000642008107816 */ /* 0x142fe40000000009 */
[----:B------:R-:W-:Y:S02]  /*13530*/  PRMT R17, R8, 0x7531, R9 ;  /* 0x0000753108117816 */ /* 0x000fe40000000009 */
[C-C-:B------:R-:W-:Y:S02]  /*13540*/  PRMT R18, R10.reuse, 0x6420, R11.reuse ;  /* 0x000064200a127816 */ /* 0x140fe4000000000b */
[----:B------:R-:W-:Y:S02]  /*13550*/  PRMT R19, R10, 0x7531, R11 ;  /* 0x000075310a137816 */ /* 0x000fe4000000000b */
[----:B--2---:R-:W-:-:S02]  /*13560*/  PRMT R24, R12, 0x6420, R13 ;  /* 0x000064200c187816 */ /* 0x004fc4000000000d */
[----:B------:R-:W-:Y:S01]  /*13570*/  PRMT R25, R12, 0x7531, R13 ;  /* 0x000075310c197816 */ /* 0x000fe2000000000d */
[----:B------:R-:W-:Y:S01]  /*13580*/  STSM.16.M88.4 [R6], R16 ;  /* 0x0000001006007844 */ /* 0x000fe20000000200 */
        /* <DEDUP_REMOVED lines=11> */
[----:B------:R0:W-:Y:S01]  /*13640*/  STSM.16.M88.4 [R20], R16 ;  /* 0x0000001014007844 */ /* 0x0001e20000000200 */
[C-C-:B------:R-:W-:Y:S02]  /*13650*/  PRMT R10, R14.reuse, 0x6420, R15.reuse ;  /* 0x000064200e0a7816 */ /* 0x140fe4000000000f */
[----:B------:R-:W-:-:S05]  /*13660*/  PRMT R11, R14, 0x7531, R15 ;  /* 0x000075310e0b7816 */ /* 0x000fca000000000f */
[----:B------:R-:W-:Y:S04]  /*13670*/  STSM.16.M88.4 [R20+0x2000], R8 ;  /* 0x0020000814007844 */ /* 0x000fe80000000200 */
[----:B------:R-:W1:Y:S04]  /*13680*/  LDSM.16.MT88.4 R4, [R4+UR48+0xb400] ;  /* 0x00b400300404783b */ /* 0x000e680008004200 */
[----:B------:R-:W2:Y:S01]  /*13690*/  LDSM.16.MT88.4 R8, [R3+0xb400] ;  /* 0x00b400000308783b */ /* 0x000ea20000004200 */
[----:B0-----:R-:W-:Y:S01]  /*136a0*/  IMAD.IADD R16, R33, 0x1, R20 ;  /* 0x0000000121107824 */ /* 0x001fe200078e0214 */
[----:B-1----:R-:W-:-:S02]  /*136b0*/  PRMT R12, R4, 0x6420, R5 ;  /* 0x00006420040c7816 */ /* 0x002fc40000000005 */
[----:B------:R-:W-:Y:S02]  /*136c0*/  PRMT R13, R4, 0x7531, R5 ;  /* 0x00007531040d7816 */ /* 0x000fe40000000005 */
[C-C-:B------:R-:W-:Y:S02]  /*136d0*/  PRMT R14, R6.reuse, 0x6420, R7.reuse ;  /* 0x00006420060e7816 */ /* 0x140fe40000000007 */
[----:B------:R-:W-:Y:S02]  /*136e0*/  PRMT R15, R6, 0x7531, R7 ;  /* 0x00007531060f7816 */ /* 0x000fe40000000007 */
[C-C-:B--2---:R-:W-:Y:S02]  /*136f0*/  PRMT R4, R8.reuse, 0x6420, R9.reuse ;  /* 0x0000642008047816 */ /* 0x144fe40000000009 */
[----:B------:R-:W-:Y:S01]  /*13700*/  PRMT R5, R8, 0x7531, R9 ;  /* 0x0000753108057816 */ /* 0x000fe20000000009 */
[----:B------:R0:W-:Y:S01]  /*13710*/  STSM.16.M88.4 [R16], R12 ;  /* 0x0000000c10007844 */ /* 0x0001e20000000200 */
        /* <DEDUP_REMOVED lines=11> */
.L_x_1179:
[----:B-1----:R1:W-:Y:S01]  /*137d0*/  SYNCS.ARRIVE.TRANS64.A1T0 RZ, [R2+URZ+0x22850], RZ ;  /* 0x022850ff02ff79a7 */ /* 0x0023e2000810003f */
[----:B------:R-:W-:Y:S06]  /*137e0*/  BAR.SYNC.DEFER_BLOCKING 0x2, 0x80 ;  /* 0x0082000000007b1d */ /* 0x000fec0000010000 */
[----:B------:R-:W-:Y:S05]  /*137f0*/  @!P1 BRA `(.L_x_1180) ;  /* 0x0000000000049947 */ /* 0x000fea0003800000 */
[----:B------:R-:W-:Y:S01]  /*13800*/  BPT.TRAP 0x1 ;  /* 0x000000040000795c */ /* 0x000fe20000300000 */
.L_x_1180:
[----:B------:R-:W2:Y:S01]  /*13810*/  S2R R3, SR_CgaCtaId ;  /* 0x0000000000037919 */ /* 0x000ea20000008800 */
[----:B-1----:R-:W-:Y:S02]  /*13820*/  VIADD R2, R2, 0x22880 ;  /* 0x0002288002027836 */ /* 0x002fe40000000000 */
[----:B------:R-:W-:Y:S02]  /*13830*/  VIADD R28, R28, 0xffffff80 ;  /* 0xffffff801c1c7836 */ /* 0x000fe40000000000 */
[----:B------:R-:W-:Y:S02]  /*13840*/  IMAD.MOV.U32 R9, RZ, RZ, R0 ;  /* 0x000000ffff097224 */ /* 0x000fe400078e0000 */
[----:B------:R-:W-:Y:S01]  /*13850*/  IMAD.MOV.U32 R10, RZ, RZ, R29 ;  /* 0x000000ffff0a7224 */ /* 0x000fe200078e001d */
[----:B--2---:R-:W-:-:S04]  /*13860*/  PRMT R2, R3, 0x654, R2 ;  /* 0x0000065403027816 */ /* 0x004fc80000000002 */
[----:B------:R2:W-:Y:S01]  /*13870*/  SYNCS.ARRIVE.TRANS64.RED.A1T0 RZ, [R2+URZ], RZ ;  /* 0x000000ff02ff79a7 */ /* 0x0005e2000810043f */
[----:B------:R-:W-:Y:S05]  /*13880*/  @P2 BRA `(.L_x_1181) ;  /* 0xffffffec008c2947 */ /* 0x000fea000383ffff */
[----:B------:R-:W-:Y:S05]  /*13890*/  BRA `(.L_x_1182) ;  /* 0x0000000000047947 */ /* 0x000fea0003800000 */
.L_x_1166:
[----:B0-----:R-:W-:-:S07]  /*138a0*/  IMAD.MOV.U32 R0, RZ, RZ, RZ ;  /* 0x000000ffff007224 */ /* 0x001fce00078e00ff */
.L_x_1182:
[----:B------:R-:W-:-:S06]  /*138b0*/  ULOP3.LUT UR4, UR40, 0x1, URZ, 0xfc, !UPT ;  /* 0x0000000128047892 */ /* 0x000fcc000f8efc3f */
[----:B--2---:R-:W-:-:S05]  /*138c0*/  IMAD.U32 R2, RZ, RZ, UR4 ;  /* 0x00000004ff027e24 */ /* 0x004fca000f8e00ff */
[----:B------:R-:W-:-:S13]  /*138d0*/  ISETP.NE.AND P1, PT, R2, 0x3, PT ;  /* 0x000000030200780c */ /* 0x000fda0003f25270 */
[----:B------:R-:W-:Y:S05]  /*138e0*/  @!P1 BRA `(.L_x_1183) ;  /* 0x0000000000049947 */ /* 0x000fea0003800000 */
[----:B------:R-:W-:Y:S01]  /*138f0*/  BPT.TRAP 0x1 ;  /* 0x000000040000795c */ /* 0x000fe20000300000 */
.L_x_1183:
[----:B------:R-:W-:Y:S01]  /*13900*/  LOP3.LUT R2, R29, 0x1, RZ, 0x3c, !PT ;  /* 0x000000011d027812 */ /* 0x000fe200078e3cff */
[----:B------:R-:W-:Y:S01]  /*13910*/  BSSY B0, `(.L_x_1184) ;  /* 0x0000005000007945 */ /* 0x000fe20003800000 */
[----:B------:R-:W-:Y:S02]  /*13920*/  LEA R17, R0, UR48, 0x3 ;  /* 0x0000003000117c11 */ /* 0x000fe4000f8e18ff */
[----:B------:R-:W-:-:S04]  /*13930*/  SHF.L.U32 R2, R2, 0x1f, RZ ;  /* 0x0000001f02027819 */ /* 0x000fc800000006ff */
[----:B------:R-:W2:Y:S02]  /*13940*/  SYNCS.PHASECHK.TRANS64.TRYWAIT P0, [R17+URZ+0x22870], R2 ;  /* 0x02287002110075a7 */ /* 0x000ea4000800017f */
[----:B--2---:R-:W-:Y:S05]  /*13950*/  @!P0 BRA `(.L_x_1185) ;  /* 0x00000028001c8947 */ /* 0x004fea0003800000 */
.L_x_1261:
[----:B------:R-:W-:Y:S05]  /*13960*/  BSYNC B0 ;  /* 0x0000000000007941 */ /* 0x000fea0003800000 */
.L_x_1184:
[----:B------:R-:W-:-:S06]  /*13970*/  ULOP3.LUT UR4, UR40, 0x2, URZ, 0xfc, !UPT ;  /* 0x0000000228047892 */ /* 0x000fcc000f8efc3f */
[----:B------:R-:W-:-:S05]  /*13980*/  IMAD.U32 R3, RZ, RZ, UR4 ;  /* 0x00000004ff037e24 */ /* 0x000fca000f8e00ff */
[----:B------:R-:W-:-:S13]  /*13990*/  ISETP.NE.AND P0, PT, R3, 0x3, PT ;  /* 0x000000030300780c */ /* 0x000fda0003f05270 */
[----:B------:R-:W-:Y:S05]  /*139a0*/  @!P0 BRA `(.L_x_1186) ;  /* 0x0000000000048947 */ /* 0x000fea0003800000 */
[----:B------:R-:W-:Y:S01]  /*139b0*/  BPT.TRAP 0x1 ;  /* 0x000000040000795c */ /* 0x000fe20000300000 */
.L_x_1186:
[----:B--2---:R-:W2:Y:S01]  /*139c0*/  LDL.LU R2, [R1+0xc] ;  /* 0x00000c0001027983 */ /* 0x004ea20000300800 */
[----:B0-----:R-:W-:Y:S01]  /*139d0*/  SHF.L.U32 R4, R29, 0x1f, RZ ;  /* 0x0000001f1d047819 */ /* 0x001fe200000006ff */
[----:B------:R-:W-:-:S03]  /*139e0*/  IMAD.SHL.U32 R3, R0, 0x4000, RZ ;  /* 0x0000400000037824 */ /* 0x000fc600078e00ff */
[----:B------:R-:W0:Y:S02]  /*139f0*/  SYNCS.PHASECHK.TRANS64.TRYWAIT P0, [R17+URZ+0x22860], R4 ;  /* 0x02286004110075a7 */ /* 0x000e24000800017f */
[----:B--2---:R-:W-:-:S05]  /*13a00*/  LOP3.LUT R2, R3, R2, RZ, 0xfc, !PT ;  /* 0x0000000203027212 */ /* 0x004fca00078efcff */
[----:B------:R-:W-:-:S04]  /*13a10*/  VIADD R16, R2, UR48 ;  /* 0x0000003002107c36 */ /* 0x000fc80008000000 */
[----:B------:R-:W-:Y:S01]  /*13a20*/  IMAD.IADD R16, R35, 0x1, R16 ;  /* 0x0000000123107824 */ /* 0x000fe200078e0210 */
[----:B0-----:R-:W-:Y:S06]  /*13a30*/  @!P0 BRA `(.L_x_1187) ;  /* 0x0000002400f88947 */ /* 0x001fec0003800000 */
.L_x_1262:
[----:B------:R-:W2:Y:S01]  /*13a40*/  LDL.LU R12, [R1+0x8] ;  /* 0x00000800010c7983 */ /* 0x000ea20000300800 */
[----:B------:R-:W-:Y:S05]  /*13a50*/  WARPSYNC.ALL ;  /* 0x0000000000007948 */ /* 0x000fea0003800000 */
[----:B------:R-:W3:Y:S01]  /*13a60*/  LDSM.16.MT88.4 R8, [R2+UR48+0x8400] ;  /* 0x008400300208783b */ /* 0x000ee20008004200 */
[----:B------:R-:W-:-:S03]  /*13a70*/  ULOP3.LUT UR4, UR40, 0x2, URZ, 0xfc, !UPT ;  /* 0x0000000228047892 */ /* 0x000fc6000f8efc3f */
[----:B0-----:R-:W0:Y:S03]  /*13a80*/  LDSM.16.MT88.4 R4, [R16+0x8400] ;  /* 0x008400001004783b */ /* 0x001e260000004200 */
[----:B------:R-:W-:-:S05]  /*13a90*/  IMAD.U32 R19, RZ, RZ, UR4 ;  /* 0x00000004ff137e24 */ /* 0x000fca000f8e00ff */
[----:B------:R-:W-:Y:S02]  /*13aa0*/  ISETP.NE.AND P0, PT, R19, 0x3, PT ;  /* 0x000000031300780c */ /* 0x000fe40003f05270 */
[----:B---3--:R-:W-:Y:S02]  /*13ab0*/  PRMT R13, R8, 0x7531, R9 ;  /* 0x00007531080d7816 */ /* 0x008fe40000000009 */
[C-C-:B-1----:R-:W-:Y:S02]  /*13ac0*/  PRMT R14, R10.reuse, 0x6420, R11.reuse ;  /* 0x000064200a0e7816 */ /* 0x142fe4000000000b */
[----:B------:R-:W-:Y:S02]  /*13ad0*/  PRMT R15, R10, 0x7531, R11 ;  /* 0x000075310a0f7816 */ /* 0x000fe4000000000b */
[C-C-:B0-----:R-:W-:Y:S02]  /*13ae0*/  PRMT R10, R6.reuse, 0x6420, R7.reuse ;  /* 0x00006420060a7816 */ /* 0x141fe40000000007 */
[----:B------:R-:W-:-:S02]  /*13af0*/  PRMT R11, R6, 0x7531, R7 ;  /* 0x00007531060b7816 */ /* 0x000fc40000000007 */
[----:B--2---:R-:W-:Y:S02]  /*13b00*/  IADD3 R3, R3, UR48, R12 ;  /* 0x0000003003037c10 */ /* 0x004fe4000fffe00c */
[----:B------:R-:W-:Y:S02]  /*13b10*/  PRMT R12, R8, 0x6420, R9 ;  /* 0x00006420080c7816 */ /* 0x000fe40000000009 */
[C-C-:B------:R-:W-:Y:S02]  /*13b20*/  PRMT R8, R4.reuse, 0x6420, R5.reuse ;  /* 0x0000642004087816 */ /* 0x140fe40000000005 */
[----:B------:R-:W-:Y:S01]  /*13b30*/  PRMT R9, R4, 0x7531, R5 ;  /* 0x0000753104097816 */ /* 0x000fe20000000005 */
[----:B------:R-:W-:Y:S01]  /*13b40*/  STSM.16.M88.4 [R3+0x400], R12 ;  /* 0x0004000c03007844 */ /* 0x000fe20000000200 */
[--C-:B------:R-:W-:Y:S02]  /*13b50*/  IADD3 R18, R33, 0x400, R3.reuse ;  /* 0x0000040021127810 */ /* 0x100fe40007ffe003 */
[----:B------:R-:W-:Y:S01]  /*13b60*/  IADD3 R20, R35, 0x400, R3 ;  /* 0x0000040023147810 */ /* 0x000fe20007ffe003 */
[----:B------:R-:W-:Y:S04]  /*13b70*/  STSM.16.M88.4 [R3+0x2400], R8 ;  /* 0x0024000803007844 */ /* 0x000fe80000000200 */
[----:B------:R-:W0:Y:S01]  /*13b80*/  LDSM.16.MT88.4 R12, [R2+UR48+0x9400] ;  /* 0x00940030020c783b */ /* 0x000e220008004200 */
[----:B------:R-:W-:-:S03]  /*13b90*/  IMAD.IADD R33, R33, 0x1, R20 ;  /* 0x0000000121217824 */ /* 0x000fc600078e0214 */
[----:B------:R-:W1:Y:S01]  /*13ba0*/  LDSM.16.MT88.4 R8, [R16+0x9400] ;  /* 0x009400001008783b */ /* 0x000e620000004200 */
[C-C-:B0-----:R-:W-:Y:S02]  /*13bb0*/  PRMT R4, R12.reuse, 0x6420, R13.reuse ;  /* 0x000064200c047816 */ /* 0x141fe4000000000d */
[----:B------:R-:W-:Y:S02]  /*13bc0*/  PRMT R5, R12, 0x7531, R13 ;  /* 0x000075310c057816 */ /* 0x000fe4000000000d */
[C-C-:B------:R-:W-:Y:S02]  /*13bd0*/  PRMT R6, R14.reuse, 0x6420, R15.reuse ;  /* 0x000064200e067816 */ /* 0x140fe4000000000f */
[----:B------:R-:W-:Y:S02]  /*13be0*/  PRMT R7, R14, 0x7531, R15 ;  /* 0x000075310e077816 */ /* 0x000fe4000000000f */
[C-C-:B-1----:R-:W-:Y:S02]  /*13bf0*/  PRMT R12, R8.reuse, 0x6420, R9.reuse ;  /* 0x00006420080c7816 */ /* 0x142fe40000000009 */
[----:B------:R-:W-:Y:S01]  /*13c00*/  PRMT R13, R8, 0x7531, R9 ;  /* 0x00007531080d7816 */ /* 0x000fe20000000009 */
[----:B------:R-:W-:Y:S01]  /*13c10*/  STSM.16.M88.4 [R18], R4 ;  /* 0x0000000412007844 */ /* 0x000fe20000000200 */
        /* <DEDUP_REMOVED lines=35> */
.L_x_1188:
[----:B-1----:R1:W-:Y:S01]  /*13e50*/  SYNCS.ARRIVE.TRANS64.A1T0 RZ, [R17+URZ+0x22850], RZ ;  /* 0x022850ff11ff79a7 */ /* 0x0023e2000810003f */
[----:B------:R-:W-:Y:S06]  /*13e60*/  BAR.SYNC.DEFER_BLOCKING 0x2, 0x80 ;  /* 0x0082000000007b1d */ /* 0x000fec0000010000 */
[----:B------:R-:W-:Y:S05]  /*13e70*/  @!P1 BRA `(.L_x_1189) ;  /* 0x0000000000049947 */ /* 0x000fea0003800000 */
[----:B------:R-:W-:Y:S01]  /*13e80*/  BPT.TRAP 0x1 ;  /* 0x000000040000795c */ /* 0x000fe20000300000 */
.L_x_1189:
[----:B------:R-:W2:Y:S01]  /*13e90*/  S2R R2, SR_CgaCtaId ;  /* 0x0000000000027919 */ /* 0x000ea20000008800 */
[----:B-1----:R-:W-:Y:S02]  /*13ea0*/  VIADD R17, R17, 0x22880 ;  /* 0x0002288011117836 */ /* 0x002fe40000000000 */
[----:B------:R-:W-:-:S05]  /*13eb0*/  VIADD R0, R0, 0x1 ;  /* 0x0000000100007836 */ /* 0x000fca0000000000 */
[----:B------:R-:W-:-:S04]  /*13ec0*/  ISETP.NE.AND P0, PT, R0, 0x2, PT ;  /* 0x000000020000780c */ /* 0x000fc80003f05270 */
[----:B0-----:R-:W-:Y:S02]  /*13ed0*/  SEL R4, RZ, 0x1, P0 ;  /* 0x00000001ff047807 */ /* 0x001fe40000000000 */
[----:B------:R-:W-:Y:S02]  /*13ee0*/  SEL R0, R0, RZ, P0 ;  /* 0x000000ff00007207 */ /* 0x000fe40000000000 */
[----:B------:R-:W-:Y:S02]  /*13ef0*/  LOP3.LUT R29, R29, R4, RZ, 0x3c, !PT ;  /* 0x000000041d1d7212 */ /* 0x000fe400078e3cff */
[----:B--2---:R-:W-:Y:S01]  /*13f00*/  PRMT R17, R2, 0x654, R17 ;  /* 0x0000065402117816 */ /* 0x004fe20000000011 */
[----:B------:R-:W-:-:S03]  /*13f10*/  IMAD.MOV.U32 R2, RZ, RZ, RZ ;  /* 0x000000ffff027224 */ /* 0x000fc600078e00ff */
[----:B------:R0:W-:Y:S04]  /*13f20*/  SYNCS.ARRIVE.TRANS64.RED.A1T0 RZ, [R17+URZ], RZ ;  /* 0x000000ff11ff79a7 */ /* 0x0001e8000810043f */
.L_x_1140:
[----:B------:R-:W1:Y:S01]  /*13f30*/  S2R R4, SR_CgaCtaId ;  /* 0x0000000000047919 */ /* 0x000e620000008800 */
[----:B------:R-:W-:Y:S02]  /*13f40*/  MOV R3, 0x400 ;  /* 0x0000040000037802 */ /* 0x000fe40000000f00 */
[----:B------:R-:W-:Y:S02]  /*13f50*/  SHF.L.U32 R2, R2, 0x1f, RZ ;  /* 0x0000001f02027819 */ /* 0x000fe400000006ff */
[----:B-1----:R-:W-:-:S04]  /*13f60*/  LEA R5, R4, R3, 0x18 ;  /* 0x0000000304057211 */ /* 0x002fc800078ec0ff */
[----:B------:R-:W1:Y:S02]  /*13f70*/  SYNCS.PHASECHK.TRANS64.TRYWAIT P0, [R5+URZ+0x22820], R2 ;  /* 0x02282002050075a7 */ /* 0x000e64000800017f */
[----:B-1----:R-:W-:Y:S05]  /*13f80*/  @!P0 BRA `(.L_x_1190) ;  /* 0x0000002000b88947 */ /* 0x002fea0003800000 */
.L_x_1263:
[----:B------:R-:W2:Y:S02]  /*13f90*/  S2R R3, SR_TID.X ;  /* 0x0000000000037919 */ /* 0x000ea40000002100 */
[----:B--2---:R-:W-:-:S04]  /*13fa0*/  SHF.R.U32.HI R3, RZ, 0x5, R3 ;  /* 0x00000005ff037819 */ /* 0x004fc80000011603 */
[----:B------:R-:W-:-:S05]  /*13fb0*/  LOP3.LUT R3, R3, 0x3, RZ, 0xc0, !PT ;  /* 0x0000000303037812 */ /* 0x000fca00078ec0ff */
[----:B-1----:R-:W1:Y:S02]  /*13fc0*/  SHFL.IDX PT, R2, R3, RZ, 0x1f ;  /* 0x00001fff03027589 */ /* 0x002e6400000e0000 */
[----:B-1----:R-:W-:-:S13]  /*13fd0*/  ISETP.NE.AND P0, PT, R2, RZ, PT ;  /* 0x000000ff0200720c */ /* 0x002fda0003f05270 */
        /* <DEDUP_REMOVED lines=8> */
.L_x_1191:
[C---:B------:R-:W-:Y:S01]  /*14060*/  IMAD R4, R0.reuse, 0x8, R5 ;  /* 0x0000000800047824 */ /* 0x040fe200078e0205 */
[----:B------:R-:W-:Y:S01]  /*14070*/  SHF.L.U32 R3, R29, 0x1f, RZ ;  /* 0x0000001f1d037819 */ /* 0x000fe200000006ff */
[----:B------:R-:W-:-:S03]  /*14080*/  VIADD R0, R0, 0x1 ;  /* 0x0000000100007836 */ /* 0x000fc60000000000 */
[----:B------:R-:W1:Y:S02]  /*14090*/  SYNCS.PHASECHK.TRANS64.TRYWAIT P1, [R4+URZ+0x22840], R3 ;  /* 0x02284003040075a7 */ /* 0x000e64000802017f */
[----:B------:R-:W-:-:S04]  /*140a0*/  ISETP.NE.AND P2, PT, R0, 0x2, PT ;  /* 0x000000020000780c */ /* 0x000fc80003f45270 */
[----:B------:R-:W-:Y:S01]  /*140b0*/  SEL R2, RZ, 0x1, P2 ;  /* 0x00000001ff027807 */ /* 0x000fe20001000000 */
[----:B-1----:R-:W-:Y:S08]  /*140c0*/  @!P1 BRA `(.L_x_1192) ;  /* 0x00000020007c9947 */ /* 0x002ff00003800000 */
.L_x_1264:
[----:B------:R-:W-:Y:S02]  /*140d0*/  SEL R0, R0, RZ, P2 ;  /* 0x000000ff00007207 */ /* 0x000fe40001000000 */
[----:B------:R-:W-:Y:S01]  /*140e0*/  LOP3.LUT R2, R29, R2, RZ, 0x3c, !PT ;  /* 0x000000021d027212 */ /* 0x000fe200078e3cff */
[----:B------:R-:W-:Y:S06]  /*140f0*/  @!P0 BRA `(.L_x_1193) ;  /* 0x0000000000048947 */ /* 0x000fec0003800000 */
[----:B------:R-:W-:Y:S01]  /*14100*/  BPT.TRAP 0x1 ;  /* 0x000000040000795c */ /* 0x000fe20000300000 */
.L_x_1193:
[----:B------:R-:W-:Y:S01]  /*14110*/  IMAD R5, R0, 0x8, R5 ;  /* 0x0000000800057824 */ /* 0x000fe200078e0205 */
[----:B------:R-:W-:-:S04]  /*14120*/  SHF.L.U32 R0, R2, 0x1f, RZ ;  /* 0x0000001f02007819 */ /* 0x000fc800000006ff */
[----:B------:R-:W2:Y:S02]  /*14130*/  SYNCS.PHASECHK.TRANS64.TRYWAIT P1, [R5+URZ+0x22840], R0 ;  /* 0x02284000050075a7 */ /* 0x000ea4000802017f */
[----:B--2---:R-:W-:Y:S05]  /*14140*/  @!P1 BRA `(.L_x_1194) ;  /* 0x0000002000709947 */ /* 0x004fea0003800000 */
.L_x_1265:
[----:B------:R-:W-:Y:S05]  /*14150*/  @!P0 BRA `(.L_x_1195) ;  /* 0x0000000000048947 */ /* 0x000fea0003800000 */
[----:B------:R-:W-:Y:S01]  /*14160*/  BPT.TRAP 0x1 ;  /* 0x000000040000795c */ /* 0x000fe20000300000 */
.L_x_1195:
[----:B------:R-:W3:Y:S02]  /*14170*/  SYNCS.PHASECHK.TRANS64.TRYWAIT P1, [R4+URZ+0x22860], R3 ;  /* 0x02286003040075a7 */ /* 0x000ee4000802017f */
[----:B---3--:R-:W-:Y:S05]  /*14180*/  @!P1 BRA `(.L_x_1196) ;  /* 0x0000002000749947 */ /* 0x008fea0003800000 */
.L_x_1266:
[----:B------:R-:W-:Y:S05]  /*14190*/  @!P0 BRA `(.L_x_1197) ;  /* 0x0000000000048947 */ /* 0x000fea0003800000 */
[----:B------:R-:W-:Y:S01]  /*141a0*/  BPT.TRAP 0x1 ;  /* 0x000000040000795c */ /* 0x000fe20000300000 */
.L_x_1197:
[----:B------:R-:W4:Y:S02]  /*141b0*/  SYNCS.PHASECHK.TRANS64.TRYWAIT P1, [R5+URZ+0x22860], R0 ;  /* 0x02286000050075a7 */ /* 0x000f24000802017f */
[----:B----4-:R-:W-:Y:S05]  /*141c0*/  @!P1 BRA `(.L_x_1198) ;  /* 0x0000002000789947 */ /* 0x010fea0003800000 */
.L_x_1267:
[----:B------:R-:W-:Y:S05]  /*141d0*/  @!P0 BRA `(.L_x_1199) ;  /* 0x0000000000048947 */ /* 0x000fea0003800000 */
[----:B------:R-:W-:Y:S01]  /*141e0*/  BPT.TRAP 0x1 ;  /* 0x000000040000795c */ /* 0x000fe20000300000 */
.L_x_1199:
[----:B------:R-:W0:Y:S02]  /*141f0*/  SYNCS.PHASECHK.TRANS64.TRYWAIT P1, [R4+URZ+0x22880], R3 ;  /* 0x02288003040075a7 */ /* 0x000e24000802017f */
[----:B0-----:R-:W-:Y:S05]  /*14200*/  @!P1 BRA `(.L_x_1200) ;  /* 0x00000020007c9947 */ /* 0x001fea0003800000 */
.L_x_1268:
[----:B------:R-:W-:Y:S05]  /*14210*/  @!P0 BRA `(.L_x_1201) ;  /* 0x0000000000048947 */ /* 0x000fea0003800000 */
[----:B------:R-:W-:Y:S01]  /*14220*/  BPT.TRAP 0x1 ;  /* 0x000000040000795c */ /* 0x000fe20000300000 */
.L_x_1201:
[----:B------:R0:W0:Y:S02]  /*14230*/  SYNCS.PHASECHK.TRANS64.TRYWAIT P0, [R5+URZ+0x22880], R0 ;  /* 0x02288000050075a7 */ /* 0x000024000800017f */
[----:B0-----:R-:W-:Y:S05]  /*14240*/  @!P0 NANOSLEEP.SYNCS 0x989680 ;  /* 0x009896800000895d */ /* 0x001fea0003900000 */
[----:B------:R-:W0:Y:S02]  /*14250*/  @!P0 SYNCS.PHASECHK.TRANS64 P0, [R5+URZ+0x22880], R0 ;  /* 0x02288000050085a7 */ /* 0x000e24000800007f */
[----:B0-----:R-:W-:Y:S05]  /*14260*/  @!P0 BRA `(.L_x_1201) ;  /* 0xfffffffc00f08947 */ /* 0x001fea000383ffff */
.L_x_1048:
[----:B------:R-:W-:Y:S05]  /*14270*/  BSYNC B6 ;  /* 0x0000000000067941 */ /* 0x000fea0003800000 */
.L_x_1045:
[----:B------:R-:W-:Y:S05]  /*14280*/  EXIT ;  /* 0x000000000000794d */ /* 0x000fea0003800000 */
.L_x_1058:
[----:B0-----:R-:W-:-:S04]  /*14290*/  IMAD.U32 R3, RZ, RZ, UR36 ;  /* 0x00000024ff037e24 */ /* 0x001fc8000f8e00ff */
[----:B------:R0:W1:Y:S03]  /*142a0*/  SYNCS.PHASECHK.TRANS64.TRYWAIT P0, [R3+URZ+0x22800], R0 ;  /* 0x02280000030075a7 */ /* 0x000066000800017f */
[----:B-1----:R-:W-:Y:S05]  /*142b0*/  @!P0 NANOSLEEP.SYNCS 0x989680 ;  /* 0x009896800000895d */ /* 0x002fea0003900000 */
[----:B------:R-:W1:Y:S02]  /*142c0*/  @!P0 SYNCS.PHASECHK.TRANS64 P0, [R3+URZ+0x22800], R0 ;  /* 0x02280000030085a7 */ /* 0x000e64000800007f */
[----:B-1----:R-:W-:Y:S05]  /*142d0*/  @!P0 BRA `(.L_x_1058) ;  /* 0xfffffffc00ec8947 */ /* 0x002fea000383ffff */
[----:B------:R-:W-:Y:S05]  /*142e0*/  BRA `(.L_x_1202) ;  /* 0xfffffed400787947 */ /* 0x000fea000383ffff */
.L_x_1062:
[----:B-1----:R-:W-:-:S04]  /*142f0*/  IMAD.U32 R3, RZ, RZ, UR36 ;  /* 0x00000024ff037e24 */ /* 0x002fc8000f8e00ff */
[----:B------:R1:W2:Y:S03]  /*14300*/  SYNCS.PHASECHK.TRANS64.TRYWAIT P1, [R3+URZ+0x22830], R0 ;  /* 0x02283000030075a7 */ /* 0x0002a6000802017f */
[----:B--2---:R-:W-:Y:S05]  /*14310*/  @!P1 NANOSLEEP.SYNCS 0x989680 ;  /* 0x009896800000995d */ /* 0x004fea0003900000 */
[----:B------:R-:W2:Y:S02]  /*14320*/  @!P1 SYNCS.PHASECHK.TRANS64 P1, [R3+URZ+0x22830], R0 ;  /* 0x02283000030095a7 */ /* 0x000ea4000802007f */
[----:B--2---:R-:W-:Y:S05]  /*14330*/  @!P1 BRA `(.L_x_1062) ;  /* 0xfffffffc00ec9947 */ /* 0x004fea000383ffff */
[----:B------:R-:W-:Y:S05]  /*14340*/  BRA `(.L_x_1061) ;  /* 0xfffffed400947947 */ /* 0x000fea000383ffff */
.L_x_1079:
[----:B-1----:R-:W-:-:S04]  /*14350*/  IMAD.U32 R10, RZ, RZ, UR4 ;  /* 0x00000004ff0a7e24 */ /* 0x002fc8000f8e00ff */
[----:B------:R1:W2:Y:S03]  /*14360*/  SYNCS.PHASECHK.TRANS64.TRYWAIT P1, [R10+URZ+0x22830], R9 ;  /* 0x022830090a0075a7 */ /* 0x0002a6000802017f */
[----:B--2---:R-:W-:Y:S05]  /*14370*/  @!P1 NANOSLEEP.SYNCS 0x989680 ;  /* 0x009896800000995d */ /* 0x004fea0003900000 */
[----:B------:R-:W2:Y:S02]  /*14380*/  @!P1 SYNCS.PHASECHK.TRANS64 P1, [R10+URZ+0x22830], R9 ;  /* 0x022830090a0095a7 */ /* 0x000ea4000802007f */
[----:B--2---:R-:W-:Y:S05]  /*14390*/  @!P1 BRA `(.L_x_1079) ;  /* 0xfffffffc00ec9947 */ /* 0x004fea000383ffff */
[----:B------:R-:W-:Y:S05]  /*143a0*/  BRA `(.L_x_1076) ;  /* 0xffffff0c00007947 */ /* 0x000fea000383ffff */
.L_x_1083:
[----:B-1----:R-:W-:-:S04]  /*143b0*/  IMAD.U32 R10, RZ, RZ, UR10 ;  /* 0x0000000aff0a7e24 */ /* 0x002fc8000f8e00ff */
[----:B------:R1:W2:Y:S03]  /*143c0*/  SYNCS.PHASECHK.TRANS64.TRYWAIT P1, [R10+URZ+0x22850], R9 ;  /* 0x022850090a0075a7 */ /* 0x0002a6000802017f */
[----:B--2---:R-:W-:Y:S05]  /*143d0*/  @!P1 NANOSLEEP.SYNCS 0x989680 ;  /* 0x009896800000995d */ /* 0x004fea0003900000 */
[----:B------:R-:W2:Y:S02]  /*143e0*/  @!P1 SYNCS.PHASECHK.TRANS64 P1, [R10+URZ+0x22850], R9 ;  /* 0x022850090a0095a7 */ /* 0x000ea4000802007f */
[----:B--2---:R-:W-:Y:S05]  /*143f0*/  @!P1 BRA `(.L_x_1083) ;  /* 0xfffffffc00ec9947 */ /* 0x004fea000383ffff */
[----:B------:R-:W-:Y:S05]  /*14400*/  BRA `(.L_x_1080) ;  /* 0xffffff0c00a87947 */ /* 0x000fea000383ffff */
.L_x_1102:
[----:B-1----:R-:W-:-:S04]  /*14410*/  IMAD.U32 R20, RZ, RZ, UR4 ;  /* 0x00000004ff147e24 */ /* 0x002fc8000f8e00ff */
[----:B------:R1:W2:Y:S03]  /*14420*/  SYNCS.PHASECHK.TRANS64.TRYWAIT P1, [R20+URZ+0x22830], R9 ;  /* 0x02283009140075a7 */ /* 0x0002a6000802017f */
[----:B--2---:R-:W-:Y:S05]  /*14430*/  @!P1 NANOSLEEP.SYNCS 0x989680 ;  /* 0x009896800000995d */ /* 0x004fea0003900000 */
[----:B------:R-:W2:Y:S02]  /*14440*/  @!P1 SYNCS.PHASECHK.TRANS64 P1, [R20+URZ+0x22830], R9 ;  /* 0x02283009140095a7 */ /* 0x000ea4000802007f */
[----:B--2---:R-:W-:Y:S05]  /*14450*/  @!P1 BRA `(.L_x_1102) ;  /* 0xfffffffc00ec9947 */ /* 0x004fea000383ffff */
[----:B------:R-:W-:Y:S05]  /*14460*/  BRA `(.L_x_1099) ;  /* 0xffffff3c00347947 */ /* 0x000fea000383ffff */
.L_x_1106:
[----:B-1----:R-:W-:-:S04]  /*14470*/  IMAD.U32 R14, RZ, RZ, UR10 ;  /* 0x0000000aff0e7e24 */ /* 0x002fc8000f8e00ff */
[----:B------:R1:W2:Y:S03]  /*14480*/  SYNCS.PHASECHK.TRANS64.TRYWAIT P1, [R14+URZ+0x22850], R9 ;  /* 0x022850090e0075a7 */ /* 0x0002a6000802017f */
[----:B--2---:R-:W-:Y:S05]  /*14490*/  @!P1 NANOSLEEP.SYNCS 0x989680 ;  /* 0x009896800000995d */ /* 0x004fea0003900000 */
[----:B------:R-:W2:Y:S02]  /*144a0*/  @!P1 SYNCS.PHASECHK.TRANS64 P1, [R14+URZ+0x22850], R9 ;  /* 0x022850090e0095a7 */ /* 0x000ea4000802007f */
[----:B--2---:R-:W-:Y:S05]  /*144b0*/  @!P1 BRA `(.L_x_1106) ;  /* 0xfffffffc00ec9947 */ /* 0x004fea000383ffff */
[----:B------:R-:W-:Y:S05]  /*144c0*/  BRA `(.L_x_1103) ;  /* 0xffffff3c00dc7947 */ /* 0x000fea000383ffff */
.L_x_1114:
[----:B-1----:R-:W-:-:S04]  /*144d0*/  IMAD.U32 R20, RZ, RZ, UR10 ;  /* 0x0000000aff147e24 */ /* 0x002fc8000f8e00ff */
[----:B------:R1:W2:Y:S03]  /*144e0*/  SYNCS.PHASECHK.TRANS64.TRYWAIT P1, [R20+URZ+0x22830], R9 ;  /* 0x02283009140075a7 */ /* 0x0002a6000802017f */
[----:B--2---:R-:W-:Y:S05]  /*144f0*/  @!P1 NANOSLEEP.SYNCS 0x989680 ;  /* 0x009896800000995d */ /* 0x004fea0003900000 */
[----:B------:R-:W2:Y:S02]  /*14500*/  @!P1 SYNCS.PHASECHK.TRANS64 P1, [R20+URZ+0x22830], R9 ;  /* 0x02283009140095a7 */ /* 0x000ea4000802007f */
[----:B--2---:R-:W-:Y:S05]  /*14510*/  @!P1 BRA `(.L_x_1114) ;  /* 0xfffffffc00ec9947 */ /* 0x004fea000383ffff */
[----:B------:R-:W-:Y:S05]  /*14520*/  BRA `(.L_x_1111) ;  /* 0xffffff5800ac7947 */ /* 0x000fea000383ffff */
.L_x_1118:
[----:B-1----:R-:W-:-:S04]  /*14530*/  IMAD.U32 R14, RZ, RZ, UR10 ;  /* 0x0000000aff0e7e24 */ /* 0x002fc8000f8e00ff */
[----:B------:R1:W2:Y:S03]  /*14540*/  SYNCS.PHASECHK.TRANS64.TRYWAIT P1, [R14+URZ+0x22850], R9 ;  /* 0x022850090e0075a7 */ /* 0x0002a6000802017f */
[----:B--2---:R-:W-:Y:S05]  /*14550*/  @!P1 NANOSLEEP.SYNCS 0x989680 ;  /* 0x009896800000995d */ /* 0x004fea0003900000 */
[----:B------:R-:W2:Y:S02]  /*14560*/  @!P1 SYNCS.PHASECHK.TRANS64 P1, [R14+URZ+0x22850], R9 ;  /* 0x022850090e0095a7 */ /* 0x000ea4000802007f */
[----:B--2---:R-:W-:Y:S05]  /*14570*/  @!P1 BRA `(.L_x_1118) ;  /* 0xfffffffc00ec9947 */ /* 0x004fea000383ffff */
[----:B------:R-:W-:Y:S05]  /*14580*/  BRA `(.L_x_1115) ;  /* 0xffffff5c00447947 */ /* 0x000fea000383ffff */
.L_x_1133:
[----:B-1----:R-:W-:-:S04]  /*14590*/  IMAD.U32 R5, RZ, RZ, UR5 ;  /* 0x00000005ff057e24 */ /* 0x002fc8000f8e00ff */
[----:B------:R1:W2:Y:S03]  /*145a0*/  SYNCS.PHASECHK.TRANS64.TRYWAIT P1, [R5+URZ+0x22850], R0 ;  /* 0x02285000050075a7 */ /* 0x0002a6000802017f */
[----:B--2---:R-:W-:Y:S05]  /*145b0*/  @!P1 NANOSLEEP.SYNCS 0x989680 ;  /* 0x009896800000995d */ /* 0x004fea0003900000 */
[----:B------:R-:W2:Y:S02]  /*145c0*/  @!P1 SYNCS.PHASECHK.TRANS64 P1, [R5+URZ+0x22850], R0 ;  /* 0x02285000050095a7 */ /* 0x000ea4000802007f */
[----:B--2---:R-:W-:Y:S05]  /*145d0*/  @!P1 BRA `(.L_x_1133) ;  /* 0xfffffffc00ec9947 */ /* 0x004fea000383ffff */
[----:B------:R-:W-:Y:S05]  /*145e0*/  BRA `(.L_x_1132) ;  /* 0xffffff8400fc7947 */ /* 0x000fea000383ffff */
.L_x_1152:
[----:B------:R-:W-:Y:S02]  /*145f0*/  IMAD.MOV.U32 R13, RZ, RZ, R27 ;  /* 0x000000ffff0d7224 */ /* 0x000fe400078e001b */
[----:B0-----:R-:W-:Y:S02]  /*14600*/  IMAD.MOV.U32 R12, RZ, RZ, RZ ;  /* 0x000000ffff0c7224 */ /* 0x001fe400078e00ff */
[----:B------:R-:W-:Y:S02]  /*14610*/  IMAD.MOV.U32 R11, RZ, RZ, 0x1f ;  /* 0x0000001fff0b7424 */ /* 0x000fe400078e00ff */
[----:B------:R-:W-:-:S07]  /*14620*/  IMAD.MOV.U32 R15, RZ, RZ, -0x1 ;  /* 0xffffffffff0f7424 */ /* 0x000fce00078e00ff */
[----:B-----5:R-:W-:Y:S05]  /*14630*/  WARPSYNC.COLLECTIVE R15, `(.L_x_1203) ;  /* 0x000000000f087348 */ /* 0x020fea0003c00000 */
[----:B------:R0:W1:Y:S02]  /*14640*/  SHFL.IDX P6, R14, R13, R12, R11 ;  /* 0x0000000c0d0e7389 */ /* 0x00006400000c000b */
[----:B01---5:R-:W-:Y:S01]  /*14650*/  ENDCOLLECTIVE ;  /* 0x000000000000791b */ /* 0x023fe20003800000 */
.L_x_1203:
[----:B------:R-:W-:Y:S05]  /*14660*/  BRA `(.L_x_1204) ;  /* 0xffffffc800847947 */ /* 0x000fea000383ffff */
.L_x_1154:
[----:B--2---:R-:W-:-:S04]  /*14670*/  IMAD.U32 R2, RZ, RZ, UR48 ;  /* 0x00000030ff027e24 */ /* 0x004fc8000f8e00ff */
[----:B------:R2:W3:Y:S03]  /*14680*/  SYNCS.PHASECHK.TRANS64.TRYWAIT P0, [R2+URZ+0x22880], R27 ;  /* 0x0228801b020075a7 */ /* 0x0004e6000800017f */
[----:B---3--:R-:W-:Y:S05]  /*14690*/  @!P0 NANOSLEEP.SYNCS 0x989680 ;  /* 0x009896800000895d */ /* 0x008fea0003900000 */
[----:B------:R-:W3:Y:S02]  /*146a0*/  @!P0 SYNCS.PHASECHK.TRANS64 P0, [R2+URZ+0x22880], R27 ;  /* 0x0228801b020085a7 */ /* 0x000ee4000800007f */
[----:B---3--:R-:W-:Y:S05]  /*146b0*/  @!P0 BRA `(.L_x_1154) ;  /* 0xfffffffc00ec8947 */ /* 0x008fea000383ffff */
[----:B------:R-:W-:Y:S05]  /*146c0*/  BRA `(.L_x_1205) ;  /* 0xffffffc800c87947 */ /* 0x000fea000383ffff */
.L_x_1155:
        /* <DEDUP_REMOVED lines=8> */
.L_x_1207:
[----:B------:R-:W-:Y:S05]  /*14750*/  BSYNC B0 ;  /* 0x0000000000007941 */ /* 0x000fea0003800000 */
.L_x_1206:
[----:B------:R-:W-:Y:S01]  /*14760*/  IMAD.MOV.U32 R13, RZ, RZ, R8 ;  /* 0x000000ffff0d7224 */ /* 0x000fe200078e0008 */
[----:B------:R-:W-:Y:S01]  /*14770*/  LOP3.LUT P1, RZ, R30, 0x2, RZ, 0xc0, !PT ;  /* 0x000000021eff7812 */ /* 0x000fe2000782c0ff */
[----:B------:R-:W-:Y:S01]  /*14780*/  IMAD.MOV.U32 R12, RZ, RZ, RZ ;  /* 0x000000ffff0c7224 */ /* 0x000fe200078e00ff */
[C---:B------:R-:W-:Y:S01]  /*14790*/  ISETP.GE.AND P2, PT, R7.reuse, 0x21, PT ;  /* 0x000000210700780c */ /* 0x040fe20003f46270 */
[----:B------:R-:W-:Y:S01]  /*147a0*/  IMAD.MOV.U32 R11, RZ, RZ, 0x1c1f ;  /* 0x00001c1fff0b7424 */ /* 0x000fe200078e00ff */
[----:B------:R-:W-:Y:S01]  /*147b0*/  ISETP.GE.AND P4, PT, R7, 0x61, PT ;  /* 0x000000610700780c */ /* 0x000fe20003f86270 */
[----:B------:R-:W-:Y:S02]  /*147c0*/  IMAD.MOV.U32 R15, RZ, RZ, -0x1 ;  /* 0xffffffffff0f7424 */ /* 0x000fe400078e00ff */
[----:B------:R-:W-:Y:S02]  /*147d0*/  IMAD.MOV.U32 R3, RZ, RZ, R14 ;  /* 0x000000ffff037224 */ /* 0x000fe400078e000e */
[----:B------:R-:W-:-:S08]  /*147e0*/  VIADD R5, R5, UR48 ;  /* 0x0000003005057c36 */ /* 0x000fd00008000000 */
[----:B------:R-:W-:Y:S05]  /*147f0*/  WARPSYNC.COLLECTIVE R15, `(.L_x_1208) ;  /* 0x000000000f087348 */ /* 0x000fea0003c00000 */
[----:B------:R0:W1:Y:S02]  /*14800*/  SHFL.IDX P6, R14, R13, R12, R11 ;  /* 0x0000000c0d0e7389 */ /* 0x00006400000c000b */
[----:B01----:R-:W-:Y:S01]  /*14810*/  ENDCOLLECTIVE ;  /* 0x000000000000791b */ /* 0x003fe20003800000 */
.L_x_1208:
[----:B------:R-:W-:Y:S02]  /*14820*/  IMAD.IADD R6, R34, 0x1, R5 ;  /* 0x0000000122067824 */ /* 0x000fe400078e0205 */
[----:B------:R-:W-:Y:S02]  /*14830*/  VIADD R36, R5, 0x8400 ;  /* 0x0000840005247836 */ /* 0x000fe40000000000 */
[----:B------:R-:W-:Y:S02]  /*14840*/  IMAD.MOV.U32 R13, RZ, RZ, R9 ;  /* 0x000000ffff0d7224 */ /* 0x000fe400078e0009 */
[----:B------:R-:W-:Y:S01]  /*14850*/  IMAD.MOV.U32 R12, RZ, RZ, 0x1 ;  /* 0x00000001ff0c7424 */ /* 0x000fe200078e00ff */
[----:B------:R-:W-:-:S13]  /*14860*/  IADD3 R2, P0, R29, R14, RZ ;  /* 0x0000000e1d027210 */ /* 0x000fda0007f1e0ff */
[----:B------:R-:W-:Y:S05]  /*14870*/  WARPSYNC.COLLECTIVE R15, `(.L_x_1209) ;  /* 0x000000000f087348 */ /* 0x000fea0003c00000 */
[----:B------:R0:W1:Y:S02]  /*14880*/  SHFL.IDX P6, R14, R13, R12, R11 ;  /* 0x0000000c0d0e7389 */ /* 0x00006400000c000b */
[----:B01----:R-:W-:Y:S01]  /*14890*/  ENDCOLLECTIVE ;  /* 0x000000000000791b */ /* 0x003fe20003800000 */
.L_x_1209:
        /* <DEDUP_REMOVED lines=13> */
.L_x_1210:
[----:B------:R-:W-:Y:S02]  /*14970*/  IMAD.MOV.U32 R13, RZ, RZ, R9 ;  /* 0x000000ffff0d7224 */ /* 0x000fe400078e0009 */
[----:B------:R-:W-:Y:S01]  /*14980*/  IMAD.MOV.U32 R12, RZ, RZ, 0x2 ;  /* 0x00000002ff0c7424 */ /* 0x000fe200078e00ff */
[----:B------:R-:W-:-:S13]  /*14990*/  IADD3 R2, P0, R29, R14, RZ ;  /* 0x0000000e1d027210 */ /* 0x000fda0007f1e0ff */
[----:B------:R-:W-:Y:S05]  /*149a0*/  WARPSYNC.COLLECTIVE R15, `(.L_x_1211) ;  /* 0x000000000f087348 */ /* 0x000fea0003c00000 */
[----:B------:R0:W1:Y:S02]  /*149b0*/  SHFL.IDX P6, R14, R13, R12, R11 ;  /* 0x0000000c0d0e7389 */ /* 0x00006400000c000b */
[----:B01----:R-:W-:Y:S01]  /*149c0*/  ENDCOLLECTIVE ;  /* 0x000000000000791b */ /* 0x003fe20003800000 */
.L_x_1211:
        /* <DEDUP_REMOVED lines=13> */
.L_x_1212:
[----:B------:R-:W-:Y:S02]  /*14aa0*/  IMAD.MOV.U32 R13, RZ, RZ, R9 ;  /* 0x000000ffff0d7224 */ /* 0x000fe400078e0009 */
[----:B------:R-:W-:Y:S01]  /*14ab0*/  IMAD.MOV.U32 R12, RZ, RZ, 0x3 ;  /* 0x00000003ff0c7424 */ /* 0x000fe200078e00ff */
[----:B------:R-:W-:-:S13]  /*14ac0*/  IADD3 R2, P0, R29, R14, RZ ;  /* 0x0000000e1d027210 */ /* 0x000fda0007f1e0ff */
[----:B------:R-:W-:Y:S05]  /*14ad0*/  WARPSYNC.COLLECTIVE R15, `(.L_x_1213) ;  /* 0x000000000f087348 */ /* 0x000fea0003c00000 */
[----:B------:R0:W1:Y:S02]  /*14ae0*/  SHFL.IDX P6, R14, R13, R12, R11 ;  /* 0x0000000c0d0e7389 */ /* 0x00006400000c000b */
[----:B01----:R-:W-:Y:S01]  /*14af0*/  ENDCOLLECTIVE ;  /* 0x000000000000791b */ /* 0x003fe20003800000 */
.L_x_1213:
        /* <DEDUP_REMOVED lines=13> */
.L_x_1214:
[----:B------:R-:W-:Y:S01]  /*14bd0*/  @!PT LDS RZ, [RZ] ;  /* 0x00000000fffff984 */ /* 0x000fe20000000800 */
[----:B------:R-:W-:Y:S01]  /*14be0*/  @!PT LDS RZ, [RZ] ;  /* 0x00000000fffff984 */ /* 0x000fe20000000800 */
[----:B------:R-:W-:Y:S01]  /*14bf0*/  @!PT LDS RZ, [RZ] ;  /* 0x00000000fffff984 */ /* 0x000fe20000000800 */
[----:B------:R0:W-:Y:S01]  /*14c00*/  LDGSTS.E.BYPASS.LTC128B.128 [R6+0xa400], desc[UR42][R2.64+0x40], !P0 ;  /* 0x0a40004002067fae */ /* 0x0001e2000c101d6a */
[----:B------:R-:W-:Y:S05]  /*14c10*/  BRA `(.L_x_1215) ;  /* 0xffffffc800887947 */ /* 0x000fea000383ffff */
.L_x_1158:
[----:B0-----:R-:W-:-:S04]  /*14c20*/  IMAD.U32 R2, RZ, RZ, UR48 ;  /* 0x00000030ff027e24 */ /* 0x001fc8000f8e00ff */
[----:B------:R0:W1:Y:S03]  /*14c30*/  SYNCS.PHASECHK.TRANS64.TRYWAIT P0, [R2+URZ+0x22840], R27 ;  /* 0x0228401b020075a7 */ /* 0x000066000800017f */
[----:B-1----:R-:W-:Y:S05]  /*14c40*/  @!P0 NANOSLEEP.SYNCS 0x989680 ;  /* 0x009896800000895d */ /* 0x002fea0003900000 */
[----:B------:R-:W1:Y:S02]  /*14c50*/  @!P0 SYNCS.PHASECHK.TRANS64 P0, [R2+URZ+0x22840], R27 ;  /* 0x0228401b020085a7 */ /* 0x000e64000800007f */
[----:B-1----:R-:W-:Y:S05]  /*14c60*/  @!P0 BRA `(.L_x_1158) ;  /* 0xfffffffc00ec8947 */ /* 0x002fea000383ffff */
[----:B------:R-:W-:Y:S05]  /*14c70*/  BRA `(.L_x_1216) ;  /* 0xffffffc800d07947 */ /* 0x000fea000383ffff */
.L_x_1159:
        /* <DEDUP_REMOVED lines=8> */
.L_x_1218:
[----:B------:R-:W-:Y:S05]  /*14d00*/  BSYNC B0 ;  /* 0x0000000000007941 */ /* 0x000fea0003800000 */
.L_x_1217:
[----:B------:R-:W-:Y:S01]  /*14d10*/  IMAD.MOV.U32 R13, RZ, RZ, R0 ;  /* 0x000000ffff0d7224 */ /* 0x000fe200078e0000 */
[----:B------:R-:W-:Y:S01]  /*14d20*/  P2R R5, PR, RZ, 0x10 ;  /* 0x00000010ff057803 */ /* 0x000fe20000000000 */
[----:B------:R-:W-:Y:S01]  /*14d30*/  IMAD.MOV.U32 R12, RZ, RZ, RZ ;  /* 0x000000ffff0c7224 */ /* 0x000fe200078e00ff */
[----:B------:R-:W-:Y:S01]  /*14d40*/  LOP3.LUT P4, RZ, R8, 0x8, RZ, 0xc0, !PT ;  /* 0x0000000808ff7812 */ /* 0x000fe2000788c0ff */
[----:B------:R-:W-:Y:S02]  /*14d50*/  IMAD.MOV.U32 R11, RZ, RZ, 0x1c1f ;  /* 0x00001c1fff0b7424 */ /* 0x000fe400078e00ff */
[----:B------:R-:W-:Y:S02]  /*14d60*/  IMAD.MOV.U32 R15, RZ, RZ, -0x1 ;  /* 0xffffffffff0f7424 */ /* 0x000fe400078e00ff */
[----:B------:R-:W-:Y:S02]  /*14d70*/  IMAD.MOV.U32 R2, RZ, RZ, R14 ;  /* 0x000000ffff027224 */ /* 0x000fe400078e000e */
[----:B------:R-:W-:-:S07]  /*14d80*/  @P3 VIADD R7, R37, UR48 ;  /* 0x0000003025073c36 */ /* 0x000fce0008000000 */
[----:B------:R-:W-:Y:S05]  /*14d90*/  WARPSYNC.COLLECTIVE R15, `(.L_x_1219) ;  /* 0x000000000f087348 */ /* 0x000fea0003c00000 */
[----:B------:R0:W1:Y:S02]  /*14da0*/  SHFL.IDX P6, R14, R13, R12, R11 ;  /* 0x0000000c0d0e7389 */ /* 0x00006400000c000b */
[----:B01----:R-:W-:Y:S01]  /*14db0*/  ENDCOLLECTIVE ;  /* 0x000000000000791b */ /* 0x003fe20003800000 */
.L_x_1219:
[----:B------:R-:W-:Y:S02]  /*14dc0*/  @P2 VIADD R21, R37, UR48 ;  /* 0x0000003025152c36 */ /* 0x000fe40008000000 */
[----:B------:R-:W-:Y:S02]  /*14dd0*/  IMAD.MOV.U32 R13, RZ, RZ, R4 ;  /* 0x000000ffff0d7224 */ /* 0x000fe400078e0004 */
[----:B------:R-:W-:Y:S01]  /*14de0*/  IMAD.MOV.U32 R12, RZ, RZ, 0x1 ;  /* 0x00000001ff0c7424 */ /* 0x000fe200078e00ff */
[----:B------:R-:W-:Y:S02]  /*14df0*/  LOP3.LUT P6, RZ, R8, 0x10, RZ, 0xc0, !PT ;  /* 0x0000001008ff7812 */ /* 0x000fe400078cc0ff */
[----:B------:R-:W-:-:S05]  /*14e00*/  @P3 IADD3 R14, P0, R29, R14, RZ ;  /* 0x0000000e1d0e3210 */ /* 0x000fca0007f1e0ff */
[----:B------:R-:W-:Y:S02]  /*14e10*/  @P3 IMAD.X R3, RZ, RZ, R2, P0 ;  /* 0x000000ffff033224 */ /* 0x000fe400000e0602 */
[----:B------:R-:W-:-:S05]  /*14e20*/  @P3 IMAD.MOV.U32 R2, RZ, RZ, R14 ;  /* 0x000000ffff023224 */ /* 0x000fca00078e000e */
[----:B------:R-:W-:Y:S01]  /*14e30*/  @!PT LDS RZ, [RZ] ;  /* 0x00000000fffff984 */ /* 0x000fe20000000800 */
[----:B------:R-:W-:Y:S01]  /*14e40*/  @!PT LDS RZ, [RZ] ;  /* 0x00000000fffff984 */ /* 0x000fe20000000800 */
[----:B------:R-:W-:Y:S01]  /*14e50*/  @!PT LDS RZ, [RZ] ;  /* 0x00000000fffff984 */ /* 0x000fe20000000800 */
[----:B------:R0:W-:Y:S02]  /*14e60*/  @P3 LDGSTS.E.BYPASS.LTC128B.128 [R7+0x16400], desc[UR42][R2.64], !P6 ;  /* 0x1640000002073fae */ /* 0x0001e4000f101d6a */
[----:B0-----:R-:W-:Y:S05]  /*14e70*/  WARPSYNC.COLLECTIVE R15, `(.L_x_1220) ;  /* 0x000000000f087348 */ /* 0x001fea0003c00000 */
[----:B------:R1:W2:Y:S02]  /*14e80*/  SHFL.IDX P6, R14, R13, R12, R11 ;  /* 0x0000000c0d0e7389 */ /* 0x0002a400000c000b */
[----:B012---:R-:W-:Y:S01]  /*14e90*/  ENDCOLLECTIVE ;  /* 0x000000000000791b */ /* 0x007fe20003800000 */
.L_x_1220:
[----:B------:R-:W-:Y:S01]  /*14ea0*/  @!PT LDS RZ, [RZ] ;  /* 0x00000000fffff984 */ /* 0x000fe20000000800 */
[----:B------:R-:W-:Y:S01]  /*14eb0*/  @!PT LDS RZ, [RZ] ;  /* 0x00000000fffff984 */ /* 0x000fe20000000800 */
[----:B------:R-:W-:Y:S01]  /*14ec0*/  @!PT LDS RZ, [RZ] ;  /* 0x00000000fffff984 */ /* 0x000fe20000000800 */
[----:B------:R0:W-:Y:S04]  /*14ed0*/  @P3 LDGSTS.E.BYPASS.LTC128B.128 [R7+0x18400], desc[UR42][R2.64+0x40], !P4 ;  /* 0x1840004002073fae */ /* 0x0001e8000e101d6a */
[----:B------:R0:W-:Y:S01]  /*14ee0*/  @P3 LDGSTS.E.BYPASS.LTC128B.128 [R7+0x1a400], desc[UR42][R2.64+0x80], !P5 ;  /* 0x1a40008002073fae */ /* 0x0001e2000e901d6a */
[----:B------:R-:W-:Y:S01]  /*14ef0*/  LOP3.LUT P3, RZ, R8, 0x10, RZ, 0xc0, !PT ;  /* 0x0000001008ff7812 */ /* 0x000fe2000786c0ff */
[----:B------:R-:W-:Y:S02]  /*14f00*/  IMAD.MOV.U32 R13, RZ, RZ, R0 ;  /* 0x000000ffff0d7224 */ /* 0x000fe400078e0000 */
[----:B------:R-:W-:-:S10]  /*14f10*/  IMAD.MOV.U32 R6, RZ, RZ, R14 ;  /* 0x000000ffff067224 */ /* 0x000fd400078e000e */
[----:B0-----:R-:W-:Y:S05]  /*14f20*/  WARPSYNC.COLLECTIVE R15, `(.L_x_1221) ;  /* 0x000000000f087348 */ /* 0x001fea0003c00000 */
[----:B------:R1:W2:Y:S02]  /*14f30*/  SHFL.IDX P6, R14, R13, R12, R11 ;  /* 0x0000000c0d0e7389 */ /* 0x0002a400000c000b */
[----:B012---:R-:W-:Y:S01]  /*14f40*/  ENDCOLLECTIVE ;  /* 0x000000000000791b */ /* 0x007fe20003800000 */
.L_x_1221:
[----:B------:R-:W-:Y:S02]  /*14f50*/  IMAD.MOV.U32 R13, RZ, RZ, R4 ;  /* 0x000000ffff0d7224 */ /* 0x000fe400078e0004 */
[----:B------:R-:W-:Y:S01]  /*14f60*/  IMAD.MOV.U32 R12, RZ, RZ, 0x2 ;  /* 0x00000002ff0c7424 */ /* 0x000fe200078e00ff */
[----:B------:R-:W-:-:S05]  /*14f70*/  @P2 IADD3 R14, P0, R29, R14, RZ ;  /* 0x0000000e1d0e2210 */ /* 0x000fca0007f1e0ff */
[----:B------:R-:W-:-:S08]  /*14f80*/  @P2 IMAD.MOV.U32 R2, RZ, RZ, R14 ;  /* 0x000000ffff022224 */ /* 0x000fd000078e000e */
[----:B------:R-:W-:Y:S05]  /*14f90*/  WARPSYNC.COLLECTIVE R15, `(.L_x_1222) ;  /* 0x000000000f087348 */ /* 0x000fea0003c00000 */
[----:B------:R0:W1:Y:S02]  /*14fa0*/  SHFL.IDX P6, R14, R13, R12, R11 ;  /* 0x0000000c0d0e7389 */ /* 0x00006400000c000b */
[----:B01----:R-:W-:Y:S01]  /*14fb0*/  ENDCOLLECTIVE ;  /* 0x000000000000791b */ /* 0x003fe20003800000 */
.L_x_1222:
[----:B------:R-:W-:-:S04]  /*14fc0*/  @P2 IMAD.X R9, RZ, RZ, R6, P0 ;  /* 0x000000ffff092224 */ /* 0x000fc800000e0606 */
[----:B------:R-:W-:Y:S02]  /*14fd0*/  @P2 IMAD.MOV.U32 R3, RZ, RZ, R9 ;  /* 0x000000ffff032224 */ /* 0x000fe400078e0009 */
[----:B------:R-:W-:-:S03]  /*14fe0*/  @P1 VIADD R9, R37, UR48 ;  /* 0x0000003025091c36 */ /* 0x000fc60008000000 */
        /* <DEDUP_REMOVED lines=11> */
.L_x_1223:
[----:B------:R-:W-:Y:S02]  /*150a0*/  IMAD.MOV.U32 R13, RZ, RZ, R4 ;  /* 0x000000ffff0d7224 */ /* 0x000fe400078e0004 */
[----:B------:R-:W-:Y:S01]  /*150b0*/  IMAD.MOV.U32 R12, RZ, RZ, 0x3 ;  /* 0x00000003ff0c7424 */ /* 0x000fe200078e00ff */
[----:B------:R-:W-:-:S05]  /*150c0*/  @P1 IADD3 R14, P0, R29, R14, RZ ;  /* 0x0000000e1d0e1210 */ /* 0x000fca0007f1e0ff */
[----:B------:R-:W-:-:S08]  /*150d0*/  @P1 IMAD.MOV.U32 R2, RZ, RZ, R14 ;  /* 0x000000ffff021224 */ /* 0x000fd000078e000e */
[----:B------:R-:W-:Y:S05]  /*150e0*/  WARPSYNC.COLLECTIVE R15, `(.L_x_1224) ;  /* 0x000000000f087348 */ /* 0x000fea0003c00000 */
[----:B------:R0:W1:Y:S02]  /*150f0*/  SHFL.IDX P6, R14, R13, R12, R11 ;  /* 0x0000000c0d0e7389 */ /* 0x00006400000c000b */
[----:B01----:R-:W-:Y:S01]  /*15100*/  ENDCOLLECTIVE ;  /* 0x000000000000791b */ /* 0x003fe20003800000 */
.L_x_1224:
[----:B------:R-:W-:-:S04]  /*15110*/  @P1 IMAD.X R7, RZ, RZ, R6, P0 ;  /* 0x000000ffff071224 */ /* 0x000fc800000e0606 */
[----:B------:R-:W-:-:S05]  /*15120*/  @P1 IMAD.MOV.U32 R3, RZ, RZ, R7 ;  /* 0x000000ffff031224 */ /* 0x000fca00078e0007 */
[----:B------:R-:W-:Y:S01]  /*15130*/  @!PT LDS RZ, [RZ] ;  /* 0x00000000fffff984 */ /* 0x000fe20000000800 */
[----:B------:R-:W-:Y:S01]  /*15140*/  @!PT LDS RZ, [RZ] ;  /* 0x00000000fffff984 */ /* 0x000fe20000000800 */
[----:B------:R-:W-:Y:S01]  /*15150*/  @!PT LDS RZ, [RZ] ;  /* 0x00000000fffff984 */ /* 0x000fe20000000800 */
[----:B------:R0:W-:Y:S01]  /*15160*/  @P1 LDGSTS.E.BYPASS.LTC128B.128 [R9+0x17400], desc[UR42][R2.64], !P3 ;  /* 0x1740000002091fae */ /* 0x0001e2000d901d6a */
[----:B------:R-:W-:-:S03]  /*15170*/  IMAD.MOV.U32 R13, RZ, RZ, R0 ;  /* 0x000000ffff0d7224 */ /* 0x000fc600078e0000 */
[----:B------:R0:W-:Y:S01]  /*15180*/  @P1 LDGSTS.E.BYPASS.LTC128B.128 [R9+0x19400], desc[UR42][R2.64+0x40], !P4 ;  /* 0x1940004002091fae */ /* 0x0001e2000e101d6a */
[----:B------:R-:W-:-:S03]  /*15190*/  ISETP.NE.AND P4, PT, R5, RZ, PT ;  /* 0x000000ff0500720c */ /* 0x000fc60003f85270 */
[----:B------:R0:W-:Y:S01]  /*151a0*/  @P1 LDGSTS.E.BYPASS.LTC128B.128 [R9+0x1b400], desc[UR42][R2.64+0x80], !P5 ;  /* 0x1b40008002091fae */ /* 0x0001e2000e901d6a */
[----:B------:R-:W-:-:S09]  /*151b0*/  IMAD.MOV.U32 R5, RZ, RZ, R14 ;  /* 0x000000ffff057224 */ /* 0x000fd200078e000e */
[----:B0-----:R-:W-:Y:S05]  /*151c0*/  WARPSYNC.COLLECTIVE R15, `(.L_x_1225) ;  /* 0x000000000f087348 */ /* 0x001fea0003c00000 */
[----:B------:R1:W2:Y:S02]  /*151d0*/  SHFL.IDX P6, R14, R13, R12, R11 ;  /* 0x0000000c0d0e7389 */ /* 0x0002a400000c000b */
[----:B012---:R-:W-:Y:S01]  /*151e0*/  ENDCOLLECTIVE ;  /* 0x000000000000791b */ /* 0x007fe20003800000 */
.L_x_1225:
[----:B------:R-:W-:Y:S05]  /*151f0*/  BRA `(.L_x_1226) ;  /* 0xffffffc800887947 */ /* 0x000fea000383ffff */
.L_x_1162:
[----:B------:R-:W-:Y:S02]  /*15200*/  IMAD.MOV.U32 R13, RZ, RZ, R5 ;  /* 0x000000ffff0d7224 */ /* 0x000fe400078e0005 */
[----:B------:R-:W-:Y:S02]  /*15210*/  IMAD.MOV.U32 R12, RZ, RZ, RZ ;  /* 0x000000ffff0c7224 */ /* 0x000fe400078e00ff */
[----:B------:R-:W-:Y:S02]  /*15220*/  IMAD.MOV.U32 R11, RZ, RZ, 0x1c1f ;  /* 0x00001c1fff0b7424 */ /* 0x000fe400078e00ff */
[----:B------:R-:W-:-:S07]  /*15230*/  IMAD.MOV.U32 R15, RZ, RZ, -0x1 ;  /* 0xffffffffff0f7424 */ /* 0x000fce00078e00ff */
[----:B------:R-:W-:Y:S05]  /*15240*/  WARPSYNC.COLLECTIVE R15, `(.L_x_1227) ;  /* 0x000000000f087348 */ /* 0x000fea0003c00000 */
[----:B------:R0:W1:Y:S02]  /*15250*/  SHFL.IDX P6, R14, R13, R12, R11 ;  /* 0x0000000c0d0e7389 */ /* 0x00006400000c000b */
[----:B01----:R-:W-:Y:S01]  /*15260*/  ENDCOLLECTIVE ;  /* 0x000000000000791b */ /* 0x003fe20003800000 */
.L_x_1227:
[----:B------:R-:W-:Y:S02]  /*15270*/  IMAD.MOV.U32 R13, RZ, RZ, R4 ;  /* 0x000000ffff0d7224 */ /* 0x000fe400078e0004 */
[----:B------:R-:W-:-:S07]  /*15280*/  IMAD.MOV.U32 R2, RZ, RZ, R14 ;  /* 0x000000ffff027224 */ /* 0x000fce00078e000e */
[----:B------:R-:W-:Y:S05]  /*15290*/  WARPSYNC.COLLECTIVE R15, `(.L_x_1228) ;  /* 0x000000000f087348 */ /* 0x000fea0003c00000 */
[----:B------:R0:W1:Y:S02]  /*152a0*/  SHFL.IDX P6, R14, R13, R12, R11 ;  /* 0x0000000c0d0e7389 */ /* 0x00006400000c000b */
[----:B01----:R-:W-:Y:S01]  /*152b0*/  ENDCOLLECTIVE ;  /* 0x000000000000791b */ /* 0x003fe20003800000 */
.L_x_1228:
[----:B------:R-:W-:Y:S02]  /*152c0*/  ULDC UR4, c[0x0][0x288] ;  /* 0x0000a20000047ab9 */ /* 0x000fe40000000800 */
[----:B------:R-:W-:Y:S02]  /*152d0*/  IMAD R7, R0, UR4, RZ ;  /* 0x0000000400077c24 */ /* 0x000fe4000f8e02ff */
[----:B------:R-:W-:-:S04]  /*152e0*/  VIADD R0, R23, UR41 ;  /* 0x0000002917007c36 */ /* 0x000fc80008000000 */
[C---:B------:R-:W-:Y:S01]  /*152f0*/  VIADD R6, R0.reuse, 0x20 ;  /* 0x0000002000067836 */ /* 0x040fe20000000000 */
        /* <DEDUP_REMOVED lines=10> */
.L_x_1229:
        /* <DEDUP_REMOVED lines=12> */
.L_x_1230:
        /* <DEDUP_REMOVED lines=8> */
.L_x_1231:
[----:B------:R-:W-:Y:S02]  /*154e0*/  @!P0 IMAD.X R9, RZ, RZ, R6, P4 ;  /* 0x000000ffff098224 */ /* 0x000fe400020e0606 */
[----:B------:R-:W-:Y:S02]  /*154f0*/  VIADD R6, R0, 0x40 ;  /* 0x0000004000067836 */ /* 0x000fe40000000000 */
        /* <DEDUP_REMOVED lines=8> */
[----:B------:R-:W-:Y:S01]  /*15580*/  ISETP.GE.AND P0, PT, R6, R7, PT ;  /* 0x000000070600720c */ /* 0x000fe20003f06270 */
[----:B------:R-:W-:-:S12]  /*15590*/  IMAD.MOV.U32 R6, RZ, RZ, R14 ;  /* 0x000000ffff067224 */ /* 0x000fd800078e000e */
[----:B0-----:R-:W-:Y:S05]  /*155a0*/  WARPSYNC.COLLECTIVE R15, `(.L_x_1232) ;  /* 0x000000000f087348 */ /* 0x001fea0003c00000 */
[----:B------:R1:W2:Y:S02]  /*155b0*/  SHFL.IDX P6, R14, R13, R12, R11 ;  /* 0x0000000c0d0e7389 */ /* 0x0002a400000c000b */
[----:B012---:R-:W-:Y:S01]  /*155c0*/  ENDCOLLECTIVE ;  /* 0x000000000000791b */ /* 0x007fe20003800000 */
.L_x_1232:
        /* <DEDUP_REMOVED lines=8> */
.L_x_1233:
        /* <DEDUP_REMOVED lines=13> */
.L_x_1234:
[----:B------:R-:W-:Y:S05]  /*15720*/  BRA `(.L_x_1235) ;  /* 0xffffffcc00447947 */ /* 0x000fea000383ffff */
.L_x_1165:
[----:B0-2---:R-:W-:-:S04]  /*15730*/  IMAD.U32 R3, RZ, RZ, UR48 ;  /* 0x00000030ff037e24 */ /* 0x005fc8000f8e00ff */
[----:B------:R0:W2:Y:S03]  /*15740*/  SYNCS.PHASECHK.TRANS64.TRYWAIT P0, [R3+URZ+0x22820], R0 ;  /* 0x02282000030075a7 */ /* 0x0000a6000800017f */
[----:B--2---:R-:W-:Y:S05]  /*15750*/  @!P0 NANOSLEEP.SYNCS 0x989680 ;  /* 0x009896800000895d */ /* 0x004fea0003900000 */
[----:B------:R-:W2:Y:S02]  /*15760*/  @!P0 SYNCS.PHASECHK.TRANS64 P0, [R3+URZ+0x22820], R0 ;  /* 0x02282000030085a7 */ /* 0x000ea4000800007f */
[----:B--2---:R-:W-:Y:S05]  /*15770*/  @!P0 BRA `(.L_x_1165) ;  /* 0xfffffffc00ec8947 */ /* 0x004fea000383ffff */
[----:B------:R-:W-:Y:S05]  /*15780*/  BRA `(.L_x_1236) ;  /* 0xffffffcc00907947 */ /* 0x000fea000383ffff */
.L_x_1168:
[----:B0-----:R0:W2:Y:S02]  /*15790*/  SYNCS.PHASECHK.TRANS64.TRYWAIT P0, [R8+URZ+0x22880], R18 ;  /* 0x02288012080075a7 */ /* 0x0010a4000800017f */
[----:B--2---:R-:W-:Y:S05]  /*157a0*/  @!P0 NANOSLEEP.SYNCS 0x989680 ;  /* 0x009896800000895d */ /* 0x004fea0003900000 */
[----:B------:R-:W2:Y:S02]  /*157b0*/  @!P0 SYNCS.PHASECHK.TRANS64 P0, [R8+URZ+0x22880], R18 ;  /* 0x02288012080085a7 */ /* 0x000ea4000800007f */
[----:B--2---:R-:W-:Y:S05]  /*157c0*/  @!P0 BRA `(.L_x_1168) ;  /* 0xfffffffc00f08947 */ /* 0x004fea000383ffff */
[----:B------:R-:W-:Y:S05]  /*157d0*/  BRA `(.L_x_1237) ;  /* 0xffffffd000487947 */ /* 0x000fea000383ffff */
.L_x_1169:
[----:B------:R-:W-:Y:S01]  /*157e0*/  BSSY B0, `(.L_x_1238) ;  /* 0x0000008000007945 */ /* 0x000fe20003800000 */
[----:B------:R-:W-:Y:S02]  /*157f0*/  IMAD.MOV.U32 R13, RZ, RZ, R22 ;  /* 0x000000ffff0d7224 */ /* 0x000fe400078e0016 */
[----:B------:R-:W-:Y:S02]  /*15800*/  IMAD.MOV.U32 R12, RZ, RZ, RZ ;  /* 0x000000ffff0c7224 */ /* 0x000fe400078e00ff */
[----:B------:R-:W-:Y:S02]  /*15810*/  IMAD.MOV.U32 R11, RZ, RZ, 0x1c1f ;  /* 0x00001c1fff0b7424 */ /* 0x000fe400078e00ff */
[----:B------:R-:W-:-:S07]  /*15820*/  IMAD.MOV.U32 R15, RZ, RZ, -0x1 ;  /* 0xffffffffff0f7424 */ /* 0x000fce00078e00ff */
[----:B01----:R-:W-:Y:S05]  /*15830*/  WARPSYNC.COLLECTIVE R15, `(.L_x_1239) ;  /* 0x000000000f087348 */ /* 0x003fea0003c00000 */
[----:B-1----:R1:W2:Y:S02]  /*15840*/  SHFL.IDX P6, R14, R13, R12, R11 ;  /* 0x0000000c0d0e7389 */ /* 0x0022a400000c000b */
[----:B012---:R-:W-:Y:S01]  /*15850*/  ENDCOLLECTIVE ;  /* 0x000000000000791b */ /* 0x007fe20003800000 */
.L_x_1239:
[----:B------:R-:W-:Y:S05]  /*15860*/  BSYNC B0 ;  /* 0x0000000000007941 */ /* 0x000fea0003800000 */
.L_x_1238:
        /* <DEDUP_REMOVED lines=9> */
.L_x_1240:
[----:B------:R-:W-:Y:S02]  /*15900*/  IMAD.IADD R21, R34, 0x1, R20 ;  /* 0x0000000122157824 */ /* 0x000fe400078e0214 */
[----:B------:R-:W-:Y:S02]  /*15910*/  IMAD.MOV.U32 R13, RZ, RZ, R22 ;  /* 0x000000ffff0d7224 */ /* 0x000fe400078e0016 */
[----:B------:R-:W-:Y:S01]  /*15920*/  IMAD.MOV.U32 R12, RZ, RZ, 0x1 ;  /* 0x00000001ff0c7424 */ /* 0x000fe200078e00ff */
[----:B------:R-:W-:-:S13]  /*15930*/  IADD3 R2, P0, R23, R14, RZ ;  /* 0x0000000e17027210 */ /* 0x000fda0007f1e0ff */
[----:B------:R-:W-:Y:S05]  /*15940*/  WARPSYNC.COLLECTIVE R15, `(.L_x_1241) ;  /* 0x000000000f087348 */ /* 0x000fea0003c00000 */
[----:B------:R0:W1:Y:S02]  /*15950*/  SHFL.IDX P6, R14, R13, R12, R11 ;  /* 0x0000000c0d0e7389 */ /* 0x00006400000c000b */
[----:B01----:R-:W-:Y:S01]  /*15960*/  ENDCOLLECTIVE ;  /* 0x000000000000791b */ /* 0x003fe20003800000 */
.L_x_1241:
[----:B------:R-:W-:-:S05]  /*15970*/  IMAD.X R3, RZ, RZ, R3, P0 ;  /* 0x000000ffff037224 */ /* 0x000fca00000e0603 */
[----:B------:R-:W-:Y:S01]  /*15980*/  @!PT LDS RZ, [RZ] ;  /* 0x00000000fffff984 */ /* 0x000fe20000000800 */
[----:B------:R-:W-:Y:S01]  /*15990*/  @!PT LDS RZ, [RZ] ;  /* 0x00000000fffff984 */ /* 0x000fe20000000800 */
[----:B------:R-:W-:Y:S01]  /*159a0*/  @!PT LDS RZ, [RZ] ;  /* 0x00000000fffff984 */ /* 0x000fe20000000800 */
[----:B------:R0:W-:Y:S04]  /*159b0*/  LDGSTS.E.BYPASS.LTC128B.128 [R20], desc[UR42][R2.64], !P3 ;  /* 0x0000000002147fae */ /* 0x0001e8000d901d6a */
[----:B------:R0:W-:Y:S01]  /*159c0*/  LDGSTS.E.BYPASS.LTC128B.128 [R21], desc[UR42][R2.64+0x40], !P1 ;  /* 0x0000004002157fae */ /* 0x0001e2000c901d6a */
[----:B------:R-:W-:Y:S02]  /*159d0*/  IMAD.MOV.U32 R13, RZ, RZ, R19 ;  /* 0x000000ffff0d7224 */ /* 0x000fe400078e0013 */
[----:B------:R-:W-:-:S07]  /*159e0*/  IMAD.MOV.U32 R5, RZ, RZ, R14 ;  /* 0x000000ffff057224 */ /* 0x000fce00078e000e */
[----:B0-----:R-:W-:Y:S05]  /*159f0*/  WARPSYNC.COLLECTIVE R15, `(.L_x_1242) ;  /* 0x000000000f087348 */ /* 0x001fea0003c00000 */
[----:B------:R1:W2:Y:S02]  /*15a00*/  SHFL.IDX P6, R14, R13, R12, R11 ;  /* 0x0000000c0d0e7389 */ /* 0x0002a400000c000b */
[----:B012---:R-:W-:Y:S01]  /*15a10*/  ENDCOLLECTIVE ;  /* 0x000000000000791b */ /* 0x007fe20003800000 */
.L_x_1242:
[----:B------:R-:W-:Y:S02]  /*15a20*/  IMAD.MOV.U32 R13, RZ, RZ, R22 ;  /* 0x000000ffff0d7224 */ /* 0x000fe400078e0016 */
[----:B------:R-:W-:Y:S01]  /*15a30*/  IMAD.MOV.U32 R12, RZ, RZ, 0x2 ;  /* 0x00000002ff0c7424 */ /* 0x000fe200078e00ff */
[----:B------:R-:W-:-:S13]  /*15a40*/  IADD3 R2, P0, R23, R14, RZ ;  /* 0x0000000e17027210 */ /* 0x000fda0007f1e0ff */
[----:B------:R-:W-:Y:S05]  /*15a50*/  WARPSYNC.COLLECTIVE R15, `(.L_x_1243) ;  /* 0x000000000f087348 */ /* 0x000fea0003c00000 */
[----:B------:R0:W1:Y:S02]  /*15a60*/  SHFL.IDX P6, R14, R13, R12, R11 ;  /* 0x0000000c0d0e7389 */ /* 0x00006400000c000b */
[----:B01----:R-:W-:Y:S01]  /*15a70*/  ENDCOLLECTIVE ;  /* 0x000000000000791b */ /* 0x003fe20003800000 */
.L_x_1243:
[----:B------:R-:W-:-:S05]  /*15a80*/  IMAD.X R3, RZ, RZ, R5, P0 ;  /* 0x000000ffff037224 */ /* 0x000fca00000e0605 */
[----:B------:R-:W-:Y:S01]  /*15a90*/  @!PT LDS RZ, [RZ] ;  /* 0x00000000fffff984 */ /* 0x000fe20000000800 */
[----:B------:R-:W-:Y:S01]  /*15aa0*/  @!PT LDS RZ, [RZ] ;  /* 0x00000000fffff984 */ /* 0x000fe20000000800 */
[----:B------:R-:W-:Y:S01]  /*15ab0*/  @!PT LDS RZ, [RZ] ;  /* 0x00000000fffff984 */ /* 0x000fe20000000800 */
[----:B------:R-:W-:Y:S04]  /*15ac0*/  LDGSTS.E.BYPASS.LTC128B.128 [R20+0x1000], desc[UR42][R2.64], !P3 ;  /* 0x0100000002147fae */ /* 0x000fe8000d901d6a */
[----:B------:R0:W-:Y:S01]  /*15ad0*/  LDGSTS.E.BYPASS.LTC128B.128 [R21+0x1000], desc[UR42][R2.64+0x40], !P1 ;  /* 0x0100004002157fae */ /* 0x0001e2000c901d6a */
[----:B------:R-:W-:Y:S02]  /*15ae0*/  IMAD.MOV.U32 R13, RZ, RZ, R19 ;  /* 0x000000ffff0d7224 */ /* 0x000fe400078e0013 */
[----:B0-----:R-:W-:-:S07]  /*15af0*/  IMAD.MOV.U32 R3, RZ, RZ, R14 ;  /* 0x000000ffff037224 */ /* 0x001fce00078e000e */
[----:B------:R-:W-:Y:S05]  /*15b00*/  WARPSYNC.COLLECTIVE R15, `(.L_x_1244) ;  /* 0x000000000f087348 */ /* 0x000fea0003c00000 */
[----:B------:R0:W1:Y:S02]  /*15b10*/  SHFL.IDX P6, R14, R13, R12, R11 ;  /* 0x0000000c0d0e7389 */ /* 0x00006400000c000b */
[----:B01----:R-:W-:Y:S01]  /*15b20*/  ENDCOLLECTIVE ;  /* 0x000000000000791b */ /* 0x003fe20003800000 */
.L_x_1244:
[----:B------:R-:W-:Y:S02]  /*15b30*/  IMAD.MOV.U32 R13, RZ, RZ, R22 ;  /* 0x000000ffff0d7224 */ /* 0x000fe400078e0016 */
[----:B------:R-:W-:Y:S01]  /*15b40*/  IMAD.MOV.U32 R12, RZ, RZ, 0x3 ;  /* 0x00000003ff0c7424 */ /* 0x000fe200078e00ff */
[----:B------:R-:W-:-:S13]  /*15b50*/  IADD3 R2, P0, R23, R14, RZ ;  /* 0x0000000e17027210 */ /* 0x000fda0007f1e0ff */
[----:B------:R-:W-:Y:S05]  /*15b60*/  WARPSYNC.COLLECTIVE R15, `(.L_x_1245) ;  /* 0x000000000f087348 */ /* 0x000fea0003c00000 */
[----:B------:R0:W1:Y:S02]  /*15b70*/  SHFL.IDX P6, R14, R13, R12, R11 ;  /* 0x0000000c0d0e7389 */ /* 0x00006400000c000b */
[----:B01----:R-:W-:Y:S01]  /*15b80*/  ENDCOLLECTIVE ;  /* 0x000000000000791b */ /* 0x003fe20003800000 */
.L_x_1245:
[----:B------:R-:W-:-:S05]  /*15b90*/  IMAD.X R3, RZ, RZ, R3, P0 ;  /* 0x000000ffff037224 */ /* 0x000fca00000e0603 */
[----:B------:R-:W-:Y:S01]  /*15ba0*/  @!PT LDS RZ, [RZ] ;  /* 0x00000000fffff984 */ /* 0x000fe20000000800 */
[----:B------:R-:W-:Y:S01]  /*15bb0*/  @!PT LDS RZ, [RZ] ;  /* 0x00000000fffff984 */ /* 0x000fe20000000800 */
[----:B------:R-:W-:Y:S01]  /*15bc0*/  @!PT LDS RZ, [RZ] ;  /* 0x00000000fffff984 */ /* 0x000fe20000000800 */
[----:B------:R0:W-:Y:S04]  /*15bd0*/  LDGSTS.E.BYPASS.LTC128B.128 [R20+0x2000], desc[UR42][R2.64], !P3 ;  /* 0x0200000002147fae */ /* 0x0001e8000d901d6a */
[----:B------:R0:W-:Y:S01]  /*15be0*/  LDGSTS.E.BYPASS.LTC128B.128 [R21+0x2000], desc[UR42][R2.64+0x40], !P1 ;  /* 0x0200004002157fae */ /* 0x0001e2000c901d6a */
[----:B------:R-:W-:Y:S02]  /*15bf0*/  IMAD.MOV.U32 R13, RZ, RZ, R19 ;  /* 0x000000ffff0d7224 */ /* 0x000fe400078e0013 */
[----:B------:R-:W-:-:S07]  /*15c00*/  IMAD.MOV.U32 R22, RZ, RZ, R14 ;  /* 0x000000ffff167224 */ /* 0x000fce00078e000e */
[----:B0-----:R-:W-:Y:S05]  /*15c10*/  WARPSYNC.COLLECTIVE R15, `(.L_x_1246) ;  /* 0x000000000f087348 */ /* 0x001fea0003c00000 */
[----:B------:R1:W2:Y:S02]  /*15c20*/  SHFL.IDX P6, R14, R13, R12, R11 ;  /* 0x0000000c0d0e7389 */ /* 0x0002a400000c000b */
[----:B012---:R-:W-:Y:S01]  /*15c30*/  ENDCOLLECTIVE ;  /* 0x000000000000791b */ /* 0x007fe20003800000 */
.L_x_1246:
[----:B------:R-:W-:Y:S05]  /*15c40*/  BRA `(.L_x_1247) ;  /* 0xffffffd000047947 */ /* 0x000fea000383ffff */
.L_x_1172:
[----:B--2---:R2:W3:Y:S02]  /*15c50*/  SYNCS.PHASECHK.TRANS64.TRYWAIT P0, [R8+URZ+0x22840], R18 ;  /* 0x02284012080075a7 */ /* 0x0044e4000800017f */
[----:B---3--:R-:W-:Y:S05]  /*15c60*/  @!P0 NANOSLEEP.SYNCS 0x989680 ;  /* 0x009896800000895d */ /* 0x008fea0003900000 */
[----:B------:R-:W3:Y:S02]  /*15c70*/  @!P0 SYNCS.PHASECHK.TRANS64 P0, [R8+URZ+0x22840], R18 ;  /* 0x02284012080085a7 */ /* 0x000ee4000800007f */
[----:B---3--:R-:W-:Y:S05]  /*15c80*/  @!P0 BRA `(.L_x_1172) ;  /* 0xfffffffc00f08947 */ /* 0x008fea000383ffff */
[----:B------:R-:W-:Y:S05]  /*15c90*/  BRA `(.L_x_1248) ;  /* 0xffffffd000487947 */ /* 0x000fea000383ffff */
.L_x_1173:
[----:B------:R-:W-:Y:S01]  /*15ca0*/  BSSY B0, `(.L_x_1249) ;  /* 0x0000008000007945 */ /* 0x000fe20003800000 */
[----:B------:R-:W-:Y:S02]  /*15cb0*/  IMAD.MOV.U32 R13, RZ, RZ, R18 ;  /* 0x000000ffff0d7224 */ /* 0x000fe400078e0012 */
[----:B------:R-:W-:Y:S02]  /*15cc0*/  IMAD.MOV.U32 R12, RZ, RZ, RZ ;  /* 0x000000ffff0c7224 */ /* 0x000fe400078e00ff */
[----:B------:R-:W-:Y:S02]  /*15cd0*/  IMAD.MOV.U32 R11, RZ, RZ, 0x1c1f ;  /* 0x00001c1fff0b7424 */ /* 0x000fe400078e00ff */
[----:B------:R-:W-:-:S07]  /*15ce0*/  IMAD.MOV.U32 R15, RZ, RZ, -0x1 ;  /* 0xffffffffff0f7424 */ /* 0x000fce00078e00ff */
[----:B-1----:R-:W-:Y:S05]  /*15cf0*/  WARPSYNC.COLLECTIVE R15, `(.L_x_1250) ;  /* 0x000000000f087348 */ /* 0x002fea0003c00000 */
[----:B------:R0:W2:Y:S02]  /*15d00*/  SHFL.IDX P6, R14, R13, R12, R11 ;  /* 0x0000000c0d0e7389 */ /* 0x0000a400000c000b */
[----:B012---:R-:W-:Y:S01]  /*15d10*/  ENDCOLLECTIVE ;  /* 0x000000000000791b */ /* 0x007fe20003800000 */
.L_x_1250:
[----:B------:R-:W-:Y:S05]  /*15d20*/  BSYNC B0 ;  /* 0x0000000000007941 */ /* 0x000fea0003800000 */
.L_x_1249:
        /* <DEDUP_REMOVED lines=9> */
.L_x_1251:
[----:B------:R-:W-:Y:S02]  /*15dc0*/  IMAD.MOV.U32 R13, RZ, RZ, R18 ;  /* 0x000000ffff0d7224 */ /* 0x000fe400078e0012 */
[----:B------:R-:W-:Y:S01]  /*15dd0*/  IMAD.MOV.U32 R12, RZ, RZ, 0x1 ;  /* 0x00000001ff0c7424 */ /* 0x000fe200078e00ff */
[----:B------:R-:W-:-:S13]  /*15de0*/  IADD3 R2, P0, R19, R14, RZ ;  /* 0x0000000e13027210 */ /* 0x000fda0007f1e0ff */
[----:B------:R-:W-:Y:S05]  /*15df0*/  WARPSYNC.COLLECTIVE R15, `(.L_x_1252) ;  /* 0x000000000f087348 */ /* 0x000fea0003c00000 */
[----:B------:R0:W1:Y:S02]  /*15e00*/  SHFL.IDX P6, R14, R13, R12, R11 ;  /* 0x0000000c0d0e7389 */ /* 0x00006400000c000b */
[----:B01----:R-:W-:Y:S01]  /*15e10*/  ENDCOLLECTIVE ;  /* 0x000000000000791b */ /* 0x003fe20003800000 */
.L_x_1252:
        /* <DEDUP_REMOVED lines=12> */
.L_x_1253:
[----:B------:R-:W-:Y:S02]  /*15ee0*/  IMAD.MOV.U32 R13, RZ, RZ, R18 ;  /* 0x000000ffff0d7224 */ /* 0x000fe400078e0012 */
[----:B------:R-:W-:Y:S01]  /*15ef0*/  IMAD.MOV.U32 R12, RZ, RZ, 0x2 ;  /* 0x00000002ff0c7424 */ /* 0x000fe200078e00ff */
[----:B------:R-:W-:-:S13]  /*15f00*/  IADD3 R2, P0, R19, R14, RZ ;  /* 0x0000000e13027210 */ /* 0x000fda0007f1e0ff */
[----:B------:R-:W-:Y:S05]  /*15f10*/  WARPSYNC.COLLECTIVE R15, `(.L_x_1254) ;  /* 0x000000000f087348 */ /* 0x000fea0003c00000 */
[----:B------:R0:W1:Y:S02]  /*15f20*/  SHFL.IDX P6, R14, R13, R12, R11 ;  /* 0x0000000c0d0e7389 */ /* 0x00006400000c000b */
[----:B01----:R-:W-:Y:S01]  /*15f30*/  ENDCOLLECTIVE ;  /* 0x000000000000791b */ /* 0x003fe20003800000 */
.L_x_1254:
        /* <DEDUP_REMOVED lines=12> */
.L_x_1255:
[----:B------:R-:W-:Y:S02]  /*16000*/  IMAD.MOV.U32 R13, RZ, RZ, R18 ;  /* 0x000000ffff0d7224 */ /* 0x000fe400078e0012 */
[----:B------:R-:W-:Y:S01]  /*16010*/  IMAD.MOV.U32 R12, RZ, RZ, 0x3 ;  /* 0x00000003ff0c7424 */ /* 0x000fe200078e00ff */
[----:B------:R-:W-:-:S13]  /*16020*/  IADD3 R2, P0, R19, R14, RZ ;  /* 0x0000000e13027210 */ /* 0x000fda0007f1e0ff */
[----:B------:R-:W-:Y:S05]  /*16030*/  WARPSYNC.COLLECTIVE R15, `(.L_x_1256) ;  /* 0x000000000f087348 */ /* 0x000fea0003c00000 */
[----:B------:R0:W1:Y:S02]  /*16040*/  SHFL.IDX P6, R14, R13, R12, R11 ;  /* 0x0000000c0d0e7389 */ /* 0x00006400000c000b */
[----:B01----:R-:W-:Y:S01]  /*16050*/  ENDCOLLECTIVE ;  /* 0x000000000000791b */ /* 0x003fe20003800000 */
.L_x_1256:
        /* <DEDUP_REMOVED lines=12> */
.L_x_1257:
[----:B------:R-:W-:Y:S05]  /*16120*/  BRA `(.L_x_1258) ;  /* 0xffffffcc00fc7947 */ /* 0x000fea000383ffff */
.L_x_1176:
[----:B0-----:R0:W2:Y:S02]  /*16130*/  SYNCS.PHASECHK.TRANS64.TRYWAIT P0, [R2+URZ+0x22870], R3 ;  /* 0x02287003020075a7 */ /* 0x0010a4000800017f */
[----:B--2---:R-:W-:Y:S05]  /*16140*/  @!P0 NANOSLEEP.SYNCS 0x989680 ;  /* 0x009896800000895d */ /* 0x004fea0003900000 */
[----:B------:R-:W2:Y:S02]  /*16150*/  @!P0 SYNCS.PHASECHK.TRANS64 P0, [R2+URZ+0x22870], R3 ;  /* 0x02287003020085a7 */ /* 0x000ea4000800007f */
[----:B--2---:R-:W-:Y:S05]  /*16160*/  @!P0 BRA `(.L_x_1176) ;  /* 0xfffffffc00f08947 */ /* 0x004fea000383ffff */
[----:B------:R-:W-:Y:S05]  /*16170*/  BRA `(.L_x_1259) ;  /* 0xffffffd0005c7947 */ /* 0x000fea000383ffff */
.L_x_1178:
[----:B0-----:R0:W2:Y:S02]  /*16180*/  SYNCS.PHASECHK.TRANS64.TRYWAIT P0, [R2+URZ+0x22860], R3 ;  /* 0x02286003020075a7 */ /* 0x0010a4000800017f */
[----:B--2---:R-:W-:Y:S05]  /*16190*/  @!P0 NANOSLEEP.SYNCS 0x989680 ;  /* 0x009896800000895d */ /* 0x004fea0003900000 */
[----:B------:R-:W2:Y:S02]  /*161a0*/  @!P0 SYNCS.PHASECHK.TRANS64 P0, [R2+URZ+0x22860], R3 ;  /* 0x02286003020085a7 */ /* 0x000ea4000800007f */
[----:B--2---:R-:W-:Y:S05]  /*161b0*/  @!P0 BRA `(.L_x_1178) ;  /* 0xfffffffc00f08947 */ /* 0x004fea000383ffff */
[----:B------:R-:W-:Y:S05]  /*161c0*/  BRA `(.L_x_1260) ;  /* 0xffffffd0006c7947 */ /* 0x000fea000383ffff */
.L_x_1185:
[----:B--2---:R2:W3:Y:S02]  /*161d0*/  SYNCS.PHASECHK.TRANS64.TRYWAIT P0, [R17+URZ+0x22870], R2 ;  /* 0x02287002110075a7 */ /* 0x0044e4000800017f */
[----:B---3--:R-:W-:Y:S05]  /*161e0*/  @!P0 NANOSLEEP.SYNCS 0x989680 ;  /* 0x009896800000895d */ /* 0x008fea0003900000 */
[----:B------:R-:W3:Y:S02]  /*161f0*/  @!P0 SYNCS.PHASECHK.TRANS64 P0, [R17+URZ+0x22870], R2 ;  /* 0x02287002110085a7 */ /* 0x000ee4000800007f */
[----:B---3--:R-:W-:Y:S05]  /*16200*/  @!P0 BRA `(.L_x_1185) ;  /* 0xfffffffc00f08947 */ /* 0x008fea000383ffff */
[----:B------:R-:W-:Y:S05]  /*16210*/  BRA `(.L_x_1261) ;  /* 0xffffffd400d07947 */ /* 0x000fea000383ffff */
.L_x_1187:
[----:B0-----:R0:W2:Y:S02]  /*16220*/  SYNCS.PHASECHK.TRANS64.TRYWAIT P0, [R17+URZ+0x22860], R4 ;  /* 0x02286004110075a7 */ /* 0x0010a4000800017f */
[----:B--2---:R-:W-:Y:S05]  /*16230*/  @!P0 NANOSLEEP.SYNCS 0x989680 ;  /* 0x009896800000895d */ /* 0x004fea0003900000 */
[----:B------:R-:W2:Y:S02]  /*16240*/  @!P0 SYNCS.PHASECHK.TRANS64 P0, [R17+URZ+0x22860], R4 ;  /* 0x02286004110085a7 */ /* 0x000ea4000800007f */
[----:B--2---:R-:W-:Y:S05]  /*16250*/  @!P0 BRA `(.L_x_1187) ;  /* 0xfffffffc00f08947 */ /* 0x004fea000383ffff */
[----:B------:R-:W-:Y:S05]  /*16260*/  BRA `(.L_x_1262) ;  /* 0xffffffd400f47947 */ /* 0x000fea000383ffff */
.L_x_1190:
[----:B-1----:R1:W2:Y:S02]  /*16270*/  SYNCS.PHASECHK.TRANS64.TRYWAIT P0, [R5+URZ+0x22820], R2 ;  /* 0x02282002050075a7 */ /* 0x0022a4000800017f */
[----:B--2---:R-:W-:Y:S05]  /*16280*/  @!P0 NANOSLEEP.SYNCS 0x989680 ;  /* 0x009896800000895d */ /* 0x004fea0003900000 */
[----:B------:R-:W2:Y:S02]  /*16290*/  @!P0 SYNCS.PHASECHK.TRANS64 P0, [R5+URZ+0x22820], R2 ;  /* 0x02282002050085a7 */ /* 0x000ea4000800007f */
[----:B--2---:R-:W-:Y:S05]  /*162a0*/  @!P0 BRA `(.L_x_1190) ;  /* 0xfffffffc00f08947 */ /* 0x004fea000383ffff */
[----:B------:R-:W-:Y:S05]  /*162b0*/  BRA `(.L_x_1263) ;  /* 0xffffffdc00347947 */ /* 0x000fea000383ffff */
.L_x_1192:
[----:B-1----:R1:W2:Y:S02]  /*162c0*/  SYNCS.PHASECHK.TRANS64.TRYWAIT P1, [R4+URZ+0x22840], R3 ;  /* 0x02284003040075a7 */ /* 0x0022a4000802017f */
[----:B--2---:R-:W-:Y:S05]  /*162d0*/  @!P1 NANOSLEEP.SYNCS 0x989680 ;  /* 0x009896800000995d */ /* 0x004fea0003900000 */
[----:B------:R-:W2:Y:S02]  /*162e0*/  @!P1 SYNCS.PHASECHK.TRANS64 P1, [R4+URZ+0x22840], R3 ;  /* 0x02284003040095a7 */ /* 0x000ea4000802007f */
[----:B--2---:R-:W-:Y:S05]  /*162f0*/  @!P1 BRA `(.L_x_1192) ;  /* 0xfffffffc00f09947 */ /* 0x004fea000383ffff */
[----:B------:R-:W-:Y:S05]  /*16300*/  BRA `(.L_x_1264) ;  /* 0xffffffdc00707947 */ /* 0x000fea000383ffff */
.L_x_1194:
[----:B--2---:R2:W3:Y:S02]  /*16310*/  SYNCS.PHASECHK.TRANS64.TRYWAIT P1, [R5+URZ+0x22840], R0 ;  /* 0x02284000050075a7 */ /* 0x0044e4000802017f */
[----:B---3--:R-:W-:Y:S05]  /*16320*/  @!P1 NANOSLEEP.SYNCS 0x989680 ;  /* 0x009896800000995d */ /* 0x008fea0003900000 */
[----:B------:R-:W3:Y:S02]  /*16330*/  @!P1 SYNCS.PHASECHK.TRANS64 P1, [R5+URZ+0x22840], R0 ;  /* 0x02284000050095a7 */ /* 0x000ee4000802007f */
[----:B---3--:R-:W-:Y:S05]  /*16340*/  @!P1 BRA `(.L_x_1194) ;  /* 0xfffffffc00f09947 */ /* 0x008fea000383ffff */
[----:B------:R-:W-:Y:S05]  /*16350*/  BRA `(.L_x_1265) ;  /* 0xffffffdc007c7947 */ /* 0x000fea000383ffff */
.L_x_1196:
[----:B---3--:R3:W4:Y:S02]  /*16360*/  SYNCS.PHASECHK.TRANS64.TRYWAIT P1, [R4+URZ+0x22860], R3 ;  /* 0x02286003040075a7 */ /* 0x008724000802017f */
[----:B----4-:R-:W-:Y:S05]  /*16370*/  @!P1 NANOSLEEP.SYNCS 0x989680 ;  /* 0x009896800000995d */ /* 0x010fea0003900000 */
[----:B------:R-:W4:Y:S02]  /*16380*/  @!P1 SYNCS.PHASECHK.TRANS64 P1, [R4+URZ+0x22860], R3 ;  /* 0x02286003040095a7 */ /* 0x000f24000802007f */
[----:B----4-:R-:W-:Y:S05]  /*16390*/  @!P1 BRA `(.L_x_1196) ;  /* 0xfffffffc00f09947 */ /* 0x010fea000383ffff */
[----:B------:R-:W-:Y:S05]  /*163a0*/  BRA `(.L_x_1266) ;  /* 0xffffffdc00787947 */ /* 0x000fea000383ffff */
.L_x_1198:
[----:B----4-:R4:W0:Y:S02]  /*163b0*/  SYNCS.PHASECHK.TRANS64.TRYWAIT P1, [R5+URZ+0x22860], R0 ;  /* 0x02286000050075a7 */ /* 0x010824000802017f */
[----:B0-----:R-:W-:Y:S05]  /*163c0*/  @!P1 NANOSLEEP.SYNCS 0x989680 ;  /* 0x009896800000995d */ /* 0x001fea0003900000 */
[----:B------:R-:W0:Y:S02]  /*163d0*/  @!P1 SYNCS.PHASECHK.TRANS64 P1, [R5+URZ+0x22860], R0 ;  /* 0x02286000050095a7 */ /* 0x000e24000802007f */
[----:B0-----:R-:W-:Y:S05]  /*163e0*/  @!P1 BRA `(.L_x_1198) ;  /* 0xfffffffc00f09947 */ /* 0x001fea000383ffff */
[----:B------:R-:W-:Y:S05]  /*163f0*/  BRA `(.L_x_1267) ;  /* 0xffffffdc00747947 */ /* 0x000fea000383ffff */
.L_x_1200:
[----:B------:R0:W0:Y:S02]  /*16400*/  SYNCS.PHASECHK.TRANS64.TRYWAIT P1, [R4+URZ+0x22880], R3 ;  /* 0x02288003040075a7 */ /* 0x000024000802017f */
[----:B0-----:R-:W-:Y:S05]  /*16410*/  @!P1 NANOSLEEP.SYNCS 0x989680 ;  /* 0x009896800000995d */ /* 0x001fea0003900000 */
[----:B------:R-:W0:Y:S02]  /*16420*/  @!P1 SYNCS.PHASECHK.TRANS64 P1, [R4+URZ+0x22880], R3 ;  /* 0x02288003040095a7 */ /* 0x000e24000802007f */
[----:B0-----:R-:W-:Y:S05]  /*16430*/  @!P1 BRA `(.L_x_1200) ;  /* 0xfffffffc00f09947 */ /* 0x001fea000383ffff */
[----:B------:R-:W-:Y:S05]  /*16440*/  BRA `(.L_x_1268) ;  /* 0xffffffdc00707947 */ /* 0x000fea000383ffff */
.L_x_1269:
        /* <DEDUP_REMOVED lines=11> */
.L_x_3317:


//--------------------- .text._ZN7cutlass13device_kernelIN5flash11enable_sm90INS1_16FlashAttnFwdSm90INS1_25CollectiveMainloopFwdSm90ILi2EN4cute5tupleIJNS5_1CILi1EEES8_S8_EEENS6_IJNS7_ILi128EEESA_NS7_ILi192EEEEEELi128ENS_12float_e4m3_tEfNS_4arch4Sm90ELb0ELb1ELb0ELb1ELb1ELb0ELb0ELb1ELb1ELb1ELb1ELb0EEENS1_21CollectiveEpilogueFwdINS6_IJSA_SA_SA_EEES9_NS_10bfloat16_tESF_Li256ELb1ELb1ELb1ELb1EEENS1_36VarlenDynamicPersistentTileSchedulerILi128ELi128ELi256ELi128ELb1ELb1ELb1ELb1ELb0ELb1EEEEEEEEEvNT_6ParamsE --------------------------
	.section	.text._ZN7cutlass13device_kernelIN5flash11enable_sm90INS1_16FlashAttnFwdSm90INS1_25CollectiveMainloopFwdSm90ILi2EN4cute5tupleIJNS5_1CILi1EEES8_S8_EEENS6_IJNS7_ILi128EEESA_NS7_ILi192EEEEEELi128ENS_12float_e4m3_tEfNS_4arch4Sm90ELb0ELb1ELb0ELb1ELb1ELb0ELb0ELb1ELb1ELb1ELb1ELb0EEENS1_21CollectiveEpilogueFwdINS6_IJSA_SA_SA_EEES9_NS_10bfloat16_tESF_Li256ELb1ELb1ELb1ELb1EEENS1_36VarlenDynamicPersistentTileSchedulerILi128ELi128ELi256ELi128ELb1ELb1ELb1ELb1ELb0ELb1EEEEEEEEEvNT_6ParamsE,"ax",@progbits
	.align	128
.text._ZN7cutlass13device_kernelIN5flash11enable_sm90INS1_16FlashAttnFwdSm90INS1_25CollectiveMainloopFwdSm90ILi2EN4cute5tupleIJNS5_1CILi1EEES8_S8_EEENS6_IJNS7_ILi128EEESA_NS7_ILi192EEEEEELi128ENS_12float_e4m3_tEfNS_4arch4Sm90ELb0ELb1ELb0ELb1ELb1ELb0ELb0ELb1ELb1ELb1ELb1ELb0EEENS1_21CollectiveEpilogueFwdINS6_IJSA_SA_SA_EEES9_NS_10bfloat16_tESF_Li256ELb1ELb1ELb1ELb1EEENS1_36VarlenDynamicPersistentTileSchedulerILi128ELi128ELi256ELi128ELb1ELb1ELb1ELb1ELb0ELb1EEEEEEEEEvNT_6ParamsE:
        .type           _ZN7cutlass13device_kernelIN5flash11enable_sm90INS1_16FlashAttnFwdSm90INS1_25CollectiveMainloopFwdSm90ILi2EN4cute5tupleIJNS5_1CILi1EEES8_S8_EEENS6_IJNS7_ILi128EEESA_NS7_ILi192EEEEEELi128ENS_12float_e4m3_tEfNS_4arch4Sm90ELb0ELb1ELb0ELb1ELb1ELb0ELb0ELb1ELb1ELb1ELb1ELb0EEENS1_21CollectiveEpilogueFwdINS6_IJSA_SA_SA_EEES9_NS_10bfloat16_tESF_Li256ELb1ELb1ELb1ELb1EEENS1_36VarlenDynamicPersistentTileSchedulerILi128ELi128ELi256ELi128ELb1ELb1ELb1ELb1ELb0ELb1EEEEEEEEEvNT_6ParamsE,@function
        .size           _ZN7cutlass13device_kernelIN5flash11enable_sm90INS1_16FlashAttnFwdSm90INS1_25CollectiveMainloopFwdSm90ILi2EN4cute5tupleIJNS5_1CILi1EEES8_S8_EEENS6_IJNS7_ILi128EEESA_NS7_ILi192EEEEEELi128ENS_12float_e4m3_tEfNS_4arch4Sm90ELb0ELb1ELb0ELb1ELb1ELb0ELb0ELb1ELb1ELb1ELb1ELb0EEENS1_21CollectiveEpilogueFwdINS6_IJSA_SA_SA_EEES9_NS_10bfloat16_tESF_Li256ELb1ELb1ELb1ELb1EEENS1_36VarlenDynamicPersistentTileSchedulerILi128ELi128ELi256ELi128ELb1ELb1ELb1ELb1ELb0ELb1EEEEEEEEEvNT_6ParamsE,(.L_x_3318 - _ZN7cutlass13device_kernelIN5flash11enable_sm90INS1_16FlashAttnFwdSm90INS1_25CollectiveMainloopFwdSm90ILi2EN4cute5tupleIJNS5_1CILi1EEES8_S8_EEENS6_IJNS7_ILi128EEESA_NS7_ILi192EEEEEELi128ENS_12float_e4m3_tEfNS_4arch4Sm90ELb0ELb1ELb0ELb1ELb1ELb0ELb0ELb1ELb1ELb1ELb1ELb0EEENS1_21CollectiveEpilogueFwdINS6_IJSA_SA_SA_EEES9_NS_10bfloat16_tESF_Li256ELb1ELb1ELb1ELb1EEENS1_36VarlenDynamicPersistentTileSchedulerILi128ELi128ELi256ELi128ELb1ELb1ELb1ELb1ELb0ELb1EEEEEEEEEvNT_6ParamsE)
        .other          _ZN7cutlass13device_kernelIN5flash11enable_sm90INS1_16FlashAttnFwdSm90INS1_25CollectiveMainloopFwdSm90ILi2EN4cute5tupleIJNS5_1CILi1EEES8_S8_EEENS6_IJNS7_ILi128EEESA_NS7_ILi192EEEEEELi128ENS_12float_e4m3_tEfNS_4arch4Sm90ELb0ELb1ELb0ELb1ELb1ELb0ELb0ELb1ELb1ELb1ELb1ELb0EEENS1_21CollectiveEpilogueFwdINS6_IJSA_SA_SA_EEES9_NS_10bfloat16_tESF_Li256ELb1ELb1ELb1ELb1EEENS1_36VarlenDynamicPersistentTileSchedulerILi128ELi128ELi256ELi128ELb1ELb1ELb1ELb1ELb0ELb1EEEEEEEEEvNT_6ParamsE,@"STO_CUDA_ENTRY STV_DEFAULT"
_ZN7cutlass13device_kernelIN5flash11enable_sm90INS1_16FlashAttnFwdSm90INS1_25CollectiveMainloopFwdSm90ILi2EN4cute5tupleIJNS5_1CILi1EEES8_S8_EEENS6_IJNS7_ILi128EEESA_NS7_ILi192EEEEEELi128ENS_12float_e4m3_tEfNS_4arch4Sm90ELb0ELb1ELb0ELb1ELb1ELb0ELb0ELb1ELb1ELb1ELb1ELb0EEENS1_21CollectiveEpilogueFwdINS6_IJSA_SA_SA_EEES9_NS_10bfloat16_tESF_Li256ELb1ELb1ELb1ELb1EEENS1_36VarlenDynamicPersistentTileSchedulerILi128ELi128ELi256ELi128ELb1ELb1ELb1ELb1ELb0ELb1EEEEEEEEEvNT_6ParamsE:
        /* <DEDUP_REMOVED lines=45> */
.L_x_1270:
        /* <DEDUP_REMOVED lines=22> */
.L_x_1271:
        /* <DEDUP_REMOVED lines=18> */
.L_x_1272:
        /* <DEDUP_REMOVED lines=22> */
.L_x_1273:
        /* <DEDUP_REMOVED lines=24> */
.L_x_1274:
        /* <DEDUP_REMOVED lines=8> */
.L_x_1276:
        /* <DEDUP_REMOVED lines=25> */
[----:B------:R-:W-:Y:S01]  /*0a40*/  R2UR UR53, R15 ;  /* 0x000000000f3572ca */ /* 0x000fe200000e0000 */
[----:B------:R-:W-:Y:S01]  /*0a50*/  UMOV UR49, URZ ;  /* 0x0000003f00317c82 */ /* 0x000fe20008000000 */
[CC--:B------:R-:W-:Y:S02]  /*0a60*/  LEA.HI R3, R0.reuse, R205.reuse, RZ, 0x7 ;  /* 0x000000cd00037211 */ /* 0x0c0fe400078f38ff */
[----:B------:R-:W-:-:S02]  /*0a70*/  LEA.HI R4, R0, R205, RZ, 0x5 ;  /* 0x000000cd00047211 */ /* 0x000fc400078f28ff */
[----:B------:R-:W-:Y:S02]  /*0a80*/  LOP3.LUT R2, R3, 0xffffff80, RZ, 0xc0, !PT ;  /* 0xffffff8003027812 */ /* 0x000fe400078ec0ff */
[----:B------:R-:W-:Y:S01]  /*0a90*/  SHF.R.S32.HI R200, RZ, 0x7, R3 ;  /* 0x00000007ffc87819 */ /* 0x000fe20000011403 */
[----:B------:R-:W-:Y:S02]  /*0aa0*/  IMAD.SHL.U32 R6, R4, 0x20, RZ ;  /* 0x0000002004067824 */ /* 0x000fe400078e00ff */
[----:B------:R-:W-:Y:S01]  /*0ab0*/  IMAD.IADD R183, R205, 0x1, -R2 ;  /* 0x00000001cdb77824 */ /* 0x000fe200078e0a02 */
[----:B------:R-:W-:Y:S02]  /*0ac0*/  LEA.HI R2, R0, R205, RZ, 0x4 ;  /* 0x000000cd00027211 */ /* 0x000fe400078f20ff */
[----:B------:R-:W-:Y:S02]  /*0ad0*/  LOP3.LUT R7, R6, 0xfffffc00, RZ, 0xc0, !PT ;  /* 0xfffffc0006077812 */ /* 0x000fe400078ec0ff */
[----:B------:R-:W-:-:S02]  /*0ae0*/  LOP3.LUT R4, R2, 0x3fffff0, RZ, 0xc0, !PT ;  /* 0x03fffff002047812 */ /* 0x000fc400078ec0ff */
[----:B------:R-:W-:Y:S02]  /*0af0*/  SHF.R.S32.HI R5, RZ, 0x4, R2 ;  /* 0x00000004ff057819 */ /* 0x000fe40000011402 */
[----:B------:R-:W-:Y:S01]  /*0b00*/  SHF.R.S32.HI R8, RZ, 0x1f, R183 ;  /* 0x0000001fff087819 */ /* 0x000fe200000114b7 */
[----:B------:R-:W-:Y:S01]  /*0b10*/  IMAD.IADD R4, R205, 0x1, -R4 ;  /* 0x00000001cd047824 */ /* 0x000fe200078e0a04 */
[----:B------:R-:W-:Y:S02]  /*0b20*/  LEA.HI R2, R2, R5, RZ, 0x1 ;  /* 0x0000000502027211 */ /* 0x000fe400078f08ff */
[----:B------:R-:W-:Y:S01]  /*0b30*/  LEA.HI R9, R8, R183, RZ, 0x2 ;  /* 0x000000b708097211 */ /* 0x000fe200078f10ff */
[----:B------:R-:W-:Y:S01]  /*0b40*/  IMAD R7, R4, 0x40, R7 ;  /* 0x0000004004077824 */ /* 0x000fe200078e0207 */
[----:B------:R-:W-:Y:S02]  /*0b50*/  LEA.HI R4, R0, R205, RZ, 0x2 ;  /* 0x000000cd00047211 */ /* 0x000fe400078f10ff */
[----:B------:R-:W-:-:S02]  /*0b60*/  LOP3.LUT R2, R2, 0x1ffffffe, RZ, 0xc0, !PT ;  /* 0x1ffffffe02027812 */ /* 0x000fc400078ec0ff */
[----:B------:R-:W-:Y:S02]  /*0b70*/  LOP3.LUT R4, R4, 0xfffffffc, RZ, 0xc0, !PT ;  /* 0xfffffffc04047812 */ /* 0x000fe400078ec0ff */
[--C-:B------:R-:W-:Y:S01]  /*0b80*/  SHF.R.S32.HI R6, RZ, 0x2, R9.reuse ;  /* 0x00000002ff067819 */ /* 0x100fe20000011409 */
[----:B------:R-:W-:Y:S01]  /*0b90*/  IMAD.IADD R2, R5, 0x1, -R2 ;  /* 0x0000000105027824 */ /* 0x000fe200078e0a02 */
[----:B------:R-:W-:Y:S01]  /*0ba0*/  SHF.R.S32.HI R11, RZ, 0x1f, R9 ;  /* 0x0000001fff0b7819 */ /* 0x000fe20000011409 */
[----:B------:R-:W-:Y:S01]  /*0bb0*/  IMAD.IADD R4, R205, 0x1, -R4 ;  /* 0x00000001cd047824 */ /* 0x000fe200078e0a04 */
[----:B------:R-:W-:Y:S01]  /*0bc0*/  LEA.HI R0, R0, R205, RZ, 0x3 ;  /* 0x000000cd00007211 */ /* 0x000fe200078f18ff */
[----:B------:R-:W-:Y:S01]  /*0bd0*/  IMAD R202, R2, 0x8, R7 ;  /* 0x0000000802ca7824 */ /* 0x000fe200078e0207 */
[----:B------:R-:W-:Y:S02]  /*0be0*/  LEA.HI R11, R11, R6, RZ, 0x3 ;  /* 0x000000060b0b7211 */ /* 0x000fe400078f18ff */
[----:B------:R-:W-:-:S02]  /*0bf0*/  LEA.HI R2, R4, R4, RZ, 0x1 ;  /* 0x0000000404027211 */ /* 0x000fc400078f08ff */
[----:B------:R-:W-:Y:S02]  /*0c00*/  LOP3.LUT R22, R0, 0xfffffff8, RZ, 0xc0, !PT ;  /* 0xfffffff800167812 */ /* 0x000fe400078ec0ff */
[----:B------:R-:W-:Y:S02]  /*0c10*/  LOP3.LUT R5, R2, 0x1ffffffe, RZ, 0xc0, !PT ;  /* 0x1ffffffe02057812 */ /* 0x000fe400078ec0ff */
[----:B------:R-:W-:Y:S01]  /*0c20*/  LOP3.LUT R2, R9, 0x7ffffffc, RZ, 0xc0, !PT ;  /* 0x7ffffffc09027812 */ /* 0x000fe200078ec0ff */
[----:B------:R-:W-:Y:S01]  /*0c30*/  IMAD.IADD R22, R205, 0x1, -R22 ;  /* 0x00000001cd167824 */ /* 0x000fe200078e0a16 */
[----:B------:R-:W-:Y:S01]  /*0c40*/  LOP3.LUT R11, R11, 0xfffffff8, RZ, 0xc0, !PT ;  /* 0xfffffff80b0b7812 */ /* 0x000fe200078ec0ff */
[----:B------:R-:W-:Y:S01]  /*0c50*/  IMAD.IADD R4, R4, 0x1, -R5 ;  /* 0x0000000104047824 */ /* 0x000fe200078e0a05 */
[----:B------:R-:W-:Y:S01]  /*0c60*/  LEA.HI R8, R8, R183, RZ, 0x5 ;  /* 0x000000b708087211 */ /* 0x000fe200078f28ff */
[----:B------:R-:W-:Y:S01]  /*0c70*/  IMAD.IADD R2, R183, 0x1, -R2 ;  /* 0x00000001b7027824 */ /* 0x000fe200078e0a02 */
[----:B------:R-:W-:Y:S01]  /*0c80*/  LEA.HI R3, R3, R200, RZ, 0x1 ;  /* 0x000000c803037211 */ /* 0x000fe200078f08ff */
[----:B------:R-:W-:Y:S01]  /*0c90*/  IMAD.IADD R11, R6, 0x1, -R11 ;  /* 0x00000001060b7824 */ /* 0x000fe200078e0a0b */
[----:B------:R-:W-:Y:S01]  /*0ca0*/  SHF.R.S32.HI R8, RZ, 0x5, R8 ;  /* 0x00000005ff087819 */ /* 0x000fe20000011408 */
[----:B------:R-:W-:Y:S01]  /*0cb0*/  IMAD.SHL.U32 R18, R22, 0x8, RZ ;  /* 0x0000000816127824 */ /* 0x000fe200078e00ff */
[----:B------:R-:W-:Y:S01]  /*0cc0*/  LOP3.LUT R3, R3, 0x3fffffe, RZ, 0xc0, !PT ;  /* 0x03fffffe03037812 */ /* 0x000fe200078ec0ff */
[----:B------:R-:W-:Y:S01]  /*0cd0*/  IMAD.SHL.U32 R16, R2, 0x2, RZ ;  /* 0x0000000202107824 */ /* 0x000fe200078e00ff */
[----:B------:R-:W-:Y:S01]  /*0ce0*/  SHF.R.S32.HI R182, RZ, 0x3, R0 ;  /* 0x00000003ffb67819 */ /* 0x000fe20000011400 */
[----:B------:R-:W-:Y:S01]  /*0cf0*/  IMAD R8, R8, 0x10, R11 ;  /* 0x0000001008087824 */ /* 0x000fe200078e020b */
[----:B------:R-:W-:Y:S01]  /*0d00*/  SHF.R.S32.HI R204, RZ, 0x1f, R18 ;  /* 0x0000001fffcc7819 */ /* 0x000fe20000011412 */
[----:B------:R-:W-:Y:S01]  /*0d10*/  IMAD.IADD R3, R200, 0x1, -R3 ;  /* 0x00000001c8037824 */ /* 0x000fe200078e0a03 */
[----:B------:R-:W-:Y:S01]  /*0d20*/  SHF.R.S32.HI R199, RZ, 0x1f, R16 ;  /* 0x0000001fffc77819 */ /* 0x000fe20000011410 */
[----:B------:R-:W-:-:S02]  /*0d30*/  VIADD R19, R18, 0x40 ;  /* 0x0000004012137836 */ /* 0x000fc40000000000 */
        /* <DEDUP_REMOVED lines=33> */
.L_x_1388:
[----:B------:R-:W-:Y:S01]  /*0f50*/  ULDC.64 UR8, c[0x0][0xa28] ;  /* 0x00028a0000087ab9 */ /* 0x000fe20000000a00 */
[----:B------:R-:W-:Y:S01]  /*0f60*/  ULDC UR4, c[0x0][0x424] ;  /* 0x0001090000047ab9 */ /* 0x000fe20000000800 */
[----:B------:R-:W-:Y:S01]  /*0f70*/  UISETP.NE.U32.AND UP0, UPT, UR8, URZ, UPT ;  /* 0x0000003f0800728c */ /* 0x000fe2000bf05070 */
[----:B------:R-:W-:-:S03]  /*0f80*/  ULDC UR7, c[0x0][0x2f0] ;  /* 0x0000bc0000077ab9 */ /* 0x000fc60000000800 */
[----:B------:R-:W-:-:S03]  /*0f90*/  UISETP.NE.AND.EX UP0, UPT, UR9, URZ, UPT, UP0 ;  /* 0x0000003f0900728c */ /* 0x000fc6000bf05300 */
[----:B------:R-:W-:Y:S02]  /*0fa0*/  ULDC.64 UR8, c[0x0][0xa18] ;  /* 0x0002860000087ab9 */ /* 0x000fe40000000a00 */
[----:B------:R-:W-:Y:S01]  /*0fb0*/  UISETP.NE.U32.AND UP1, UPT, UR8, URZ, UPT ;  /* 0x0000003f0800728c */ /* 0x000fe2000bf25070 */
[----:B------:R-:W-:-:S03]  /*0fc0*/  PLOP3.LUT P0, PT, PT, PT, UP0, 0x80, 0x0 ;  /* 0x000000000000781c */ /* 0x000fc60003f0f008 */
[----:B------:R-:W-:-:S03]  /*0fd0*/  UISETP.NE.AND.EX UP1, UPT, UR9, URZ, UPT, UP1 ;  /* 0x0000003f0900728c */ /* 0x000fc6000bf25310 */
[----:B------:R-:W-:Y:S02]  /*0fe0*/  @UP0 ULDC.64 UR8, c[0x0][0xa28] ;  /* 0x00028a0000080ab9 */ /* 0x000fe40000000a00 */
[----:B------:R-:W-:Y:S01]  /*0ff0*/  @UP0 UIMAD.WIDE UR8, UR53, 0x4, UR8 ;  /* 0x00000004350808a5 */ /* 0x000fe2000f8e0208 */
[----:B------:R-:W-:-:S05]  /*1000*/  PLOP3.LUT P2, PT, PT, PT, UP1, 0x80, 0x0 ;  /* 0x000000000000781c */ /* 0x000fca0003f4f018 */
[----:B0-2-4-:R-:W-:Y:S02]  /*1010*/  IMAD.U32 R2, RZ, RZ, UR8 ;  /* 0x00000008ff027e24 */ /* 0x015fe4000f8e00ff */
[----:B------:R-:W-:Y:S01]  /*1020*/  IMAD.U32 R3, RZ, RZ, UR9 ;  /* 0x00000009ff037e24 */ /* 0x000fe2000f8e00ff */
[----:B------:R-:W-:Y:S02]  /*1030*/  @UP1 ULDC.64 UR8, c[0x0][0xa18] ;  /* 0x0002860000081ab9 */ /* 0x000fe40000000a00 */
[----:B------:R-:W-:Y:S02]  /*1040*/  @UP1 UIMAD.WIDE UR8, UR53, 0x4, UR8 ;  /* 0x00000004350818a5 */ /* 0x000fe4000f8e0208 */
[----:B------:R-:W2:Y:S04]  /*1050*/  @P0 LDG.E R2, desc[UR56][R2.64] ;  /* 0x0000003802020981 */ /* 0x000ea8000c1e1900 */
[----:B------:R-:W-:-:S02]  /*1060*/  IMAD.U32 R4, RZ, RZ, UR8 ;  /* 0x00000008ff047e24 */ /* 0x000fc4000f8e00ff */
[----:B------:R-:W-:Y:S01]  /*1070*/  IMAD.U32 R5, RZ, RZ, UR9 ;  /* 0x00000009ff057e24 */ /* 0x000fe2000f8e00ff */
[----:B------:R-:W-:-:S04]  /*1080*/  ULDC.64 UR8, c[0x0][0x418] ;  /* 0x0001060000087ab9 */ /* 0x000fc80000000a00 */
[----:B---3--:R-:W3:Y:S01]  /*1090*/  @P2 LDG.E R4, desc[UR56][R4.64] ;  /* 0x0000003804042981 */ /* 0x008ee2000c1e1900 */
[----:B------:R-:W-:Y:S01]  /*10a0*/  UISETP.NE.U32.AND UP0, UPT, UR8, URZ, UPT ;  /* 0x0000003f0800728c */ /* 0x000fe2000bf05070 */
[----:B------:R-:W-:Y:S01]  /*10b0*/  UMOV UR41, URZ ;  /* 0x0000003f00297c82 */ /* 0x000fe20008000000 */
[----:B------:R-:W-:Y:S02]  /*10c0*/  ULOP3.LUT UR43, UR5, 0xffff, URZ, 0xc0, !UPT ;  /* 0x0000ffff052b7892 */ /* 0x000fe4000f8ec03f */
[----:B------:R-:W-:-:S03]  /*10d0*/  UISETP.NE.AND.EX UP0, UPT, UR9, URZ, UPT, UP0 ;  /* 0x0000003f0900728c */ /* 0x000fc6000bf05300 */
[----:B------:R-:W-:Y:S01]  /*10e0*/  ULDC.64 UR8, c[0x0][0xa20] ;  /* 0x0002880000087ab9 */ /* 0x000fe20000000a00 */
[----:B------:R-:W-:Y:S01]  /*10f0*/  USEL UR4, UR4, 0x1, UP0 ;  /* 0x0000000104047887 */ /* 0x000fe20008000000 */
[----:B------:R-:W-:-:S03]  /*1100*/  ISETP.NE.U32.AND P1, PT, RZ, UR8, PT ;  /* 0x00000008ff007c0c */ /* 0x000fc6000bf25070 */
[----:B------:R-:W-:Y:S01]  /*1110*/  UIMAD UR4, UR4, UR7, URZ ;  /* 0x00000007040472a4 */ /* 0x000fe2000f8e023f */
[----:B------:R-:W-:Y:S02]  /*1120*/  ISETP.NE.AND.EX P1, PT, RZ, UR9, PT, P1 ;  /* 0x00000009ff007c0c */ /* 0x000fe4000bf25310 */
[----:B--2---:R-:W-:Y:S02]  /*1130*/  @P0 R2UR UR41, R2 ;  /* 0x00000000022902ca */ /* 0x004fe400000e0000 */
[----:B---3--:R-:W-:Y:S01]  /*1140*/  @P2 R2UR UR48, R4 ;  /* 0x00000000043022ca */ /* 0x008fe200000e0000 */
[----:B-1---5:R-:W-:-:S14]  /*1150*/  @P2 BRA `(.L_x_1277) ;  /* 0x0000000000382947 */ /* 0x022fdc0003800000 */
[----:B------:R-:W-:Y:S01]  /*1160*/  ULDC.64 UR8, c[0x0][0xa00] ;  /* 0x0002800000087ab9 */ /* 0x000fe20000000a00 */
[----:B------:R-:W-:Y:S01]  /*1170*/  ULDC UR48, c[0x0][0x288] ;  /* 0x0000a20000307ab9 */ /* 0x000fe20000000800 */
        /* <DEDUP_REMOVED lines=12> */
.L_x_1277:
[----:B------:R-:W-:Y:S01]  /*1240*/  UMOV UR44, UR53 ;  /* 0x00000035002c7c82 */ /* 0x000fe20008000000 */
[----:B------:R-:W-:Y:S05]  /*1250*/  @!P1 BRA `(.L_x_1278) ;  /* 0x00000000001c9947 */ /* 0x000fea0003800000 */
[----:B------:R-:W-:Y:S02]  /*1260*/  ULDC.64 UR8, c[0x0][0xa20] ;  /* 0x0002880000087ab9 */ /* 0x000fe40000000a00 */
[----:B------:R-:W-:-:S06]  /*1270*/  UIMAD.WIDE UR8, UR53, 0x4, UR8 ;  /* 0x00000004350878a5 */ /* 0x000fcc000f8e0208 */
[----:B------:R-:W-:Y:S02]  /*1280*/  IMAD.U32 R2, RZ, RZ, UR8 ;  /* 0x00000008ff027e24 */ /* 0x000fe4000f8e00ff */
[----:B------:R-:W-:-:S05]  /*1290*/  IMAD.U32 R3, RZ, RZ, UR9 ;  /* 0x00000009ff037e24 */ /* 0x000fca000f8e00ff */
[----:B------:R-:W2:Y:S02]  /*12a0*/  LDG.E R2, desc[UR56][R2.64] ;  /* 0x0000003802027981 */ /* 0x000ea4000c1e1900 */
[----:B--2---:R-:W-:Y:S01]  /*12b0*/  R2UR UR4, R2 ;  /* 0x00000000020472ca */ /* 0x004fe200000e0000 */
[----:B------:R-:W-:-:S14]  /*12c0*/  BRA `(.L_x_1279) ;  /* 0x0000000000347947 */ /* 0x000fdc0003800000 */
.L_x_1278:
        /* <DEDUP_REMOVED lines=13> */
.L_x_1279:
[----:B------:R-:W-:Y:S01]  /*13a0*/  ULDC.64 UR10, c[0x0][0x990] ;  /* 0x00026400000a7ab9 */ /* 0x000fe20000000a00 */
[----:B------:R-:W-:Y:S01]  /*13b0*/  ULDC.64 UR8, c[0x0][0x998] ;  /* 0x0002660000087ab9 */ /* 0x000fe20000000a00 */
[----:B------:R-:W-:Y:S01]  /*13c0*/  UISETP.NE.U32.AND UP0, UPT, UR10, URZ, UPT ;  /* 0x0000003f0a00728c */ /* 0x000fe2000bf05070 */
[----:B------:R-:W-:Y:S01]  /*13d0*/  IMAD.MOV.U32 R7, RZ, RZ, 0x3f800000 ;  /* 0x3f800000ff077424 */ /* 0x000fe200078e00ff */
[----:B------:R-:W-:Y:S01]  /*13e0*/  UISETP.NE.U32.AND UP1, UPT, UR8, URZ, UPT ;  /* 0x0000003f0800728c */ /* 0x000fe2000bf25070 */
[----:B------:R-:W-:Y:S01]  /*13f0*/  IMAD.MOV.U32 R0, RZ, RZ, 0x3f800000 ;  /* 0x3f800000ff007424 */ /* 0x000fe200078e00ff */
[----:B------:R-:W-:Y:S02]  /*1400*/  UISETP.NE.AND.EX UP0, UPT, UR11, URZ, UPT, UP0 ;  /* 0x0000003f0b00728c */ /* 0x000fe4000bf05300 */
[----:B------:R-:W-:-:S04]  /*1410*/  UISETP.NE.AND.EX UP1, UPT, UR9, URZ, UPT, UP1 ;  /* 0x0000003f0900728c */ /* 0x000fc8000bf25310 */
[----:B------:R-:W-:Y:S02]  /*1420*/  PLOP3.LUT P0, PT, PT, PT, UP0, 0x80, 0x0 ;  /* 0x000000000000781c */ /* 0x000fe40003f0f008 */
[----:B------:R-:W-:-:S03]  /*1430*/  PLOP3.LUT P1, PT, PT, PT, UP1, 0x80, 0x0 ;  /* 0x000000000000781c */ /* 0x000fc60003f2f018 */
[----:B------:R-:W-:Y:S02]  /*1440*/  @UP0 USHF.R.S32.HI UR7, URZ, 0x1f, UR53 ;  /* 0x0000001f3f070899 */ /* 0x000fe40008011435 */
[----:B------:R-:W-:Y:S01]  /*1450*/  @UP1 USHF.R.S32.HI UR16, URZ, 0x1f, UR53 ;  /* 0x0000001f3f101899 */ /* 0x000fe20008011435 */
[----:B------:R-:W-:Y:S01]  /*1460*/  @UP0 ULDC.64 UR14, c[0x0][0x9a8] ;  /* 0x00026a00000e0ab9 */ /* 0x000fe20000000a00 */
[----:B------:R-:W-:Y:S01]  /*1470*/  @UP1 ULDC.64 UR18, c[0x0][0x9b8] ;  /* 0x00026e0000121ab9 */ /* 0x000fe20000000a00 */
[----:B------:R-:W-:Y:S02]  /*1480*/  @UP0 UIMAD UR7, UR7, UR14, URZ ;  /* 0x0000000e070702a4 */ /* 0x000fe4000f8e023f */
[----:B------:R-:W-:Y:S02]  /*1490*/  @UP1 UIMAD UR16, UR16, UR18, URZ ;  /* 0x00000012101012a4 */ /* 0x000fe4000f8e023f */
[----:B------:R-:W-:Y:S02]  /*14a0*/  @UP0 UIMAD.WIDE.U32 UR12, UR53, UR14, URZ ;  /* 0x0000000e350c02a5 */ /* 0x000fe4000f8e003f */
[----:B------:R-:W-:-:S02]  /*14b0*/  @UP0 UIMAD UR7, UR53, UR15, UR7 ;  /* 0x0000000f350702a4 */ /* 0x000fc4000f8e0207 */
[----:B------:R-:W-:Y:S02]  /*14c0*/  @UP1 UIMAD UR16, UR53, UR19, UR16 ;  /* 0x00000013351012a4 */ /* 0x000fe4000f8e0210 */
[----:B------:R-:W-:Y:S02]  /*14d0*/  @UP1 UIMAD.WIDE.U32 UR14, UR53, UR18, URZ ;  /* 0x00000012350e12a5 */ /* 0x000fe4000f8e003f */
[----:B------:R-:W-:Y:S02]  /*14e0*/  @UP0 UIADD3 UR13, UR13, UR7, URZ ;  /* 0x000000070d0d0290 */ /* 0x000fe4000fffe03f */
[----:B------:R-:W-:Y:S01]  /*14f0*/  @UP1 UIADD3 UR15, UR15, UR16, URZ ;  /* 0x000000100f0f1290 */ /* 0x000fe2000fffe03f */
[----:B------:R-:W-:Y:S02]  /*1500*/  @UP1 ULDC.64 UR18, c[0x0][0x9c0] ;  /* 0x0002700000121ab9 */ /* 0x000fe40000000a00 */
[----:B------:R-:W-:Y:S01]  /*1510*/  @UP0 ULDC.64 UR16, c[0x0][0x9b0] ;  /* 0x00026c0000100ab9 */ /* 0x000fe20000000a00 */
[----:B------:R-:W-:-:S02]  /*1520*/  @UP1 UIMAD.WIDE.U32 UR14, UR43, UR18, UR14 ;  /* 0x000000122b0e12a5 */ /* 0x000fc4000f8e000e */
[----:B------:R-:W-:Y:S02]  /*1530*/  @UP0 UIMAD.WIDE.U32 UR12, UR43, UR16, UR12 ;  /* 0x000000102b0c02a5 */ /* 0x000fe4000f8e000c */
[----:B------:R-:W-:Y:S02]  /*1540*/  @UP1 UIMAD UR7, UR43, UR19, UR15 ;  /* 0x000000132b0712a4 */ /* 0x000fe4000f8e020f */
[----:B------:R-:W-:Y:S02]  /*1550*/  @UP0 UIMAD UR13, UR43, UR17, UR13 ;  /* 0x000000112b0d02a4 */ /* 0x000fe4000f8e020d */
[----:B------:R-:W-:Y:S02]  /*1560*/  @UP0 ULEA UR10, UP2, UR12, UR10, 0x2 ;  /* 0x0000000a0c0a0291 */ /* 0x000fe4000f84103f */
[----:B------:R-:W-:Y:S02]  /*1570*/  @UP1 ULEA UR8, UP3, UR14, UR8, 0x2 ;  /* 0x000000080e081291 */ /* 0x000fe4000f86103f */
[----:B------:R-:W-:-:S02]  /*1580*/  @UP0 ULEA.HI.X UR11, UR12, UR11, UR13, 0x2, UP2 ;  /* 0x0000000b0c0b0291 */ /* 0x000fc400090f140d */
[----:B------:R-:W-:Y:S01]  /*1590*/  @UP1 ULEA.HI.X UR9, UR14, UR9, UR7, 0x2, UP3 ;  /* 0x000000090e091291 */ /* 0x000fe200098f1407 */
[----:B------:R-:W-:Y:S02]  /*15a0*/  IMAD.U32 R2, RZ, RZ, UR10 ;  /* 0x0000000aff027e24 */ /* 0x000fe4000f8e00ff */
[----:B------:R-:W-:Y:S01]  /*15b0*/  IMAD.U32 R4, RZ, RZ, UR8 ;  /* 0x00000008ff047e24 */ /* 0x000fe2000f8e00ff */
[----:B------:R-:W-:Y:S01]  /*15c0*/  ULDC UR7, c[0x0][0x448] ;  /* 0x0001120000077ab9 */ /* 0x000fe20000000800 */
[----:B------:R-:W-:Y:S02]  /*15d0*/  IMAD.U32 R3, RZ, RZ, UR11 ;  /* 0x0000000bff037e24 */ /* 0x000fe4000f8e00ff */
[----:B------:R-:W-:Y:S01]  /*15e0*/  IMAD.U32 R5, RZ, RZ, UR9 ;  /* 0x00000009ff057e24 */ /* 0x000fe2000f8e00ff */
[----:B------:R-:W-:Y:S02]  /*15f0*/  UISETP.NE.AND UP4, UPT, UR7, 0x1, UPT ;  /* 0x000000010700788c */ /* 0x000fe4000bf85270 */
[----:B------:R-:W2:Y:S01]  /*1600*/  @P0 LDG.E R7, desc[UR56][R2.64] ;  /* 0x0000003802070981 */ /* 0x000ea2000c1e1900 */
[----:B------:R-:W-:-:S02]  /*1610*/  USHF.L.U32 UR42, UR6, 0x7, URZ ;  /* 0x00000007062a7899 */ /* 0x000fc4000800063f */
[----:B------:R-:W-:Y:S01]  /*1620*/  UIADD3 UR41, -UR41, UR4, URZ ;  /* 0x0000000429297290 */ /* 0x000fe2000fffe13f */
[----:B------:R-:W2:Y:S01]  /*1630*/  @P1 LDG.E R0, desc[UR56][R4.64] ;  /* 0x0000003804001981 */ /* 0x000ea2000c1e1900 */
[----:B------:R-:W-:Y:S01]  /*1640*/  ULDC.64 UR6, c[0x0][0x9e0] ;  /* 0x0002780000067ab9 */ /* 0x000fe20000000a00 */
[----:B------:R-:W-:Y:S02]  /*1650*/  UIADD3 UR4, UR42, 0x7f, URZ ;  /* 0x0000007f2a047890 */ /* 0x000fe4000fffe03f */
[----:B------:R-:W-:Y:S01]  /*1660*/  UISETP.GE.AND UP0, UPT, UR7, 0x1, UPT ;  /* 0x000000010700788c */ /* 0x000fe2000bf06270 */
[----:B------:R-:W-:Y:S01]  /*1670*/  @UP4 ULDC UR8, c[0x0][0x44c] ;  /* 0x0001130000084ab9 */ /* 0x000fe20000000800 */
[----:B------:R-:W-:Y:S01]  /*1680*/  @UP4 ULDC UR12, c[0x0][0x450] ;  /* 0x00011400000c4ab9 */ /* 0x000fe20000000800 */
[----:B------:R-:W-:-:S03]  /*1690*/  UIMAD.WIDE.U32 UR8, UR4, UR8, URZ ;  /* 0x00000008040872a5 */ /* 0x000fc6000f8e003f */
[----:B------:R-:W-:Y:S01]  /*16a0*/  PLOP3.LUT P0, PT, PT, PT, UP0, 0x40, 0x0 ;  /* 0x000000000000781c */ /* 0x000fe20003f0e808 */
[----:B------:R-:W-:Y:S02]  /*16b0*/  UIADD3 UR10, UR41, 0x1, -UR48 ;  /* 0x00000001290a7890 */ /* 0x000fe4000fffe830 */
[----:B------:R-:W-:Y:S01]  /*16c0*/  @UP4 USHF.R.U32.HI UR4, URZ, UR12, UR9 ;  /* 0x0000000c3f044299 */ /* 0x000fe20008011609 */
[----:B------:R-:W-:Y:S01]  /*16d0*/  ULDC UR11, c[0x0][0x988] ;  /* 0x00026200000b7ab9 */ /* 0x000fe20000000800 */
[----:B------:R-:W-:Y:S02]  /*16e0*/  UP2UR UR55, UPR, URZ, 0x10 ;  /* 0x000000103f377883 */ /* 0x000fe40008000000 */
[----:B------:R-:W-:Y:S02]  /*16f0*/  UIADD3 UR10, UR10, UR4, URZ ;  /* 0x000000040a0a7290 */ /* 0x000fe4000fffe03f */
[----:B------:R-:W-:Y:S02]  /*1700*/  UP2UR UR54, UPR, URZ, 0x1 ;  /* 0x000000013f367883 */ /* 0x000fe40008000000 */
[----:B------:R-:W-:Y:S01]  /*1710*/  UIADD3 UR6, UR10, UR6, URZ ;  /* 0x000000060a067290 */ /* 0x000fe2000fffe03f */
[----:B--2---:R-:W-:-:S04]  /*1720*/  FMUL.FTZ R0, R7, R0 ;  /* 0x0000000007007220 */ /* 0x004fc80000410000 */
[----:B------:R-:W-:-:S05]  /*1730*/  FMUL.FTZ R0, R0, UR11 ;  /* 0x0000000b00007c20 */ /* 0x000fca0008410000 */
[----:B------:R-:W-:Y:S01]  /*1740*/  R2UR UR40, R0 ;  /* 0x00000000002872ca */ /* 0x000fe200000e0000 */
[----:B------:R-:W-:-:S14]  /*1750*/  @P0 BRA `(.L_x_1280) ;  /* 0x0000000000440947 */ /* 0x000fdc0003800000 */
        /* <DEDUP_REMOVED lines=10> */
.L_x_1281:
[----:B------:R-:W-:-:S11]  /*1800*/  UISETP.NE.AND UP0, UPT, UR7, 0x1, UPT ;  /* 0x000000010700788c */ /* 0x000fd6000bf05270 */
[----:B------:R-:W-:Y:S02]  /*1810*/  @UP0 ULDC.64 UR10, c[0x0][0x9e8] ;  /* 0x00027a00000a0ab9 */ /* 0x000fe40000000a00 */
[----:B------:R-:W-:-:S04]  /*1820*/  UIMAD.WIDE.U32 UR8, UR4, UR10, URZ ;  /* 0x0000000a040872a5 */ /* 0x000fc8000f8e003f */
[----:B------:R-:W-:-:S12]  /*1830*/  @UP0 USHF.R.U32.HI UR4, URZ, UR11, UR9 ;  /* 0x0000000b3f040299 */ /* 0x000fd80008011609 */
.L_x_1282:
[----:B------:R-:W-:-:S04]  /*1840*/  UIMAD UR4, UR4, UR7, UR7 ;  /* 0x00000007040472a4 */ /* 0x000fc8000f8e0207 */
[----:B------:R-:W-:-:S04]  /*1850*/  UISETP.LT.AND UP0, UPT, UR6, UR4, UPT ;  /* 0x000000040600728c */ /* 0x000fc8000bf01270 */
[----:B------:R-:W-:-:S12]  /*1860*/  USEL UR6, UR6, UR4, UP0 ;  /* 0x0000000406067287 */ /* 0x000fd80008000000 */
.L_x_1280:
[----:B------:R-:W-:Y:S02]  /*1870*/  UISETP.NE.AND UP0, UPT, UR55, URZ, UPT ;  /* 0x0000003f3700728c */ /* 0x000fe4000bf05270 */
[----:B------:R-:W-:Y:S02]  /*1880*/  UIADD3 UR4, UR41, 0x7f, URZ ;  /* 0x0000007f29047890 */ /* 0x000fe4000fffe03f */
[----:B------:R-:W-:Y:S02]  /*1890*/  UIADD3 UR10, UR6, 0x7f, URZ ;  /* 0x0000007f060a7890 */ /* 0x000fe4000fffe03f */
[----:B------:R-:W-:Y:S02]  /*18a0*/  UISETP.GE.AND UP1, UPT, UR7, 0x1, UPT ;  /* 0x000000010700788c */ /* 0x000fe4000bf26270 */
[----:B------:R-:W-:Y:S02]  /*18b0*/  USHF.R.S32.HI UR6, URZ, 0x1f, UR4 ;  /* 0x0000001f3f067899 */ /* 0x000fe40008011404 */
[----:B------:R-:W-:Y:S01]  /*18c0*/  USHF.R.S32.HI UR11, URZ, 0x1f, UR10 ;  /* 0x0000001f3f0b7899 */ /* 0x000fe2000801140a */
[----:B------:R-:W-:Y:S01]  /*18d0*/  @UP0 ULDC UR8, c[0x0][0x44c] ;  /* 0x0001130000080ab9 */ /* 0x000fe20000000800 */
[----:B------:R-:W-:Y:S01]  /*18e0*/  ULEA.HI UR6, UR6, UR4, URZ, 0x7 ;  /* 0x0000000406067291 */ /* 0x000fe2000f8f383f */
[----:B------:R-:W-:Y:S01]  /*18f0*/  PLOP3.LUT P0, PT, PT, PT, UP1, 0x40, 0x0 ;  /* 0x000000000000781c */ /* 0x000fe20003f0e818 */
[----:B------:R-:W-:-:S02]  /*1900*/  UIMAD.WIDE.U32 UR8, UR42, UR8, URZ ;  /* 0x000000082a0872a5 */ /* 0x000fc4000f8e003f */
[----:B------:R-:W-:Y:S01]  /*1910*/  ULEA.HI UR11, UR11, UR10, URZ, 0x7 ;  /* 0x0000000a0b0b7291 */ /* 0x000fe2000f8f383f */
[----:B------:R-:W-:Y:S01]  /*1920*/  @UP0 ULDC UR13, c[0x0][0x450] ;  /* 0x00011400000d0ab9 */ /* 0x000fe20000000800 */
[----:B------:R-:W-:Y:S01]  /*1930*/  UMOV UR12, UR42 ;  /* 0x0000002a000c7c82 */ /* 0x000fe20008000000 */
[----:B------:R-:W-:Y:S02]  /*1940*/  UIADD3 UR58, UR41, -UR48, URZ ;  /* 0x80000030293a7290 */ /* 0x000fe4000fffe03f */
[----:B------:R-:W-:Y:S02]  /*1950*/  USHF.R.S32.HI UR6, URZ, 0x7, UR6 ;  /* 0x000000073f067899 */ /* 0x000fe40008011406 */
[----:B------:R-:W-:Y:S02]  /*1960*/  USHF.R.S32.HI UR11, URZ, 0x7, UR11 ;  /* 0x000000073f0b7899 */ /* 0x000fe4000801140b */
[----:B------:R-:W-:Y:S02]  /*1970*/  @UP0 USHF.R.U32.HI UR12, URZ, UR13, UR9 ;  /* 0x0000000d3f0c0299 */ /* 0x000fe40008011609 */
[----:B------:R-:W-:-:S02]  /*1980*/  UISETP.LT.AND UP0, UPT, UR6, UR11, UPT ;  /* 0x0000000b0600728c */ /* 0x000fc4000bf01270 */
[----:B------:R-:W-:Y:S01]  /*1990*/  UIADD3 UR4, UR58, UR12, URZ ;  /* 0x0000000c3a047290 */ /* 0x000fe2000fffe03f */
[----:B------:R-:W-:Y:S01]  /*19a0*/  ULDC UR10, c[0x0][0x9dc] ;  /* 0x00027700000a7ab9 */ /* 0x000fe20000000800 */
[----:B------:R-:W-:Y:S02]  /*19b0*/  USEL UR6, UR6, UR11, UP0 ;  /* 0x0000000b06067287 */ /* 0x000fe40008000000 */
[----:B------:R-:W-:Y:S01]  /*19c0*/  UIADD3 UR10, UR4, -UR10, URZ ;  /* 0x8000000a040a7290 */ /* 0x000fe2000fffe03f */
[----:B------:R-:W-:Y:S11]  /*19d0*/  @P0 BRA `(.L_x_1283) ;  /* 0x0000000000440947 */ /* 0x000ff60003800000 */
        /* <DEDUP_REMOVED lines=10> */
.L_x_1284:
[----:B------:R-:W-:-:S11]  /*1a80*/  UISETP.NE.AND UP0, UPT, UR7, 0x1, UPT ;  /* 0x000000010700788c */ /* 0x000fd6000bf05270 */
[----:B------:R-:W-:Y:S02]  /*1a90*/  @UP0 ULDC.64 UR12, c[0x0][0x9e8] ;  /* 0x00027a00000c0ab9 */ /* 0x000fe40000000a00 */
[----:B------:R-:W-:-:S04]  /*1aa0*/  UIMAD.WIDE.U32 UR8, UR4, UR12, URZ ;  /* 0x0000000c040872a5 */ /* 0x000fc8000f8e003f */
[----:B------:R-:W-:-:S12]  /*1ab0*/  @UP0 USHF.R.U32.HI UR4, URZ, UR13, UR9 ;  /* 0x0000000d3f040299 */ /* 0x000fd80008011609 */
.L_x_1285:
[----:B------:R-:W-:-:S04]  /*1ac0*/  UIMAD UR4, UR4, UR7, URZ ;  /* 0x00000007040472a4 */ /* 0x000fc8000f8e023f */
[----:B------:R-:W-:-:S04]  /*1ad0*/  UISETP.LT.AND UP0, UPT, UR10, UR4, UPT ;  /* 0x000000040a00728c */ /* 0x000fc8000bf01270 */
[----:B------:R-:W-:-:S12]  /*1ae0*/  USEL UR10, UR10, UR4, !UP0 ;  /* 0x000000040a0a7287 */ /* 0x000fd8000c000000 */
.L_x_1283:
[----:B------:R-:W-:-:S04]  /*1af0*/  USHF.R.S32.HI UR4, URZ, 0x1f, UR10 ;  /* 0x0000001f3f047899 */ /* 0x000fc8000801140a */
[----:B------:R-:W-:-:S04]  /*1b00*/  ULEA.HI UR4, UR4, UR10, URZ, 0x7 ;  /* 0x0000000a04047291 */ /* 0x000fc8000f8f383f */
[----:B------:R-:W-:Y:S02]  /*1b10*/  USHF.R.S32.HI UR7, URZ, 0x7, UR4 ;  /* 0x000000073f077899 */ /* 0x000fe40008011404 */
[----:B------:R-:W-:Y:S02]  /*1b20*/  ULOP3.LUT UR4, UR5, 0xff000000, URZ, 0xc0, !UPT ;  /* 0xff00000005047892 */ /* 0x000fe4000f8ec03f */
[----:B------:R-:W-:Y:S02]  /*1b30*/  UISETP.LT.AND UP0, UPT, URZ, UR7, UPT ;  /* 0x000000073f00728c */ /* 0x000fe4000bf01270 */
[----:B------:R-:W-:Y:S02]  /*1b40*/  ULOP3.LUT UR5, UR5, 0xff0000, URZ, 0xc0, !UPT ;  /* 0x00ff000005057892 */ /* 0x000fe4000f8ec03f */
[----:B------:R-:W-:Y:S02]  /*1b50*/  USEL UR38, URZ, UR7, !UP0 ;  /* 0x000000073f267287 */ /* 0x000fe4000c000000 */
[----:B------:R-:W-:-:S02]  /*1b60*/  USHF.R.U32.HI UR4, URZ, 0x8, UR4 ;  /* 0x000000083f047899 */ /* 0x000fc40008011604 */
[----:B------:R-:W-:Y:S02]  /*1b70*/  UISETP.GT.AND UP0, UPT, UR6, UR38, UPT ;  /* 0x000000260600728c */ /* 0x000fe4000bf04270 */
[----:B------:R-:W-:-:S03]  /*1b80*/  ULEA.HI UR5, UR5, UR4, URZ, 0x10 ;  /* 0x0000000405057291 */ /* 0x000fc6000f8f803f */
[----:B------:R-:W-:Y:S01]  /*1b90*/  UMOV UR4, URZ ;  /* 0x0000003f00047c82 */ /* 0x000fe20008000000 */
[----:B------:R-:W-:Y:S01]  /*1ba0*/  PLOP3.LUT P0, PT, PT, PT, UP0, 0x80, 0x0 ;  /* 0x000000000000781c */ /* 0x000fe20003f0f008 */
[----:B------:R-:W-:Y:S02]  /*1bb0*/  ULOP3.LUT UR39, UR5, 0xff, URZ, 0xc0, !UPT ;  /* 0x000000ff05277892 */ /* 0x000fe4000f8ec03f */
[----:B------:R-:W-:-:S10]  /*1bc0*/  USHF.R.U32.HI UR47, URZ, 0x10, UR5 ;  /* 0x000000103f2f7899 */ /* 0x000fd40008011605 */
[----:B------:R-:W-:Y:S05]  /*1bd0*/  @!P0 BRA `(.L_x_1286) ;  /* 0x0000000000948947 */ /* 0x000fea0003800000 */
[----:B------:R-:W-:Y:S01]  /*1be0*/  UISETP.NE.AND UP0, UPT, UR47, URZ, UPT ;  /* 0x0000003f2f00728c */ /* 0x000fe2000bf05270 */
[----:B------:R-:W-:-:S03]  /*1bf0*/  ULDC UR4, c[0x0][0x9f0] ;  /* 0x00027c0000047ab9 */ /* 0x000fc60000000800 */
[----:B------:R-:W-:-:S04]  /*1c00*/  USEL UR10, UR47, UR4, UP0 ;  /* 0x000000042f0a7287 */ /* 0x000fc80008000000 */
[----:B------:R-:W-:Y:S02]  /*1c10*/  UIADD3 UR4, UR10, -0x1, UR6 ;  /* 0xffffffff0a047890 */ /* 0x000fe4000fffe006 */
[----:B------:R-:W-:Y:S02]  /*1c20*/  IMAD.U32 R3, RZ, RZ, UR10 ;  /* 0x0000000aff037e24 */ /* 0x000fe4000f8e00ff */
[----:B------:R-:W-:-:S03]  /*1c30*/  UIADD3 UR7, -UR38, UR4, URZ ;  /* 0x0000000426077290 */ /* 0x000fc6000fffe13f */
[-C--:B------:R-:W-:Y:S01]  /*1c40*/  IABS R0, R3.reuse ;  /* 0x0000000300007213 */ /* 0x080fe20000000000 */
[----:B------:R-:W-:Y:S01]  /*1c50*/  UMOV UR4, URZ ;  /* 0x0000003f00047c82 */ /* 0x000fe20008000000 */
[----:B------:R-:W-:Y:S01]  /*1c60*/  IABS R5, R3 ;  /* 0x0000000300057213 */ /* 0x000fe20000000000 */
[----:B------:R-:W-:Y:S01]  /*1c70*/  IMAD.U32 R4, RZ, RZ, UR7 ;  /* 0x00000007ff047e24 */ /* 0x000fe2000f8e00ff */
[----:B------:R-:W-:Y:S01]  /*1c80*/  R2UR UR11, R0 ;  /* 0x00000000000b72ca */ /* 0x000fe200000e0000 */
[----:B------:R-:W-:-:S03]  /*1c90*/  ULOP3.LUT UR7, UR7, UR10, URZ, 0x3c, !UPT ;  /* 0x0000000a07077292 */ /* 0x000fc6000f8e3c3f */
[----:B------:R-:W-:-:S05]  /*1ca0*/  IABS R4, R4 ;  /* 0x0000000400047213 */ /* 0x000fca0000000000 */
[----:B------:R-:W-:-:S04]  /*1cb0*/  IMAD.MOV.U32 R3, RZ, RZ, R4 ;  /* 0x000000ffff037224 */ /* 0x000fc800078e0004 */
[----:B------:R-:W0:Y:S01]  /*1cc0*/  I2F.RP R0, UR11 ;  /* 0x0000000b00007d06 */ /* 0x000e220008209400 */
[----:B------:R-:W-:-:S07]  /*1cd0*/  R2UR UR9, R3 ;  /* 0x00000000030972ca */ /* 0x000fce00000e0000 */
[----:B0-----:R-:W0:Y:S02]  /*1ce0*/  MUFU.RCP R0, R0 ;  /* 0x0000000000007308 */ /* 0x001e240000001000 */
[----:B0-----:R-:W-:Y:S02]  /*1cf0*/  VIADD R2, R0, 0xffffffe ;  /* 0x0ffffffe00027836 */ /* 0x001fe40000000000 */
        /* <DEDUP_REMOVED lines=19> */
.L_x_1286:
[----:B------:R-:W-:Y:S01]  /*1e30*/  UIMAD UR38, UR39, UR4, UR38 ;  /* 0x00000004272672a4 */ /* 0x000fe2000f8e0226 */
[----:B------:R-:W-:Y:S01]  /*1e40*/  IMAD.U32 R88, RZ, RZ, UR6 ;  /* 0x00000006ff587e24 */ /* 0x000fe2000f8e00ff */
[----:B------:R-:W-:Y:S01]  /*1e50*/  PLOP3.LUT P0, PT, PT, PT, PT, 0x80, 0x0 ;  /* 0x000000000000781c */ /* 0x000fe20003f0f070 */
[----:B------:R-:W-:Y:S01]  /*1e60*/  IMAD.U32 R3, RZ, RZ, UR4 ;  /* 0x00000004ff037e24 */ /* 0x000fe2000f8e00ff */
[----:B------:R-:W-:Y:S01]  /*1e70*/  CS2R R26, SRZ ;  /* 0x00000000001a7805 */ /* 0x000fe2000001ff00 */
[----:B------:R-:W-:Y:S01]  /*1e80*/  IMAD.MOV.U32 R0, RZ, RZ, RZ ;  /* 0x000000ffff007224 */ /* 0x000fe200078e00ff */
[----:B------:R-:W-:Y:S01]  /*1e90*/  CS2R R42, SRZ ;  /* 0x00000000002a7805 */ /* 0x000fe2000001ff00 */
[----:B------:R-:W-:Y:S01]  /*1ea0*/  IMAD.MOV.U32 R2, RZ, RZ, RZ ;  /* 0x000000ffff027224 */ /* 0x000fe200078e00ff */
[----:B------:R-:W-:Y:S01]  /*1eb0*/  VIADDMNMX R88, R3, UR38, R88, PT ;  /* 0x0000002603587c46 */ /* 0x000fe2000b800158 */
[----:B------:R-:W-:Y:S01]  /*1ec0*/  IMAD.MOV.U32 R15, RZ, RZ, RZ ;  /* 0x000000ffff0f7224 */ /* 0x000fe200078e00ff */
[----:B------:R-:W-:Y:S01]  /*1ed0*/  CS2R R100, SRZ ;  /* 0x0000000000647805 */ /* 0x000fe2000001ff00 */
[----:B------:R-:W-:Y:S01]  /*1ee0*/  IMAD.MOV.U32 R6, RZ, RZ, RZ ;  /* 0x000000ffff067224 */ /* 0x000fe200078e00ff */
[----:B------:R-:W-:Y:S01]  /*1ef0*/  ISETP.GT.AND P1, PT, R88, UR38, PT ;  /* 0x0000002658007c0c */ /* 0x000fe2000bf24270 */
[----:B------:R-:W-:Y:S01]  /*1f00*/  IMAD.MOV.U32 R8, RZ, RZ, RZ ;  /* 0x000000ffff087224 */ /* 0x000fe200078e00ff */
[----:B------:R-:W-:Y:S01]  /*1f10*/  CS2R R44, SRZ ;  /* 0x00000000002c7805 */ /* 0x000fe2000001ff00 */
        /* <DEDUP_REMOVED lines=23> */
[----:B------:R-:W-:Y:S01]  /*2090*/  IMAD.MOV.U32 R133, RZ, RZ, RZ ;  /* 0x000000ffff857224 */ /* 0x000fe200078e00ff */
[----:B------:R-:W-:Y:S02]  /*20a0*/  CS2R R36, SRZ ;  /* 0x0000000000247805 */ /* 0x000fe4000001ff00 */
[----:B------:R-:W-:Y:S02]  /*20b0*/  CS2R R54, SRZ ;  /* 0x0000000000367805 */ /* 0x000fe4000001ff00 */
[----:B------:R-:W-:Y:S01]  /*20c0*/  CS2R R138, SRZ ;  /* 0x00000000008a7805 */ /* 0x000fe2000001ff00 */
[----:B------:R-:W-:Y:S01]  /*20d0*/  IMAD.MOV.U32 R141, RZ, RZ, RZ ;  /* 0x000000ffff8d7224 */ /* 0x000fe200078e00ff */
[----:B------:R-:W-:Y:S01]  /*20e0*/  CS2R R150, SRZ ;  /* 0x0000000000967805 */ /* 0x000fe2000001ff00 */
[----:B------:R-:W-:Y:S02]  /*20f0*/  IMAD.MOV.U32 R137, RZ, RZ, RZ ;  /* 0x000000ffff897224 */ /* 0x000fe400078e00ff */
[----:B------:R-:W-:-:S02]  /*2100*/  IMAD.MOV.U32 R143, RZ, RZ, RZ ;  /* 0x000000ffff8f7224 */ /* 0x000fc400078e00ff */
[----:B------:R-:W-:Y:S02]  /*2110*/  IMAD.MOV.U32 R56, RZ, RZ, RZ ;  /* 0x000000ffff387224 */ /* 0x000fe400078e00ff */
[----:B------:R-:W-:Y:S02]  /*2120*/  IMAD.MOV.U32 R58, RZ, RZ, RZ ;  /* 0x000000ffff3a7224 */ /* 0x000fe400078e00ff */
[----:B------:R-:W-:Y:S01]  /*2130*/  IMAD.MOV.U32 R60, RZ, RZ, RZ ;  /* 0x000000ffff3c7224 */ /* 0x000fe200078e00ff */
        /* <DEDUP_REMOVED lines=32> */
.L_x_1288:
        /* <DEDUP_REMOVED lines=9> */
.L_x_1497:
[----:B------:R-:W-:Y:S05]  /*23d0*/  @!P0 BRA `(.L_x_1290) ;  /* 0x0000000000048947 */ /* 0x000fea0003800000 */
[----:B------:R-:W-:Y:S01]  /*23e0*/  BPT.TRAP 0x1 ;  /* 0x000000040000795c */ /* 0x000fe20000300000 */
.L_x_1290:
[----:B0-----:R-:W-:Y:S02]  /*23f0*/  IMAD.U32 R3, RZ, RZ, UR49 ;  /* 0x00000031ff037e24 */ /* 0x001fe4000f8e00ff */
[----:B------:R-:W-:-:S03]  /*2400*/  IMAD.U32 R0, RZ, RZ, UR50 ;  /* 0x00000032ff007e24 */ /* 0x000fc6000f8e00ff */
[----:B------:R-:W-:Y:S02]  /*2410*/  LEA R3, R3, UR36, 0x3 ;  /* 0x0000002403037c11 */ /* 0x000fe4000f8e18ff */
[----:B------:R-:W-:-:S04]  /*2420*/  SHF.L.U32 R0, R0, 0x1f, RZ ;  /* 0x0000001f00007819 */ /* 0x000fc800000006ff */
[----:B------:R0:W1:Y:S01]  /*2430*/  SYNCS.PHASECHK.TRANS64.TRYWAIT P1, [R3+URZ+0x22830], R0 ;  /* 0x02283000030075a7 */ /* 0x000062000802017f */
[----:B------:R-:W-:Y:S05]  /*2440*/  @!P0 BRA `(.L_x_1291) ;  /* 0x0000000000048947 */ /* 0x000fea0003800000 */
[----:B------:R-:W-:Y:S01]  /*2450*/  BPT.TRAP 0x1 ;  /* 0x000000040000795c */ /* 0x000fe20000300000 */
.L_x_1291:
[----:B-1----:R-:W-:Y:S05]  /*2460*/  @P1 BRA `(.L_x_1292) ;  /* 0x0000000000081947 */ /* 0x002fea0003800000 */
[----:B------:R-:W1:Y:S02]  /*2470*/  SYNCS.PHASECHK.TRANS64.TRYWAIT P1, [R3+URZ+0x22830], R0 ;  /* 0x02283000030075a7 */ /* 0x000e64000802017f */
[----:B-1----:R-:W-:Y:S05]  /*2480*/  @!P1 BRA `(.L_x_1293) ;  /* 0x0000016400f49947 */ /* 0x002fea0003800000 */
.L_x_1292:
        /* <DEDUP_REMOVED lines=8> */
[----:B------:R-:W-:Y:S01]  /*2510*/  UMOV UR5, 0x80000020 ;  /* 0x8000002000057882 */ /* 0x000fe20000000000 */
[----:B------:R-:W-:Y:S02]  /*2520*/  UMOV UR7, 0x80000020 ;  /* 0x8000002000077882 */ /* 0x000fe40000000000 */
[----:B------:R-:W-:Y:S02]  /*2530*/  ULOP3.LUT UR28, UR4, 0x10000, URZ, 0xfc, !UPT ;  /* 0x00010000041c7892 */ /* 0x000fe4000f8efc3f */
[----:B------:R-:W-:Y:S02]  /*2540*/  UIADD3 UR4, UR24, 0x2, URZ ;  /* 0x0000000218047890 */ /* 0x000fe4000fffe03f */
[----:B------:R-:W-:Y:S02]  /*2550*/  UIMAD UR26, UR49, 0x600, UR28 ;  /* 0x00000600311a78a4 */ /* 0x000fe4000f8e021c */
[----:B------:R-:W-:-:S02]  /*2560*/  UIADD3 UR8, UR24, 0x200, URZ ;  /* 0x0000020018087890 */ /* 0x000fc4000fffe03f */
[----:B------:R-:W-:Y:S02]  /*2570*/  UIADD3 UR6, UR26, 0x2, URZ ;  /* 0x000000021a067890 */ /* 0x000fe4000fffe03f */
[----:B------:R-:W-:Y:S01]  /*2580*/  UIADD3 UR10, UR26, 0x200, URZ ;  /* 0x000002001a0a7890 */ /* 0x000fe2000fffe03f */
[----:B------:R-:W-:Y:S02]  /*2590*/  UMOV UR9, 0x80000020 ;  /* 0x8000002000097882 */ /* 0x000fe40000000000 */
[----:B------:R-:W-:Y:S01]  /*25a0*/  QGMMA.64x128x32.F32.E4M3.E4M3 R24, gdesc[UR24], RZ, !UPT, gsb0 ;  /* 0x01e00000181879f3 */ /* 0x000fe2000c0008ff */
[----:B------:R-:W-:Y:S01]  /*25b0*/  UMOV UR11, 0x80000020 ;  /* 0x80000020000b7882 */ /* 0x000fe20000000000 */
[----:B------:R-:W-:Y:S02]  /*25c0*/  UIADD3 UR12, UR24, 0x202, URZ ;  /* 0x00000202180c7890 */ /* 0x000fe4000fffe03f */
[----:B------:R-:W-:Y:S01]  /*25d0*/  UIADD3 UR14, UR26, 0x202, URZ ;  /* 0x000002021a0e7890 */ /* 0x000fe2000fffe03f */
[----:B------:R-:W-:Y:S01]  /*25e0*/  UMOV UR13, 0x80000020 ;  /* 0x80000020000d7882 */ /* 0x000fe20000000000 */
[----:B------:R-:W-:Y:S01]  /*25f0*/  UMOV UR15, 0x80000020 ;  /* 0x80000020000f7882 */ /* 0x000fe20000000000 */
[----:B------:R-:W-:-:S02]  /*2600*/  UIADD3 UR16, UR24, 0x400, URZ ;  /* 0x0000040018107890 */ /* 0x000fc4000fffe03f */
[----:B------:R-:W-:Y:S01]  /*2610*/  UIADD3 UR18, UR26, 0x400, URZ ;  /* 0x000004001a127890 */ /* 0x000fe2000fffe03f */
[----:B------:R-:W-:Y:S01]  /*2620*/  UMOV UR17, 0x80000020 ;  /* 0x8000002000117882 */ /* 0x000fe20000000000 */
[----:B------:R-:W-:Y:S01]  /*2630*/  UMOV UR19, 0x80000020 ;  /* 0x8000002000137882 */ /* 0x000fe20000000000 */
[----:B------:R-:W-:Y:S02]  /*2640*/  UIADD3 UR20, UR24, 0x402, URZ ;  /* 0x0000040218147890 */ /* 0x000fe4000fffe03f */
[----:B------:R-:W-:Y:S01]  /*2650*/  UIADD3 UR22, UR26, 0x402, URZ ;  /* 0x000004021a167890 */ /* 0x000fe2000fffe03f */
[----:B------:R-:W-:Y:S01]  /*2660*/  UMOV UR21, 0x80000020 ;  /* 0x8000002000157882 */ /* 0x000fe20000000000 */
[----:B------:R-:W-:Y:S01]  /*2670*/  UMOV UR23, 0x80000020 ;  /* 0x8000002000177882 */ /* 0x000fe20000000000 */
[----:B------:R-:W-:Y:S02]  /*2680*/  WARPGROUP.DEPBAR.LE gsb0, 0x0 ;  /* 0x00008000000079c5 */ /* 0x000fe40000010000 */
        /* <DEDUP_REMOVED lines=17> */
.L_x_1294:
[----:B------:R-:W-:Y:S01]  /*27a0*/  UISETP.NE.AND UP1, UPT, UR55, URZ, UPT ;  /* 0x0000003f3700728c */ /* 0x000fe2000bf25270 */
[----:B------:R-:W-:Y:S01]  /*27b0*/  R2UR UR6, R3 ;  /* 0x00000000030672ca */ /* 0x000fe200000e0000 */
[----:B01----:R-:W-:Y:S01]  /*27c0*/  VIADD R3, R17, UR42 ;  /* 0x0000002a11037c36 */ /* 0x003fe20008000000 */
[----:B------:R-:W-:Y:S01]  /*27d0*/  UISETP.NE.AND UP0, UPT, UR54, URZ, UPT ;  /* 0x0000003f3600728c */ /* 0x000fe2000bf05270 */
[----:B------:R-:W-:Y:S01]  /*27e0*/  IMAD.MOV.U32 R5, RZ, RZ, -0x80 ;  /* 0xffffff80ff057424 */ /* 0x000fe200078e00ff */
[----:B------:R-:W-:Y:S01]  /*27f0*/  ULDC UR30, c[0x0][0x9dc] ;  /* 0x00027700001e7ab9 */ /* 0x000fe20000000800 */
[----:B------:R-:W-:Y:S01]  /*2800*/  PLOP3.LUT P1, PT, PT, PT, UP1, 0x80, 0x0 ;  /* 0x000000000000781c */ /* 0x000fe20003f2f018 */
[----:B------:R-:W-:Y:S01]  /*2810*/  ULDC UR14, c[0x0][0x9e0] ;  /* 0x00027800000e7ab9 */ /* 0x000fe20000000800 */
[----:B------:R-:W-:Y:S01]  /*2820*/  PLOP3.LUT P2, PT, PT, PT, UP1, 0x80, 0x0 ;  /* 0x000000000000781c */ /* 0x000fe20003f4f018 */
[C---:B------:R-:W-:Y:S01]  /*2830*/  IMAD R7, R88.reuse, R5, 0x80 ;  /* 0x0000008058077424 */ /* 0x040fe200078e0205 */
[----:B------:R-:W-:Y:S01]  /*2840*/  LEA R6, R88, 0xffffff80, 0x7 ;  /* 0xffffff8058067811 */ /* 0x000fe200078e38ff */
[----:B------:R-:W-:Y:S01]  /*2850*/  @UP1 ULDC UR7, c[0x0][0x44c] ;  /* 0x0001130000071ab9 */ /* 0x000fe20000000800 */
[----:B------:R-:W-:-:S02]  /*2860*/  IMAD.U32 R5, RZ, RZ, UR48 ;  /* 0x00000030ff057e24 */ /* 0x000fc4000f8e00ff */
[----:B------:R-:W-:Y:S01]  /*2870*/  UIADD3 UR6, UR6, 0x22840, URZ ;  /* 0x0002284006067890 */ /* 0x000fe2000fffe03f */
[----:B------:R-:W-:-:S03]  /*2880*/  IADD3 R8, -R16, UR41, R7 ;  /* 0x0000002910087c10 */ /* 0x000fc6000fffe107 */
[----:B------:R-:W-:Y:S01]  /*2890*/  UPRMT UR6, UR37, 0x654, UR6 ;  /* 0x0000065425067896 */ /* 0x000fe20008000006 */
[----:B------:R-:W-:Y:S01]  /*28a0*/  @P1 IMAD.HI.U32 R0, R3, UR7, RZ ;  /* 0x0000000703001c27 */ /* 0x000fe2000f8e00ff */
[----:B------:R-:W-:Y:S01]  /*28b0*/  @UP1 ULDC UR7, c[0x0][0x450] ;  /* 0x0001140000071ab9 */ /* 0x000fe20000000800 */
[----:B------:R-:W-:-:S03]  /*28c0*/  PLOP3.LUT P1, PT, PT, PT, UP0, 0x40, 0x0 ;  /* 0x000000000000781c */ /* 0x000fc60003f2e808 */
[----:B------:R-:W-:Y:S02]  /*28d0*/  @P2 SHF.R.U32.HI R3, RZ, UR7, R0 ;  /* 0x00000007ff032c19 */ /* 0x000fe40008011600 */
[----:B------:R-:W-:Y:S01]  /*28e0*/  IADD3 R0, -R16, 0x1, R7 ;  /* 0x0000000110007810 */ /* 0x000fe20007ffe107 */
[----:B------:R-:W-:Y:S01]  /*28f0*/  SYNCS.ARRIVE.TRANS64.RED.A1T0 RZ, [UR6], RZ ;  /* 0x000000ffffff79a7 */ /* 0x000fe20008100406 */
[----:B------:R-:W-:Y:S01]  /*2900*/  ULOP3.LUT UR6, URZ, UR30, URZ, 0x33, !UPT ;  /* 0x0000001e3f067292 */ /* 0x000fe2000f8e333f */
[----:B------:R-:W0:Y:S01]  /*2910*/  SHFL.IDX PT, R11, R3, RZ, 0x1c1f ;  /* 0x001c1fff030b7589 */ /* 0x000e2200000e0000 */
[----:B------:R-:W-:-:S05]  /*2920*/  IADD3 R0, -R5, UR41, R0 ;  /* 0x0000002905007c10 */ /* 0x000fca000fffe100 */
[C---:B------:R-:W-:Y:S02]  /*2930*/  VIADD R9, R0.reuse, UR14 ;  /* 0x0000000e00097c36 */ /* 0x040fe40008000000 */
[----:B------:R-:W-:-:S03]  /*2940*/  VIADD R10, R0, UR6 ;  /* 0x00000006000a7c36 */ /* 0x000fc60008000000 */
[----:B0-----:R-:W-:Y:S01]  /*2950*/  VIADDMNMX R0, R11, R9, R8, PT ;  /* 0x000000090b007246 */ /* 0x001fe20003800108 */
[----:B------:R-:W-:Y:S01]  /*2960*/  IMAD.IADD R2, R10, 0x1, R11 ;  /* 0x000000010a027824 */ /* 0x000fe200078e020b */
[----:B------:R-:W-:Y:S06]  /*2970*/  @P1 BRA `(.L_x_1295) ;  /* 0x0000000000641947 */ /* 0x000fec0003800000 */
[----:B------:R-:W-:Y:S01]  /*2980*/  IMAD.U32 R4, RZ, RZ, UR48 ;  /* 0x00000030ff047e24 */ /* 0x000fe2000f8e00ff */
[----:B------:R-:W-:Y:S04]  /*2990*/  BSSY B0, `(.L_x_1296) ;  /* 0x0000013000007945 */ /* 0x000fe80003800000 */
[----:B------:R-:W-:-:S04]  /*29a0*/  IADD3 R5, -R4, UR41, R11 ;  /* 0x0000002904057c10 */ /* 0x000fc8000fffe10b */
        /* <DEDUP_REMOVED lines=11> */
.L_x_1297:
[----:B------:R-:W-:Y:S02]  /*2a60*/  ULDC UR6, c[0x0][0x9e4] ;  /* 0x0002790000067ab9 */ /* 0x000fe40000000800 */
[----:B------:R-:W-:-:S05]  /*2a70*/  IMAD.U32 R11, RZ, RZ, UR6 ;  /* 0x00000006ff0b7e24 */ /* 0x000fca000f8e00ff */
[----:B------:R-:W-:-:S13]  /*2a80*/  ISETP.NE.AND P1, PT, R11, 0x1, PT ;  /* 0x000000010b00780c */ /* 0x000fda0003f25270 */
[----:B------:R-:W0:Y:S02]  /*2a90*/  @P1 LDC.64 R12, c[0x0][0x9e8] ;  /* 0x00027a00ff0c1b82 */ /* 0x000e240000000a00 */
[----:B0-----:R-:W-:-:S05]  /*2aa0*/  @P1 IMAD.HI.U32 R4, R5, R12, RZ ;  /* 0x0000000c05041227 */ /* 0x001fca00078e00ff */
[----:B------:R-:W-:-:S07]  /*2ab0*/  @P1 SHF.R.U32.HI R5, RZ, R13, R4 ;  /* 0x0000000dff051219 */ /* 0x000fce0000011604 */
.L_x_1298:
[----:B------:R-:W-:Y:S05]  /*2ac0*/  BSYNC B0 ;  /* 0x0000000000007941 */ /* 0x000fea0003800000 */
.L_x_1296:
[----:B------:R-:W-:-:S04]  /*2ad0*/  IMAD R5, R5, R11, -R6 ;  /* 0x0000000b05057224 */ /* 0x000fc800078e0a06 */
[----:B------:R-:W-:-:S05]  /*2ae0*/  IMAD.IADD R5, R5, 0x1, -R16 ;  /* 0x0000000105057824 */ /* 0x000fca00078e0a10 */
[----:B------:R-:W-:Y:S02]  /*2af0*/  VIADDMNMX R0, R5, R11, R0, PT ;  /* 0x0000000b05007246 */ /* 0x000fe40003800100 */
[----:B------:R-:W-:-:S07]  /*2b00*/  VIMNMX R2, R2, R5, !PT ;  /* 0x0000000502027248 */ /* 0x000fce0007fe0100 */
.L_x_1295:
[C---:B------:R-:W-:Y:S01]  /*2b10*/  ISETP.GE.AND P2, PT, R7.reuse, 0x9, PT ;  /* 0x000000090700780c */ /* 0x040fe20003f46270 */
[----:B------:R-:W0:Y:S01]  /*2b20*/  SHFL.IDX PT, R3, R3, 0x1, 0x1c1f ;  /* 0x003c1f0003037f89 */ /* 0x000e2200000e0000 */
[C---:B------:R-:W-:Y:S01]  /*2b30*/  ISETP.GE.AND P1, PT, R7.reuse, 0x2, PT ;  /* 0x000000020700780c */ /* 0x040fe20003f26270 */
[----:B------:R-:W-:Y:S01]  /*2b40*/  UISETP.NE.AND UP0, UPT, UR54, URZ, UPT ;  /* 0x0000003f3600728c */ /* 0x000fe2000bf05270 */
[C---:B------:R-:W-:Y:S02]  /*2b50*/  ISETP.GT.AND P3, PT, R2.reuse, 0x8, !P2 ;  /* 0x000000080200780c */ /* 0x040fe40005764270 */
[----:B------:R-:W-:Y:S02]  /*2b60*/  ISETP.GT.AND P4, PT, R2, 0x1, !P1 ;  /* 0x000000010200780c */ /* 0x000fe40004f84270 */
[----:B------:R-:W-:Y:S02]  /*2b70*/  ISETP.LT.OR P3, PT, R0, 0x9, P3 ;  /* 0x000000090000780c */ /* 0x000fe40001f61670 */
[----:B------:R-:W-:-:S02]  /*2b80*/  ISETP.GE.AND P5, PT, R7, 0x11, PT ;  /* 0x000000110700780c */ /* 0x000fc40003fa6270 */
[----:B------:R-:W-:Y:S02]  /*2b90*/  FSEL R28, R28, -INF , !P3 ;  /* 0xff8000001c1c7808 */ /* 0x000fe40005800000 */
[----:B------:R-:W-:Y:S02]  /*2ba0*/  ISETP.LT.OR P4, PT, R0, 0x2, P4 ;  /* 0x000000020000780c */ /* 0x000fe40002781670 */
[----:B------:R-:W-:Y:S02]  /*2bb0*/  ISETP.GT.AND P3, PT, R2, 0x10, !P5 ;  /* 0x000000100200780c */ /* 0x000fe40006f64270 */
[----:B------:R-:W-:Y:S02]  /*2bc0*/  ISETP.GE.AND P6, PT, R7, 0xa, PT ;  /* 0x0000000a0700780c */ /* 0x000fe40003fc6270 */
[----:B------:R-:W-:Y:S02]  /*2bd0*/  FSEL R25, R25, -INF , !P4 ;  /* 0xff80000019197808 */ /* 0x000fe40006000000 */
[----:B------:R-:W-:-:S02]  /*2be0*/  P2R R20, PR, RZ, 0x20 ;  /* 0x00000020ff147803 */ /* 0x000fc40000000000 */
[----:B------:R-:W-:Y:S02]  /*2bf0*/  ISETP.LT.OR P3, PT, R0, 0x11, P3 ;  /* 0x000000110000780c */ /* 0x000fe40001f61670 */
[----:B------:R-:W-:Y:S02]  /*2c00*/  ISETP.GT.AND P4, PT, R2, 0x9, !P6 ;  /* 0x000000090200780c */ /* 0x000fe40007784270 */
[----:B------:R-:W-:Y:S02]  /*2c10*/  ISETP.GE.AND P5, PT, R7, 0x12, PT ;  /* 0x000000120700780c */ /* 0x000fe40003fa6270 */
[----:B------:R-:W-:Y:S02]  /*2c20*/  FSEL R32, R32, -INF , !P3 ;  /* 0xff80000020207808 */ /* 0x000fe40005800000 */
[----:B------:R-:W-:Y:S02]  /*2c30*/  ISETP.LT.OR P4, PT, R0, 0xa, P4 ;  /* 0x0000000a0000780c */ /* 0x000fe40002781670 */
[----:B------:R-:W-:-:S02]  /*2c40*/  ISETP.GT.AND P3, PT, R2, 0x11, !P5 ;  /* 0x000000110200780c */ /* 0x000fc40006f64270 */
[----:B------:R-:W-:Y:S02]  /*2c50*/  FSEL R29, R29, -INF , !P4 ;  /* 0xff8000001d1d7808 */ /* 0x000fe40006000000 */
        /* <DEDUP_REMOVED lines=11> */
[----:B------:R-:W-:Y:S02]  /*2d10*/  ISETP.GE.AND P4, PT, R7, 0x21, PT ;  /* 0x000000210700780c */ /* 0x000fe40003f86270 */
        /* <DEDUP_REMOVED lines=101> */
[----:B------:R-:W-:Y:S02]  /*3370*/  ISETP.GE.AND P3, PT, R7, 0x71, PT ;  /* 0x000000710700780c */ /* 0x000fe40003f66270 */
[----:B------:R-:W-:Y:S02]  /*3380*/  P2R R15, PR, RZ, 0x40 ;  /* 0x00000040ff0f7803 */ /* 0x000fe40000000000 */
[----:B------:R-:W-:-:S04]  /*3390*/  ISETP.GT.AND P4, PT, R2, 0x70, !P3 ;  /* 0x000000700200780c */ /* 0x000fc80005f84270 */
[----:B------:R-:W-:-:S04]  /*33a0*/  ISETP.LT.OR P4, PT, R0, 0x71, P4 ;  /* 0x000000710000780c */ /* 0x000fc80002781670 */
[----:B------:R-:W-:Y:S02]  /*33b0*/  FSEL R80, R80, -INF , !P4 ;  /* 0xff80000050507808 */ /* 0x000fe40006000000 */
[----:B------:R-:W-:-:S04]  /*33c0*/  ISETP.GE.AND P4, PT, R7, 0x72, PT ;  /* 0x000000720700780c */ /* 0x000fc80003f86270 */
        /* <DEDUP_REMOVED lines=8> */
[----:B------:R-:W-:Y:S02]  /*3450*/  P2R R14, PR, RZ, 0x40 ;  /* 0x00000040ff0e7803 */ /* 0x000fe40000000000 */
[----:B------:R-:W-:-:S04]  /*3460*/  ISETP.GT.AND P6, PT, R2, RZ, !P6 ;  /* 0x000000ff0200720c */ /* 0x000fc800077c4270 */
[----:B------:R-:W-:-:S04]  /*3470*/  ISETP.LT.OR P6, PT, R0, 0x1, P6 ;  /* 0x000000010000780c */ /* 0x000fc800037c1670 */
[----:B------:R-:W-:Y:S02]  /*3480*/  FSEL R11, R24, -INF , !P6 ;  /* 0xff800000180b7808 */ /* 0x000fe40007000000 */
[----:B------:R-:W-:-:S04]  /*3490*/  ISETP.GE.AND P6, PT, R7, 0x7a, PT ;  /* 0x0000007a0700780c */ /* 0x000fc80003fc6270 */
[----:B------:R-:W-:Y:S02]  /*34a0*/  P2R R24, PR, RZ, 0x40 ;  /* 0x00000040ff187803 */ /* 0x000fe40000000000 */
[----:B------:R-:W-:Y:S01]  /*34b0*/  ISETP.GT.AND P6, PT, R2, 0x79, !P6 ;  /* 0x000000790200780c */ /* 0x000fe200077c4270 */
[----:B0-----:R-:W-:-:S03]  /*34c0*/  IMAD.IADD R2, R10, 0x1, R3 ;  /* 0x000000010a027824 */ /* 0x001fc600078e0203 */
[----:B------:R-:W-:Y:S02]  /*34d0*/  ISETP.LT.OR P6, PT, R0, 0x7a, P6 ;  /* 0x0000007a0000780c */ /* 0x000fe400037c1670 */
[----:B------:R-:W-:Y:S02]  /*34e0*/  VIADDMNMX R0, R3, R9, R8, PT ;  /* 0x0000000903007246 */ /* 0x000fe40003800108 */
[----:B------:R-:W-:Y:S02]  /*34f0*/  FSEL R85, R85, -INF , !P6 ;  /* 0xff80000055557808 */ /* 0x000fe40007000000 */
[----:B------:R-:W-:-:S13]  /*3500*/  PLOP3.LUT P6, PT, PT, PT, UP0, 0x40, 0x0 ;  /* 0x000000000000781c */ /* 0x000fda0003fce808 */
[----:B------:R-:W-:Y:S05]  /*3510*/  @P6 BRA `(.L_x_1299) ;  /* 0x0000000000646947 */ /* 0x000fea0003800000 */
        /* <DEDUP_REMOVED lines=14> */
.L_x_1301:
[----:B------:R-:W-:Y:S02]  /*3600*/  ULDC UR6, c[0x0][0x9e4] ;  /* 0x0002790000067ab9 */ /* 0x000fe40000000800 */
[----:B------:R-:W-:-:S05]  /*3610*/  IMAD.U32 R7, RZ, RZ, UR6 ;  /* 0x00000006ff077e24 */ /* 0x000fca000f8e00ff */
[----:B------:R-:W-:-:S13]  /*3620*/  ISETP.NE.AND P6, PT, R7, 0x1, PT ;  /* 0x000000010700780c */ /* 0x000fda0003fc5270 */
[----:B------:R-:W0:Y:S02]  /*3630*/  @P6 LDC.64 R4, c[0x0][0x9e8] ;  /* 0x00027a00ff046b82 */ /* 0x000e240000000a00 */
[----:B0-----:R-:W-:-:S05]  /*3640*/  @P6 IMAD.HI.U32 R4, R3, R4, RZ ;  /* 0x0000000403046227 */ /* 0x001fca00078e00ff */
[----:B------:R-:W-:-:S07]  /*3650*/  @P6 SHF.R.U32.HI R3, RZ, R5, R4 ;  /* 0x00000005ff036219 */ /* 0x000fce0000011604 */
.L_x_1302:
[----:B------:R-:W-:Y:S05]  /*3660*/  BSYNC B0 ;  /* 0x0000000000007941 */ /* 0x000fea0003800000 */
.L_x_1300:
[----:B------:R-:W-:-:S04]  /*3670*/  IMAD R3, R3, R7, -R6 ;  /* 0x0000000703037224 */ /* 0x000fc800078e0a06 */
[----:B------:R-:W-:-:S05]  /*3680*/  IMAD.IADD R3, R3, 0x1, -R16 ;  /* 0x0000000103037824 */ /* 0x000fca00078e0a10 */
[----:B------:R-:W-:Y:S02]  /*3690*/  VIADDMNMX R0, R3, R7, R0, PT ;  /* 0x0000000703007246 */ /* 0x000fe40003800100 */
[----:B------:R-:W-:-:S07]  /*36a0*/  VIMNMX R2, R2, R3, !PT ;  /* 0x0000000302027248 */ /* 0x000fce0007fe0100 */
.L_x_1299:
[----:B------:R-:W-:Y:S01]  /*36b0*/  ISETP.GT.AND P1, PT, R2, 0x1, !P1 ;  /* 0x000000010200780c */ /* 0x000fe20004f24270 */
[----:B------:R-:W-:Y:S01]  /*36c0*/  IMAD.U32 R8, RZ, RZ, UR40 ;  /* 0x00000028ff087e24 */ /* 0x000fe2000f8e00ff */
[----:B------:R-:W-:Y:S01]  /*36d0*/  ISETP.NE.AND P6, PT, R15, RZ, PT ;  /* 0x000000ff0f00720c */ /* 0x000fe20003fc5270 */
[----:B------:R-:W-:Y:S01]  /*36e0*/  UISETP.NE.AND UP1, UPT, UR55, URZ, UPT ;  /* 0x0000003f3700728c */ /* 0x000fe2000bf25270 */
[----:B------:R-:W-:Y:S01]  /*36f0*/  ISETP.LT.OR P1, PT, R0, 0x2, P1 ;  /* 0x000000020000780c */ /* 0x000fe20000f21670 */
[----:B------:R-:W-:Y:S01]  /*3700*/  UISETP.NE.AND UP0, UPT, UR54, URZ, UPT ;  /* 0x0000003f3600728c */ /* 0x000fe2000bf05270 */
[----:B------:R-:W-:Y:S01]  /*3710*/  FMNMX.FTZ R3, R11, R25, !PT ;  /* 0x000000190b037209 */ /* 0x000fe20007810000 */
[----:B------:R-:W-:Y:S01]  /*3720*/  UMOV UR10, UR42 ;  /* 0x0000002a000a7c82 */ /* 0x000fe20008000000 */
[----:B------:R-:W-:Y:S02]  /*3730*/  FSEL R27, R27, -INF , !P1 ;  /* 0xff8000001b1b7808 */ /* 0x000fe40004800000 */
[----:B------:R-:W-:-:S02]  /*3740*/  ISETP.GT.AND P1, PT, R2, 0x9, !P6 ;  /* 0x000000090200780c */ /* 0x000fc40007724270 */
[----:B------:R-:W-:Y:S02]  /*3750*/  FMNMX.FTZ R4, R28, R3, !PT ;  /* 0x000000031c047209 */ /* 0x000fe40007810000 */
[----:B------:R-:W-:Y:S01]  /*3760*/  ISETP.LT.OR P1, PT, R0, 0xa, P1 ;  /* 0x0000000a0000780c */ /* 0x000fe20000f21670 */
[----:B------:R-:W-:Y:S01]  /*3770*/  @UP1 ULDC UR6, c[0x0][0x44c] ;  /* 0x0001130000061ab9 */ /* 0x000fe20000000800 */
[----:B------:R-:W-:Y:S01]  /*3780*/  FMNMX.FTZ R3, R29, R4, !PT ;  /* 0x000000041d037209 */ /* 0x000fe20007810000 */
[----:B------:R-:W-:Y:S01]  /*3790*/  UIMAD.WIDE.U32 UR6, UR42, UR6, URZ ;  /* 0x000000062a0672a5 */ /* 0x000fe2000f8e003f */
[----:B------:R-:W-:Y:S01]  /*37a0*/  FSEL R31, R31, -INF , !P1 ;  /* 0xff8000001f1f7808 */ /* 0x000fe20004800000 */
[----:B------:R-:W-:Y:S01]  /*37b0*/  @UP1 ULDC UR11, c[0x0][0x450] ;  /* 0x00011400000b1ab9 */ /* 0x000fe20000000800 */
[----:B------:R-:W-:Y:S01]  /*37c0*/  ISETP.NE.AND P1, PT, R20, RZ, PT ;  /* 0x000000ff1400720c */ /* 0x000fe20003f25270 */
[----:B------:R-:W-:Y:S01]  /*37d0*/  @UP1 USHF.R.U32.HI UR10, URZ, UR11, UR7 ;  /* 0x0000000b3f0a1299 */ /* 0x000fe20008011607 */
[----:B------:R-:W-:-:S02]  /*37e0*/  FMNMX.FTZ R4, R32, R3, !PT ;  /* 0x0000000320047209 */ /* 0x000fc40007810000 */
[----:B------:R-:W-:Y:S01]  /*37f0*/  ISETP.GT.AND P1, PT, R2, 0x10, !P1 ;  /* 0x000000100200780c */ /* 0x000fe20004f24270 */
[----:B------:R-:W-:Y:S01]  /*3800*/  UIADD3 UR58, UR58, UR10, URZ ;  /* 0x0000000a3a3a7290 */ /* 0x000fe2000fffe03f */
[----:B------:R-:W-:Y:S02]  /*3810*/  FMNMX.FTZ R3, R33, R4, !PT ;  /* 0x0000000421037209 */ /* 0x000fe40007810000 */
[----:B------:R-:W-:Y:S01]  /*3820*/  ISETP.LT.OR P1, PT, R0, 0x11, P1 ;  /* 0x000000110000780c */ /* 0x000fe20000f21670 */
[----:B------:R-:W-:Y:S01]  /*3830*/  UIADD3 UR14, UR58, UR14, URZ ;  /* 0x0000000e3a0e7290 */ /* 0x000fe2000fffe03f */
[----:B------:R-:W-:Y:S02]  /*3840*/  ISETP.GT.AND P2, PT, R2, 0x8, !P2 ;  /* 0x000000080200780c */ /* 0x000fe40005744270 */
[----:B------:R-:W-:Y:S02]  /*3850*/  FSEL R34, R34, -INF , !P1 ;  /* 0xff80000022227808 */ /* 0x000fe40004800000 */
[----:B------:R-:W-:-:S02]  /*3860*/  ISETP.NE.AND P1, PT, R21, RZ, PT ;  /* 0x000000ff1500720c */ /* 0x000fc40003f25270 */
[----:B------:R-:W-:Y:S02]  /*3870*/  FMNMX.FTZ R4, R36, R3, !PT ;  /* 0x0000000324047209 */ /* 0x000fe40007810000 */
[----:B------:R-:W-:Y:S02]  /*3880*/  ISETP.GT.AND P1, PT, R2, 0x11, !P1 ;  /* 0x000000110200780c */ /* 0x000fe40004f24270 */
[C---:B------:R-:W-:Y:S02]  /*3890*/  ISETP.LT.OR P2, PT, R0.reuse, 0x9, P2 ;  /* 0x000000090000780c */ /* 0x040fe40001741670 */
[----:B------:R-:W-:Y:S02]  /*38a0*/  ISETP.LT.OR P1, PT, R0, 0x12, P1 ;  /* 0x000000120000780c */ /* 0x000fe40000f21670 */
[----:B------:R-:W-:Y:S02]  /*38b0*/  FMNMX.FTZ R3, R37, R4, !PT ;  /* 0x0000000425037209 */ /* 0x000fe40007810000 */
[----:B------:R-:W-:-:S02]  /*38c0*/  FSEL R35, R35, -INF , !P1 ;  /* 0xff80000023237808 */ /* 0x000fc40004800000 */
[----:B------:R-:W-:Y:S02]  /*38d0*/  ISETP.NE.AND P1, PT, R89, RZ, PT ;  /* 0x000000ff5900720c */ /* 0x000fe40003f25270 */
[----:B------:R-:W-:Y:S02]  /*38e0*/  FSEL R30, R30, -INF , !P2 ;  /* 0xff8000001e1e7808 */ /* 0x000fe40005000000 */
[----:B------:R-:W-:Y:S02]  /*38f0*/  ISETP.GT.AND P1, PT, R2, 0x18, !P1 ;  /* 0x000000180200780c */ /* 0x000fe40004f24270 */
[----:B------:R-:W-:Y:S02]  /*3900*/  ISETP.NE.AND P2, PT, R96, RZ, PT ;  /* 0x000000ff6000720c */ /* 0x000fe40003f45270 */
[----:B------:R-:W-:Y:S02]  /*3910*/  ISETP.LT.OR P1, PT, R0, 0x19, P1 ;  /* 0x000000190000780c */ /* 0x000fe40000f21670 */
[----:B------:R-:W-:-:S02]  /*3920*/  FMNMX.FTZ R4, R40, R3, !PT ;  /* 0x0000000328047209 */ /* 0x000fc40007810000 */
[----:B------:R-:W-:Y:S02]  /*3930*/  FSEL R38, R38, -INF , !P1 ;  /* 0xff80000026267808 */ /* 0x000fe40004800000 */
[----:B------:R-:W-:Y:S02]  /*3940*/  ISETP.NE.AND P1, PT, R90, RZ, PT ;  /* 0x000000ff5a00720c */ /* 0x000fe40003f25270 */
[----:B------:R-:W-:Y:S02]  /*3950*/  FMNMX.FTZ R3, R41, R4, !PT ;  /* 0x0000000429037209 */ /* 0x000fe40007810000 */
[----:B------:R-:W-:Y:S02]  /*3960*/  ISETP.GT.AND P1, PT, R2, 0x19, !P1 ;  /* 0x000000190200780c */ /* 0x000fe40004f24270 */
[----:B------:R-:W-:Y:S02]  /*3970*/  ISETP.NE.AND P6, PT, R97, RZ, PT ;  /* 0x000000ff6100720c */ /* 0x000fe40003fc5270 */
        /* <DEDUP_REMOVED lines=53> */
[----:B------:R-:W-:Y:S01]  /*3cd0*/  ISETP.NE.AND P2, PT, R107, RZ, PT ;  /* 0x000000ff6b00720c */ /* 0x000fe20003f45270 */
[----:B------:R-:W0:Y:S01]  /*3ce0*/  SHFL.BFLY PT, R3, R4, 0x2, 0x1f ;  /* 0x0c401f0004037f89 */ /* 0x000e2200000e0000 */
[----:B------:R-:W-:-:S02]  /*3cf0*/  FSEL R55, R55, -INF , !P1 ;  /* 0xff80000037377808 */ /* 0x000fc40004800000 */
[----:B------:R-:W-:Y:S02]  /*3d00*/  ISETP.NE.AND P1, PT, R99, RZ, PT ;  /* 0x000000ff6300720c */ /* 0x000fe40003f25270 */
[----:B------:R-:W-:Y:S02]  /*3d10*/  ISETP.NE.AND P6, PT, R108, RZ, PT ;  /* 0x000000ff6c00720c */ /* 0x000fe40003fc5270 */
[C---:B------:R-:W-:Y:S02]  /*3d20*/  ISETP.GT.AND P1, PT, R2.reuse, 0x40, !P1 ;  /* 0x000000400200780c */ /* 0x040fe40004f24270 */
[----:B------:R-:W-:Y:S02]  /*3d30*/  ISETP.GT.AND P3, PT, R2, 0x70, !P3 ;  /* 0x000000700200780c */ /* 0x000fe40005f64270 */
[----:B------:R-:W-:Y:S02]  /*3d40*/  ISETP.LT.OR P1, PT, R0, 0x41, P1 ;  /* 0x000000410000780c */ /* 0x000fe40000f21670 */
[----:B------:R-:W-:-:S02]  /*3d50*/  ISETP.GT.AND P4, PT, R2, 0x71, !P4 ;  /* 0x000000710200780c */ /* 0x000fc40006784270 */
[----:B------:R-:W-:Y:S02]  /*3d60*/  FSEL R58, R58, -INF , !P1 ;  /* 0xff8000003a3a7808 */ /* 0x000fe40004800000 */
[----:B------:R-:W-:Y:S02]  /*3d70*/  ISETP.NE.AND P1, PT, R100, RZ, PT ;  /* 0x000000ff6400720c */ /* 0x000fe40003f25270 */
[----:B------:R-:W-:Y:S02]  /*3d80*/  ISETP.LT.OR P3, PT, R0, 0x71, P3 ;  /* 0x000000710000780c */ /* 0x000fe40001f61670 */
[C---:B------:R-:W-:Y:S02]  /*3d90*/  ISETP.GT.AND P1, PT, R2.reuse, 0x41, !P1 ;  /* 0x000000410200780c */ /* 0x040fe40004f24270 */
[----:B------:R-:W-:Y:S02]  /*3da0*/  ISETP.GT.AND P5, PT, R2, 0x78, !P5 ;  /* 0x000000780200780c */ /* 0x000fe40006fa4270 */
[----:B------:R-:W-:-:S02]  /*3db0*/  ISETP.LT.OR P1, PT, R0, 0x42, P1 ;  /* 0x000000420000780c */ /* 0x000fc40000f21670 */
[----:B0-----:R-:W-:Y:S02]  /*3dc0*/  FMNMX.FTZ R6, R4, R3, !PT ;  /* 0x0000000304067209 */ /* 0x001fe40007810000 */
[----:B------:R-:W-:Y:S02]  /*3dd0*/  FSEL R59, R59, -INF , !P1 ;  /* 0xff8000003b3b7808 */ /* 0x000fe40004800000 */
[----:B------:R-:W-:Y:S01]  /*3de0*/  ISETP.NE.AND P1, PT, R101, RZ, PT ;  /* 0x000000ff6500720c */ /* 0x000fe20003f25270 */
[----:B------:R-:W0:Y:S01]  /*3df0*/  SHFL.BFLY PT, R3, R6, 0x1, 0x1f ;  /* 0x0c201f0006037f89 */ /* 0x000e2200000e0000 */
[----:B------:R-:W-:Y:S02]  /*3e00*/  ISETP.LT.OR P4, PT, R0, 0x72, P4 ;  /* 0x000000720000780c */ /* 0x000fe40002781670 */
[----:B------:R-:W-:Y:S02]  /*3e10*/  ISETP.GT.AND P1, PT, R2, 0x48, !P1 ;  /* 0x000000480200780c */ /* 0x000fe40004f24270 */
[----:B------:R-:W-:-:S02]  /*3e20*/  FSEL R82, R82, -INF , !P3 ;  /* 0xff80000052527808 */ /* 0x000fc40005800000 */
[C---:B------:R-:W-:Y:S02]  /*3e30*/  ISETP.LT.OR P1, PT, R0.reuse, 0x49, P1 ;  /* 0x000000490000780c */ /* 0x040fe40000f21670 */
[----:B------:R-:W-:Y:S02]  /*3e40*/  ISETP.LT.OR P5, PT, R0, 0x79, P5 ;  /* 0x000000790000780c */ /* 0x000fe40002fa1670 */
[----:B------:R-:W-:Y:S02]  /*3e50*/  FSEL R62, R62, -INF , !P1 ;  /* 0xff8000003e3e7808 */ /* 0x000fe40004800000 */
[----:B------:R-:W-:Y:S02]  /*3e60*/  ISETP.NE.AND P1, PT, R102, RZ, PT ;  /* 0x000000ff6600720c */ /* 0x000fe40003f25270 */
[----:B------:R-:W-:Y:S02]  /*3e70*/  FSEL R83, R83, -INF , !P4 ;  /* 0xff80000053537808 */ /* 0x000fe40006000000 */
[----:B------:R-:W-:-:S02]  /*3e80*/  ISETP.GT.AND P1, PT, R2, 0x49, !P1 ;  /* 0x000000490200780c */ /* 0x000fc40004f24270 */
[----:B------:R-:W-:Y:S02]  /*3e90*/  FSEL R86, R86, -INF , !P5 ;  /* 0xff80000056567808 */ /* 0x000fe40006800000 */
[----:B------:R-:W-:Y:S02]  /*3ea0*/  ISETP.LT.OR P1, PT, R0, 0x4a, P1 ;  /* 0x0000004a0000780c */ /* 0x000fe40000f21670 */
[----:B0-----:R-:W-:Y:S02]  /*3eb0*/  FMNMX.FTZ R3, R6, R3, !PT ;  /* 0x0000000306037209 */ /* 0x001fe40007810000 */
[----:B------:R-:W-:Y:S02]  /*3ec0*/  FSEL R63, R63, -INF , !P1 ;  /* 0xff8000003f3f7808 */ /* 0x000fe40004800000 */
[----:B------:R-:W-:Y:S01]  /*3ed0*/  ISETP.NE.AND P1, PT, R103, RZ, PT ;  /* 0x000000ff6700720c */ /* 0x000fe20003f25270 */
[----:B------:R-:W-:-:S03]  /*3ee0*/  FFMA.FTZ R5, R3, R8, -8 ;  /* 0xc100000003057423 */ /* 0x000fc60000010008 */
        /* <DEDUP_REMOVED lines=17> */
[----:B------:R-:W-:Y:S02]  /*4000*/  ISETP.LT.OR P1, PT, R0, 0x61, P1 ;  /* 0x000000610000780c */ /* 0x000fe40000f21670 */
[----:B------:R-:W-:Y:S02]  /*4010*/  ISETP.GT.AND P2, PT, R2, 0x69, !P2 ;  /* 0x000000690200780c */ /* 0x000fe40005744270 */
[----:B------:R-:W-:-:S02]  /*4020*/  FSEL R74, R74, -INF , !P1 ;  /* 0xff8000004a4a7808 */ /* 0x000fc40004800000 */
[----:B------:R-:W-:Y:S02]  /*4030*/  ISETP.GT.AND P1, PT, R2, 0x61, !P6 ;  /* 0x000000610200780c */ /* 0x000fe40007724270 */
[----:B------:R-:W-:Y:S02]  /*4040*/  ISETP.NE.AND P6, PT, R14, RZ, PT ;  /* 0x000000ff0e00720c */ /* 0x000fe40003fc5270 */
[C---:B------:R-:W-:Y:S02]  /*4050*/  ISETP.LT.OR P1, PT, R0.reuse, 0x62, P1 ;  /* 0x000000620000780c */ /* 0x040fe40000f21670 */
[----:B------:R-:W-:Y:S02]  /*4060*/  ISETP.LT.OR P2, PT, R0, 0x6a, P2 ;  /* 0x0000006a0000780c */ /* 0x000fe40001741670 */
[----:B------:R-:W-:Y:S02]  /*4070*/  FSEL R75, R75, -INF , !P1 ;  /* 0xff8000004b4b7808 */ /* 0x000fe40004800000 */
[----:B------:R-:W-:-:S02]  /*4080*/  FSETP.NEU.FTZ.AND P1, PT, R3, -INF , PT ;  /* 0xff8000000300780b */ /* 0x000fc40003f3d000 */
[----:B------:R-:W-:Y:S02]  /*4090*/  FSEL R79, R79, -INF , !P2 ;  /* 0xff8000004f4f7808 */ /* 0x000fe40005000000 */
[----:B------:R-:W-:Y:S02]  /*40a0*/  FSEL R92, R5, RZ, P1 ;  /* 0x000000ff055c7208 */ /* 0x000fe40000800000 */
[----:B------:R-:W-:Y:S02]  /*40b0*/  ISETP.GT.AND P1, PT, R2, RZ, !P6 ;  /* 0x000000ff0200720c */ /* 0x000fe40007724270 */
[----:B------:R-:W-:Y:S01]  /*40c0*/  ISETP.NE.AND P6, PT, R24, RZ, PT ;  /* 0x000000ff1800720c */ /* 0x000fe20003fc5270 */
[--C-:B------:R-:W-:Y:S01]  /*40d0*/  FFMA.FTZ R5, R11, UR40, -R92.reuse ;  /* 0x000000280b057c23 */ /* 0x100fe2000801085c */
[----:B------:R-:W-:Y:S01]  /*40e0*/  ISETP.LT.OR P1, PT, R0, 0x1, P1 ;  /* 0x000000010000780c */ /* 0x000fe20000f21670 */
[--C-:B------:R-:W-:Y:S01]  /*40f0*/  FFMA.FTZ R6, R25, UR40, -R92.reuse ;  /* 0x0000002819067c23 */ /* 0x100fe2000801085c */
[----:B------:R-:W-:-:S01]  /*4100*/  FFMA.FTZ R8, R29, UR40, -R92 ;  /* 0x000000281d087c23 */ /* 0x000fc2000801085c */
[----:B------:R-:W-:Y:S01]  /*4110*/  ISETP.GT.AND P6, PT, R2, 0x79, !P6 ;  /* 0x000000790200780c */ /* 0x000fe200077c4270 */
[----:B------:R-:W-:-:S01]  /*4120*/  FFMA.FTZ R24, R45, UR40, -R92 ;  /* 0x000000282d187c23 */ /* 0x000fc2000801085c */
[----:B------:R-:W-:Y:S01]  /*4130*/  FSEL R90, R26, -INF , !P1 ;  /* 0xff8000001a5a7808 */ /* 0x000fe20004800000 */
[----:B------:R-:W-:-:S01]  /*4140*/  FFMA.FTZ R20, R48, UR40, -R92 ;  /* 0x0000002830147c23 */ /* 0x000fc2000801085c */
[----:B------:R-:W-:Y:S01]  /*4150*/  ISETP.NE.AND P1, PT, R12, RZ, PT ;  /* 0x000000ff0c00720c */ /* 0x000fe20003f25270 */
[----:B------:R-:W-:-:S01]  /*4160*/  FFMA.FTZ R10, R33, UR40, -R92 ;  /* 0x00000028210a7c23 */ /* 0x000fc2000801085c */
[----:B------:R-:W-:Y:S01]  /*4170*/  FMNMX.FTZ R9, R90, R27, !PT ;  /* 0x0000001b5a097209 */ /* 0x000fe20007810000 */
[----:B------:R-:W-:-:S01]  /*4180*/  FFMA.FTZ R33, R57, UR40, -R92 ;  /* 0x0000002839217c23 */ /* 0x000fc2000801085c */
[----:B------:R-:W-:Y:S01]  /*4190*/  ISETP.GT.AND P1, PT, R2, 0x68, !P1 ;  /* 0x000000680200780c */ /* 0x000fe20004f24270 */
[----:B------:R-:W-:-:S01]  /*41a0*/  FFMA.FTZ R52, R52, UR40, -R92 ;  /* 0x0000002834347c23 */ /* 0x000fc2000801085c */
[----:B------:R-:W-:Y:S01]  /*41b0*/  FMNMX.FTZ R4, R30, R9, !PT ;  /* 0x000000091e047209 */ /* 0x000fe20007810000 */
[----:B------:R-:W-:-:S01]  /*41c0*/  FFMA.FTZ R7, R28, UR40, -R92 ;  /* 0x000000281c077c23 */ /* 0x000fc2000801085c */
[----:B------:R-:W-:Y:S01]  /*41d0*/  ISETP.LT.OR P1, PT, R0, 0x69, P1 ;  /* 0x000000690000780c */ /* 0x000fe20000f21670 */
[----:B------:R-:W-:Y:S01]  /*41e0*/  MUFU.EX2 R5, R5 ;  /* 0x0000000500057308 */ /* 0x000fe20000000800 */
[----:B------:R-:W-:Y:S01]  /*41f0*/  FMNMX.FTZ R11, R31, R4, !PT ;  /* 0x000000041f0b7209 */ /* 0x000fe20007810000 */
[--C-:B------:R-:W-:Y:S01]  /*4200*/  FFMA.FTZ R26, R56, UR40, -R92.reuse ;  /* 0x00000028381a7c23 */ /* 0x100fe2000801085c */
[----:B------:R-:W-:Y:S01]  /*4210*/  FSEL R78, R78, -INF , !P1 ;  /* 0xff8000004e4e7808 */ /* 0x000fe20004800000 */
[--C-:B------:R-:W-:Y:S01]  /*4220*/  FFMA.FTZ R32, R32, UR40, -R92.reuse ;  /* 0x0000002820207c23 */ /* 0x100fe2000801085c */
[----:B------:R-:W-:Y:S01]  /*4230*/  FMNMX.FTZ R4, R34, R11, !PT ;  /* 0x0000000b22047209 */ /* 0x000fe20007810000 */
[--C-:B------:R-:W-:Y:S01]  /*4240*/  FFMA.FTZ R36, R36, UR40, -R92.reuse ;  /* 0x0000002824247c23 */ /* 0x100fe2000801085c */
[----:B------:R-:W-:Y:S01]  /*4250*/  ISETP.LT.OR P6, PT, R0, 0x7a, P6 ;  /* 0x0000007a0000780c */ /* 0x000fe200037c1670 */
[----:B------:R-:W0:Y:S01]  /*4260*/  MUFU.EX2 R6, R6 ;  /* 0x0000000600067308 */ /* 0x000e220000000800 */
[----:B------:R-:W-:Y:S01]  /*4270*/  FMNMX.FTZ R11, R35, R4, !PT ;  /* 0x00000004230b7209 */ /* 0x000fe20007810000 */
[--C-:B------:R-:W-:Y:S01]  /*4280*/  FFMA.FTZ R0, R60, UR40, -R92.reuse ;  /* 0x000000283c007c23 */ /* 0x100fe2000801085c */
[----:B------:R-:W-:Y:S01]  /*4290*/  FSEL R87, R87, -INF , !P6 ;  /* 0xff80000057577808 */ /* 0x000fe20007000000 */
[--C-:B------:R-:W-:Y:S01]  /*42a0*/  FFMA.FTZ R12, R37, UR40, -R92.reuse ;  /* 0x00000028250c7c23 */ /* 0x100fe2000801085c */
[----:B------:R-:W-:Y:S01]  /*42b0*/  FMNMX.FTZ R4, R38, R11, !PT ;  /* 0x0000000b26047209 */ /* 0x000fe20007810000 */
[--C-:B------:R-:W-:Y:S01]  /*42c0*/  FFMA.FTZ R40, R40, UR40, -R92.reuse ;  /* 0x0000002828287c23 */ /* 0x100fe2000801085c */
[----:B------:R-:W-:-:S01]  /*42d0*/  FFMA.FTZ R14, R41, UR40, -R92 ;  /* 0x00000028290e7c23 */ /* 0x000fc2000801085c */
[----:B------:R-:W1:Y:S01]  /*42e0*/  MUFU.EX2 R7, R7 ;  /* 0x0000000700077308 */ /* 0x000e620000000800 */
[----:B------:R-:W-:Y:S01]  /*42f0*/  FMNMX.FTZ R13, R39, R4, !PT ;  /* 0x00000004270d7209 */ /* 0x000fe20007810000 */
[--C-:B------:R-:W-:Y:S01]  /*4300*/  FFMA.FTZ R44, R44, UR40, -R92.reuse ;  /* 0x000000282c2c7c23 */ /* 0x100fe2000801085c */
[----:B------:R-:W-:-:S01]  /*4310*/  FFMA.FTZ R37, R65, UR40, -R92 ;  /* 0x0000002841257c23 */ /* 0x000fc2000801085c */
[--C-:B------:R-:W-:Y:S01]  /*4320*/  FFMA.FTZ R28, R64, UR40, -R92.reuse ;  /* 0x00000028401c7c23 */ /* 0x100fe2000801085c */
[----:B------:R-:W-:Y:S01]  /*4330*/  FMNMX.FTZ R4, R42, R13, !PT ;  /* 0x0000000d2a047209 */ /* 0x000fe20007810000 */
[--C-:B------:R-:W-:Y:S01]  /*4340*/  FFMA.FTZ R2, R53, UR40, -R92.reuse ;  /* 0x0000002835027c23 */ /* 0x100fe2000801085c */
[----:B------:R-:W-:-:S01]  /*4350*/  FFMA.FTZ R49, R49, UR40, -R92 ;  /* 0x0000002831317c23 */ /* 0x000fc2000801085c */
[----:B------:R-:W2:Y:S01]  /*4360*/  MUFU.EX2 R8, R8 ;  /* 0x0000000800087308 */ /* 0x000ea20000000800 */
[----:B------:R-:W-:Y:S01]  /*4370*/  FMNMX.FTZ R13, R43, R4, !PT ;  /* 0x000000042b0d7209 */ /* 0x000fe20007810000 */
[--C-:B------:R-:W-:Y:S01]  /*4380*/  FFMA.FTZ R41, R69, UR40, -R92.reuse ;  /* 0x0000002845297c23 */ /* 0x100fe2000801085c */
[----:B------:R-:W-:-:S02]  /*4390*/  FFMA.FTZ R53, R81, UR40, -R92 ;  /* 0x0000002851357c23 */ /* 0x000fc4000801085c */
[----:B------:R-:W-:-:S03]  /*43a0*/  FMNMX.FTZ R4, R46, R13, !PT ;  /* 0x0000000d2e047209 */ /* 0x000fc60007810000 */
[----:B------:R3:W4:Y:S01]  /*43b0*/  MUFU.EX2 R9, R32 ;  /* 0x0000002000097308 */ /* 0x0007220000000800 */
[----:B------:R-:W-:-:S04]  /*43c0*/  FMNMX.FTZ R15, R47, R4, !PT ;  /* 0x000000042f0f7209 */ /* 0x000fc80007810000 */
[----:B------:R-:W-:-:S03]  /*43d0*/  FMNMX.FTZ R4, R50, R15, !PT ;  /* 0x0000000f32047209 */ /* 0x000fc60007810000 */
[----:B------:R-:W5:Y:S01]  /*43e0*/  MUFU.EX2 R10, R10 ;  /* 0x0000000a000a7308 */ /* 0x000f620000000800 */
[----:B------:R-:W-:Y:S01]  /*43f0*/  FMNMX.FTZ R15, R51, R4, !PT ;  /* 0x00000004330f7209 */ /* 0x000fe20007810000 */
[----:B---3--:R-:W-:-:S03]  /*4400*/  FFMA.FTZ R32, R68, UR40, -R92 ;  /* 0x0000002844207c23 */ /* 0x008fc6000801085c */
[----:B------:R-:W-:-:S03]  /*4410*/  FMNMX.FTZ R4, R54, R15, !PT ;  /* 0x0000000f36047209 */ /* 0x000fc60007810000 */
[----:B------:R3:W-:Y:S01]  /*4420*/  MUFU.EX2 R11, R36 ;  /* 0x00000024000b7308 */ /* 0x0007e20000000800 */
[----:B------:R-:W-:-:S04]  /*4430*/  FMNMX.FTZ R21, R55, R4, !PT ;  /* 0x0000000437157209 */ /* 0x000fc80007810000 */
[----:B------:R-:W-:-:S03]  /*4440*/  FMNMX.FTZ R4, R58, R21, !PT ;  /* 0x000000153a047209 */ /* 0x000fc60007810000 */
[----:B------:R-:W-:Y:S01]  /*4450*/  MUFU.EX2 R12, R12 ;  /* 0x0000000c000c7308 */ /* 0x000fe20000000800 */
        /* <DEDUP_REMOVED lines=10> */
[----:B------:R-:W-:Y:S01]  /*4500*/  MUFU.EX2 R25, R52 ;  /* 0x0000003400197308 */ /* 0x000fe20000000800 */
[----:B------:R-:W-:-:S04]  /*4510*/  FMNMX.FTZ R29, R71, R4, !PT ;  /* 0x00000004471d7209 */ /* 0x000fc80007810000 */
        /* <DEDUP_REMOVED lines=10> */
[----:B------:R-:W-:Y:S01]  /*45c0*/  FMNMX.FTZ R4, R86, R29, !PT ;  /* 0x0000001d56047209 */ /* 0x000fe20007810000 */
[----:B------:R-:W-:-:S02]  /*45d0*/  FFMA.FTZ R29, R61, UR40, -R92 ;  /* 0x000000283d1d7c23 */ /* 0x000fc4000801085c */
[----:B------:R3:W-:Y:S01]  /*45e0*/  MUFU.EX2 R21, R49 ;  /* 0x0000003100157308 */ /* 0x0007e20000000800 */
[----:B------:R-:W-:-:S05]  /*45f0*/  FMNMX.FTZ R4, R87, R4, !PT ;  /* 0x0000000457047209 */ /* 0x000fca0007810000 */
[----:B------:R-:W0:Y:S02]  /*4600*/  SHFL.BFLY PT, R45, R4, 0x2, 0x1f ;  /* 0x0c401f00042d7f89 */ /* 0x000e2400000e0000 */
[----:B------:R-:W-:Y:S01]  /*4610*/  MUFU.EX2 R2, R2 ;  /* 0x0000000200027308 */ /* 0x000fe20000000800 */
[----:B---3--:R-:W-:-:S07]  /*4620*/  FFMA.FTZ R49, R77, UR40, -R92 ;  /* 0x000000284d317c23 */ /* 0x008fce000801085c */
[----:B------:R-:W-:Y:S08]  /*4630*/  MUFU.EX2 R0, R0 ;  /* 0x0000000000007308 */ /* 0x000ff00000000800 */
[----:B------:R-:W-:Y:S01]  /*4640*/  MUFU.EX2 R29, R29 ;  /* 0x0000001d001d7308 */ /* 0x000fe20000000800 */
[----:B0-----:R-:W-:Y:S01]  /*4650*/  FMNMX.FTZ R48, R4, R45, !PT ;  /* 0x0000002d04307209 */ /* 0x001fe20007810000 */
[----:B------:R-:W-:-:S06]  /*4660*/  FFMA.FTZ R45, R73, UR40, -R92 ;  /* 0x00000028492d7c23 */ /* 0x000fcc000801085c */
[----:B------:R-:W-:Y:S01]  /*4670*/  MUFU.EX2 R26, R26 ;  /* 0x0000001a001a7308 */ /* 0x000fe20000000800 */
[----:B------:R-:W0:Y:S07]  /*4680*/  SHFL.BFLY PT, R57, R48, 0x1, 0x1f ;  /* 0x0c201f0030397f89 */ /* 0x000e2e00000e0000 */
[----:B------:R-:W-:Y:S08]  /*4690*/  MUFU.EX2 R33, R33 ;  /* 0x0000002100217308 */ /* 0x000ff00000000800 */
[----:B------:R-:W-:Y:S08]  /*46a0*/  MUFU.EX2 R32, R32 ;  /* 0x0000002000207308 */ /* 0x000ff00000000800 */
[----:B------:R-:W-:Y:S01]  /*46b0*/  MUFU.EX2 R41, R41 ;  /* 0x0000002900297308 */ /* 0x000fe20000000800 */
[----:B0-----:R-:W-:Y:S01]  /*46c0*/  FMNMX.FTZ R4, R48, R57, !PT ;  /* 0x0000003930047209 */ /* 0x001fe20007810000 */
[----:B------:R-:W-:-:S02]  /*46d0*/  IMAD.U32 R57, RZ, RZ, UR40 ;  /* 0x00000028ff397e24 */ /* 0x000fc4000f8e00ff */
[----:B------:R-:W-:-:S01]  /*46e0*/  FFMA.FTZ R48, R84, UR40, -R92 ;  /* 0x0000002854307c23 */ /* 0x000fc2000801085c */
[C---:B------:R-:W-:Y:S01]  /*46f0*/  FSETP.NEU.FTZ.AND P1, PT, R4.reuse, -INF , PT ;  /* 0xff8000000400780b */ /* 0x040fe20003f3d000 */
[----:B------:R-:W-:-:S02]  /*4700*/  FFMA.FTZ R52, R4, R57, -8 ;  /* 0xc100000004347423 */ /* 0x000fc40000010039 */
[----:B------:R-:W-:Y:S01]  /*4710*/  MUFU.EX2 R28, R28 ;  /* 0x0000001c001c7308 */ /* 0x000fe20000000800 */
[----:B------:R-:W-:-:S02]  /*4720*/  FFMA.FTZ R57, R85, UR40, -R92 ;  /* 0x0000002855397c23 */ /* 0x000fc4000801085c */
[----:B------:R-:W-:Y:S02]  /*4730*/  FSEL R56, R52, RZ, P1 ;  /* 0x000000ff34387208 */ /* 0x000fe40000800000 */
[----:B------:R-:W-:-:S03]  /*4740*/  PLOP3.LUT P1, PT, PT, PT, UP0, 0x40, 0x0 ;  /* 0x000000000000781c */ /* 0x000fc60003f2e808 */
[----:B------:R-:W-:Y:S01]  /*4750*/  MUFU.EX2 R37, R37 ;  /* 0x0000002500257308 */ /* 0x000fe20000000800 */
[----:B------:R-:W-:-:S01]  /*4760*/  FFMA.FTZ R52, R90, UR40, -R56 ;  /* 0x000000285a347c23 */ /* 0x000fc20008010838 */
[--C-:B------:R-:W-:Y:S01]  /*4770*/  FFMA.FTZ R27, R27, UR40, -R56.reuse ;  /* 0x000000281b1b7c23 */ /* 0x100fe20008010838 */
[----:B------:R-:W-:-:S01]  /*4780*/  FFMA.FTZ R61, R31, UR40, -R56 ;  /* 0x000000281f3d7c23 */ /* 0x000fc20008010838 */
[--C-:B------:R-:W-:Y:S01]  /*4790*/  FFMA.FTZ R60, R30, UR40, -R56.reuse ;  /* 0x000000281e3c7c23 */ /* 0x100fe20008010838 */
[----:B------:R-:W-:-:S01]  /*47a0*/  FFMA.FTZ R31, R42, UR40, -R56 ;  /* 0x000000282a1f7c23 */ /* 0x000fc20008010838 */
[----:B------:R-:W-:Y:S01]  /*47b0*/  FFMA.FTZ R43, R43, UR40, -R56 ;  /* 0x000000282b2b7c23 */ /* 0x000fe20008010838 */
[----:B------:R-:W-:-:S01]  /*47c0*/  FADD.FTZ R42, R5, R6 ;  /* 0x00000006052a7221 */ /* 0x000fc20000010000 */
        /* <DEDUP_REMOVED lines=16> */
[----:B------:R1:W-:Y:S01]  /*48d0*/  MUFU.EX2 R34, R43 ;  /* 0x0000002b00227308 */ /* 0x0003e20000000800 */
[----:B------:R-:W-:-:S01]  /*48e0*/  FFMA.FTZ R66, R66, UR40, -R56 ;  /* 0x0000002842427c23 */ /* 0x000fc20008010838 */
[--C-:B------:R-:W-:Y:S01]  /*48f0*/  FFMA.FTZ R67, R67, UR40, -R56.reuse ;  /* 0x0000002843437c23 */ /* 0x100fe20008010838 */
[----:B------:R-:W-:-:S01]  /*4900*/  FFMA.FTZ R70, R70, UR40, -R56 ;  /* 0x0000002846467c23 */ /* 0x000fc20008010838 */
[--C-:B------:R-:W-:Y:S01]  /*4910*/  FFMA.FTZ R71, R71, UR40, -R56.reuse ;  /* 0x0000002847477c23 */ /* 0x100fe20008010838 */
[----:B------:R-:W-:-:S01]  /*4920*/  FFMA.FTZ R74, R74, UR40, -R56 ;  /* 0x000000284a4a7c23 */ /* 0x000fc20008010838 */
[--C-:B------:R-:W-:Y:S01]  /*4930*/  FFMA.FTZ R75, R75, UR40, -R56.reuse ;  /* 0x000000284b4b7c23 */ /* 0x100fe20008010838 */
[----:B------:R-:W-:-:S01]  /*4940*/  FFMA.FTZ R78, R78, UR40, -R56 ;  /* 0x000000284e4e7c23 */ /* 0x000fc20008010838 */
[----:B------:R-:W3:Y:S01]  /*4950*/  MUFU.EX2 R60, R60 ;  /* 0x0000003c003c7308 */ /* 0x000ee20000000800 */
[----:B-1----:R-:W-:-:S01]  /*4960*/  FADD.FTZ R43, R7, R42 ;  /* 0x0000002a072b7221 */ /* 0x002fc20000010000 */
[--C-:B------:R-:W-:Y:S01]  /*4970*/  FFMA.FTZ R79, R79, UR40, -R56.reuse ;  /* 0x000000284f4f7c23 */ /* 0x100fe20008010838 */
[----:B------:R-:W-:-:S01]  /*4980*/  FFMA.FTZ R82, R82, UR40, -R56 ;  /* 0x0000002852527c23 */ /* 0x000fc20008010838 */
[----:B------:R-:W-:Y:S01]  /*4990*/  FFMA.FTZ R83, R83, UR40, -R56 ;  /* 0x0000002853537c23 */ /* 0x000fe20008010838 */
[----:B--2---:R-:W-:-:S01]  /*49a0*/  FADD.FTZ R42, R8, R43 ;  /* 0x0000002b082a7221 */ /* 0x004fc20000010000 */
[--C-:B------:R-:W-:Y:S01]  /*49b0*/  FFMA.FTZ R86, R86, UR40, -R56.reuse ;  /* 0x0000002856567c23 */ /* 0x100fe20008010838 */
[----:B------:R-:W-:-:S01]  /*49c0*/  FFMA.FTZ R56, R87, UR40, -R56 ;  /* 0x0000002857387c23 */ /* 0x000fc20008010838 */
[----:B------:R-:W1:Y:S01]  /*49d0*/  MUFU.EX2 R61, R61 ;  /* 0x0000003d003d7308 */ /* 0x000e620000000800 */
[----:B----4-:R-:W-:-:S04]  /*49e0*/  FADD.FTZ R43, R9, R42 ;  /* 0x0000002a092b7221 */ /* 0x010fc80000010000 */
[----:B-----5:R-:W-:Y:S01]  /*49f0*/  FADD.FTZ R42, R10, R43 ;  /* 0x0000002b0a2a7221 */ /* 0x020fe20000010000 */
[----:B0-----:R-:W-:-:S02]  /*4a00*/  FADD.FTZ R43, R52, R27 ;  /* 0x0000001b342b7221 */ /* 0x001fc40000010000 */
[----:B------:R-:W0:Y:S01]  /*4a10*/  MUFU.EX2 R30, R30 ;  /* 0x0000001e001e7308 */ /* 0x000e220000000800 */
[----:B------:R-:W-:-:S01]  /*4a20*/  FADD.FTZ R65, R11, R42 ;  /* 0x0000002a0b417221 */ /* 0x000fc20000010000 */
[----:B---3--:R-:W-:Y:S01]  /*4a30*/  FADD.FTZ R42, R60, R43 ;  /* 0x0000002b3c2a7221 */ /* 0x008fe20000010000 */
[C---:B------:R-:W-:Y:S02]  /*4a40*/  F2FP.SATFINITE.E4M3.F32.PACK_AB_MERGE_C R11, R12.reuse, R11, RZ ;  /* 0x0000000b0c0b723e */ /* 0x040fe400048070ff */
[----:B------:R-:W-:Y:S01]  /*4a50*/  FADD.FTZ R64, R12, R65 ;  /* 0x000000410c407221 */ /* 0x000fe20000010000 */
[----:B------:R-:W-:Y:S02]  /*4a60*/  F2FP.SATFINITE.E4M3.F32.PACK_AB_MERGE_C R65, R8, R7, RZ ;  /* 0x000000070841723e */ /* 0x000fe400048070ff */
[----:B------:R-:W2:Y:S01]  /*4a70*/  MUFU.EX2 R35, R35 ;  /* 0x0000002300237308 */ /* 0x000ea20000000800 */
[----:B-1----:R-:W-:-:S01]  /*4a80*/  FADD.FTZ R7, R61, R42 ;  /* 0x0000002a3d077221 */ /* 0x002fc20000010000 */
[----:B------:R-:W-:Y:S01]  /*4a90*/  FADD.FTZ R43, R13, R64 ;  /* 0x000000400d2b7221 */ /* 0x000fe20000010000 */
[----:B------:R-:W-:-:S02]  /*4aa0*/  F2FP.SATFINITE.E4M3.F32.PACK_AB_MERGE_C R164, R6, R5, R65 ;  /* 0x0000000506a4723e */ /* 0x000fc40004807041 */
[----:B------:R-:W-:Y:S01]  /*4ab0*/  F2FP.SATFINITE.E4M3.F32.PACK_AB_MERGE_C R60, R61, R60, RZ ;  /* 0x0000003c3d3c723e */ /* 0x000fe200048070ff */
[----:B------:R-:W-:-:S01]  /*4ac0*/  FADD.FTZ R12, R14, R43 ;  /* 0x0000002b0e0c7221 */ /* 0x000fc20000010000 */
[----:B------:R-:W-:Y:S01]  /*4ad0*/  F2FP.SATFINITE.E4M3.F32.PACK_AB_MERGE_C R166, R10, R9, R11 ;  /* 0x000000090aa6723e */ /* 0x000fe2000480700b */
[----:B------:R-:W1:Y:S01]  /*4ae0*/  MUFU.EX2 R38, R38 ;  /* 0x0000002600267308 */ /* 0x000e620000000800 */
[----:B0-----:R-:W-:-:S01]  /*4af0*/  FADD.FTZ R8, R30, R7 ;  /* 0x000000071e087221 */ /* 0x001fc20000010000 */
[----:B------:R-:W-:Y:S01]  /*4b00*/  FADD.FTZ R7, R15, R12 ;  /* 0x0000000c0f077221 */ /* 0x000fe20000010000 */
[C---:B------:R-:W-:Y:S02]  /*4b10*/  F2FP.SATFINITE.E4M3.F32.PACK_AB_MERGE_C R15, R24.reuse, R15, RZ ;  /* 0x0000000f180f723e */ /* 0x040fe400048070ff */
[----:B------:R-:W-:Y:S01]  /*4b20*/  F2FP.SATFINITE.E4M3.F32.PACK_AB_MERGE_C R165, R27, R52, R60 ;  /* 0x000000341ba5723e */ /* 0x000fe2000480703c */
[----:B------:R-:W-:-:S01]  /*4b30*/  FADD.FTZ R7, R24, R7 ;  /* 0x0000000718077221 */ /* 0x000fc20000010000 */
[----:B------:R-:W-:Y:S01]  /*4b40*/  F2FP.SATFINITE.E4M3.F32.PACK_AB_MERGE_C R160, R14, R13, R15 ;  /* 0x0000000d0ea0723e */ /* 0x000fe2000480700f */
[----:B------:R-:W0:Y:S01]  /*4b50*/  MUFU.EX2 R39, R39 ;  /* 0x0000002700277308 */ /* 0x000e220000000800 */
[----:B--2---:R-:W-:-:S01]  /*4b60*/  FADD.FTZ R5, R35, R8 ;  /* 0x0000000823057221 */ /* 0x004fc20000010000 */
[----:B------:R-:W-:-:S04]  /*4b70*/  FADD.FTZ R8, R20, R7 ;  /* 0x0000000714087221 */ /* 0x000fc80000010000 */
[----:B------:R-:W-:Y:S02]  /*4b80*/  FADD.FTZ R8, R21, R8 ;  /* 0x0000000815087221 */ /* 0x000fe40000010000 */
[----:B------:R-:W2:Y:S01]  /*4b90*/  MUFU.EX2 R31, R31 ;  /* 0x0000001f001f7308 */ /* 0x000ea20000000800 */
[----:B-1----:R-:W-:-:S07]  /*4ba0*/  FADD.FTZ R6, R38, R5 ;  /* 0x0000000526067221 */ /* 0x002fce0000010000 */
[----:B------:R-:W1:Y:S01]  /*4bb0*/  MUFU.EX2 R46, R46 ;  /* 0x0000002e002e7308 */ /* 0x000e620000000800 */
[----:B0-----:R-:W-:-:S01]  /*4bc0*/  FADD.FTZ R6, R39, R6 ;  /* 0x0000000627067221 */ /* 0x001fc20000010000 */
[----:B------:R-:W-:-:S04]  /*4bd0*/  F2FP.SATFINITE.E4M3.F32.PACK_AB_MERGE_C R38, R39, R38, RZ ;  /* 0x000000262726723e */ /* 0x000fc800048070ff */
[----:B------:R-:W-:Y:S02]  /*4be0*/  F2FP.SATFINITE.E4M3.F32.PACK_AB_MERGE_C R167, R35, R30, R38 ;  /* 0x0000001e23a7723e */ /* 0x000fe40004807026 */
[----:B------:R-:W0:Y:S01]  /*4bf0*/  MUFU.EX2 R47, R47 ;  /* 0x0000002f002f7308 */ /* 0x000e220000000800 */
[----:B--2---:R-:W-:-:S01]  /*4c00*/  FADD.FTZ R5, R31, R6 ;  /* 0x000000061f057221 */ /* 0x004fc20000010000 */
[----:B------:R-:W-:Y:S01]  /*4c10*/  F2FP.SATFINITE.E4M3.F32.PACK_AB_MERGE_C R6, R2, R25, RZ ;  /* 0x000000190206723e */ /* 0x000fe200048070ff */
[----:B------:R-:W-:-:S01]  /*4c20*/  FADD.FTZ R25, R25, R8 ;  /* 0x0000000819197221 */ /* 0x000fc20000010000 */
[----:B------:R-:W-:Y:S02]  /*4c30*/  VIADD R8, R88, 0xfffffffe ;  /* 0xfffffffe58087836 */ /* 0x000fe40000000000 */
[----:B------:R-:W-:-:S01]  /*4c40*/  FADD.FTZ R5, R34, R5 ;  /* 0x0000000522057221 */ /* 0x000fc20000010000 */
[----:B------:R-:W-:Y:S01]  /*4c50*/  F2FP.SATFINITE.E4M3.F32.PACK_AB_MERGE_C R162, R21, R20, R6 ;  /* 0x0000001415a2723e */ /* 0x000fe20004807006 */
[----:B------:R-:W-:-:S01]  /*4c60*/  FADD.FTZ R25, R2, R25 ;  /* 0x0000001902197221 */ /* 0x000fc20000010000 */
[----:B------:R-:W2:Y:S01]  /*4c70*/  MUFU.EX2 R50, R50 ;  /* 0x0000003200327308 */ /* 0x000ea20000000800 */
[----:B-1----:R-:W-:-:S01]  /*4c80*/  FADD.FTZ R6, R46, R5 ;  /* 0x000000052e067221 */ /* 0x002fc20000010000 */
[----:B------:R-:W-:-:S04]  /*4c90*/  F2FP.SATFINITE.E4M3.F32.PACK_AB_MERGE_C R2, R29, R0, RZ ;  /* 0x000000001d02723e */ /* 0x000fc800048070ff */
[----:B------:R-:W-:Y:S02]  /*4ca0*/  F2FP.SATFINITE.E4M3.F32.PACK_AB_MERGE_C R156, R33, R26, R2 ;  /* 0x0000001a219c723e */ /* 0x000fe40004807002 */
[----:B------:R-:W1:Y:S01]  /*4cb0*/  MUFU.EX2 R51, R51 ;  /* 0x0000003300337308 */ /* 0x000e620000000800 */
[----:B0-----:R-:W-:-:S01]  /*4cc0*/  FADD.FTZ R5, R47, R6 ;  /* 0x000000062f057221 */ /* 0x001fc20000010000 */
[----:B------:R-:W-:Y:S01]  /*4cd0*/  FADD.FTZ R6, R26, R25 ;  /* 0x000000191a067221 */ /* 0x000fe20000010000 */
[----:B------:R-:W-:-:S03]  /*4ce0*/  F2FP.SATFINITE.E4M3.F32.PACK_AB_MERGE_C R46, R47, R46, RZ ;  /* 0x0000002e2f2e723e */ /* 0x000fc600048070ff */
[----:B------:R-:W-:Y:S01]  /*4cf0*/  FADD.FTZ R33, R33, R6 ;  /* 0x0000000621217221 */ /* 0x000fe20000010000 */
[----:B------:R-:W-:Y:S01]  /*4d00*/  F2FP.SATFINITE.E4M3.F32.PACK_AB_MERGE_C R6, R41, R32, RZ ;  /* 0x000000202906723e */ /* 0x000fe200048070ff */
[----:B------:R-:W0:Y:S01]  /*4d10*/  MUFU.EX2 R54, R54 ;  /* 0x0000003600367308 */ /* 0x000e220000000800 */
[----:B--2---:R-:W-:-:S01]  /*4d20*/  FADD.FTZ R2, R50, R5 ;  /* 0x0000000532027221 */ /* 0x004fc20000010000 */
[----:B------:R-:W-:Y:S02]  /*4d30*/  F2FP.SATFINITE.E4M3.F32.PACK_AB_MERGE_C R161, R34, R31, R46 ;  /* 0x0000001f22a1723e */ /* 0x000fe4000480702e */
[----:B------:R-:W-:-:S04]  /*4d40*/  F2FP.SATFINITE.E4M3.F32.PACK_AB_MERGE_C R158, R37, R28, R6 ;  /* 0x0000001c259e723e */ /* 0x000fc80004807006 */
[----:B------:R-:W2:Y:S01]  /*4d50*/  MUFU.EX2 R55, R55 ;  /* 0x0000003700377308 */ /* 0x000ea20000000800 */
[----:B-1----:R-:W-:-:S07]  /*4d60*/  FADD.FTZ R5, R51, R2 ;  /* 0x0000000233057221 */ /* 0x002fce0000010000 */
[----:B------:R-:W1:Y:S01]  /*4d70*/  MUFU.EX2 R58, R58 ;  /* 0x0000003a003a7308 */ /* 0x000e620000000800 */
[----:B0-----:R-:W-:-:S07]  /*4d80*/  FADD.FTZ R2, R54, R5 ;  /* 0x0000000536027221 */ /* 0x001fce0000010000 */
[----:B------:R-:W0:Y:S01]  /*4d90*/  MUFU.EX2 R59, R59 ;  /* 0x0000003b003b7308 */ /* 0x000e220000000800 */
[----:B--2---:R-:W-:-:S01]  /*4da0*/  FADD.FTZ R5, R55, R2 ;  /* 0x0000000237057221 */ /* 0x004fc20000010000 */
[----:B------:R-:W-:Y:S01]  /*4db0*/  FADD.FTZ R2, R0, R33 ;  /* 0x0000002100027221 */ /* 0x000fe20000010000 */
[----:B------:R-:W-:-:S03]  /*4dc0*/  F2FP.SATFINITE.E4M3.F32.PACK_AB_MERGE_C R54, R55, R54, RZ ;  /* 0x000000363736723e */ /* 0x000fc600048070ff */
[----:B------:R-:W-:Y:S01]  /*4dd0*/  FADD.FTZ R29, R29, R2 ;  /* 0x000000021d1d7221 */ /* 0x000fe20000010000 */
[----:B------:R-:W-:Y:S01]  /*4de0*/  F2FP.SATFINITE.E4M3.F32.PACK_AB_MERGE_C R163, R51, R50, R54 ;  /* 0x0000003233a3723e */ /* 0x000fe20004807036 */
[----:B------:R-:W2:Y:S01]  /*4df0*/  MUFU.EX2 R62, R62 ;  /* 0x0000003e003e7308 */ /* 0x000ea20000000800 */
[----:B-1----:R-:W-:-:S01]  /*4e00*/  FADD.FTZ R0, R58, R5 ;  /* 0x000000053a007221 */ /* 0x002fc20000010000 */
[----:B------:R-:W-:-:S04]  /*4e10*/  FADD.FTZ R28, R28, R29 ;  /* 0x0000001d1c1c7221 */ /* 0x000fc80000010000 */
[----:B------:R-:W-:Y:S02]  /*4e20*/  FADD.FTZ R37, R37, R28 ;  /* 0x0000001c25257221 */ /* 0x000fe40000010000 */
[----:B------:R-:W1:Y:S01]  /*4e30*/  MUFU.EX2 R63, R63 ;  /* 0x0000003f003f7308 */ /* 0x000e620000000800 */
[----:B0-----:R-:W-:-:S01]  /*4e40*/  FADD.FTZ R5, R59, R0 ;  /* 0x000000003b057221 */ /* 0x001fc20000010000 */
[----:B------:R-:W-:-:S04]  /*4e50*/  FADD.FTZ R32, R32, R37 ;  /* 0x0000002520207221 */ /* 0x000fc80000010000 */
[----:B------:R-:W-:Y:S02]  /*4e60*/  FADD.FTZ R41, R41, R32 ;  /* 0x0000002029297221 */ /* 0x000fe40000010000 */
[----:B------:R-:W0:Y:S01]  /*4e70*/  MUFU.EX2 R66, R66 ;  /* 0x0000004200427308 */ /* 0x000e220000000800 */
[----:B--2---:R-:W-:-:S07]  /*4e80*/  FADD.FTZ R0, R62, R5 ;  /* 0x000000053e007221 */ /* 0x004fce0000010000 */
[----:B------:R-:W2:Y:S01]  /*4e90*/  MUFU.EX2 R67, R67 ;  /* 0x0000004300437308 */ /* 0x000ea20000000800 */
[----:B-1----:R-:W-:-:S01]  /*4ea0*/  FADD.FTZ R5, R63, R0 ;  /* 0x000000003f057221 */ /* 0x002fc20000010000 */
[----:B------:R-:W-:-:S04]  /*4eb0*/  F2FP.SATFINITE.E4M3.F32.PACK_AB_MERGE_C R62, R63, R62, RZ ;  /* 0x0000003e3f3e723e */ /* 0x000fc800048070ff */
[----:B------:R-:W-:Y:S02]  /*4ec0*/  F2FP.SATFINITE.E4M3.F32.PACK_AB_MERGE_C R157, R59, R58, R62 ;  /* 0x0000003a3b9d723e */ /* 0x000fe4000480703e */
[----:B------:R-:W1:Y:S01]  /*4ed0*/  MUFU.EX2 R70, R70 ;  /* 0x0000004600467308 */ /* 0x000e620000000800 */
[----:B0-----:R-:W-:-:S07]  /*4ee0*/  FADD.FTZ R0, R66, R5 ;  /* 0x0000000542007221 */ /* 0x001fce0000010000 */
[----:B------:R-:W-:Y:S01]  /*4ef0*/  MUFU.EX2 R40, R40 ;  /* 0x0000002800287308 */ /* 0x000fe20000000800 */
[----:B--2---:R-:W-:-:S07]  /*4f00*/  FADD.FTZ R5, R67, R0 ;  /* 0x0000000043057221 */ /* 0x004fce0000010000 */
[----:B------:R-:W0:Y:S01]  /*4f10*/  MUFU.EX2 R49, R49 ;  /* 0x0000003100317308 */ /* 0x000e220000000800 */
[----:B-1----:R-:W-:-:S07]  /*4f20*/  FADD.FTZ R0, R70, R5 ;  /* 0x0000000546007221 */ /* 0x002fce0000010000 */
[----:B------:R-:W1:Y:S08]  /*4f30*/  MUFU.EX2 R71, R71 ;  /* 0x0000004700477308 */ /* 0x000e700000000800 */
[----:B------:R-:W-:Y:S01]  /*4f40*/  MUFU.EX2 R36, R36 ;  /* 0x0000002400247308 */ /* 0x000fe20000000800 */
[----:B0-----:R-:W-:-:S07]  /*4f50*/  F2FP.SATFINITE.E4M3.F32.PACK_AB_MERGE_C R2, R49, R40, RZ ;  /* 0x000000283102723e */ /* 0x001fce00048070ff */
[----:B------:R-:W0:Y:S01]  /*4f60*/  MUFU.EX2 R45, R45 ;  /* 0x0000002d002d7308 */ /* 0x000e220000000800 */
[C---:B-1----:R-:W-:Y:S01]  /*4f70*/  F2FP.SATFINITE.E4M3.F32.PACK_AB_MERGE_C R70, R71.reuse, R70, RZ ;  /* 0x000000464746723e */ /* 0x042fe200048070ff */
[----:B------:R-:W-:-:S03]  /*4f80*/  FADD.FTZ R71, R71, R0 ;  /* 0x0000000047477221 */ /* 0x000fc60000010000 */
[----:B------:R-:W-:-:S03]  /*4f90*/  F2FP.SATFINITE.E4M3.F32.PACK_AB_MERGE_C R159, R67, R66, R70 ;  /* 0x00000042439f723e */ /* 0x000fc60004807046 */
[----:B------:R-:W1:Y:S08]  /*4fa0*/  MUFU.EX2 R74, R74 ;  /* 0x0000004a004a7308 */ /* 0x000e700000000800 */
[----:B------:R-:W2:Y:S01]  /*4fb0*/  MUFU.EX2 R75, R75 ;  /* 0x0000004b004b7308 */ /* 0x000ea20000000800 */
[----:B0-----:R-:W-:Y:S01]  /*4fc0*/  F2FP.SATFINITE.E4M3.F32.PACK_AB_MERGE_C R152, R45, R36, R2 ;  /* 0x000000242d98723e */ /* 0x001fe20004807002 */
[----:B------:R-:W-:-:S04]  /*4fd0*/  FADD.FTZ R36, R36, R41 ;  /* 0x0000002924247221 */ /* 0x000fc80000010000 */
[----:B------:R-:W-:Y:S02]  /*4fe0*/  FADD.FTZ R45, R45, R36 ;  /* 0x000000242d2d7221 */ /* 0x000fe40000010000 */
[----:B------:R-:W0:Y:S01]  /*4ff0*/  MUFU.EX2 R78, R78 ;  /* 0x0000004e004e7308 */ /* 0x000e220000000800 */
[----:B-1----:R-:W-:-:S01]  /*5000*/  FADD.FTZ R0, R74, R71 ;  /* 0x000000474a007221 */ /* 0x002fc20000010000 */
[----:B------:R-:W-:-:S04]  /*5010*/  FADD.FTZ R40, R40, R45 ;  /* 0x0000002d28287221 */ /* 0x000fc80000010000 */
[----:B------:R-:W-:Y:S02]  /*5020*/  FADD.FTZ R49, R49, R40 ;  /* 0x0000002831317221 */ /* 0x000fe40000010000 */
[----:B------:R-:W-:Y:S01]  /*5030*/  MUFU.EX2 R48, R48 ;  /* 0x0000003000307308 */ /* 0x000fe20000000800 */
[----:B--2---:R-:W-:-:S07]  /*5040*/  FADD.FTZ R7, R75, R0 ;  /* 0x000000004b077221 */ /* 0x004fce0000010000 */
[----:B------:R-:W1:Y:S01]  /*5050*/  MUFU.EX2 R57, R57 ;  /* 0x0000003900397308 */ /* 0x000e620000000800 */
[----:B0-----:R-:W-:-:S07]  /*5060*/  FADD.FTZ R0, R78, R7 ;  /* 0x000000074e007221 */ /* 0x001fce0000010000 */
[----:B------:R-:W0:Y:S08]  /*5070*/  MUFU.EX2 R79, R79 ;  /* 0x0000004f004f7308 */ /* 0x000e300000000800 */
[----:B------:R-:W-:Y:S01]  /*5080*/  MUFU.EX2 R44, R44 ;  /* 0x0000002c002c7308 */ /* 0x000fe20000000800 */
[----:B-1----:R-:W-:-:S07]  /*5090*/  F2FP.SATFINITE.E4M3.F32.PACK_AB_MERGE_C R2, R57, R48, RZ ;  /* 0x000000303902723e */ /* 0x002fce00048070ff */
[----:B------:R-:W1:Y:S01]  /*50a0*/  MUFU.EX2 R53, R53 ;  /* 0x0000003500357308 */ /* 0x000e620000000800 */
[C---:B0-----:R-:W-:Y:S01]  /*50b0*/  F2FP.SATFINITE.E4M3.F32.PACK_AB_MERGE_C R78, R79.reuse, R78, RZ ;  /* 0x0000004e4f4e723e */ /* 0x041fe200048070ff */
[----:B------:R-:W-:-:S03]  /*50c0*/  FADD.FTZ R79, R79, R0 ;  /* 0x000000004f4f7221 */ /* 0x000fc60000010000 */
[----:B------:R-:W-:-:S03]  /*50d0*/  F2FP.SATFINITE.E4M3.F32.PACK_AB_MERGE_C R153, R75, R74, R78 ;  /* 0x0000004a4b99723e */ /* 0x000fc6000480704e */
[----:B------:R-:W0:Y:S08]  /*50e0*/  MUFU.EX2 R82, R82 ;  /* 0x0000005200527308 */ /* 0x000e300000000800 */
[----:B------:R-:W2:Y:S01]  /*50f0*/  MUFU.EX2 R83, R83 ;  /* 0x0000005300537308 */ /* 0x000ea20000000800 */
[----:B-1----:R-:W-:Y:S01]  /*5100*/  F2FP.SATFINITE.E4M3.F32.PACK_AB_MERGE_C R154, R53, R44, R2 ;  /* 0x0000002c359a723e */ /* 0x002fe20004807002 */
[----:B------:R-:W-:-:S04]  /*5110*/  FADD.FTZ R44, R44, R49 ;  /* 0x000000312c2c7221 */ /* 0x000fc80000010000 */
[----:B------:R-:W-:Y:S02]  /*5120*/  FADD.FTZ R53, R53, R44 ;  /* 0x0000002c35357221 */ /* 0x000fe40000010000 */
[----:B------:R-:W1:Y:S01]  /*5130*/  MUFU.EX2 R86, R86 ;  /* 0x0000005600567308 */ /* 0x000e620000000800 */
[----:B0-----:R-:W-:-:S01]  /*5140*/  FADD.FTZ R0, R82, R79 ;  /* 0x0000004f52007221 */ /* 0x001fc20000010000 */
[----:B------:R-:W-:-:S04]  /*5150*/  FADD.FTZ R2, R48, R53 ;  /* 0x0000003530027221 */ /* 0x000fc80000010000 */
[----:B------:R-:W-:Y:S02]  /*5160*/  FADD.FTZ R2, R57, R2 ;  /* 0x0000000239027221 */ /* 0x000fe40000010000 */
[----:B------:R-:W0:Y:S01]  /*5170*/  MUFU.EX2 R5, R56 ;  /* 0x0000003800057308 */ /* 0x000e220000000800 */
[----:B--2---:R-:W-:-:S04]  /*5180*/  FADD.FTZ R7, R83, R0 ;  /* 0x0000000053077221 */ /* 0x004fc80000010000 */
[----:B-1----:R-:W-:Y:S01]  /*5190*/  FADD.FTZ R0, R86, R7 ;  /* 0x0000000756007221 */ /* 0x002fe20000010000 */
[----:B0-----:R-:W-:-:S03]  /*51a0*/  F2FP.SATFINITE.E4M3.F32.PACK_AB_MERGE_C R6, R5, R86, RZ ;  /* 0x000000560506723e */ /* 0x001fc600048070ff */
[----:B------:R-:W-:Y:S01]  /*51b0*/  FADD.FTZ R0, R5, R0 ;  /* 0x0000000005007221 */ /* 0x000fe20000010000 */
[----:B------:R-:W-:Y:S01]  /*51c0*/  F2FP.SATFINITE.E4M3.F32.PACK_AB_MERGE_C R155, R83, R82, R6 ;  /* 0x00000052539b723e */ /* 0x000fe20004807006 */
[----:B------:R-:W-:Y:S06]  /*51d0*/  @P1 BRA `(.L_x_1303) ;  /* 0x00000000004c1947 */ /* 0x000fec0003800000 */
[----:B------:R-:W-:Y:S01]  /*51e0*/  ISETP.LT.AND P1, PT, RZ, UR58, PT ;  /* 0x0000003aff007c0c */ /* 0x000fe2000bf21270 */
[----:B------:R-:W-:-:S12]  /*51f0*/  UIADD3 UR15, UR58, -0x1, URZ ;  /* 0xffffffff3a0f7890 */ /* 0x000fd8000fffe03f */
[----:B------:R-:W-:Y:S05]  /*5200*/  @P1 BRA `(.L_x_1304) ;  /* 0x0000000000201947 */ /* 0x000fea0003800000 */
[----:B------:R-:W-:Y:S01]  /*5210*/  ULDC UR18, c[0x0][0x9e4] ;  /* 0x0002790000127ab9 */ /* 0x000fe20000000800 */
[----:B------:R-:W-:Y:S02]  /*5220*/  UIADD3 UR15, -UR58, URZ, URZ ;  /* 0x0000003f3a0f7290 */ /* 0x000fe4000fffe13f */
[----:B------:R-:W-:-:S11]  /*5230*/  UISETP.NE.AND UP0, UPT, UR18, 0x1, UPT ;  /* 0x000000011200788c */ /* 0x000fd6000bf05270 */
[----:B------:R-:W-:Y:S02]  /*5240*/  @UP0 ULDC.64 UR6, c[0x0][0x9e8] ;  /* 0x00027a0000060ab9 */ /* 0x000fe40000000a00 */
[----:B------:R-:W-:-:S04]  /*5250*/  UIMAD.WIDE.U32 UR10, UR15, UR6, URZ ;  /* 0x000000060f0a72a5 */ /* 0x000fc8000f8e003f */
[----:B------:R-:W-:-:S04]  /*5260*/  @UP0 USHF.R.U32.HI UR15, URZ, UR7, UR11 ;  /* 0x000000073f0f0299 */ /* 0x000fc8000801160b */
[----:B------:R-:W-:Y:S01]  /*5270*/  ULOP3.LUT UR15, URZ, UR15, URZ, 0x33, !UPT ;  /* 0x0000000f3f0f7292 */ /* 0x000fe2000f8e333f */
[----:B------:R-:W-:Y:S11]  /*5280*/  BRA `(.L_x_1305) ;  /* 0x0000000000147947 */ /* 0x000ff60003800000 */
.L_x_1304:
[----:B------:R-:W-:Y:S02]  /*5290*/  ULDC UR18, c[0x0][0x9e4] ;  /* 0x0002790000127ab9 */ /* 0x000fe40000000800 */
[----:B------:R-:W-:-:S11]  /*52a0*/  UISETP.NE.AND UP0, UPT, UR18, 0x1, UPT ;  /* 0x000000011200788c */ /* 0x000fd6000bf05270 */
[----:B------:R-:W-:Y:S02]  /*52b0*/  @UP0 ULDC.64 UR6, c[0x0][0x9e8] ;  /* 0x00027a0000060ab9 */ /* 0x000fe40000000a00 */
[----:B------:R-:W-:-:S04]  /*52c0*/  UIMAD.WIDE.U32 UR10, UR15, UR6, URZ ;  /* 0x000000060f0a72a5 */ /* 0x000fc8000f8e003f */
[----:B------:R-:W-:-:S12]  /*52d0*/  @UP0 USHF.R.U32.HI UR15, URZ, UR7, UR11 ;  /* 0x000000073f0f0299 */ /* 0x000fd8000801160b */
.L_x_1305:
[----:B------:R-:W-:-:S04]  /*52e0*/  UIMAD UR15, UR15, UR18, UR18 ;  /* 0x000000120f0f72a4 */ /* 0x000fc8000f8e0212 */
[----:B------:R-:W-:-:S04]  /*52f0*/  UISETP.LT.AND UP0, UPT, UR14, UR15, UPT ;  /* 0x0000000f0e00728c */ /* 0x000fc8000bf01270 */
[----:B------:R-:W-:-:S12]  /*5300*/  USEL UR14, UR14, UR15, UP0 ;  /* 0x0000000f0e0e7287 */ /* 0x000fd80008000000 */
.L_x_1303:
[----:B------:R-:W-:Y:S01]  /*5310*/  USHF.R.S32.HI UR6, URZ, 0x1f, UR14 ;  /* 0x0000001f3f067899 */ /* 0x000fe2000801140e */
[----:B------:R-:W-:Y:S02]  /*5320*/  CS2R R88, SRZ ;  /* 0x0000000000587805 */ /* 0x000fe4000001ff00 */
[----:B------:R-:W-:Y:S02]  /*5330*/  CS2R R90, SRZ ;  /* 0x00000000005a7805 */ /* 0x000fe4000001ff00 */
[----:B------:R-:W-:Y:S01]  /*5340*/  CS2R R92, SRZ ;  /* 0x00000000005c7805 */ /* 0x000fe2000001ff00 */
[----:B------:R-:W-:Y:S01]  /*5350*/  ULEA.HI UR6, UR6, UR14, URZ, 0x7 ;  /* 0x0000000e06067291 */ /* 0x000fe2000f8f383f */
[----:B------:R-:W-:Y:S02]  /*5360*/  CS2R R94, SRZ ;  /* 0x00000000005e7805 */ /* 0x000fe4000001ff00 */
[----:B------:R-:W-:Y:S02]  /*5370*/  CS2R R96, SRZ ;  /* 0x0000000000607805 */ /* 0x000fe4000001ff00 */
[----:B------:R-:W-:Y:S01]  /*5380*/  CS2R R98, SRZ ;  /* 0x0000000000627805 */ /* 0x000fe2000001ff00 */
[----:B------:R-:W-:Y:S01]  /*5390*/  USHF.R.S32.HI UR6, URZ, 0x7, UR6 ;  /* 0x000000073f067899 */ /* 0x000fe20008011406 */
[----:B------:R-:W-:-:S02]  /*53a0*/  CS2R R100, SRZ ;  /* 0x0000000000647805 */ /* 0x000fc4000001ff00 */
[----:B------:R-:W-:Y:S02]  /*53b0*/  CS2R R102, SRZ ;  /* 0x0000000000667805 */ /* 0x000fe4000001ff00 */
[----:B------:R-:W-:Y:S01]  /*53c0*/  CS2R R104, SRZ ;  /* 0x0000000000687805 */ /* 0x000fe2000001ff00 */
[----:B------:R-:W-:Y:S01]  /*53d0*/  UISETP.LT.AND UP0, UPT, UR38, UR6, UPT ;  /* 0x000000062600728c */ /* 0x000fe2000bf01270 */
[----:B------:R-:W-:Y:S02]  /*53e0*/  CS2R R106, SRZ ;  /* 0x00000000006a7805 */ /* 0x000fe4000001ff00 */
[----:B------:R-:W-:Y:S02]  /*53f0*/  CS2R R108, SRZ ;  /* 0x00000000006c7805 */ /* 0x000fe4000001ff00 */
[----:B------:R-:W-:Y:S01]  /*5400*/  CS2R R110, SRZ ;  /* 0x00000000006e7805 */ /* 0x000fe2000001ff00 */
[----:B------:R-:W-:Y:S01]  /*5410*/  USEL UR32, UR38, UR6, !UP0 ;  /* 0x0000000626207287 */ /* 0x000fe2000c000000 */
[----:B------:R-:W-:-:S02]  /*5420*/  CS2R R112, SRZ ;  /* 0x0000000000707805 */ /* 0x000fc4000001ff00 */
[----:B------:R-:W-:Y:S02]  /*5430*/  CS2R R114, SRZ ;  /* 0x0000000000727805 */ /* 0x000fe4000001ff00 */
[----:B------:R-:W-:Y:S02]  /*5440*/  CS2R R116, SRZ ;  /* 0x0000000000747805 */ /* 0x000fe4000001ff00 */
[----:B------:R-:W-:Y:S02]  /*5450*/  CS2R R118, SRZ ;  /* 0x0000000000767805 */ /* 0x000fe4000001ff00 */
[----:B------:R-:W-:Y:S02]  /*5460*/  CS2R R120, SRZ ;  /* 0x0000000000787805 */ /* 0x000fe4000001ff00 */
[----:B------:R-:W-:Y:S02]  /*5470*/  ISETP.GE.AND P1, PT, R8, UR32, PT ;  /* 0x0000002008007c0c */ /* 0x000fe4000bf26270 */
        /* <DEDUP_REMOVED lines=51> */
[----:B------:R-:W-:Y:S01]  /*57b0*/  UMOV UR33, UR49 ;  /* 0x0000003100217c82 */ /* 0x000fe20008000000 */
[----:B------:R-:W-:Y:S01]  /*57c0*/  ULDC UR29, c[0x0][0x9e4] ;  /* 0x00027900001d7ab9 */ /* 0x000fe20000000800 */
[----:B------:R-:W-:Y:S01]  /*57d0*/  ULDC UR30, c[0x0][0x9dc] ;  /* 0x00027700001e7ab9 */ /* 0x000fe20000000800 */
[----:B------:R-:W-:-:S05]  /*57e0*/  ULDC UR31, c[0x0][0x9e0] ;  /* 0x00027800001f7ab9 */ /* 0x000fca0000000800 */
.L_x_1325:
[----:B------:R-:W-:Y:S01]  /*57f0*/  ISETP.NE.AND P2, PT, RZ, UR46, PT ;  /* 0x0000002eff007c0c */ /* 0x000fe2000bf45270 */
[----:B------:R-:W-:-:S04]  /*5800*/  UISETP.NE.AND UP0, UPT, UR33, 0x1, UPT ;  /* 0x000000012100788c */ /* 0x000fc8000bf05270 */
[----:B------:R-:W-:-:S04]  /*5810*/  USEL UR50, URZ, 0x1, UP0 ;  /* 0x000000013f327887 */ /* 0x000fc80008000000 */
[----:B------:R-:W-:-:S04]  /*5820*/  ULOP3.LUT UR50, UR34, UR50, URZ, 0x3c, !UPT ;  /* 0x0000003222327292 */ /* 0x000fc8000f8e3c3f */
[----:B------:R-:W-:Y:S08]  /*5830*/  @P2 BRA `(.L_x_1307) ;  /* 0x0000000000382947 */ /* 0x000ff00003800000 */
[----:B------:R-:W-:Y:S05]  /*5840*/  @!P0 BRA `(.L_x_1308) ;  /* 0x0000000000048947 */ /* 0x000fea0003800000 */
[----:B------:R-:W-:Y:S01]  /*5850*/  BPT.TRAP 0x1 ;  /* 0x000000040000795c */ /* 0x000fe20000300000 */
.L_x_1308:
        /* <DEDUP_REMOVED lines=9> */
.L_x_1309:
[----:B-1----:R-:W-:Y:S05]  /*58f0*/  @P1 BRA `(.L_x_1307) ;  /* 0x0000000000081947 */ /* 0x002fea0003800000 */
[----:B------:R-:W1:Y:S02]  /*5900*/  SYNCS.PHASECHK.TRANS64.TRYWAIT P1, [UR6+0x22830], R3 ;  /* 0x02283003ff0075a7 */ /* 0x000e640008020146 */
[----:B-1----:R-:W-:Y:S05]  /*5910*/  @!P1 BRA `(.L_x_1310) ;  /* 0x0000013000e49947 */ /* 0x002fea0003800000 */
.L_x_1307:
[----:B-1----:R-:W1:Y:S01]  /*5920*/  S2R R4, SR_TID.X ;  /* 0x0000000000047919 */ /* 0x002e620000002100 */
[----:B------:R-:W-:Y:S01]  /*5930*/  UIADD3 UR49, UR33, 0x1, URZ ;  /* 0x0000000121317890 */ /* 0x000fe2000fffe03f */
[----:B------:R-:W-:Y:S01]  /*5940*/  UMOV UR27, 0x80000020 ;  /* 0x80000020001b7882 */ /* 0x000fe20000000000 */
[----:B------:R-:W-:Y:S02]  /*5950*/  UMOV UR7, 0x80000020 ;  /* 0x8000002000077882 */ /* 0x000fe40000000000 */
[----:B------:R-:W-:Y:S01]  /*5960*/  UISETP.NE.AND UP0, UPT, UR49, 0x2, UPT ;  /* 0x000000023100788c */ /* 0x000fe2000bf05270 */
[----:B------:R-:W-:Y:S01]  /*5970*/  UMOV UR11, 0x80000020 ;  /* 0x80000020000b7882 */ /* 0x000fe20000000000 */
[----:B------:R-:W-:Y:S02]  /*5980*/  UMOV UR15, 0x80000020 ;  /* 0x80000020000f7882 */ /* 0x000fe40000000000 */
[----:B------:R-:W-:Y:S01]  /*5990*/  USEL UR49, UR49, URZ, UP0 ;  /* 0x0000003f31317287 */ /* 0x000fe20008000000 */
[----:B------:R-:W-:Y:S01]  /*59a0*/  UMOV UR19, 0x80000020 ;  /* 0x8000002000137882 */ /* 0x000fe20000000000 */
[----:B------:R-:W-:-:S02]  /*59b0*/  UMOV UR23, 0x80000020 ;  /* 0x8000002000177882 */ /* 0x000fc40000000000 */
[----:B------:R-:W-:-:S04]  /*59c0*/  UIMAD UR26, UR49, 0x600, UR28 ;  /* 0x00000600311a78a4 */ /* 0x000fc8000f8e021c */
[----:B------:R-:W-:Y:S02]  /*59d0*/  UIADD3 UR6, UR26, 0x2, URZ ;  /* 0x000000021a067890 */ /* 0x000fe4000fffe03f */
[----:B------:R-:W-:Y:S02]  /*59e0*/  UIADD3 UR10, UR26, 0x200, URZ ;  /* 0x000002001a0a7890 */ /* 0x000fe4000fffe03f */
[----:B------:R-:W-:Y:S02]  /*59f0*/  UIADD3 UR14, UR26, 0x202, URZ ;  /* 0x000002021a0e7890 */ /* 0x000fe4000fffe03f */
[----:B------:R-:W-:Y:S02]  /*5a00*/  UIADD3 UR18, UR26, 0x400, URZ ;  /* 0x000004001a127890 */ /* 0x000fe4000fffe03f */
[----:B------:R-:W-:Y:S01]  /*5a10*/  UIADD3 UR22, UR26, 0x402, URZ ;  /* 0x000004021a167890 */ /* 0x000fe2000fffe03f */
[----:B-1----:R-:W-:-:S05]  /*5a20*/  SHF.R.U32.HI R4, RZ, 0x7, R4 ;  /* 0x00000007ff047819 */ /* 0x002fca0000011604 */
[----:B0-----:R-:W-:-:S05]  /*5a30*/  VIADD R3, R4, 0x8 ;  /* 0x0000000804037836 */ /* 0x001fca0000000000 */
[----:B------:R0:W-:Y:S06]  /*5a40*/  BAR.SYNC.DEFER_BLOCKING R3, 0x100 ;  /* 0x000400030000751d */ /* 0x0001ec0000010000 */
        /* <DEDUP_REMOVED lines=21> */
.L_x_1312:
[----:B------:R-:W-:Y:S01]  /*5ba0*/  ULEA UR6, UR33, UR36, 0x3 ;  /* 0x0000002421067291 */ /* 0x000fe2000f8e183f */
[----:B------:R-:W-:-:S05]  /*5bb0*/  IMAD.U32 R3, RZ, RZ, UR34 ;  /* 0x00000022ff037e24 */ /* 0x000fca000f8e00ff */
[----:B------:R-:W-:-:S04]  /*5bc0*/  SHF.L.U32 R3, R3, 0x1f, RZ ;  /* 0x0000001f03037819 */ /* 0x000fc800000006ff */
[----:B------:R0:W1:Y:S01]  /*5bd0*/  SYNCS.PHASECHK.TRANS64.TRYWAIT P1, [UR6+0x22850], R3 ;  /* 0x02285003ff0075a7 */ /* 0x0000620008020146 */
[----:B------:R-:W-:Y:S05]  /*5be0*/  @!P0 BRA `(.L_x_1313) ;  /* 0x0000000000048947 */ /* 0x000fea0003800000 */
[----:B------:R-:W-:Y:S01]  /*5bf0*/  BPT.TRAP 0x1 ;  /* 0x000000040000795c */ /* 0x000fe20000300000 */
.L_x_1313:
[----:B-1----:R-:W-:Y:S05]  /*5c00*/  @P1 BRA `(.L_x_1311) ;  /* 0x0000000000081947 */ /* 0x002fea0003800000 */
[----:B------:R-:W1:Y:S02]  /*5c10*/  SYNCS.PHASECHK.TRANS64.TRYWAIT P1, [UR6+0x22850], R3 ;  /* 0x02285003ff0075a7 */ /* 0x000e640008020146 */
[----:B-1----:R-:W-:Y:S05]  /*5c20*/  @!P1 BRA `(.L_x_1314) ;  /* 0x0000013000389947 */ /* 0x002fea0003800000 */
.L_x_1311:
[----:B------:R-:W-:Y:S01]  /*5c30*/  UIADD3 UR6, UR36, 0x400, URZ ;  /* 0x0000040024067890 */ /* 0x000fe2000fffe03f */
[----:B------:R-:W-:Y:S01]  /*5c40*/  WARPGROUP.ARRIVE ;  /* 0x00000000000079c5 */ /* 0x000fe20000000000 */
[----:B------:R-:W-:-:S05]  /*5c50*/  UMOV UR7, 0x40000040 ;  /* 0x4000004000077882 */ /* 0x000fca0000000000 */
[----:B-1----:R-:W1:Y:S01]  /*5c60*/  S2R R4, SR_TID.X ;  /* 0x0000000000047919 */ /* 0x002e620000002100 */
        /* <DEDUP_REMOVED lines=8> */
[----:B-1----:R-:W-:-:S04]  /*5cf0*/  SHF.R.U32.HI R4, RZ, 0x7, R4 ;  /* 0x00000007ff047819 */ /* 0x002fc80000011604 */
[----:B0-----:R-:W-:Y:S01]  /*5d00*/  IADD3 R3, -R4, 0xb, RZ ;  /* 0x0000000b04037810 */ /* 0x001fe20007ffe1ff */
[----:B------:R-:W-:Y:S02]  /*5d10*/  WARPGROUP.DEPBAR.LE gsb0, 0x0 ;  /* 0x00008000000079c5 */ /* 0x000fe40000010000 */
[----:B------:R-:W-:-:S06]  /*5d20*/  WARPGROUP.ARRIVE ;  /* 0x00000000000079c5 */ /* 0x000fcc0000000000 */
        /* <DEDUP_REMOVED lines=15> */
.L_x_1315:
[----:B------:R-:W-:Y:S01]  /*5e20*/  UISETP.NE.AND UP1, UPT, UR55, URZ, UPT ;  /* 0x0000003f3700728c */ /* 0x000fe2000bf25270 */
[----:B------:R-:W-:Y:S01]  /*5e30*/  VIADD R9, R17, UR42 ;  /* 0x0000002a11097c36 */ /* 0x000fe20008000000 */
[----:B------:R-:W-:Y:S01]  /*5e40*/  ULEA UR6, UR49, UR36, 0x3 ;  /* 0x0000002431067291 */ /* 0x000fe2000f8e183f */
[----:B------:R-:W-:Y:S01]  /*5e50*/  IMAD.U32 R5, RZ, RZ, UR48 ;  /* 0x00000030ff057e24 */ /* 0x000fe2000f8e00ff */
[----:B------:R-:W-:Y:S02]  /*5e60*/  UISETP.NE.AND UP0, UPT, UR54, URZ, UPT ;  /* 0x0000003f3600728c */ /* 0x000fe4000bf05270 */
[----:B------:R-:W-:Y:S01]  /*5e70*/  PLOP3.LUT P1, PT, PT, PT, UP1, 0x80, 0x0 ;  /* 0x000000000000781c */ /* 0x000fe20003f2f018 */
[----:B------:R-:W-:Y:S01]  /*5e80*/  UIADD3 UR6, UR6, 0x22840, URZ ;  /* 0x0002284006067890 */ /* 0x000fe2000fffe03f */
[----:B------:R-:W-:-:S03]  /*5e90*/  PLOP3.LUT P2, PT, PT, PT, UP1, 0x80, 0x0 ;  /* 0x000000000000781c */ /* 0x000fc60003f4f018 */
[----:B------:R-:W-:Y:S01]  /*5ea0*/  @UP1 ULDC UR7, c[0x0][0x44c] ;  /* 0x0001130000071ab9 */ /* 0x000fe20000000800 */
[----:B------:R-:W-:-:S07]  /*5eb0*/  UPRMT UR6, UR37, 0x654, UR6 ;  /* 0x0000065425067896 */ /* 0x000fce0008000006 */
[----:B0-----:R-:W-:Y:S01]  /*5ec0*/  @P1 IMAD.HI.U32 R3, R9, UR7, RZ ;  /* 0x0000000709031c27 */ /* 0x001fe2000f8e00ff */
[----:B------:R-:W-:Y:S01]  /*5ed0*/  @UP1 ULDC UR7, c[0x0][0x450] ;  /* 0x0001140000071ab9 */ /* 0x000fe20000000800 */
[----:B------:R-:W-:Y:S01]  /*5ee0*/  PLOP3.LUT P1, PT, PT, PT, UP0, 0x40, 0x0 ;  /* 0x000000000000781c */ /* 0x000fe20003f2e808 */
[----:B------:R-:W-:Y:S01]  /*5ef0*/  SYNCS.ARRIVE.TRANS64.RED.A1T0 RZ, [UR6], RZ ;  /* 0x000000ffffff79a7 */ /* 0x000fe20008100406 */
[----:B------:R-:W-:Y:S01]  /*5f00*/  ULOP3.LUT UR6, URZ, UR30, URZ, 0x33, !UPT ;  /* 0x0000001e3f067292 */ /* 0x000fe2000f8e333f */
[----:B------:R-:W-:Y:S01]  /*5f10*/  @P2 SHF.R.U32.HI R9, RZ, UR7, R3 ;  /* 0x00000007ff092c19 */ /* 0x000fe20008011603 */
[----:B------:R-:W-:-:S04]  /*5f20*/  IMAD.SHL.U32 R3, R8, 0x80, RZ ;  /* 0x0000008008037824 */ /* 0x000fc800078e00ff */
[----:B------:R-:W0:Y:S01]  /*5f30*/  SHFL.IDX PT, R11, R9, RZ, 0x1c1f ;  /* 0x001c1fff090b7589 */ /* 0x000e2200000e0000 */
[----:B------:R-:W-:-:S04]  /*5f40*/  IADD3 R4, -R16, 0x1, -R3 ;  /* 0x0000000110047810 */ /* 0x000fc80007ffe903 */
[----:B------:R-:W-:-:S05]  /*5f50*/  IADD3 R4, -R5, UR41, R4 ;  /* 0x0000002905047c10 */ /* 0x000fca000fffe104 */
[C---:B------:R-:W-:Y:S02]  /*5f60*/  VIADD R14, R4.reuse, UR31 ;  /* 0x0000001f040e7c36 */ /* 0x040fe40008000000 */
[----:B------:R-:W-:Y:S02]  /*5f70*/  VIADD R20, R4, UR6 ;  /* 0x0000000604147c36 */ /* 0x000fe40008000000 */
[--C-:B0-----:R-:W-:Y:S02]  /*5f80*/  IMAD.IADD R10, R14, 0x1, R11.reuse ;  /* 0x000000010e0a7824 */ /* 0x101fe400078e020b */
[----:B------:R-:W-:Y:S01]  /*5f90*/  IMAD.IADD R12, R20, 0x1, R11 ;  /* 0x00000001140c7824 */ /* 0x000fe200078e020b */
[----:B------:R-:W-:Y:S06]  /*5fa0*/  @P1 BRA `(.L_x_1316) ;  /* 0x00000000005c1947 */ /* 0x000fec0003800000 */
[----:B------:R-:W-:Y:S01]  /*5fb0*/  IMAD.U32 R4, RZ, RZ, UR48 ;  /* 0x00000030ff047e24 */ /* 0x000fe2000f8e00ff */
[----:B------:R-:W-:Y:S04]  /*5fc0*/  BSSY B0, `(.L_x_1317) ;  /* 0x0000011000007945 */ /* 0x000fe80003800000 */
[----:B------:R-:W-:-:S04]  /*5fd0*/  IADD3 R11, -R4, UR41, R11 ;  /* 0x00000029040b7c10 */ /* 0x000fc8000fffe10b */
        /* <DEDUP_REMOVED lines=10> */
.L_x_1318:
[----:B------:R-:W-:-:S05]  /*6080*/  IMAD.U32 R152, RZ, RZ, UR29 ;  /* 0x0000001dff987e24 */ /* 0x000fca000f8e00ff */
[----:B------:R-:W-:-:S13]  /*6090*/  ISETP.NE.AND P1, PT, R152, 0x1, PT ;  /* 0x000000019800780c */ /* 0x000fda0003f25270 */
[----:B------:R-:W0:Y:S02]  /*60a0*/  @P1 LDC.64 R4, c[0x0][0x9e8] ;  /* 0x00027a00ff041b82 */ /* 0x000e240000000a00 */
[----:B0-----:R-:W-:-:S05]  /*60b0*/  @P1 IMAD.HI.U32 R4, R11, R4, RZ ;  /* 0x000000040b041227 */ /* 0x001fca00078e00ff */
[----:B------:R-:W-:-:S07]  /*60c0*/  @P1 SHF.R.U32.HI R11, RZ, R5, R4 ;  /* 0x00000005ff0b1219 */ /* 0x000fce0000011604 */
.L_x_1319:
[----:B------:R-:W-:Y:S05]  /*60d0*/  BSYNC B0 ;  /* 0x0000000000007941 */ /* 0x000fea0003800000 */
.L_x_1317:
[----:B------:R-:W-:-:S04]  /*60e0*/  IMAD R11, R11, R152, -R3 ;  /* 0x000000980b0b7224 */ /* 0x000fc800078e0a03 */
[----:B------:R-:W-:-:S05]  /*60f0*/  IMAD.IADD R11, R11, 0x1, -R16 ;  /* 0x000000010b0b7824 */ /* 0x000fca00078e0a10 */
[----:B------:R-:W-:Y:S02]  /*6100*/  VIADDMNMX R10, R11, R152, R10, PT ;  /* 0x000000980b0a7246 */ /* 0x000fe4000380010a */
[----:B------:R-:W-:-:S07]  /*6110*/  VIMNMX R12, R12, R11, !PT ;  /* 0x0000000b0c0c7248 */ /* 0x000fce0007fe0100 */
.L_x_1316:
[----:B------:R-:W-:Y:S01]  /*6120*/  ISETP.GT.AND P1, PT, R8, -0x1, PT ;  /* 0xffffffff0800780c */ /* 0x000fe20003f24270 */
[----:B------:R-:W0:Y:S01]  /*6130*/  SHFL.IDX PT, R5, R9, 0x1, 0x1c1f ;  /* 0x003c1f0009057f89 */ /* 0x000e2200000e0000 */
[----:B------:R-:W-:Y:S02]  /*6140*/  UISETP.NE.AND UP0, UPT, UR54, URZ, UPT ;  /* 0x0000003f3600728c */ /* 0x000fe4000bf05270 */
[C---:B------:R-:W-:Y:S02]  /*6150*/  ISETP.GT.AND P3, PT, R12.reuse, 0x8, P1 ;  /* 0x000000080c00780c */ /* 0x040fe40000f64270 */
[----:B------:R-:W-:Y:S02]  /*6160*/  ISETP.GT.AND P6, PT, R12, RZ, P1 ;  /* 0x000000ff0c00720c */ /* 0x000fe40000fc4270 */
[----:B------:R-:W-:Y:S02]  /*6170*/  ISETP.LT.OR P3, PT, R10, 0x9, P3 ;  /* 0x000000090a00780c */ /* 0x000fe40001f61670 */
[----:B------:R-:W-:-:S02]  /*6180*/  ISETP.GT.AND P2, PT, R12, 0x1, P1 ;  /* 0x000000010c00780c */ /* 0x000fc40000f44270 */
[----:B------:R-:W-:Y:S02]  /*6190*/  FSEL R11, R28, -INF , !P3 ;  /* 0xff8000001c0b7808 */ /* 0x000fe40005800000 */
[----:B------:R-:W-:Y:S02]  /*61a0*/  ISETP.GT.AND P3, PT, R12, 0x19, P1 ;  /* 0x000000190c00780c */ /* 0x000fe40000f64270 */
[C---:B------:R-:W-:Y:S02]  /*61b0*/  ISETP.LT.OR P6, PT, R10.reuse, 0x1, P6 ;  /* 0x000000010a00780c */ /* 0x040fe400037c1670 */
[C---:B------:R-:W-:Y:S02]  /*61c0*/  ISETP.LT.OR P2, PT, R10.reuse, 0x2, P2 ;  /* 0x000000020a00780c */ /* 0x040fe40001741670 */
[----:B------:R-:W-:Y:S02]  /*61d0*/  ISETP.LT.OR P3, PT, R10, 0x1a, P3 ;  /* 0x0000001a0a00780c */ /* 0x000fe40001f61670 */
[----:B------:R-:W-:-:S02]  /*61e0*/  FSEL R15, R24, -INF , !P6 ;  /* 0xff800000180f7808 */ /* 0x000fc40007000000 */
[----:B------:R-:W-:Y:S01]  /*61f0*/  FSEL R25, R25, -INF , !P2 ;  /* 0xff80000019197808 */ /* 0x000fe20005000000 */
[----:B0-----:R-:W-:Y:S01]  /*6200*/  IMAD.IADD R9, R20, 0x1, R5 ;  /* 0x0000000114097824 */ /* 0x001fe200078e0205 */
[C---:B------:R-:W-:Y:S02]  /*6210*/  ISETP.GT.AND P5, PT, R12.reuse, 0x9, P1 ;  /* 0x000000090c00780c */ /* 0x040fe40000fa4270 */
[C---:B------:R-:W-:Y:S02]  /*6220*/  ISETP.GT.AND P4, PT, R12.reuse, 0x10, P1 ;  /* 0x000000100c00780c */ /* 0x040fe40000f84270 */
[C---:B------:R-:W-:Y:S02]  /*6230*/  ISETP.GT.AND P6, PT, R12.reuse, 0x11, P1 ;  /* 0x000000110c00780c */ /* 0x040fe40000fc4270 */
[----:B------:R-:W-:Y:S02]  /*6240*/  ISETP.GT.AND P2, PT, R12, 0x18, P1 ;  /* 0x000000180c00780c */ /* 0x000fe40000f44270 */
[----:B------:R-:W-:-:S02]  /*6250*/  FSEL R37, R37, -INF , !P3 ;  /* 0xff80000025257808 */ /* 0x000fc40005800000 */
[----:B------:R-:W-:Y:S02]  /*6260*/  ISETP.GT.AND P3, PT, R12, 0x30, P1 ;  /* 0x000000300c00780c */ /* 0x000fe40000f64270 */
[C---:B------:R-:W-:Y:S02]  /*6270*/  ISETP.LT.OR P5, PT, R10.reuse, 0xa, P5 ;  /* 0x0000000a0a00780c */ /* 0x040fe40002fa1670 */
[C---:B------:R-:W-:Y:S02]  /*6280*/  ISETP.LT.OR P4, PT, R10.reuse, 0x11, P4 ;  /* 0x000000110a00780c */ /* 0x040fe40002781670 */
[C---:B------:R-:W-:Y:S02]  /*6290*/  ISETP.LT.OR P6, PT, R10.reuse, 0x12, P6 ;  /* 0x000000120a00780c */ /* 0x040fe400037c1670 */
[C---:B------:R-:W-:Y:S02]  /*62a0*/  ISETP.LT.OR P2, PT, R10.reuse, 0x19, P2 ;  /* 0x000000190a00780c */ /* 0x040fe40001741670 */
[----:B------:R-:W-:-:S02]  /*62b0*/  ISETP.LT.OR P3, PT, R10, 0x31, P3 ;  /* 0x000000310a00780c */ /* 0x000fc40001f61670 */
[----:B------:R-:W-:Y:S02]  /*62c0*/  FSEL R29, R29, -INF , !P5 ;  /* 0xff8000001d1d7808 */ /* 0x000fe40006800000 */
[----:B------:R-:W-:Y:S02]  /*62d0*/  FSEL R13, R32, -INF , !P4 ;  /* 0xff800000200d7808 */ /* 0x000fe40006000000 */
[----:B------:R-:W-:Y:S02]  /*62e0*/  FSEL R33, R33, -INF , !P6 ;  /* 0xff80000021217808 */ /* 0x000fe40007000000 */
[----:B------:R-:W-:Y:S02]  /*62f0*/  FSEL R36, R36, -INF , !P2 ;  /* 0xff80000024247808 */ /* 0x000fe40005000000 */
[C---:B------:R-:W-:Y:S02]  /*6300*/  ISETP.GT.AND P5, PT, R12.reuse, 0x20, P1 ;  /* 0x000000200c00780c */ /* 0x040fe40000fa4270 */
[----:B------:R-:W-:-:S02]  /*6310*/  ISETP.GT.AND P4, PT, R12, 0x21, P1 ;  /* 0x000000210c00780c */ /* 0x000fc40000f84270 */
[C---:B------:R-:W-:Y:S02]  /*6320*/  ISETP.GT.AND P6, PT, R12.reuse, 0x28, P1 ;  /* 0x000000280c00780c */ /* 0x040fe40000fc4270 */
[----:B------:R-:W-:Y:S02]  /*6330*/  ISETP.GT.AND P2, PT, R12, 0x29, P1 ;  /* 0x000000290c00780c */ /* 0x000fe40000f44270 */
[----:B------:R-:W-:Y:S02]  /*6340*/  FSEL R48, R48, -INF , !P3 ;  /* 0xff80000030307808 */ /* 0x000fe40005800000 */
[----:B------:R-:W-:Y:S02]  /*6350*/  ISETP.GT.AND P3, PT, R12, 0x41, P1 ;  /* 0x000000410c00780c */ /* 0x000fe40000f64270 */
[C---:B------:R-:W-:Y:S02]  /*6360*/  ISETP.LT.OR P5, PT, R10.reuse, 0x21, P5 ;  /* 0x000000210a00780c */ /* 0x040fe40002fa1670 */
[----:B------:R-:W-:-:S02]  /*6370*/  ISETP.LT.OR P4, PT, R10, 0x22, P4 ;  /* 0x000000220a00780c */ /* 0x000fc40002781670 */
[C---:B------:R-:W-:Y:S02]  /*6380*/  ISETP.LT.OR P6, PT, R10.reuse, 0x29, P6 ;  /* 0x000000290a00780c */ /* 0x040fe400037c1670 */
[C---:B------:R-:W-:Y:S02]  /*6390*/  ISETP.LT.OR P2, PT, R10.reuse, 0x2a, P2 ;  /* 0x0000002a0a00780c */ /* 0x040fe40001741670 */
[----:B------:R-:W-:Y:S02]  /*63a0*/  ISETP.LT.OR P3, PT, R10, 0x42, P3 ;  /* 0x000000420a00780c */ /* 0x000fe40001f61670 */
[----:B------:R-:W-:Y:S02]  /*63b0*/  FSEL R40, R40, -INF , !P5 ;  /* 0xff80000028287808 */ /* 0x000fe40006800000 */
[----:B------:R-:W-:Y:S02]  /*63c0*/  FSEL R41, R41, -INF , !P4 ;  /* 0xff80000029297808 */ /* 0x000fe40006000000 */
[----:B------:R-:W-:-:S02]  /*63d0*/  FSEL R44, R44, -INF , !P6 ;  /* 0xff8000002c2c7808 */ /* 0x000fc40007000000 */
[----:B------:R-:W-:Y:S02]  /*63e0*/  FSEL R45, R45, -INF , !P2 ;  /* 0xff8000002d2d7808 */ /* 0x000fe40005000000 */
        /* <DEDUP_REMOVED lines=35> */
[----:B------:R-:W-:Y:S02]  /*6620*/  PLOP3.LUT P3, PT, PT, PT, UP0, 0x40, 0x0 ;  /* 0x000000000000781c */ /* 0x000fe40003f6e808 */
[C---:B------:R-:W-:Y:S02]  /*6630*/  ISETP.LT.OR P5, PT, R10.reuse, 0x5a, P5 ;  /* 0x0000005a0a00780c */ /* 0x040fe40002fa1670 */
[C---:B------:R-:W-:Y:S02]  /*6640*/  ISETP.LT.OR P4, PT, R10.reuse, 0x61, P4 ;  /* 0x000000610a00780c */ /* 0x040fe40002781670 */
[C---:B------:R-:W-:Y:S02]  /*6650*/  ISETP.LT.OR P6, PT, R10.reuse, 0x62, P6 ;  /* 0x000000620a00780c */ /* 0x040fe400037c1670 */
[----:B------:R-:W-:Y:S02]  /*6660*/  ISETP.LT.OR P2, PT, R10, 0x69, P2 ;  /* 0x000000690a00780c */ /* 0x000fe40001741670 */
[----:B------:R-:W-:-:S02]  /*6670*/  FSEL R69, R69, -INF , !P5 ;  /* 0xff80000045457808 */ /* 0x000fc40006800000 */
[----:B------:R-:W-:Y:S02]  /*6680*/  FSEL R72, R72, -INF , !P4 ;  /* 0xff80000048487808 */ /* 0x000fe40006000000 */
[----:B------:R-:W-:Y:S02]  /*6690*/  FSEL R73, R73, -INF , !P6 ;  /* 0xff80000049497808 */ /* 0x000fe40007000000 */
[----:B------:R-:W-:Y:S02]  /*66a0*/  FSEL R76, R76, -INF , !P2 ;  /* 0xff8000004c4c7808 */ /* 0x000fe40005000000 */
[C---:B------:R-:W-:Y:S02]  /*66b0*/  ISETP.GT.AND P5, PT, R12.reuse, 0x70, P1 ;  /* 0x000000700c00780c */ /* 0x040fe40000fa4270 */
[C---:B------:R-:W-:Y:S02]  /*66c0*/  ISETP.GT.AND P4, PT, R12.reuse, 0x71, P1 ;  /* 0x000000710c00780c */ /* 0x040fe40000f84270 */
[----:B------:R-:W-:-:S02]  /*66d0*/  ISETP.GT.AND P6, PT, R12, 0x78, P1 ;  /* 0x000000780c00780c */ /* 0x000fc40000fc4270 */
[----:B------:R-:W-:Y:S02]  /*66e0*/  ISETP.GT.AND P2, PT, R12, 0x79, P1 ;  /* 0x000000790c00780c */ /* 0x000fe40000f44270 */
[C---:B------:R-:W-:Y:S02]  /*66f0*/  ISETP.LT.OR P5, PT, R10.reuse, 0x71, P5 ;  /* 0x000000710a00780c */ /* 0x040fe40002fa1670 */
[C---:B------:R-:W-:Y:S02]  /*6700*/  ISETP.LT.OR P4, PT, R10.reuse, 0x72, P4 ;  /* 0x000000720a00780c */ /* 0x040fe40002781670 */
[C---:B------:R-:W-:Y:S02]  /*6710*/  ISETP.LT.OR P6, PT, R10.reuse, 0x79, P6 ;  /* 0x000000790a00780c */ /* 0x040fe400037c1670 */
[----:B------:R-:W-:Y:S01]  /*6720*/  ISETP.LT.OR P2, PT, R10, 0x7a, P2 ;  /* 0x0000007a0a00780c */ /* 0x000fe20001741670 */
[----:B------:R-:W-:Y:S01]  /*6730*/  IMAD.IADD R10, R14, 0x1, R5 ;  /* 0x000000010e0a7824 */ /* 0x000fe200078e0205 */
[----:B------:R-:W-:-:S02]  /*6740*/  FSEL R80, R80, -INF , !P5 ;  /* 0xff80000050507808 */ /* 0x000fc40006800000 */
[----:B------:R-:W-:Y:S02]  /*6750*/  FSEL R81, R81, -INF , !P4 ;  /* 0xff80000051517808 */ /* 0x000fe40006000000 */
[----:B------:R-:W-:Y:S02]  /*6760*/  FSEL R84, R84, -INF , !P6 ;  /* 0xff80000054547808 */ /* 0x000fe40007000000 */
[----:B------:R-:W-:Y:S01]  /*6770*/  FSEL R85, R85, -INF , !P2 ;  /* 0xff80000055557808 */ /* 0x000fe20005000000 */
        /* <DEDUP_REMOVED lines=14> */
.L_x_1322:
[----:B------:R-:W-:-:S05]  /*6860*/  IMAD.U32 R14, RZ, RZ, UR29 ;  /* 0x0000001dff0e7e24 */ /* 0x000fca000f8e00ff */
[----:B------:R-:W-:-:S13]  /*6870*/  ISETP.NE.AND P2, PT, R14, 0x1, PT ;  /* 0x000000010e00780c */ /* 0x000fda0003f45270 */
[----:B------:R-:W0:Y:S02]  /*6880*/  @P2 LDC.64 R4, c[0x0][0x9e8] ;  /* 0x00027a00ff042b82 */ /* 0x000e240000000a00 */
[----:B0-----:R-:W-:-:S05]  /*6890*/  @P2 IMAD.HI.U32 R4, R12, R4, RZ ;  /* 0x000000040c042227 */ /* 0x001fca00078e00ff */
[----:B------:R-:W-:-:S07]  /*68a0*/  @P2 SHF.R.U32.HI R12, RZ, R5, R4 ;  /* 0x00000005ff0c2219 */ /* 0x000fce0000011604 */
.L_x_1323:
[----:B------:R-:W-:Y:S05]  /*68b0*/  BSYNC B0 ;  /* 0x0000000000007941 */ /* 0x000fea0003800000 */
.L_x_1321:
[----:B------:R-:W-:-:S04]  /*68c0*/  IMAD R3, R12, R14, -R3 ;  /* 0x0000000e0c037224 */ /* 0x000fc800078e0a03 */
[----:B------:R-:W-:-:S05]  /*68d0*/  IMAD.IADD R3, R3, 0x1, -R16 ;  /* 0x0000000103037824 */ /* 0x000fca00078e0a10 */
[----:B------:R-:W-:Y:S02]  /*68e0*/  VIADDMNMX R10, R3, R14, R10, PT ;  /* 0x0000000e030a7246 */ /* 0x000fe4000380010a */
[----:B------:R-:W-:-:S07]  /*68f0*/  VIMNMX R9, R9, R3, !PT ;  /* 0x0000000309097248 */ /* 0x000fce0007fe0100 */
.L_x_1320:
[----:B------:R-:W-:Y:S01]  /*6900*/  FMNMX.FTZ R4, R15, R6, !PT ;  /* 0x000000060f047209 */ /* 0x000fe20007810000 */
[----:B------:R-:W-:Y:S01]  /*6910*/  IMAD.U32 R14, RZ, RZ, UR40 ;  /* 0x00000028ff0e7e24 */ /* 0x000fe2000f8e00ff */
        /* <DEDUP_REMOVED lines=12> */
[----:B------:R-:W-:Y:S02]  /*69e0*/  ISETP.GT.AND P5, PT, R9, RZ, P1 ;  /* 0x000000ff0900720c */ /* 0x000fe40000fa4270 */
[----:B------:R-:W-:Y:S02]  /*69f0*/  FMNMX.FTZ R3, R37, R4, !PT ;  /* 0x0000000425037209 */ /* 0x000fe40007810000 */
[----:B------:R-:W-:Y:S02]  /*6a00*/  ISETP.GT.AND P2, PT, R9, 0x1, P1 ;  /* 0x000000010900780c */ /* 0x000fe40000f44270 */
[----:B------:R-:W-:Y:S02]  /*6a10*/  FMNMX.FTZ R4, R40, R3, !PT ;  /* 0x0000000328047209 */ /* 0x000fe40007810000 */
[----:B------:R-:W-:-:S02]  /*6a20*/  ISETP.LT.OR P5, PT, R10, 0x1, P5 ;  /* 0x000000010a00780c */ /* 0x000fc40002fa1670 */
        /* <DEDUP_REMOVED lines=13> */
[----:B------:R-:W-:Y:S02]  /*6b00*/  FMNMX.FTZ R20, R26, R7, !PT ;  /* 0x000000071a147209 */ /* 0x000fe40007810000 */
[----:B------:R-:W-:Y:S02]  /*6b10*/  FMNMX.FTZ R4, R56, R3, !PT ;  /* 0x0000000338047209 */ /* 0x000fe40007810000 */
[----:B------:R-:W-:Y:S02]  /*6b20*/  ISETP.LT.OR P4, PT, R10, 0xa, P4 ;  /* 0x0000000a0a00780c */ /* 0x000fe40002781670 */
[----:B------:R-:W-:Y:S02]  /*6b30*/  FMNMX.FTZ R3, R57, R4, !PT ;  /* 0x0000000439037209 */ /* 0x000fe40007810000 */
[----:B------:R-:W-:-:S02]  /*6b40*/  FSEL R30, R30, -INF , !P3 ;  /* 0xff8000001e1e7808 */ /* 0x000fc40005800000 */
[----:B------:R-:W-:Y:S02]  /*6b50*/  FMNMX.FTZ R4, R60, R3, !PT ;  /* 0x000000033c047209 */ /* 0x000fe40007810000 */
[----:B------:R-:W-:Y:S02]  /*6b60*/  ISETP.GT.AND P2, PT, R9, 0x11, P1 ;  /* 0x000000110900780c */ /* 0x000fe40000f44270 */
[----:B------:R-:W-:Y:S02]  /*6b70*/  FMNMX.FTZ R3, R61, R4, !PT ;  /* 0x000000043d037209 */ /* 0x000fe40007810000 */
[----:B------:R-:W-:Y:S02]  /*6b80*/  FSEL R31, R31, -INF , !P4 ;  /* 0xff8000001f1f7808 */ /* 0x000fe40006000000 */
[----:B------:R-:W-:Y:S02]  /*6b90*/  FMNMX.FTZ R4, R64, R3, !PT ;  /* 0x0000000340047209 */ /* 0x000fe40007810000 */
[----:B------:R-:W-:-:S02]  /*6ba0*/  ISETP.GT.AND P3, PT, R9, 0x18, P1 ;  /* 0x000000180900780c */ /* 0x000fc40000f64270 */
[----:B------:R-:W-:Y:S02]  /*6bb0*/  FMNMX.FTZ R3, R65, R4, !PT ;  /* 0x0000000441037209 */ /* 0x000fe40007810000 */
[----:B------:R-:W-:Y:S02]  /*6bc0*/  ISETP.LT.OR P2, PT, R10, 0x12, P2 ;  /* 0x000000120a00780c */ /* 0x000fe40001741670 */
[----:B------:R-:W-:Y:S02]  /*6bd0*/  FMNMX.FTZ R4, R68, R3, !PT ;  /* 0x0000000344047209 */ /* 0x000fe40007810000 */
[----:B------:R-:W-:Y:S02]  /*6be0*/  ISETP.GT.AND P4, PT, R9, 0x19, P1 ;  /* 0x000000190900780c */ /* 0x000fe40000f84270 */
[----:B------:R-:W-:Y:S02]  /*6bf0*/  FMNMX.FTZ R3, R69, R4, !PT ;  /* 0x0000000445037209 */ /* 0x000fe40007810000 */
[----:B------:R-:W-:-:S02]  /*6c00*/  ISETP.LT.OR P3, PT, R10, 0x19, P3 ;  /* 0x000000190a00780c */ /* 0x000fc40001f61670 */
[----:B------:R-:W-:Y:S02]  /*6c10*/  FMNMX.FTZ R4, R72, R3, !PT ;  /* 0x0000000348047209 */ /* 0x000fe40007810000 */
[----:B------:R-:W-:Y:S02]  /*6c20*/  FSEL R35, R35, -INF , !P2 ;  /* 0xff80000023237808 */ /* 0x000fe40005000000 */
        /* <DEDUP_REMOVED lines=11> */
[C---:B------:R-:W-:Y:S02]  /*6ce0*/  ISETP.LT.OR P2, PT, R10.reuse, 0x22, P2 ;  /* 0x000000220a00780c */ /* 0x040fe40001741670 */
[----:B------:R-:W-:Y:S02]  /*6cf0*/  FMNMX.FTZ R4, R85, R4, !PT ;  /* 0x0000000455047209 */ /* 0x000fe40007810000 */
[----:B------:R-:W-:Y:S02]  /*6d00*/  ISETP.GT.AND P4, PT, R9, 0x29, P1 ;  /* 0x000000290900780c */ /* 0x000fe40000f84270 */
[----:B------:R-:W-:Y:S01]  /*6d10*/  ISETP.LT.OR P3, PT, R10, 0x29, P3 ;  /* 0x000000290a00780c */ /* 0x000fe20001f61670 */
[----:B------:R-:W0:Y:S01]  /*6d20*/  SHFL.BFLY PT, R3, R4, 0x2, 0x1f ;  /* 0x0c401f0004037f89 */ /* 0x000e2200000e0000 */
[----:B------:R-:W-:-:S02]  /*6d30*/  FSEL R43, R43, -INF , !P2 ;  /* 0xff8000002b2b7808 */ /* 0x000fc40005000000 */
[C---:B------:R-:W-:Y:S02]  /*6d40*/  ISETP.GT.AND P2, PT, R9.reuse, 0x30, P1 ;  /* 0x000000300900780c */ /* 0x040fe40000f44270 */
[----:B------:R-:W-:Y:S02]  /*6d50*/  FSEL R46, R46, -INF , !P3 ;  /* 0xff8000002e2e7808 */ /* 0x000fe40005800000 */
[C---:B------:R-:W-:Y:S02]  /*6d60*/  ISETP.LT.OR P4, PT, R10.reuse, 0x2a, P4 ;  /* 0x0000002a0a00780c */ /* 0x040fe40002781670 */
[----:B------:R-:W-:Y:S02]  /*6d70*/  ISETP.GT.AND P3, PT, R9, 0x31, P1 ;  /* 0x000000310900780c */ /* 0x000fe40000f64270 */
[----:B------:R-:W-:Y:S02]  /*6d80*/  ISETP.LT.OR P2, PT, R10, 0x31, P2 ;  /* 0x000000310a00780c */ /* 0x000fe40001741670 */
[----:B------:R-:W-:-:S02]  /*6d90*/  FSEL R47, R47, -INF , !P4 ;  /* 0xff8000002f2f7808 */ /* 0x000fc40006000000 */
[C---:B------:R-:W-:Y:S02]  /*6da0*/  ISETP.GT.AND P5, PT, R9.reuse, 0x38, P1 ;  /* 0x000000380900780c */ /* 0x040fe40000fa4270 */
[----:B------:R-:W-:Y:S02]  /*6db0*/  FSEL R50, R50, -INF , !P2 ;  /* 0xff80000032327808 */ /* 0x000fe40005000000 */
[C---:B------:R-:W-:Y:S02]  /*6dc0*/  ISETP.LT.OR P3, PT, R10.reuse, 0x32, P3 ;  /* 0x000000320a00780c */ /* 0x040fe40001f61670 */
[----:B------:R-:W-:Y:S02]  /*6dd0*/  ISETP.GT.AND P4, PT, R9, 0x39, P1 ;  /* 0x000000390900780c */ /* 0x000fe40000f84270 */
[----:B------:R-:W-:Y:S02]  /*6de0*/  ISETP.LT.OR P5, PT, R10, 0x39, P5 ;  /* 0x000000390a00780c */ /* 0x000fe40002fa1670 */
[----:B0-----:R-:W-:-:S02]  /*6df0*/  FMNMX.FTZ R5, R4, R3, !PT ;  /* 0x0000000304057209 */ /* 0x001fc40007810000 */
[----:B------:R-:W-:Y:S02]  /*6e00*/  FSEL R51, R51, -INF , !P3 ;  /* 0xff80000033337808 */ /* 0x000fe40005800000 */
[C---:B------:R-:W-:Y:S01]  /*6e10*/  ISETP.GT.AND P2, PT, R9.reuse, 0x40, P1 ;  /* 0x000000400900780c */ /* 0x040fe20000f44270 */
[----:B------:R-:W0:Y:S01]  /*6e20*/  SHFL.BFLY PT, R12, R5, 0x1, 0x1f ;  /* 0x0c201f00050c7f89 */ /* 0x000e2200000e0000 */
[----:B------:R-:W-:Y:S02]  /*6e30*/  FSEL R54, R54, -INF , !P5 ;  /* 0xff80000036367808 */ /* 0x000fe40006800000 */
[C---:B------:R-:W-:Y:S02]  /*6e40*/  ISETP.LT.OR P4, PT, R10.reuse, 0x3a, P4 ;  /* 0x0000003a0a00780c */ /* 0x040fe40002781670 */
[----:B------:R-:W-:Y:S02]  /*6e50*/  ISETP.GT.AND P3, PT, R9, 0x41, P1 ;  /* 0x000000410900780c */ /* 0x000fe40000f64270 */
[----:B------:R-:W-:-:S02]  /*6e60*/  ISETP.LT.OR P2, PT, R10, 0x41, P2 ;  /* 0x000000410a00780c */ /* 0x000fc40001741670 */
[----:B------:R-:W-:Y:S02]  /*6e70*/  FSEL R55, R55, -INF , !P4 ;  /* 0xff80000037377808 */ /* 0x000fe40006000000 */
[C---:B------:R-:W-:Y:S02]  /*6e80*/  ISETP.GT.AND P5, PT, R9.reuse, 0x48, P1 ;  /* 0x000000480900780c */ /* 0x040fe40000fa4270 */
[----:B------:R-:W-:Y:S02]  /*6e90*/  FSEL R58, R58, -INF , !P2 ;  /* 0xff8000003a3a7808 */ /* 0x000fe40005000000 */
[C---:B------:R-:W-:Y:S02]  /*6ea0*/  ISETP.LT.OR P3, PT, R10.reuse, 0x42, P3 ;  /* 0x000000420a00780c */ /* 0x040fe40001f61670 */
[----:B------:R-:W-:Y:S02]  /*6eb0*/  ISETP.GT.AND P4, PT, R9, 0x49, P1 ;  /* 0x000000490900780c */ /* 0x000fe40000f84270 */
[----:B------:R-:W-:-:S02]  /*6ec0*/  ISETP.LT.OR P5, PT, R10, 0x49, P5 ;  /* 0x000000490a00780c */ /* 0x000fc40002fa1670 */
[----:B------:R-:W-:Y:S02]  /*6ed0*/  FSEL R59, R59, -INF , !P3 ;  /* 0xff8000003b3b7808 */ /* 0x000fe40005800000 */
[----:B------:R-:W-:Y:S02]  /*6ee0*/  ISETP.GT.AND P2, PT, R9, 0x50, P1 ;  /* 0x000000500900780c */ /* 0x000fe40000f44270 */
[----:B0-----:R-:W-:Y:S02]  /*6ef0*/  FMNMX.FTZ R3, R5, R12, !PT ;  /* 0x0000000c05037209 */ /* 0x001fe40007810000 */
[----:B------:R-:W-:Y:S02]  /*6f00*/  FSEL R62, R62, -INF , !P5 ;  /* 0xff8000003e3e7808 */ /* 0x000fe40006800000 */
[C---:B------:R-:W-:Y:S01]  /*6f10*/  FSETP.NEU.FTZ.AND P6, PT, R3.reuse, -INF , PT ;  /* 0xff8000000300780b */ /* 0x040fe20003fdd000 */
[----:B------:R-:W-:-:S01]  /*6f20*/  FFMA.FTZ R12, R3, R14, -8 ;  /* 0xc1000000030c7423 */ /* 0x000fc2000001000e */
[----:B------:R-:W-:-:S02]  /*6f30*/  ISETP.LT.OR P4, PT, R10, 0x4a, P4 ;  /* 0x0000004a0a00780c */ /* 0x000fc40002781670 */
[----:B------:R-:W-:Y:S02]  /*6f40*/  ISETP.GT.AND P3, PT, R9, 0x51, P1 ;  /* 0x000000510900780c */ /* 0x000fe40000f64270 */
[----:B------:R-:W-:Y:S02]  /*6f50*/  FSEL R4, R12, RZ, P6 ;  /* 0x000000ff0c047208 */ /* 0x000fe40003000000 */
[----:B------:R-:W-:Y:S02]  /*6f60*/  ISETP.LT.OR P2, PT, R10, 0x51, P2 ;  /* 0x000000510a00780c */ /* 0x000fe40001741670 */
[----:B------:R-:W-:Y:S01]  /*6f70*/  FSEL R63, R63, -INF , !P4 ;  /* 0xff8000003f3f7808 */ /* 0x000fe20006000000 */
[----:B------:R-:W-:-:S01]  /*6f80*/  FFMA.FTZ R5, R15, UR40, -R4 ;  /* 0x000000280f057c23 */ /* 0x000fc20008010804 */
[----:B------:R-:W-:Y:S01]  /*6f90*/  FMNMX.FTZ R15, R27, R20, !PT ;  /* 0x000000141b0f7209 */ /* 0x000fe20007810000 */
[----:B------:R-:W-:-:S01]  /*6fa0*/  FFMA.FTZ R12, R25, UR40, -R4 ;  /* 0x00000028190c7c23 */ /* 0x000fc20008010804 */
[--C-:B------:R-:W-:Y:S01]  /*6fb0*/  FFMA.FTZ R14, R29, UR40, -R4.reuse ;  /* 0x000000281d0e7c23 */ /* 0x100fe20008010804 */
[----:B------:R-:W-:-:S01]  /*6fc0*/  FFMA.FTZ R33, R33, UR40, -R4 ;  /* 0x0000002821217c23 */ /* 0x000fc20008010804 */
[----:B------:R-:W-:Y:S01]  /*6fd0*/  FMNMX.FTZ R24, R30, R15, !PT ;  /* 0x0000000f1e187209 */ /* 0x000fe20007810000 */
[----:B------:R-:W-:-:S01]  /*6fe0*/  FFMA.FTZ R15, R36, UR40, -R4 ;  /* 0x00000028240f7c23 */ /* 0x000fc20008010804 */
[--C-:B------:R-:W-:Y:S01]  /*6ff0*/  FFMA.FTZ R37, R37, UR40, -R4.reuse ;  /* 0x0000002825257c23 */ /* 0x100fe20008010804 */
[----:B------:R0:W-:Y:S01]  /*7000*/  MUFU.EX2 R20, R33 ;  /* 0x0000002100147308 */ /* 0x0001e20000000800 */
[----:B------:R-:W-:Y:S01]  /*7010*/  FMNMX.FTZ R21, R31, R24, !PT ;  /* 0x000000181f157209 */ /* 0x000fe20007810000 */
[--C-:B------:R-:W-:Y:S01]  /*7020*/  FFMA.FTZ R41, R41, UR40, -R4.reuse ;  /* 0x0000002829297c23 */ /* 0x100fe20008010804 */
[----:B------:R-:W-:Y:S01]  /*7030*/  ISETP.GT.AND P5, PT, R9, 0x58, P1 ;  /* 0x000000580900780c */ /* 0x000fe20000fa4270 */
[--C-:B------:R-:W-:Y:S01]  /*7040*/  FFMA.FTZ R53, R53, UR40, -R4.reuse ;  /* 0x0000002835357c23 */ /* 0x100fe20008010804 */
[----:B------:R-:W-:Y:S01]  /*7050*/  FMNMX.FTZ R24, R34, R21, !PT ;  /* 0x0000001522187209 */ /* 0x000fe20007810000 */
[--C-:B------:R-:W-:Y:S01]  /*7060*/  FFMA.FTZ R45, R45, UR40, -R4.reuse ;  /* 0x000000282d2d7c23 */ /* 0x100fe20008010804 */
[----:B------:R-:W-:Y:S01]  /*7070*/  FSEL R66, R66, -INF , !P2 ;  /* 0xff80000042427808 */ /* 0x000fe20005000000 */
[--C-:B------:R-:W-:Y:S01]  /*7080*/  FFMA.FTZ R49, R49, UR40, -R4.reuse ;  /* 0x0000002831317c23 */ /* 0x100fe20008010804 */
[----:B------:R-:W-:Y:S01]  /*7090*/  FMNMX.FTZ R21, R35, R24, !PT ;  /* 0x0000001823157209 */ /* 0x000fe20007810000 */
[--C-:B------:R-:W-:Y:S01]  /*70a0*/  FFMA.FTZ R57, R57, UR40, -R4.reuse ;  /* 0x0000002839397c23 */ /* 0x100fe20008010804 */
[----:B------:R-:W-:Y:S01]  /*70b0*/  MUFU.EX2 R24, R37 ;  /* 0x0000002500187308 */ /* 0x000fe20000000800 */
[----:B------:R-:W-:Y:S01]  /*70c0*/  ISETP.LT.OR P3, PT, R10, 0x52, P3 ;  /* 0x000000520a00780c */ /* 0x000fe20001f61670 */
[--C-:B------:R-:W-:Y:S01]  /*70d0*/  FFMA.FTZ R11, R11, UR40, -R4.reuse ;  /* 0x000000280b0b7c23 */ /* 0x100fe20008010804 */
[----:B------:R-:W-:Y:S01]  /*70e0*/  FMNMX.FTZ R28, R38, R21, !PT ;  /* 0x00000015261c7209 */ /* 0x000fe20007810000 */
[--C-:B------:R-:W-:Y:S01]  /*70f0*/  FFMA.FTZ R21, R40, UR40, -R4.reuse ;  /* 0x0000002828157c23 */ /* 0x100fe20008010804 */
[----:B------:R-:W-:Y:S01]  /*7100*/  ISETP.GT.AND P4, PT, R9, 0x59, P1 ;  /* 0x000000590900780c */ /* 0x000fe20000f84270 */
[--C-:B------:R-:W-:Y:S01]  /*7110*/  FFMA.FTZ R13, R13, UR40, -R4.reuse ;  /* 0x000000280d0d7c23 */ /* 0x100fe20008010804 */
[----:B------:R-:W-:Y:S01]  /*7120*/  FMNMX.FTZ R25, R39, R28, !PT ;  /* 0x0000001c27197209 */ /* 0x000fe20007810000 */
[----:B------:R-:W-:Y:S01]  /*7130*/  FFMA.FTZ R85, R85, UR40, -R4 ;  /* 0x0000002855557c23 */ /* 0x000fe20008010804 */
[----:B------:R-:W-:Y:S01]  /*7140*/  ISETP.LT.OR P5, PT, R10, 0x59, P5 ;  /* 0x000000590a00780c */ /* 0x000fe20002fa1670 */
[----:B------:R-:W-:Y:S01]  /*7150*/  MUFU.EX2 R5, R5 ;  /* 0x0000000500057308 */ /* 0x000fe20000000800 */
[----:B------:R-:W-:-:S02]  /*7160*/  FMNMX.FTZ R28, R42, R25, !PT ;  /* 0x000000192a1c7209 */ /* 0x000fc40007810000 */
[----:B------:R-:W-:Y:S02]  /*7170*/  FSEL R67, R67, -INF , !P3 ;  /* 0xff80000043437808 */ /* 0x000fe40005800000 */
[----:B------:R-:W-:Y:S02]  /*7180*/  FMNMX.FTZ R25, R43, R28, !PT ;  /* 0x0000001c2b197209 */ /* 0x000fe40007810000 */
[----:B------:R-:W-:Y:S01]  /*7190*/  ISETP.GT.AND P2, PT, R9, 0x60, P1 ;  /* 0x000000600900780c */ /* 0x000fe20000f44270 */
[----:B------:R-:W-:Y:S01]  /*71a0*/  MUFU.EX2 R28, R41 ;  /* 0x00000029001c7308 */ /* 0x000fe20000000800 */
[----:B------:R-:W-:Y:S01]  /*71b0*/  FMNMX.FTZ R32, R46, R25, !PT ;  /* 0x000000192e207209 */ /* 0x000fe20007810000 */
[----:B------:R-:W-:Y:S01]  /*71c0*/  FFMA.FTZ R25, R44, UR40, -R4 ;  /* 0x000000282c197c23 */ /* 0x000fe20008010804 */
[----:B------:R-:W-:Y:S02]  /*71d0*/  FSEL R70, R70, -INF , !P5 ;  /* 0xff80000046467808 */ /* 0x000fe40006800000 */
[----:B------:R-:W-:-:S02]  /*71e0*/  FMNMX.FTZ R29, R47, R32, !PT ;  /* 0x000000202f1d7209 */ /* 0x000fc40007810000 */
[----:B------:R-:W-:Y:S01]  /*71f0*/  ISETP.LT.OR P4, PT, R10, 0x5a, P4 ;  /* 0x0000005a0a00780c */ /* 0x000fe20002781670 */
[----:B------:R-:W-:Y:S01]  /*7200*/  MUFU.EX2 R12, R12 ;  /* 0x0000000c000c7308 */ /* 0x000fe20000000800 */
[----:B------:R-:W-:Y:S02]  /*7210*/  FMNMX.FTZ R32, R50, R29, !PT ;  /* 0x0000001d32207209 */ /* 0x000fe40007810000 */
[----:B------:R-:W-:Y:S02]  /*7220*/  ISETP.GT.AND P3, PT, R9, 0x61, P1 ;  /* 0x000000610900780c */ /* 0x000fe40000f64270 */
[----:B------:R-:W-:Y:S02]  /*7230*/  FMNMX.FTZ R29, R51, R32, !PT ;  /* 0x00000020331d7209 */ /* 0x000fe40007810000 */
[----:B------:R-:W-:Y:S01]  /*7240*/  ISETP.LT.OR P2, PT, R10, 0x61, P2 ;  /* 0x000000610a00780c */ /* 0x000fe20001741670 */
[----:B------:R1:W-:Y:S01]  /*7250*/  MUFU.EX2 R32, R45 ;  /* 0x0000002d00207308 */ /* 0x0003e20000000800 */
[----:B------:R-:W-:Y:S01]  /*7260*/  FMNMX.FTZ R36, R54, R29, !PT ;  /* 0x0000001d36247209 */ /* 0x000fe20007810000 */
[----:B------:R-:W-:Y:S01]  /*7270*/  FFMA.FTZ R29, R48, UR40, -R4 ;  /* 0x00000028301d7c23 */ /* 0x000fe20008010804 */
[----:B------:R-:W-:-:S02]  /*7280*/  FSEL R71, R71, -INF , !P4 ;  /* 0xff80000047477808 */ /* 0x000fc40006000000 */
[----:B0-----:R-:W-:Y:S02]  /*7290*/  FMNMX.FTZ R33, R55, R36, !PT ;  /* 0x0000002437217209 */ /* 0x001fe40007810000 */
[----:B------:R-:W-:Y:S01]  /*72a0*/  ISETP.GT.AND P5, PT, R9, 0x68, P1 ;  /* 0x000000680900780c */ /* 0x000fe20000fa4270 */
[----:B------:R-:W-:Y:S01]  /*72b0*/  MUFU.EX2 R11, R11 ;  /* 0x0000000b000b7308 */ /* 0x000fe20000000800 */
[----:B------:R-:W-:Y:S01]  /*72c0*/  FMNMX.FTZ R36, R58, R33, !PT ;  /* 0x000000213a247209 */ /* 0x000fe20007810000 */
[--C-:B-1----:R-:W-:Y:S01]  /*72d0*/  FFMA.FTZ R45, R68, UR40, -R4.reuse ;  /* 0x00000028442d7c23 */ /* 0x102fe20008010804 */
[----:B------:R-:W-:Y:S02]  /*72e0*/  FSEL R74, R74, -INF , !P2 ;  /* 0xff8000004a4a7808 */ /* 0x000fe40005000000 */
[----:B------:R-:W-:Y:S02]  /*72f0*/  FMNMX.FTZ R33, R59, R36, !PT ;  /* 0x000000243b217209 */ /* 0x000fe40007810000 */
[----:B------:R-:W-:Y:S01]  /*7300*/  ISETP.LT.OR P3, PT, R10, 0x62, P3 ;  /* 0x000000620a00780c */ /* 0x000fe20001f61670 */
[----:B------:R0:W-:Y:S01]  /*7310*/  MUFU.EX2 R36, R49 ;  /* 0x0000003100247308 */ /* 0x0001e20000000800 */
[----:B------:R-:W-:Y:S01]  /*7320*/  FMNMX.FTZ R40, R62, R33, !PT ;  /* 0x000000213e287209 */ /* 0x000fe20007810000 */
[--C-:B------:R-:W-:Y:S01]  /*7330*/  FFMA.FTZ R33, R52, UR40, -R4.reuse ;  /* 0x0000002834217c23 */ /* 0x100fe20008010804 */
[----:B------:R-:W-:Y:S01]  /*7340*/  ISETP.LT.OR P5, PT, R10, 0x69, P5 ;  /* 0x000000690a00780c */ /* 0x000fe20002fa1670 */
[----:B------:R-:W-:Y:S01]  /*7350*/  FFMA.FTZ R52, R69, UR40, -R4 ;  /* 0x0000002845347c23 */ /* 0x000fe20008010804 */
[----:B------:R-:W-:-:S02]  /*7360*/  FMNMX.FTZ R37, R63, R40, !PT ;  /* 0x000000283f257209 */ /* 0x000fc40007810000 */
[----:B------:R-:W-:Y:S01]  /*7370*/  ISETP.GT.AND P4, PT, R9, 0x69, P1 ;  /* 0x000000690900780c */ /* 0x000fe20000f84270 */
[----:B------:R-:W-:Y:S01]  /*7380*/  MUFU.EX2 R14, R14 ;  /* 0x0000000e000e7308 */ /* 0x000fe20000000800 */
[----:B------:R-:W-:Y:S01]  /*7390*/  FMNMX.FTZ R40, R66, R37, !PT ;  /* 0x0000002542287209 */ /* 0x000fe20007810000 */
[--C-:B0-----:R-:W-:Y:S01]  /*73a0*/  FFMA.FTZ R49, R72, UR40, -R4.reuse ;  /* 0x0000002848317c23 */ /* 0x101fe20008010804 */
[----:B------:R-:W-:Y:S02]  /*73b0*/  FSEL R75, R75, -INF , !P3 ;  /* 0xff8000004b4b7808 */ /* 0x000fe40005800000 */
[----:B------:R-:W-:Y:S02]  /*73c0*/  FMNMX.FTZ R37, R67, R40, !PT ;  /* 0x0000002843257209 */ /* 0x000fe40007810000 */
[----:B------:R-:W-:Y:S01]  /*73d0*/  FSEL R78, R78, -INF , !P5 ;  /* 0xff8000004e4e7808 */ /* 0x000fe20006800000 */
[----:B------:R-:W-:Y:S01]  /*73e0*/  MUFU.EX2 R40, R53 ;  /* 0x0000003500287308 */ /* 0x000fe20000000800 */
[----:B------:R-:W-:Y:S01]  /*73f0*/  FMNMX.FTZ R44, R70, R37, !PT ;  /* 0x00000025462c7209 */ /* 0x000fe20007810000 */
[--C-:B------:R-:W-:Y:S01]  /*7400*/  FFMA.FTZ R37, R56, UR40, -R4.reuse ;  /* 0x0000002838257c23 */ /* 0x100fe20008010804 */
[----:B------:R-:W-:Y:S01]  /*7410*/  ISETP.GT.AND P2, PT, R9, 0x70, P1 ;  /* 0x000000700900780c */ /* 0x000fe20000f44270 */
[----:B------:R-:W-:Y:S01]  /*7420*/  FFMA.FTZ R56, R73, UR40, -R4 ;  /* 0x0000002849387c23 */ /* 0x000fe20008010804 */
[----:B------:R-:W-:-:S02]  /*7430*/  FMNMX.FTZ R41, R71, R44, !PT ;  /* 0x0000002c47297209 */ /* 0x000fc40007810000 */
[C---:B------:R-:W-:Y:S01]  /*7440*/  ISETP.GT.AND P3, PT, R9.reuse, 0x71, P1 ;  /* 0x000000710900780c */ /* 0x040fe20000f64270 */
[----:B------:R-:W-:Y:S01]  /*7450*/  MUFU.EX2 R13, R13 ;  /* 0x0000000d000d7308 */ /* 0x000fe20000000800 */
[----:B------:R-:W-:Y:S02]  /*7460*/  FMNMX.FTZ R44, R74, R41, !PT ;  /* 0x000000294a2c7209 */ /* 0x000fe40007810000 */
[C---:B------:R-:W-:Y:S02]  /*7470*/  ISETP.GT.AND P5, PT, R9.reuse, 0x78, P1 ;  /* 0x000000780900780c */ /* 0x040fe40000fa4270 */
[----:B------:R-:W-:Y:S02]  /*7480*/  ISETP.GT.AND P1, PT, R9, 0x79, P1 ;  /* 0x000000790900780c */ /* 0x000fe40000f24270 */
[----:B------:R-:W-:Y:S01]  /*7490*/  ISETP.LT.OR P4, PT, R10, 0x6a, P4 ;  /* 0x0000006a0a00780c */ /* 0x000fe20002781670 */
[----:B------:R-:W-:Y:S01]  /*74a0*/  MUFU.EX2 R15, R15 ;  /* 0x0000000f000f7308 */ /* 0x000fe20000000800 */
[----:B------:R-:W-:-:S02]  /*74b0*/  FMNMX.FTZ R9, R75, R44, !PT ;  /* 0x0000002c4b097209 */ /* 0x000fc40007810000 */
[----:B------:R-:W-:Y:S02]  /*74c0*/  ISETP.LT.OR P2, PT, R10, 0x71, P2 ;  /* 0x000000710a00780c */ /* 0x000fe40001741670 */
[----:B------:R-:W-:Y:S02]  /*74d0*/  FSEL R79, R79, -INF , !P4 ;  /* 0xff8000004f4f7808 */ /* 0x000fe40006000000 */
[----:B------:R-:W-:Y:S01]  /*74e0*/  FMNMX.FTZ R48, R78, R9, !PT ;  /* 0x000000094e307209 */ /* 0x000fe20007810000 */
[----:B------:R-:W-:-:S01]  /*74f0*/  FFMA.FTZ R9, R60, UR40, -R4 ;  /* 0x000000283c097c23 */ /* 0x000fc20008010804 */
[----:B------:R-:W-:Y:S01]  /*7500*/  ISETP.LT.OR P3, PT, R10, 0x72, P3 ;  /* 0x000000720a00780c */ /* 0x000fe20001f61670 */
[----:B------:R0:W-:Y:S01]  /*7510*/  MUFU.EX2 R44, R57 ;  /* 0x00000039002c7308 */ /* 0x0001e20000000800 */
[----:B------:R-:W-:Y:S02]  /*7520*/  FSEL R82, R82, -INF , !P2 ;  /* 0xff80000052527808 */ /* 0x000fe40005000000 */
[----:B------:R-:W-:-:S02]  /*7530*/  FMNMX.FTZ R41, R79, R48, !PT ;  /* 0x000000304f297209 */ /* 0x000fc40007810000 */
[----:B------:R-:W-:Y:S02]  /*7540*/  ISETP.LT.OR P5, PT, R10, 0x79, P5 ;  /* 0x000000790a00780c */ /* 0x000fe40002fa1670 */
[----:B------:R-:W-:Y:S01]  /*7550*/  FSEL R83, R83, -INF , !P3 ;  /* 0xff80000053537808 */ /* 0x000fe20005800000 */
[----:B------:R-:W-:Y:S01]  /*7560*/  MUFU.EX2 R21, R21 ;  /* 0x0000001500157308 */ /* 0x000fe20000000800 */
[----:B------:R-:W-:Y:S01]  /*7570*/  FMNMX.FTZ R48, R82, R41, !PT ;  /* 0x0000002952307209 */ /* 0x000fe20007810000 */
[--C-:B0-----:R-:W-:Y:S01]  /*7580*/  FFMA.FTZ R57, R80, UR40, -R4.reuse ;  /* 0x0000002850397c23 */ /* 0x101fe20008010804 */
[----:B------:R-:W-:Y:S01]  /*7590*/  ISETP.LT.OR P1, PT, R10, 0x7a, P1 ;  /* 0x0000007a0a00780c */ /* 0x000fe20000f21670 */
[--C-:B------:R-:W-:Y:S01]  /*75a0*/  FFMA.FTZ R10, R61, UR40, -R4.reuse ;  /* 0x000000283d0a7c23 */ /* 0x100fe20008010804 */
[----:B------:R-:W-:Y:S01]  /*75b0*/  FSEL R86, R86, -INF , !P5 ;  /* 0xff80000056567808 */ /* 0x000fe20006800000 */
[----:B------:R-:W-:Y:S01]  /*75c0*/  FFMA.FTZ R61, R84, UR40, -R4 ;  /* 0x00000028543d7c23 */ /* 0x000fe20008010804 */
[----:B------:R-:W-:Y:S01]  /*75d0*/  FMNMX.FTZ R41, R83, R48, !PT ;  /* 0x0000003053297209 */ /* 0x000fe20007810000 */
[----:B------:R-:W-:Y:S01]  /*75e0*/  MUFU.EX2 R25, R25 ;  /* 0x0000001900197308 */ /* 0x000fe20000000800 */
[----:B------:R-:W-:-:S02]  /*75f0*/  FSEL R87, R87, -INF , !P1 ;  /* 0xff80000057577808 */ /* 0x000fc40004800000 */
[----:B------:R-:W-:Y:S01]  /*7600*/  FMNMX.FTZ R48, R86, R41, !PT ;  /* 0x0000002956307209 */ /* 0x000fe20007810000 */
[----:B------:R-:W-:-:S01]  /*7610*/  FFMA.FTZ R41, R64, UR40, -R4 ;  /* 0x0000002840297c23 */ /* 0x000fc20008010804 */
[--C-:B------:R-:W-:Y:S01]  /*7620*/  FFMA.FTZ R64, R81, UR40, -R4.reuse ;  /* 0x0000002851407c23 */ /* 0x100fe20008010804 */
[----:B------:R-:W-:Y:S02]  /*7630*/  FSEL R69, R3, RZ, P6 ;  /* 0x000000ff03457208 */ /* 0x000fe40003000000 */
[----:B------:R-:W-:Y:S01]  /*7640*/  FMNMX.FTZ R53, R87, R48, !PT ;  /* 0x0000003057357209 */ /* 0x000fe20007810000 */
[----:B------:R-:W-:-:S01]  /*7650*/  FFMA.FTZ R48, R65, UR40, -R4 ;  /* 0x0000002841307c23 */ /* 0x000fc20008010804 */
[----:B------:R-:W-:Y:S01]  /*7660*/  MUFU.EX2 R29, R29 ;  /* 0x0000001d001d7308 */ /* 0x000fe20000000800 */
[----:B------:R-:W-:-:S02]  /*7670*/  FADD.FTZ R69, -R69, R6 ;  /* 0x0000000645457221 */ /* 0x000fc40000010100 */
[----:B------:R-:W0:Y:S05]  /*7680*/  SHFL.BFLY PT, R60, R53, 0x2, 0x1f ;  /* 0x0c401f00353c7f89 */ /* 0x000e2a00000e0000 */
[----:B------:R-:W-:Y:S08]  /*7690*/  MUFU.EX2 R33, R33 ;  /* 0x0000002100217308 */ /* 0x000ff00000000800 */
[----:B------:R-:W-:Y:S08]  /*76a0*/  MUFU.EX2 R37, R37 ;  /* 0x0000002500257308 */ /* 0x000ff00000000800 */
[----:B------:R-:W-:Y:S01]  /*76b0*/  MUFU.EX2 R9, R9 ;  /* 0x0000000900097308 */ /* 0x000fe20000000800 */
[----:B0-----:R-:W-:Y:S01]  /*76c0*/  FMNMX.FTZ R65, R53, R60, !PT ;  /* 0x0000003c35417209 */ /* 0x001fe20007810000 */
[--C-:B------:R-:W-:Y:S01]  /*76d0*/  FFMA.FTZ R53, R76, UR40, -R4.reuse ;  /* 0x000000284c357c23 */ /* 0x100fe20008010804 */
[----:B------:R-:W-:-:S03]  /*76e0*/  FFMA.FTZ R60, R77, UR40, -R4 ;  /* 0x000000284d3c7c23 */ /* 0x000fc60008010804 */
[----:B------:R-:W0:Y:S02]  /*76f0*/  SHFL.BFLY PT, R68, R65, 0x1, 0x1f ;  /* 0x0c201f0041447f89 */ /* 0x000e2400000e0000 */
[----:B------:R-:W-:Y:S08]  /*7700*/  MUFU.EX2 R10, R10 ;  /* 0x0000000a000a7308 */ /* 0x000ff00000000800 */
[----:B------:R-:W-:Y:S08]  /*7710*/  MUFU.EX2 R41, R41 ;  /* 0x0000002900297308 */ /* 0x000ff00000000800 */
[----:B------:R-:W-:Y:S01]  /*7720*/  MUFU.EX2 R48, R48 ;  /* 0x0000003000307308 */ /* 0x000fe20000000800 */
[----:B0-----:R-:W-:Y:S01]  /*7730*/  FMNMX.FTZ R4, R65, R68, !PT ;  /* 0x0000004441047209 */ /* 0x001fe20007810000 */
[----:B------:R-:W-:-:S02]  /*7740*/  IMAD.U32 R65, RZ, RZ, UR40 ;  /* 0x00000028ff417e24 */ /* 0x000fc4000f8e00ff */
[----:B------:R-:W-:-:S04]  /*7750*/  FMUL.FTZ R68, R69, UR40 ;  /* 0x0000002845447c20 */ /* 0x000fc80008410000 */
[----:B------:R-:W-:Y:S01]  /*7760*/  MUFU.EX2 R45, R45 ;  /* 0x0000002d002d7308 */ /* 0x000fe20000000800 */
[C---:B------:R-:W-:Y:S01]  /*7770*/  FSETP.NEU.FTZ.AND P1, PT, R4.reuse, -INF , PT ;  /* 0xff8000000400780b */ /* 0x040fe20003f3d000 */
[----:B------:R-:W-:-:S03]  /*7780*/  FFMA.FTZ R65, R4, R65, -8 ;  /* 0xc100000004417423 */ /* 0x000fc60000010041 */
[----:B------:R-:W-:Y:S02]  /*7790*/  FSEL R72, R4, RZ, P1 ;  /* 0x000000ff04487208 */ /* 0x000fe40000800000 */
[----:B------:R-:W-:Y:S01]  /*77a0*/  FSEL R65, R65, RZ, P1 ;  /* 0x000000ff41417208 */ /* 0x000fe20000800000 */
[----:B------:R-:W0:Y:S02]  /*77b0*/  MUFU.EX2 R68, R68 ;  /* 0x0000004400447308 */ /* 0x000e240000000800 */
[----:B------:R-:W-:-:S02]  /*77c0*/  FADD.FTZ R72, -R72, R7 ;  /* 0x0000000748487221 */ /* 0x000fc40000010100 */
[--C-:B------:R-:W-:Y:S01]  /*77d0*/  FFMA.FTZ R73, R54, UR40, -R65.reuse ;  /* 0x0000002836497c23 */ /* 0x100fe20008010841 */
[----:B------:R-:W-:-:S01]  /*77e0*/  FFMA.FTZ R69, R26, UR40, -R65 ;  /* 0x000000281a457c23 */ /* 0x000fc20008010841 */
[----:B------:R-:W-:Y:S01]  /*77f0*/  FMUL.FTZ R54, R72, UR40 ;  /* 0x0000002848367c20 */ /* 0x000fe20008410000 */
[----:B------:R-:W-:-:S01]  /*7800*/  FFMA.FTZ R26, R27, UR40, -R65 ;  /* 0x000000281b1a7c23 */ /* 0x000fc20008010841 */
[--C-:B------:R-:W-:Y:S01]  /*7810*/  FFMA.FTZ R27, R30, UR40, -R65.reuse ;  /* 0x000000281e1b7c23 */ /* 0x100fe20008010841 */
[----:B------:R-:W-:-:S01]  /*7820*/  FFMA.FTZ R30, R31, UR40, -R65 ;  /* 0x000000281f1e7c23 */ /* 0x000fc20008010841 */
[--C-:B------:R-:W-:Y:S01]  /*7830*/  FFMA.FTZ R31, R34, UR40, -R65.reuse ;  /* 0x00000028221f7c23 */ /* 0x100fe20008010841 */
        /* <DEDUP_REMOVED lines=12> */
[----:B------:R-:W-:Y:S01]  /*7900*/  FFMA.FTZ R58, R59, UR40, -R65 ;  /* 0x000000283b3a7c23 */ /* 0x000fe20008010841 */
[----:B0-----:R-:W-:-:S01]  /*7910*/  FFMA.FTZ R59, R68, R2, R5 ;  /* 0x00000002443b7223 */ /* 0x001fc20000010005 */
[--C-:B------:R-:W-:Y:S01]  /*7920*/  FFMA.FTZ R72, R55, UR40, -R65.reuse ;  /* 0x0000002837487c23 */ /* 0x100fe20008010841 */
[----:B------:R-:W-:-:S01]  /*7930*/  FFMA.FTZ R55, R62, UR40, -R65 ;  /* 0x000000283e377c23 */ /* 0x000fc20008010841 */
[----:B------:R-:W0:Y:S01]  /*7940*/  MUFU.EX2 R26, R26 ;  /* 0x0000001a001a7308 */ /* 0x000e220000000800 */
[----:B------:R-:W-:-:S01]  /*7950*/  FFMA.FTZ R62, R63, UR40, -R65 ;  /* 0x000000283f3e7c23 */ /* 0x000fc20008010841 */
[--C-:B------:R-:W-:Y:S01]  /*7960*/  FFMA.FTZ R79, R79, UR40, -R65.reuse ;  /* 0x000000284f4f7c23 */ /* 0x100fe20008010841 */
[----:B------:R-:W-:-:S01]  /*7970*/  FFMA.FTZ R76, R83, UR40, -R65 ;  /* 0x00000028534c7c23 */ /* 0x000fc20008010841 */
[----:B------:R-:W-:-:S04]  /*7980*/  FFMA.FTZ R86, R86, UR40, -R65 ;  /* 0x0000002856567c23 */ /* 0x000fc80008010841 */
[----:B------:R-:W2:Y:S08]  /*7990*/  MUFU.EX2 R27, R27 ;  /* 0x0000001b001b7308 */ /* 0x000eb00000000800 */
[----:B------:R-:W3:Y:S08]  /*79a0*/  MUFU.EX2 R30, R30 ;  /* 0x0000001e001e7308 */ /* 0x000ef00000000800 */
[----:B------:R-:W4:Y:S08]  /*79b0*/  MUFU.EX2 R31, R31 ;  /* 0x0000001f001f7308 */ /* 0x000f300000000800 */
[----:B------:R1:W-:Y:S08]  /*79c0*/  MUFU.EX2 R7, R73 ;  /* 0x0000004900077308 */ /* 0x0003f00000000800 */
[----:B------:R-:W5:Y:S01]  /*79d0*/  MUFU.EX2 R34, R34 ;  /* 0x0000002200227308 */ /* 0x000f620000000800 */
[----:B-1----:R-:W-:-:S01]  /*79e0*/  FFMA.FTZ R73, R54, R0, R69 ;  /* 0x0000000036497223 */ /* 0x002fc20000010045 */
[----:B------:R-:W-:-:S03]  /*79f0*/  FADD.FTZ R0, R12, R59 ;  /* 0x0000003b0c007221 */ /* 0x000fc60000010000 */
[----:B0-----:R-:W-:Y:S01]  /*7a00*/  FADD.FTZ R2, R26, R73 ;  /* 0x000000491a027221 */ /* 0x001fe20000010000 */
[----:B------:R-:W-:-:S02]  /*7a10*/  FADD.FTZ R59, R11, R0 ;  /* 0x000000000b3b7221 */ /* 0x000fc40000010000 */
[----:B------:R-:W0:Y:S01]  /*7a20*/  MUFU.EX2 R35, R35 ;  /* 0x0000002300237308 */ /* 0x000e220000000800 */
[----:B--2---:R-:W-:-:S01]  /*7a30*/  FADD.FTZ R63, R27, R2 ;  /* 0x000000021b3f7221 */ /* 0x004fc20000010000 */
[----:B------:R-:W-:Y:S01]  /*7a40*/  FADD.FTZ R0, R14, R59 ;  /* 0x0000003b0e007221 */ /* 0x000fe20000010000 */
[----:B------:R-:W-:-:S01]  /*7a50*/  FFMA.FTZ R59, R66, UR40, -R65 ;  /* 0x00000028423b7c23 */ /* 0x000fc20008010841 */
[----:B------:R-:W-:Y:S01]  /*7a60*/  FFMA.FTZ R66, R67, UR40, -R65 ;  /* 0x0000002843427c23 */ /* 0x000fe20008010841 */
[----:B---3--:R-:W-:-:S01]  /*7a70*/  FADD.FTZ R2, R30, R63 ;  /* 0x0000003f1e027221 */ /* 0x008fc20000010000 */
[----:B------:R-:W-:Y:S02]  /*7a80*/  FADD.FTZ R63, R13, R0 ;  /* 0x000000000d3f7221 */ /* 0x000fe40000010000 */
[----:B------:R-:W1:Y:S01]  /*7a90*/  MUFU.EX2 R38, R38 ;  /* 0x0000002600267308 */ /* 0x000e620000000800 */
[----:B----4-:R-:W-:-:S01]  /*7aa0*/  FADD.FTZ R73, R31, R2 ;  /* 0x000000021f497221 */ /* 0x010fc20000010000 */
[----:B------:R-:W-:-:S03]  /*7ab0*/  FADD.FTZ R0, R20, R63 ;  /* 0x0000003f14007221 */ /* 0x000fc60000010000 */
[----:B-----5:R-:W-:Y:S01]  /*7ac0*/  FADD.FTZ R2, R34, R73 ;  /* 0x0000004922027221 */ /* 0x020fe20000010000 */
[----:B------:R-:W-:-:S02]  /*7ad0*/  FADD.FTZ R63, R15, R0 ;  /* 0x000000000f3f7221 */ /* 0x000fc40000010000 */
[----:B------:R-:W2:Y:S01]  /*7ae0*/  MUFU.EX2 R39, R39 ;  /* 0x0000002700277308 */ /* 0x000ea20000000800 */
[----:B0-----:R-:W-:-:S01]  /*7af0*/  FADD.FTZ R67, R35, R2 ;  /* 0x0000000223437221 */ /* 0x001fc20000010000 */
[----:B------:R-:W-:Y:S01]  /*7b00*/  FADD.FTZ R0, R24, R63 ;  /* 0x0000003f18007221 */ /* 0x000fe20000010000 */
[----:B------:R-:W-:-:S01]  /*7b10*/  FFMA.FTZ R63, R70, UR40, -R65 ;  /* 0x00000028463f7c23 */ /* 0x000fc20008010841 */
[----:B------:R-:W-:-:S04]  /*7b20*/  FFMA.FTZ R70, R71, UR40, -R65 ;  /* 0x0000002847467c23 */ /* 0x000fc80008010841 */
        /* <DEDUP_REMOVED lines=8> */
[----:B------:R-:W-:-:S01]  /*7bb0*/  FFMA.FTZ R67, R74, UR40, -R65 ;  /* 0x000000284a437c23 */ /* 0x000fc20008010841 */
[----:B------:R-:W2:Y:S01]  /*7bc0*/  MUFU.EX2 R46, R46 ;  /* 0x0000002e002e7308 */ /* 0x000ea20000000800 */
[----:B0-----:R-:W-:-:S01]  /*7bd0*/  FADD.FTZ R2, R42, R73 ;  /* 0x000000492a027221 */ /* 0x001fc20000010000 */
[----:B------:R-:W-:-:S06]  /*7be0*/  FFMA.FTZ R74, R75, UR40, -R65 ;  /* 0x000000284b4a7c23 */ /* 0x000fcc0008010841 */
        /* <DEDUP_REMOVED lines=9> */
[----:B------:R-:W-:Y:S01]  /*7c80*/  FADD.FTZ R0, R40, R71 ;  /* 0x0000004728007221 */ /* 0x000fe20000010000 */
[----:B------:R-:W-:-:S01]  /*7c90*/  FFMA.FTZ R71, R78, UR40, -R65 ;  /* 0x000000284e477c23 */ /* 0x000fc20008010841 */
[----:B------:R-:W0:Y:S01]  /*7ca0*/  MUFU.EX2 R51, R51 ;  /* 0x0000003300337308 */ /* 0x000e220000000800 */
[----:B-1----:R-:W-:-:S04]  /*7cb0*/  FADD.FTZ R2, R50, R73 ;  /* 0x0000004932027221 */ /* 0x002fc80000010000 */
[----:B------:R-:W-:-:S03]  /*7cc0*/  FADD.FTZ R73, R7, R2 ;  /* 0x0000000207497221 */ /* 0x000fc60000010000 */
        /* <DEDUP_REMOVED lines=10> */
[----:B-1----:R-:W-:-:S01]  /*7d70*/  FADD.FTZ R2, R58, R75 ;  /* 0x0000004b3a027221 */ /* 0x002fc20000010000 */
[----:B------:R-:W-:-:S06]  /*7d80*/  FFMA.FTZ R65, R87, UR40, -R65 ;  /* 0x0000002857417c23 */ /* 0x000fcc0008010841 */
[----:B------:R-:W1:Y:S01]  /*7d90*/  MUFU.EX2 R59, R59 ;  /* 0x0000003b003b7308 */ /* 0x000e620000000800 */
[----:B--2---:R-:W-:-:S07]  /*7da0*/  FADD.FTZ R75, R55, R2 ;  /* 0x00000002374b7221 */ /* 0x004fce0000010000 */
[----:B------:R-:W2:Y:S01]  /*7db0*/  MUFU.EX2 R66, R66 ;  /* 0x0000004200427308 */ /* 0x000ea20000000800 */
[----:B0-----:R-:W-:-:S01]  /*7dc0*/  FADD.FTZ R2, R62, R75 ;  /* 0x0000004b3e027221 */ /* 0x001fc20000010000 */
[----:B------:R-:W-:-:S04]  /*7dd0*/  FADD.FTZ R75, R41, R0 ;  /* 0x00000000294b7221 */ /* 0x000fc80000010000 */
[----:B------:R-:W-:Y:S02]  /*7de0*/  FADD.FTZ R0, R48, R75 ;  /* 0x0000004b30007221 */ /* 0x000fe40000010000 */
[----:B------:R-:W0:Y:S01]  /*7df0*/  MUFU.EX2 R63, R63 ;  /* 0x0000003f003f7308 */ /* 0x000e220000000800 */
[----:B-1----:R-:W-:-:S01]  /*7e00*/  FADD.FTZ R77, R59, R2 ;  /* 0x000000023b4d7221 */ /* 0x002fc20000010000 */
[----:B------:R-:W-:-:S06]  /*7e10*/  FADD.FTZ R75, R45, R0 ;  /* 0x000000002d4b7221 */ /* 0x000fcc0000010000 */
        /* <DEDUP_REMOVED lines=40> */
.L_x_1324:
[----:B------:R-:W-:Y:S01]  /*80a0*/  ULEA UR6, UR33, UR36, 0x3 ;  /* 0x0000002421067291 */ /* 0x000fe2000f8e183f */
[----:B------:R-:W-:Y:S01]  /*80b0*/  ISETP.GT.AND P1, PT, R8, UR32, PT ;  /* 0x0000002008007c0c */ /* 0x000fe2000bf24270 */
[----:B------:R-:W-:Y:S01]  /*80c0*/  UMOV UR34, UR50 ;  /* 0x0000003200227c82 */ /* 0x000fe20008000000 */
        /* <DEDUP_REMOVED lines=102> */
[----:B------:R-:W-:Y:S01]  /*8730*/  IMAD.MOV.U32 R6, RZ, RZ, R3 ;  /* 0x000000ffff067224 */ /* 0x000fe200078e0003 */
[----:B------:R-:W-:Y:S06]  /*8740*/  @P1 BRA `(.L_x_1325) ;  /* 0xffffffd000281947 */ /* 0x000fec000383ffff */
.L_x_1306:
[----:B------:R-:W-:Y:S02]  /*8750*/  UISETP.NE.AND UP1, UPT, UR55, URZ, UPT ;  /* 0x0000003f3700728c */ /* 0x000fe4000bf25270 */
[----:B------:R-:W-:Y:S02]  /*8760*/  UISETP.NE.AND UP0, UPT, UR54, URZ, UPT ;  /* 0x0000003f3600728c */ /* 0x000fe4000bf05270 */
[----:B------:R-:W-:Y:S02]  /*8770*/  UIADD3 UR10, UR42, 0x7f, URZ ;  /* 0x0000007f2a0a7890 */ /* 0x000fe4000fffe03f */
[----:B------:R-:W-:Y:S02]  /*8780*/  UIADD3 UR11, UR41, 0x1, -UR48 ;  /* 0x00000001290b7890 */ /* 0x000fe4000fffe830 */
[----:B------:R-:W-:-:S03]  /*8790*/  PLOP3.LUT P1, PT, PT, PT, UP0, 0x40, 0x0 ;  /* 0x000000000000781c */ /* 0x000fc60003f2e808 */
[----:B------:R-:W-:Y:S01]  /*87a0*/  @UP1 ULDC UR6, c[0x0][0x44c] ;  /* 0x0001130000061ab9 */ /* 0x000fe20000000800 */
[----:B------:R-:W-:Y:S01]  /*87b0*/  @UP1 ULDC UR14, c[0x0][0x450] ;  /* 0x00011400000e1ab9 */ /* 0x000fe20000000800 */
[----:B------:R-:W-:-:S04]  /*87c0*/  UIMAD.WIDE.U32 UR6, UR10, UR6, URZ ;  /* 0x000000060a0672a5 */ /* 0x000fc8000f8e003f */
[----:B------:R-:W-:-:S04]  /*87d0*/  @UP1 USHF.R.U32.HI UR10, URZ, UR14, UR7 ;  /* 0x0000000e3f0a1299 */ /* 0x000fc80008011607 */
[----:B------:R-:W-:-:S04]  /*87e0*/  UIADD3 UR10, UR11, UR10, URZ ;  /* 0x0000000a0b0a7290 */ /* 0x000fc8000fffe03f */
[----:B------:R-:W-:Y:S01]  /*87f0*/  UIADD3 UR30, UR10, -UR30, URZ ;  /* 0x8000001e0a1e7290 */ /* 0x000fe2000fffe03f */
[----:B------:R-:W-:Y:S11]  /*8800*/  @P1 BRA `(.L_x_1326) ;  /* 0x0000000000501947 */ /* 0x000ff60003800000 */
[----:B------:R-:W-:Y:S02]  /*8810*/  UMOV UR14, UR10 ;  /* 0x0000000a000e7c82 */ /* 0x000fe40008000000 */
[----:B------:R-:W-:-:S06]  /*8820*/  UISETP.GT.AND UP0, UPT, UR14, -0x1, UPT ;  /* 0xffffffff0e00788c */ /* 0x000fcc000bf04270 */
[----:B------:R-:W-:-:S13]  /*8830*/  PLOP3.LUT P1, PT, PT, PT, UP0, 0x80, 0x0 ;  /* 0x000000000000781c */ /* 0x000fda0003f2f008 */
[----:B------:R-:W-:Y:S05]  /*8840*/  @P1 BRA `(.L_x_1327) ;  /* 0x0000000000201947 */ /* 0x000fea0003800000 */
[----:B------:R-:W-:Y:S01]  /*8850*/  ULDC UR15, c[0x0][0x9e4] ;  /* 0x00027900000f7ab9 */ /* 0x000fe20000000800 */
[----:B------:R-:W-:Y:S02]  /*8860*/  ULOP3.LUT UR14, URZ, UR14, URZ, 0x33, !UPT ;  /* 0x0000000e3f0e7292 */ /* 0x000fe4000f8e333f */
[----:B------:R-:W-:-:S11]  /*8870*/  UISETP.NE.AND UP0, UPT, UR15, 0x1, UPT ;  /* 0x000000010f00788c */ /* 0x000fd6000bf05270 */
[----:B------:R-:W-:Y:S02]  /*8880*/  @UP0 ULDC.64 UR6, c[0x0][0x9e8] ;  /* 0x00027a0000060ab9 */ /* 0x000fe40000000a00 */
[----:B------:R-:W-:-:S04]  /*8890*/  UIMAD.WIDE.U32 UR10, UR14, UR6, URZ ;  /* 0x000000060e0a72a5 */ /* 0x000fc8000f8e003f */
[----:B------:R-:W-:-:S04]  /*88a0*/  @UP0 USHF.R.U32.HI UR14, URZ, UR7, UR11 ;  /* 0x000000073f0e0299 */ /* 0x000fc8000801160b */
[----:B------:R-:W-:Y:S01]  /*88b0*/  ULOP3.LUT UR14, URZ, UR14, URZ, 0x33, !UPT ;  /* 0x0000000e3f0e7292 */ /* 0x000fe2000f8e333f */
[----:B------:R-:W-:Y:S11]  /*88c0*/  BRA `(.L_x_1328) ;  /* 0x0000000000147947 */ /* 0x000ff60003800000 */
.L_x_1327:
[----:B------:R-:W-:Y:S02]  /*88d0*/  ULDC UR15, c[0x0][0x9e4] ;  /* 0x00027900000f7ab9 */ /* 0x000fe40000000800 */
[----:B------:R-:W-:-:S11]  /*88e0*/  UISETP.NE.AND UP0, UPT, UR15, 0x1, UPT ;  /* 0x000000010f00788c */ /* 0x000fd6000bf05270 */
[----:B------:R-:W-:Y:S02]  /*88f0*/  @UP0 ULDC.64 UR6, c[0x0][0x9e8] ;  /* 0x00027a0000060ab9 */ /* 0x000fe40000000a00 */
[----:B------:R-:W-:-:S04]  /*8900*/  UIMAD.WIDE.U32 UR10, UR14, UR6, URZ ;  /* 0x000000060e0a72a5 */ /* 0x000fc8000f8e003f */
[----:B------:R-:W-:-:S12]  /*8910*/  @UP0 USHF.R.U32.HI UR14, URZ, UR7, UR11 ;  /* 0x000000073f0e0299 */ /* 0x000fd8000801160b */
.L_x_1328:
[----:B------:R-:W-:-:S04]  /*8920*/  UIMAD UR14, UR14, UR15, URZ ;  /* 0x0000000f0e0e72a4 */ /* 0x000fc8000f8e023f */
[----:B------:R-:W-:-:S04]  /*8930*/  UISETP.LT.AND UP0, UPT, UR30, UR14, UPT ;  /* 0x0000000e1e00728c */ /* 0x000fc8000bf01270 */
[----:B------:R-:W-:-:S12]  /*8940*/  USEL UR30, UR30, UR14, !UP0 ;  /* 0x0000000e1e1e7287 */ /* 0x000fd8000c000000 */
.L_x_1326:
[----:B------:R-:W-:-:S04]  /*8950*/  UIADD3 UR30, UR30, 0x7f, URZ ;  /* 0x0000007f1e1e7890 */ /* 0x000fc8000fffe03f */
[----:B------:R-:W-:-:S04]  /*8960*/  USHF.R.S32.HI UR6, URZ, 0x1f, UR30 ;  /* 0x0000001f3f067899 */ /* 0x000fc8000801141e */
[----:B------:R-:W-:-:S04]  /*8970*/  ULEA.HI UR6, UR6, UR30, URZ, 0x7 ;  /* 0x0000001e06067291 */ /* 0x000fc8000f8f383f */
[----:B------:R-:W-:-:S04]  /*8980*/  USHF.R.S32.HI UR6, URZ, 0x7, UR6 ;  /* 0x000000073f067899 */ /* 0x000fc80008011406 */
[----:B------:R-:W-:-:S04]  /*8990*/  UISETP.LT.AND UP0, UPT, UR38, UR6, UPT ;  /* 0x000000062600728c */ /* 0x000fc8000bf01270 */
[----:B------:R-:W-:-:S06]  /*89a0*/  USEL UR29, UR38, UR6, !UP0 ;  /* 0x00000006261d7287 */ /* 0x000fcc000c000000 */
[----:B------:R-:W-:-:S13]  /*89b0*/  ISETP.GE.AND P1, PT, R8, UR29, PT ;  /* 0x0000001d08007c0c */ /* 0x000fda000bf26270 */
[----:B------:R-:W-:Y:S05]  /*89c0*/  @!P1 BRA `(.L_x_1329) ;  /* 0x0000001c00a89947 */ /* 0x000fea0003800000 */
[----:B------:R-:W-:Y:S01]  /*89d0*/  IMAD.MOV.U32 R7, RZ, RZ, R4 ;  /* 0x000000ffff077224 */ /* 0x000fe200078e0004 */
[----:B------:R-:W-:Y:S01]  /*89e0*/  UMOV UR31, UR50 ;  /* 0x00000032001f7c82 */ /* 0x000fe20008000000 */
[----:B------:R-:W-:Y:S01]  /*89f0*/  IMAD.MOV.U32 R5, RZ, RZ, R3 ;  /* 0x000000ffff057224 */ /* 0x000fe200078e0003 */
[----:B------:R-:W-:-:S06]  /*8a00*/  UMOV UR30, UR49 ;  /* 0x00000031001e7c82 */ /* 0x000fcc0008000000 */
.L_x_1340:
[----:B------:R-:W-:Y:S01]  /*8a10*/  ISETP.NE.AND P2, PT, RZ, UR46, PT ;  /* 0x0000002eff007c0c */ /* 0x000fe2000bf45270 */
[----:B------:R-:W-:-:S04]  /*8a20*/  UISETP.NE.AND UP0, UPT, UR30, 0x1, UPT ;  /* 0x000000011e00788c */ /* 0x000fc8000bf05270 */
[----:B------:R-:W-:-:S04]  /*8a30*/  USEL UR50, URZ, 0x1, UP0 ;  /* 0x000000013f327887 */ /* 0x000fc80008000000 */
[----:B------:R-:W-:-:S04]  /*8a40*/  ULOP3.LUT UR50, UR31, UR50, URZ, 0x3c, !UPT ;  /* 0x000000321f327292 */ /* 0x000fc8000f8e3c3f */
[----:B------:R-:W-:Y:S08]  /*8a50*/  @P2 BRA `(.L_x_1330) ;  /* 0x0000000000382947 */ /* 0x000ff00003800000 */
[----:B------:R-:W-:Y:S05]  /*8a60*/  @!P0 BRA `(.L_x_1331) ;  /* 0x0000000000048947 */ /* 0x000fea0003800000 */
[----:B------:R-:W-:Y:S01]  /*8a70*/  BPT.TRAP 0x1 ;  /* 0x000000040000795c */ /* 0x000fe20000300000 */
.L_x_1331:
        /* <DEDUP_REMOVED lines=9> */
.L_x_1332:
[----:B-1----:R-:W-:Y:S05]  /*8b10*/  @P1 BRA `(.L_x_1330) ;  /* 0x0000000000081947 */ /* 0x002fea0003800000 */
[----:B------:R-:W1:Y:S02]  /*8b20*/  SYNCS.PHASECHK.TRANS64.TRYWAIT P1, [UR6+0x22830], R3 ;  /* 0x02283003ff0075a7 */ /* 0x000e640008020146 */
[----:B-1----:R-:W-:Y:S05]  /*8b30*/  @!P1 BRA `(.L_x_1333) ;  /* 0x00000100008c9947 */ /* 0x002fea0003800000 */
.L_x_1330:
        /* <DEDUP_REMOVED lines=40> */
.L_x_1335:
[----:B------:R-:W-:Y:S01]  /*8dc0*/  ULEA UR6, UR30, UR36, 0x3 ;  /* 0x000000241e067291 */ /* 0x000fe2000f8e183f */
[----:B------:R-:W-:-:S05]  /*8dd0*/  IMAD.U32 R3, RZ, RZ, UR31 ;  /* 0x0000001fff037e24 */ /* 0x000fca000f8e00ff */
[----:B------:R-:W-:-:S04]  /*8de0*/  SHF.L.U32 R3, R3, 0x1f, RZ ;  /* 0x0000001f03037819 */ /* 0x000fc800000006ff */
[----:B------:R0:W1:Y:S01]  /*8df0*/  SYNCS.PHASECHK.TRANS64.TRYWAIT P1, [UR6+0x22850], R3 ;  /* 0x02285003ff0075a7 */ /* 0x0000620008020146 */
[----:B------:R-:W-:Y:S05]  /*8e00*/  @!P0 BRA `(.L_x_1336) ;  /* 0x0000000000048947 */ /* 0x000fea0003800000 */
[----:B------:R-:W-:Y:S01]  /*8e10*/  BPT.TRAP 0x1 ;  /* 0x000000040000795c */ /* 0x000fe20000300000 */
.L_x_1336:
[----:B-1----:R-:W-:Y:S05]  /*8e20*/  @P1 BRA `(.L_x_1334) ;  /* 0x0000000000081947 */ /* 0x002fea0003800000 */
[----:B------:R-:W1:Y:S02]  /*8e30*/  SYNCS.PHASECHK.TRANS64.TRYWAIT P1, [UR6+0x22850], R3 ;  /* 0x02285003ff0075a7 */ /* 0x000e640008020146 */
[----:B-1----:R-:W-:Y:S05]  /*8e40*/  @!P1 BRA `(.L_x_1337) ;  /* 0x000000fc00e09947 */ /* 0x002fea0003800000 */
.L_x_1334:
        /* <DEDUP_REMOVED lines=31> */
.L_x_1338:
[----:B------:R-:W-:Y:S01]  /*9040*/  FMNMX.FTZ R4, R24, R5, !PT ;  /* 0x0000000518047209 */ /* 0x000fe20007810000 */
[----:B------:R-:W-:Y:S01]  /*9050*/  IMAD.U32 R152, RZ, RZ, UR40 ;  /* 0x00000028ff987e24 */ /* 0x000fe2000f8e00ff */
[----:B------:R-:W-:Y:S01]  /*9060*/  FMNMX.FTZ R6, R26, R7, !PT ;  /* 0x000000071a067209 */ /* 0x000fe20007810000 */
[----:B------:R-:W-:Y:S01]  /*9070*/  ULEA UR6, UR49, UR36, 0x3 ;  /* 0x0000002431067291 */ /* 0x000fe2000f8e183f */
[----:B0-----:R-:W-:Y:S02]  /*9080*/  FMNMX.FTZ R3, R25, R4, !PT ;  /* 0x0000000419037209 */ /* 0x001fe40007810000 */
        /* <DEDUP_REMOVED lines=76> */
[----:B------:R-:W-:Y:S01]  /*9550*/  FFMA.FTZ R45, R65, UR40, -R152 ;  /* 0x00000028412d7c23 */ /* 0x000fe20008010898 */
[----:B------:R-:W-:Y:S02]  /*9560*/  IMAD.U32 R65, RZ, RZ, UR40 ;  /* 0x00000028ff417e24 */ /* 0x000fe4000f8e00ff */
[----:B------:R-:W-:Y:S01]  /*9570*/  FMUL.FTZ R12, R5, UR40 ;  /* 0x00000028050c7c20 */ /* 0x000fe20008410000 */
[----:B------:R-:W-:-:S01]  /*9580*/  FADD.FTZ R5, -R4, R7 ;  /* 0x0000000704057221 */ /* 0x000fc20000010100 */
[----:B------:R-:W-:Y:S01]  /*9590*/  FFMA.FTZ R6, R24, UR40, -R152 ;  /* 0x0000002818067c23 */ /* 0x000fe20008010898 */
[----:B------:R-:W-:-:S01]  /*95a0*/  FFMA.FTZ R65, R4, R65, -8 ;  /* 0xc100000004417423 */ /* 0x000fc20000010041 */
[----:B------:R0:W-:Y:S01]  /*95b0*/  MUFU.EX2 R7, R12 ;  /* 0x0000000c00077308 */ /* 0x0001e20000000800 */
[----:B------:R-:W-:Y:S01]  /*95c0*/  FMUL.FTZ R5, R5, UR40 ;  /* 0x0000002805057c20 */ /* 0x000fe20008410000 */
[----:B------:R-:W-:Y:S01]  /*95d0*/  FFMA.FTZ R10, R28, UR40, -R152 ;  /* 0x000000281c0a7c23 */ /* 0x000fe20008010898 */
[----:B------:R-:W-:-:S01]  /*95e0*/  FFMA.FTZ R26, R26, UR40, -R65 ;  /* 0x000000281a1a7c23 */ /* 0x000fc20008010841 */
[--C-:B------:R-:W-:Y:S01]  /*95f0*/  FFMA.FTZ R27, R27, UR40, -R65.reuse ;  /* 0x000000281b1b7c23 */ /* 0x100fe20008010841 */
[----:B------:R-:W-:-:S01]  /*9600*/  FFMA.FTZ R30, R30, UR40, -R65 ;  /* 0x000000281e1e7c23 */ /* 0x000fc20008010841 */
[----:B------:R-:W-:Y:S01]  /*9610*/  FFMA.FTZ R11, R29, UR40, -R152 ;  /* 0x000000281d0b7c23 */ /* 0x000fe20008010898 */
[----:B------:R-:W-:-:S01]  /*9620*/  FFMA.FTZ R31, R31, UR40, -R65 ;  /* 0x000000281f1f7c23 */ /* 0x000fc20008010841 */
[----:B------:R-:W1:Y:S01]  /*9630*/  MUFU.EX2 R6, R6 ;  /* 0x0000000600067308 */ /* 0x000e620000000800 */
[----:B0-----:R-:W-:-:S01]  /*9640*/  FFMA.FTZ R12, R32, UR40, -R152 ;  /* 0x00000028200c7c23 */ /* 0x001fc20008010898 */
[----:B------:R-:W-:Y:S01]  /*9650*/  FFMA.FTZ R34, R34, UR40, -R65 ;  /* 0x0000002822227c23 */ /* 0x000fe20008010841 */
[----:B------:R-:W-:-:S01]  /*9660*/  FFMA.FTZ R13, R33, UR40, -R152 ;  /* 0x00000028210d7c23 */ /* 0x000fc20008010898 */
[----:B------:R-:W-:Y:S01]  /*9670*/  FFMA.FTZ R35, R35, UR40, -R65 ;  /* 0x0000002823237c23 */ /* 0x000fe20008010841 */
[----:B------:R-:W-:-:S01]  /*9680*/  FFMA.FTZ R14, R36, UR40, -R152 ;  /* 0x00000028240e7c23 */ /* 0x000fc20008010898 */
[--C-:B------:R-:W-:Y:S01]  /*9690*/  FFMA.FTZ R15, R37, UR40, -R152.reuse ;  /* 0x00000028250f7c23 */ /* 0x100fe20008010898 */
        /* <DEDUP_REMOVED lines=26> */
[----:B0-----:R-:W-:-:S01]  /*9840*/  FFMA.FTZ R0, R5, R0, R26 ;  /* 0x0000000005007223 */ /* 0x001fc2000001001a */
[--C-:B------:R-:W-:Y:S01]  /*9850*/  FFMA.FTZ R58, R58, UR40, -R65.reuse ;  /* 0x000000283a3a7c23 */ /* 0x100fe20008010841 */
[----:B------:R-:W-:-:S01]  /*9860*/  FFMA.FTZ R59, R59, UR40, -R65 ;  /* 0x000000283b3b7c23 */ /* 0x000fc20008010841 */
[----:B------:R-:W-:Y:S01]  /*9870*/  FFMA.FTZ R40, R60, UR40, -R152 ;  /* 0x000000283c287c23 */ /* 0x000fe20008010898 */
[----:B------:R-:W-:-:S01]  /*9880*/  FFMA.FTZ R62, R62, UR40, -R65 ;  /* 0x000000283e3e7c23 */ /* 0x000fc20008010841 */
[--C-:B------:R-:W-:Y:S01]  /*9890*/  FFMA.FTZ R41, R61, UR40, -R152.reuse ;  /* 0x000000283d297c23 */ /* 0x100fe20008010898 */
[----:B------:R-:W-:-:S01]  /*98a0*/  FFMA.FTZ R61, R81, UR40, -R152 ;  /* 0x00000028513d7c23 */ /* 0x000fc20008010898 */
[----:B------:R-:W0:Y:S01]  /*98b0*/  MUFU.EX2 R10, R10 ;  /* 0x0000000a000a7308 */ /* 0x000e220000000800 */
[----:B-1----:R-:W-:-:S01]  /*98c0*/  FADD.FTZ R73, R9, R2 ;  /* 0x0000000209497221 */ /* 0x002fc20000010000 */
[----:B------:R-:W-:Y:S01]  /*98d0*/  FFMA.FTZ R63, R63, UR40, -R65 ;  /* 0x000000283f3f7c23 */ /* 0x000fe20008010841 */
[----:B------:R-:W-:-:S01]  /*98e0*/  FFMA.FTZ R44, R64, UR40, -R152 ;  /* 0x00000028402c7c23 */ /* 0x000fc20008010898 */
[--C-:B------:R-:W-:Y:S01]  /*98f0*/  FFMA.FTZ R66, R66, UR40, -R65.reuse ;  /* 0x0000002842427c23 */ /* 0x100fe20008010841 */
[----:B------:R-:W-:-:S01]  /*9900*/  FFMA.FTZ R67, R67, UR40, -R65 ;  /* 0x0000002843437c23 */ /* 0x000fc20008010841 */
[----:B------:R-:W-:Y:S01]  /*9910*/  FFMA.FTZ R48, R68, UR40, -R152 ;  /* 0x0000002844307c23 */ /* 0x000fe20008010898 */
[----:B------:R-:W-:-:S01]  /*9920*/  FFMA.FTZ R68, R70, UR40, -R65 ;  /* 0x0000002846447c23 */ /* 0x000fc20008010841 */
[----:B------:R-:W1:Y:S01]  /*9930*/  MUFU.EX2 R30, R30 ;  /* 0x0000001e001e7308 */ /* 0x000e620000000800 */
[----:B--2---:R-:W-:-:S01]  /*9940*/  FADD.FTZ R77, R27, R0 ;  /* 0x000000001b4d7221 */ /* 0x004fc20000010000 */
[----:B------:R-:W-:Y:S01]  /*9950*/  FFMA.FTZ R49, R69, UR40, -R152 ;  /* 0x0000002845317c23 */ /* 0x000fe20008010898 */
[----:B------:R-:W-:-:S01]  /*9960*/  FFMA.FTZ R71, R71, UR40, -R65 ;  /* 0x0000002847477c23 */ /* 0x000fc20008010841 */
[----:B------:R-:W-:Y:S01]  /*9970*/  FFMA.FTZ R52, R72, UR40, -R152 ;  /* 0x0000002848347c23 */ /* 0x000fe20008010898 */
[----:B------:R-:W-:-:S01]  /*9980*/  FFMA.FTZ R70, R74, UR40, -R65 ;  /* 0x000000284a467c23 */ /* 0x000fc20008010841 */
[----:B------:R-:W-:Y:S01]  /*9990*/  FFMA.FTZ R56, R76, UR40, -R152 ;  /* 0x000000284c387c23 */ /* 0x000fe20008010898 */
[----:B------:R-:W-:-:S01]  /*99a0*/  FFMA.FTZ R72, R78, UR40, -R65 ;  /* 0x000000284e487c23 */ /* 0x000fc20008010841 */
[----:B------:R-:W2:Y:S01]  /*99b0*/  MUFU.EX2 R11, R11 ;  /* 0x0000000b000b7308 */ /* 0x000ea20000000800 */
        /* <DEDUP_REMOVED lines=46> */
[----:B--2---:R-:W-:-:S01]  /*9ca0*/  FADD.FTZ R0, R28, R73 ;  /* 0x000000491c007221 */ /* 0x004fc20000010000 */
        /* <DEDUP_REMOVED lines=33> */
[--C-:B------:R-:W-:Y:S01]  /*9ec0*/  FFMA.FTZ R75, R83, UR40, -R65.reuse ;  /* 0x00000028534b7c23 */ /* 0x100fe20008010841 */
[----:B------:R-:W-:-:S05]  /*9ed0*/  FFMA.FTZ R65, R87, UR40, -R65 ;  /* 0x0000002857417c23 */ /* 0x000fca0008010841 */
        /* <DEDUP_REMOVED lines=8> */
[----:B------:R-:W-:Y:S01]  /*9f60*/  MUFU.EX2 R71, R71 ;  /* 0x0000004700477308 */ /* 0x000fe20000000800 */
[----:B--2---:R-:W-:-:S07]  /*9f70*/  FADD.FTZ R2, R68, R81 ;  /* 0x0000005144027221 */ /* 0x004fce0000010000 */
        /* <DEDUP_REMOVED lines=11> */
[----:B------:R1:W2:Y:S08]  /*a030*/  MUFU.EX2 R78, R79 ;  /* 0x0000004f004e7308 */ /* 0x0002b00000000800 */
[----:B------:R-:W3:Y:S01]  /*a040*/  MUFU.EX2 R60, R60 ;  /* 0x0000003c003c7308 */ /* 0x000ee20000000800 */
[----:B-1----:R-:W-:-:S01]  /*a050*/  FADD.FTZ R79, R71, R2 ;  /* 0x00000002474f7221 */ /* 0x002fc20000010000 */
[----:B0-----:R-:W-:-:S03]  /*a060*/  FADD.FTZ R77, R57, R0 ;  /* 0x00000000394d7221 */ /* 0x001fc60000010000 */
[----:B------:R-:W-:-:S03]  /*a070*/  FADD.FTZ R2, R70, R79 ;  /* 0x0000004f46027221 */ /* 0x000fc60000010000 */
[----:B------:R-:W0:Y:S01]  /*a080*/  MUFU.EX2 R74, R74 ;  /* 0x0000004a004a7308 */ /* 0x000e220000000800 */
[----:B------:R-:W-:-:S04]  /*a090*/  FADD.FTZ R79, R73, R2 ;  /* 0x00000002494f7221 */ /* 0x000fc80000010000 */
[----:B------:R-:W-:-:S03]  /*a0a0*/  FADD.FTZ R79, R72, R79 ;  /* 0x0000004f484f7221 */ /* 0x000fc60000010000 */
[----:B------:R-:W1:Y:S01]  /*a0b0*/  MUFU.EX2 R61, R61 ;  /* 0x0000003d003d7308 */ /* 0x000e620000000800 */
[----:B--2---:R-:W-:-:S01]  /*a0c0*/  FADD.FTZ R79, R78, R79 ;  /* 0x0000004f4e4f7221 */ /* 0x004fc20000010000 */
[----:B---3--:R-:W-:-:S06]  /*a0d0*/  FADD.FTZ R0, R60, R77 ;  /* 0x0000004d3c007221 */ /* 0x008fcc0000010000 */
        /* <DEDUP_REMOVED lines=14> */
.L_x_1339:
        /* <DEDUP_REMOVED lines=105> */
[----:B------:R-:W-:Y:S01]  /*a850*/  F2FP.SATFINITE.E4M3.F32.PACK_AB_MERGE_C R155, R75, R74, R11 ;  /* 0x0000004a4b9b723e */ /* 0x000fe2000480700b */
[----:B------:R-:W-:Y:S06]  /*a860*/  @P1 BRA `(.L_x_1340) ;  /* 0xffffffe000681947 */ /* 0x000fec000383ffff */
.L_x_1329:
[----:B------:R-:W-:-:S13]  /*a870*/  ISETP.GE.AND P1, PT, R8, UR38, PT ;  /* 0x0000002608007c0c */ /* 0x000fda000bf26270 */
[----:B------:R-:W-:Y:S05]  /*a880*/  @!P1 BRA `(.L_x_1341) ;  /* 0x0000002c00e49947 */ /* 0x000fea0003800000 */
[----:B------:R-:W-:Y:S01]  /*a890*/  IMAD.MOV.U32 R7, RZ, RZ, R4 ;  /* 0x000000ffff077224 */ /* 0x000fe200078e0004 */
[----:B------:R-:W-:Y:S01]  /*a8a0*/  UMOV UR33, UR50 ;  /* 0x0000003200217c82 */ /* 0x000fe20008000000 */
[----:B------:R-:W-:Y:S01]  /*a8b0*/  IMAD.MOV.U32 R6, RZ, RZ, R3 ;  /* 0x000000ffff067224 */ /* 0x000fe200078e0003 */
[----:B------:R-:W-:Y:S01]  /*a8c0*/  UMOV UR32, UR49 ;  /* 0x0000003100207c82 */ /* 0x000fe20008000000 */
[----:B------:R-:W-:Y:S01]  /*a8d0*/  ULDC UR29, c[0x0][0x9e4] ;  /* 0x00027900001d7ab9 */ /* 0x000fe20000000800 */
[----:B------:R-:W-:Y:S01]  /*a8e0*/  ULDC UR31, c[0x0][0x9dc] ;  /* 0x00027700001f7ab9 */ /* 0x000fe20000000800 */
[----:B------:R-:W-:-:S05]  /*a8f0*/  ULDC UR30, c[0x0][0x9e0] ;  /* 0x00027800001e7ab9 */ /* 0x000fca0000000800 */
.L_x_1360:
[----:B------:R-:W-:Y:S01]  /*a900*/  UIADD3 UR49, UR32, 0x1, URZ ;  /* 0x0000000120317890 */ /* 0x000fe2000fffe03f */
[----:B------:R-:W-:-:S03]  /*a910*/  ISETP.NE.AND P2, PT, RZ, UR46, PT ;  /* 0x0000002eff007c0c */ /* 0x000fc6000bf45270 */
[----:B------:R-:W-:-:S04]  /*a920*/  UISETP.NE.AND UP0, UPT, UR49, 0x2, UPT ;  /* 0x000000023100788c */ /* 0x000fc8000bf05270 */
[----:B------:R-:W-:Y:S02]  /*a930*/  USEL UR50, URZ, 0x1, UP0 ;  /* 0x000000013f327887 */ /* 0x000fe40008000000 */
[----:B------:R-:W-:Y:S02]  /*a940*/  USEL UR49, UR49, URZ, UP0 ;  /* 0x0000003f31317287 */ /* 0x000fe40008000000 */
[----:B------:R-:W-:Y:S02]  /*a950*/  ULOP3.LUT UR50, UR33, UR50, URZ, 0x3c, !UPT ;  /* 0x0000003221327292 */ /* 0x000fe4000f8e3c3f */
[----:B------:R-:W-:Y:S10]  /*a960*/  @P2 BRA `(.L_x_1342) ;  /* 0x00000000002c2947 */ /* 0x000ff40003800000 */
[----:B------:R-:W-:Y:S05]  /*a970*/  @!P0 BRA `(.L_x_1343) ;  /* 0x0000000000048947 */ /* 0x000fea0003800000 */
[----:B------:R-:W-:Y:S01]  /*a980*/  BPT.TRAP 0x1 ;  /* 0x000000040000795c */ /* 0x000fe20000300000 */
.L_x_1343:
[----:B------:R-:W-:Y:S01]  /*a990*/  ULEA UR6, UR49, UR36, 0x3 ;  /* 0x0000002431067291 */ /* 0x000fe2000f8e183f */
[----:B------:R-:W-:-:S05]  /*a9a0*/  IMAD.U32 R3, RZ, RZ, UR50 ;  /* 0x00000032ff037e24 */ /* 0x000fca000f8e00ff */
[----:B------:R-:W-:-:S04]  /*a9b0*/  SHF.L.U32 R3, R3, 0x1f, RZ ;  /* 0x0000001f03037819 */ /* 0x000fc800000006ff */
[----:B------:R0:W1:Y:S01]  /*a9c0*/  SYNCS.PHASECHK.TRANS64.TRYWAIT P1, [UR6+0x22830], R3 ;  /* 0x02283003ff0075a7 */ /* 0x0000620008020146 */
[----:B------:R-:W-:Y:S05]  /*a9d0*/  @!P0 BRA `(.L_x_1344) ;  /* 0x0000000000048947 */ /* 0x000fea0003800000 */
[----:B------:R-:W-:Y:S01]  /*a9e0*/  BPT.TRAP 0x1 ;  /* 0x000000040000795c */ /* 0x000fe20000300000 */
.L_x_1344:
[----:B-1----:R-:W-:Y:S05]  /*a9f0*/  @P1 BRA `(.L_x_1342) ;  /* 0x0000000000081947 */ /* 0x002fea0003800000 */
[----:B------:R-:W1:Y:S02]  /*aa00*/  SYNCS.PHASECHK.TRANS64.TRYWAIT P1, [UR6+0x22830], R3 ;  /* 0x02283003ff0075a7 */ /* 0x000e640008020146 */
[----:B-1----:R-:W-:Y:S05]  /*aa10*/  @!P1 BRA `(.L_x_1345) ;  /* 0x000000e400049947 */ /* 0x002fea0003800000 */
.L_x_1342:
[----:B-1----:R-:W1:Y:S01]  /*aa20*/  S2R R4, SR_TID.X ;  /* 0x0000000000047919 */ /* 0x002e620000002100 */
[----:B------:R-:W-:Y:S01]  /*aa30*/  UIMAD UR26, UR49, 0x600, UR28 ;  /* 0x00000600311a78a4 */ /* 0x000fe2000f8e021c */
[----:B------:R-:W-:Y:S01]  /*aa40*/  UMOV UR27, 0x80000020 ;  /* 0x80000020001b7882 */ /* 0x000fe20000000000 */
[----:B------:R-:W-:Y:S02]  /*aa50*/  UMOV UR7, 0x80000020 ;  /* 0x8000002000077882 */ /* 0x000fe40000000000 */
[----:B------:R-:W-:Y:S02]  /*aa60*/  UIADD3 UR6, UR26, 0x2, URZ ;  /* 0x000000021a067890 */ /* 0x000fe4000fffe03f */
        /* <DEDUP_REMOVED lines=32> */
.L_x_1347:
[----:B------:R-:W-:Y:S01]  /*ac70*/  ULEA UR6, UR32, UR36, 0x3 ;  /* 0x0000002420067291 */ /* 0x000fe2000f8e183f */
[----:B------:R-:W-:-:S05]  /*ac80*/  IMAD.U32 R3, RZ, RZ, UR33 ;  /* 0x00000021ff037e24 */ /* 0x000fca000f8e00ff */
[----:B------:R-:W-:-:S04]  /*ac90*/  SHF.L.U32 R3, R3, 0x1f, RZ ;  /* 0x0000001f03037819 */ /* 0x000fc800000006ff */
[----:B------:R0:W1:Y:S01]  /*aca0*/  SYNCS.PHASECHK.TRANS64.TRYWAIT P1, [UR6+0x22850], R3 ;  /* 0x02285003ff0075a7 */ /* 0x0000620008020146 */
[----:B------:R-:W-:Y:S05]  /*acb0*/  @!P0 BRA `(.L_x_1348) ;  /* 0x0000000000048947 */ /* 0x000fea0003800000 */
[----:B------:R-:W-:Y:S01]  /*acc0*/  BPT.TRAP 0x1 ;  /* 0x000000040000795c */ /* 0x000fe20000300000 */
.L_x_1348:
[----:B-1----:R-:W-:Y:S05]  /*acd0*/  @P1 BRA `(.L_x_1346) ;  /* 0x0000000000081947 */ /* 0x002fea0003800000 */
[----:B------:R-:W1:Y:S02]  /*ace0*/  SYNCS.PHASECHK.TRANS64.TRYWAIT P1, [UR6+0x22850], R3 ;  /* 0x02285003ff0075a7 */ /* 0x000e640008020146 */
[----:B-1----:R-:W-:Y:S05]  /*acf0*/  @!P1 BRA `(.L_x_1349) ;  /* 0x000000e000649947 */ /* 0x002fea0003800000 */
.L_x_1346:
        /* <DEDUP_REMOVED lines=31> */
.L_x_1350:
        /* <DEDUP_REMOVED lines=38> */
.L_x_1353:
[----:B------:R-:W-:-:S05]  /*b150*/  IMAD.U32 R152, RZ, RZ, UR29 ;  /* 0x0000001dff987e24 */ /* 0x000fca000f8e00ff */
[----:B------:R-:W-:-:S13]  /*b160*/  ISETP.NE.AND P1, PT, R152, 0x1, PT ;  /* 0x000000019800780c */ /* 0x000fda0003f25270 */
[----:B------:R-:W0:Y:S02]  /*b170*/  @P1 LDC.64 R4, c[0x0][0x9e8] ;  /* 0x00027a00ff041b82 */ /* 0x000e240000000a00 */
[----:B0-----:R-:W-:-:S05]  /*b180*/  @P1 IMAD.HI.U32 R4, R11, R4, RZ ;  /* 0x000000040b041227 */ /* 0x001fca00078e00ff */
[----:B------:R-:W-:-:S07]  /*b190*/  @P1 SHF.R.U32.HI R11, RZ, R5, R4 ;  /* 0x00000005ff0b1219 */ /* 0x000fce0000011604 */
.L_x_1354:
[----:B------:R-:W-:Y:S05]  /*b1a0*/  BSYNC B0 ;  /* 0x0000000000007941 */ /* 0x000fea0003800000 */
.L_x_1352:
[----:B------:R-:W-:-:S04]  /*b1b0*/  IMAD R11, R11, R152, -R3 ;  /* 0x000000980b0b7224 */ /* 0x000fc800078e0a03 */
[----:B------:R-:W-:-:S05]  /*b1c0*/  IMAD.IADD R11, R11, 0x1, -R16 ;  /* 0x000000010b0b7824 */ /* 0x000fca00078e0a10 */
[----:B------:R-:W-:Y:S02]  /*b1d0*/  VIADDMNMX R10, R11, R152, R10, PT ;  /* 0x000000980b0a7246 */ /* 0x000fe4000380010a */
[----:B------:R-:W-:-:S07]  /*b1e0*/  VIMNMX R12, R12, R11, !PT ;  /* 0x0000000b0c0c7248 */ /* 0x000fce0007fe0100 */
.L_x_1351:
        /* <DEDUP_REMOVED lines=116> */
.L_x_1357:
[----:B------:R-:W-:-:S05]  /*b930*/  IMAD.U32 R14, RZ, RZ, UR29 ;  /* 0x0000001dff0e7e24 */ /* 0x000fca000f8e00ff */
[----:B------:R-:W-:-:S13]  /*b940*/  ISETP.NE.AND P2, PT, R14, 0x1, PT ;  /* 0x000000010e00780c */ /* 0x000fda0003f45270 */
[----:B------:R-:W0:Y:S02]  /*b950*/  @P2 LDC.64 R4, c[0x0][0x9e8] ;  /* 0x00027a00ff042b82 */ /* 0x000e240000000a00 */
[----:B0-----:R-:W-:-:S05]  /*b960*/  @P2 IMAD.HI.U32 R4, R12, R4, RZ ;  /* 0x000000040c042227 */ /* 0x001fca00078e00ff */
[----:B------:R-:W-:-:S07]  /*b970*/  @P2 SHF.R.U32.HI R12, RZ, R5, R4 ;  /* 0x00000005ff0c2219 */ /* 0x000fce0000011604 */
.L_x_1358:
[----:B------:R-:W-:Y:S05]  /*b980*/  BSYNC B0 ;  /* 0x0000000000007941 */ /* 0x000fea0003800000 */
.L_x_1356:
[----:B------:R-:W-:-:S04]  /*b990*/  IMAD R3, R12, R14, -R3 ;  /* 0x0000000e0c037224 */ /* 0x000fc800078e0a03 */
[----:B------:R-:W-:-:S05]  /*b9a0*/  IMAD.IADD R3, R3, 0x1, -R16 ;  /* 0x0000000103037824 */ /* 0x000fca00078e0a10 */
[----:B------:R-:W-:Y:S02]  /*b9b0*/  VIADDMNMX R10, R3, R14, R10, PT ;  /* 0x0000000e030a7246 */ /* 0x000fe4000380010a */
[----:B------:R-:W-:-:S07]  /*b9c0*/  VIMNMX R9, R9, R3, !PT ;  /* 0x0000000309097248 */ /* 0x000fce0007fe0100 */
.L_x_1355:
        /* <DEDUP_REMOVED lines=378> */
.L_x_1359:
        /* <DEDUP_REMOVED lines=107> */
.L_x_1341:
[----:B------:R-:W-:Y:S06]  /*d820*/  BAR.ARV 0x8, 0x180 ;  /* 0x0206000000007b1d */ /* 0x000fec0000002000 */
[----:B------:R-:W-:Y:S05]  /*d830*/  @!P0 BRA `(.L_x_1361) ;  /* 0x0000000000048947 */ /* 0x000fea0003800000 */
[----:B------:R-:W-:Y:S01]  /*d840*/  BPT.TRAP 0x1 ;  /* 0x000000040000795c */ /* 0x000fe20000300000 */
.L_x_1361:
[----:B------:R-:W-:Y:S01]  /*d850*/  ULEA UR9, UR49, UR36, 0x3 ;  /* 0x0000002431097291 */ /* 0x000fe2000f8e183f */
[----:B------:R-:W-:-:S05]  /*d860*/  IMAD.U32 R5, RZ, RZ, UR50 ;  /* 0x00000032ff057e24 */ /* 0x000fca000f8e00ff */
[----:B------:R-:W-:-:S04]  /*d870*/  SHF.L.U32 R5, R5, 0x1f, RZ ;  /* 0x0000001f05057819 */ /* 0x000fc800000006ff */
[----:B------:R0:W1:Y:S01]  /*d880*/  SYNCS.PHASECHK.TRANS64.TRYWAIT P1, [UR9+0x22850], R5 ;  /* 0x02285005ff0075a7 */ /* 0x0000620008020149 */
[----:B------:R-:W-:Y:S05]  /*d890*/  @!P0 BRA `(.L_x_1362) ;  /* 0x0000000000048947 */ /* 0x000fea0003800000 */
[----:B------:R-:W-:Y:S01]  /*d8a0*/  BPT.TRAP 0x1 ;  /* 0x000000040000795c */ /* 0x000fe20000300000 */
.L_x_1362:
[----:B-1----:R-:W-:Y:S05]  /*d8b0*/  @P1 BRA `(.L_x_1363) ;  /* 0x0000000000081947 */ /* 0x002fea0003800000 */
[----:B------:R-:W1:Y:S02]  /*d8c0*/  SYNCS.PHASECHK.TRANS64.TRYWAIT P1, [UR9+0x22850], R5 ;  /* 0x02285005ff0075a7 */ /* 0x000e640008020149 */
[----:B-1----:R-:W-:Y:S05]  /*d8d0*/  @!P1 BRA `(.L_x_1364) ;  /* 0x000000b400849947 */ /* 0x002fea0003800000 */
.L_x_1363:
[----:B------:R-:W-:Y:S01]  /*d8e0*/  UIADD3 UR36, UR36, 0x400, URZ ;  /* 0x0000040024247890 */ /* 0x000fe2000fffe03f */
[----:B------:R-:W-:Y:S01]  /*d8f0*/  WARPGROUP.ARRIVE ;  /* 0x00000000000079c5 */ /* 0x000fe20000000000 */
[----:B------:R-:W-:Y:S01]  /*d900*/  UMOV UR7, 0x40000040 ;  /* 0x4000004000077882 */ /* 0x000fe20000000000 */
[----:B------:R-:W-:Y:S01]  /*d910*/  ULDC.64 UR10, c[0x0][0x9a0] ;  /* 0x00026800000a7ab9 */ /* 0x000fe20000000a00 */
[----:B------:R-:W-:Y:S01]  /*d920*/  USHF.R.U32.HI UR36, URZ, 0x4, UR36 ;  /* 0x000000043f247899 */ /* 0x000fe20008011624 */
[----:B01----:R-:W-:Y:S01]  /*d930*/  IMAD.MOV.U32 R5, RZ, RZ, 0x3f800000 ;  /* 0x3f800000ff057424 */ /* 0x003fe200078e00ff */
[----:B------:R-:W-:Y:S02]  /*d940*/  UISETP.NE.U32.AND UP0, UPT, UR10, URZ, UPT ;  /* 0x0000003f0a00728c */ /* 0x000fe4000bf05070 */
[----:B------:R-:W-:Y:S02]  /*d950*/  ULOP3.LUT UR36, UR36, 0x3fff, URZ, 0xc0, !UPT ;  /* 0x00003fff24247892 */ /* 0x000fe4000f8ec03f */
[----:B------:R-:W-:-:S02]  /*d960*/  UISETP.NE.AND.EX UP0, UPT, UR11, URZ, UPT, UP0 ;  /* 0x0000003f0b00728c */ /* 0x000fc4000bf05300 */
[----:B------:R-:W-:-:S04]  /*d970*/  ULOP3.LUT UR8, UR36, 0x10000, URZ, 0xfc, !UPT ;  /* 0x0001000024087892 */ /* 0x000fc8000f8efc3f */
[----:B------:R-:W-:Y:S01]  /*d980*/  ULEA UR8, UR49, UR8, 0xa ;  /* 0x0000000831087291 */ /* 0x000fe2000f8e503f */
[----:B------:R-:W-:-:S04]  /*d990*/  PLOP3.LUT P1, PT, PT, PT, UP0, 0x80, 0x0 ;  /* 0x000000000000781c */ /* 0x000fc80003f2f008 */
[----:B------:R-:W-:Y:S02]  /*d9a0*/  @UP0 ULDC.64 UR12, c[0x0][0x9c8] ;  /* 0x00027200000c0ab9 */ /* 0x000fe40000000a00 */
[----:B------:R-:W-:Y:S01]  /*d9b0*/  UMOV UR6, UR8 ;  /* 0x0000000800067c82 */ /* 0x000fe20008000000 */
[----:B------:R-:W-:-:S09]  /*d9c0*/  @UP0 UIMAD.WIDE.U32 UR4, UR53, UR12, URZ ;  /* 0x0000000c350402a5 */ /* 0x000fd2000f8e003f */
[----:B------:R-:W-:Y:S01]  /*d9d0*/  QGMMA.64x128x32.F32.E4M3.E4M3 R88, R164, gdesc[UR4], R88, gsb0 ;  /* 0x01e00004a4587df3 */ /* 0x000fe20008000858 */
[----:B------:R-:W-:-:S04]  /*d9e0*/  @UP0 USHF.R.S32.HI UR6, URZ, 0x1f, UR53 ;  /* 0x0000001f3f060899 */ /* 0x000fc80008011435 */
[----:B------:R-:W-:-:S04]  /*d9f0*/  @UP0 UIMAD UR6, UR6, UR12, URZ ;  /* 0x0000000c060602a4 */ /* 0x000fc8000f8e023f */
[----:B------:R-:W-:-:S04]  /*da00*/  @UP0 UIMAD UR6, UR53, UR13, UR6 ;  /* 0x0000000d350602a4 */ /* 0x000fc8000f8e0206 */
[----:B------:R-:W-:-:S03]  /*da10*/  @UP0 UIADD3 UR5, UR5, UR6, URZ ;  /* 0x0000000605050290 */ /* 0x000fc6000fffe03f */
[----:B------:R-:W-:Y:S02]  /*da20*/  @UP0 ULDC.64 UR6, c[0x0][0x9d0] ;  /* 0x0002740000060ab9 */ /* 0x000fe40000000a00 */
[----:B------:R-:W-:-:S04]  /*da30*/  @UP0 UIMAD.WIDE.U32 UR4, UR43, UR6, UR4 ;  /* 0x000000062b0402a5 */ /* 0x000fc8000f8e0004 */
[----:B------:R-:W-:Y:S02]  /*da40*/  @UP0 ULEA UR6, UP1, UR4, UR10, 0x2 ;  /* 0x0000000a04060291 */ /* 0x000fe4000f82103f */
[----:B------:R-:W-:-:S04]  /*da50*/  @UP0 UIMAD UR5, UR43, UR7, UR5 ;  /* 0x000000072b0502a4 */ /* 0x000fc8000f8e0205 */
[----:B------:R-:W-:Y:S01]  /*da60*/  IMAD.U32 R6, RZ, RZ, UR6 ;  /* 0x00000006ff067e24 */ /* 0x000fe2000f8e00ff */
[----:B------:R-:W-:Y:S02]  /*da70*/  @UP0 ULEA.HI.X UR7, UR4, UR11, UR5, 0x2, UP1 ;  /* 0x0000000b04070291 */ /* 0x000fe400088f1405 */
[----:B------:R-:W-:-:S04]  /*da80*/  UIADD3 UR6, UR8, 0x2, URZ ;  /* 0x0000000208067890 */ /* 0x000fc8000fffe03f */
[----:B------:R-:W-:Y:S01]  /*da90*/  IMAD.U32 R7, RZ, RZ, UR7 ;  /* 0x00000007ff077e24 */ /* 0x000fe2000f8e00ff */
[----:B------:R-:W-:-:S04]  /*daa0*/  UMOV UR7, 0x40000040 ;  /* 0x4000004000077882 */ /* 0x000fc80000000000 */
        /* <DEDUP_REMOVED lines=18> */
[----:B0-----:R-:W-:-:S01]  /*dbd0*/  FADD.FTZ R12, R9, R6 ;  /* 0x00000006090c7221 */ /* 0x001fc20000010000 */
        /* <DEDUP_REMOVED lines=23> */
[----:B--2---:R-:W-:Y:S01]  /*dd50*/  FMUL.FTZ R58, R6, R5 ;  /* 0x00000005063a7220 */ /* 0x004fe20000410000 */
[----:B------:R-:W-:Y:S02]  /*dd60*/  IMAD.MOV.U32 R0, RZ, RZ, -0x800000 ;  /* 0xff800000ff007424 */ /* 0x000fe400078e00ff */
[----:B------:R-:W-:Y:S01]  /*dd70*/  @P2 FFMA.FTZ R2, R8, R3, R7 ;  /* 0x0000000308022223 */ /* 0x000fe20000010007 */
[----:B------:R-:W-:-:S01]  /*dd80*/  @P3 FFMA.FTZ R0, R12, R4, R9 ;  /* 0x000000040c003223 */ /* 0x000fc20000010009 */
[----:B---3--:R-:W-:Y:S01]  /*dd90*/  FMUL.FTZ R5, R10, R5 ;  /* 0x000000050a057220 */ /* 0x008fe20000410000 */
[----:B------:R-:W-:-:S02]  /*dda0*/  WARPGROUP.DEPBAR.LE gsb0, 0x0 ;  /* 0x00008000000079c5 */ /* 0x000fc40000010000 */
[----:B------:R-:W-:Y:S05]  /*ddb0*/  @!P0 BRA `(.L_x_1365) ;  /* 0x0000000000048947 */ /* 0x000fea0003800000 */
[----:B------:R-:W-:Y:S01]  /*ddc0*/  BPT.TRAP 0x1 ;  /* 0x000000040000795c */ /* 0x000fe20000300000 */
.L_x_1365:
        /* <DEDUP_REMOVED lines=74> */
.L_x_1287:
        /* <DEDUP_REMOVED lines=9> */
[----:B------:R-:W-:Y:S02]  /*e300*/  R2UR UR5, R30 ;  /* 0x000000001e0572ca */ /* 0x000fe400000e0000 */
[----:B------:R-:W-:Y:S01]  /*e310*/  R2UR UR53, R31 ;  /* 0x000000001f3572ca */ /* 0x000fe200000e0000 */
[----:B------:R-:W-:Y:S06]  /*e320*/  BAR.ARV 0x4, 0x180 ;  /* 0x0106000000007b1d */ /* 0x000fec0000002000 */
[----:B------:R-:W-:Y:S08]  /*e330*/  @P0 BRA `(.L_x_1367) ;  /* 0x0000002c007c0947 */ /* 0x000ff00003800000 */
[----:B------:R-:W0:Y:S01]  /*e340*/  S2R R7, SR_TID.X ;  /* 0x0000000000077919 */ /* 0x000e220000002100 */
[----:B------:R-:W-:Y:S01]  /*e350*/  ULDC.64 UR8, c[0x4][0x40] ;  /* 0x0100100000087ab9 */ /* 0x000fe20000000a00 */
[----:B------:R-:W-:Y:S01]  /*e360*/  ULDC.64 UR10, c[0x0][0xc00] ;  /* 0x00030000000a7ab9 */ /* 0x000fe20000000a00 */
[----:B0-----:R-:W-:-:S05]  /*e370*/  IMAD.SHL.U32 R4, R7, 0x4, RZ ;  /* 0x0000000407047824 */ /* 0x001fca00078e00ff */
[----:B------:R-:W-:Y:S01]  /*e380*/  LOP3.LUT R4, R4, 0xc, RZ, 0xc0, !PT ;  /* 0x0000000c04047812 */ /* 0x000fe200078ec0ff */
[----:B------:R-:W-:Y:S03]  /*e390*/  BAR.SYNC.DEFER_BLOCKING 0x1, 0x100 ;  /* 0x0044000000007b1d */ /* 0x000fe60000010000 */
[----:B------:R-:W-:-:S05]  /*e3a0*/  IADD3 R4, P0, R4, UR8, RZ ;  /* 0x0000000804047c10 */ /* 0x000fca000ff1e0ff */
[----:B------:R-:W-:Y:S01]  /*e3b0*/  IMAD.X R5, RZ, RZ, UR9, P0 ;  /* 0x00000009ff057e24 */ /* 0x000fe200080e06ff */
[----:B------:R-:W-:-:S04]  /*e3c0*/  ULDC.64 UR8, c[0x0][0xc00] ;  /* 0x0003000000087ab9 */ /* 0x000fc80000000a00 */
[----:B------:R0:W2:Y:S01]  /*e3d0*/  LDG.E.CONSTANT R14, desc[UR56][R4.64] ;  /* 0x00000038040e7981 */ /* 0x0000a2000c1e9900 */
[----:B------:R-:W-:Y:S01]  /*e3e0*/  LOP3.LUT P0, R7, R7, 0x3, RZ, 0xc0, !PT ;  /* 0x0000000307077812 */ /* 0x000fe2000780c0ff */
[----:B------:R-:W-:-:S03]  /*e3f0*/  UIMAD.WIDE UR8, UR44, 0x4, UR8 ;  /* 0x000000042c0878a5 */ /* 0x000fc6000f8e0208 */
[----:B------:R-:W-:-:S04]  /*e400*/  ISETP.EQ.OR P0, PT, R7, 0x3, !P0 ;  /* 0x000000030700780c */ /* 0x000fc80004702670 */
[----:B------:R-:W-:Y:S01]  /*e410*/  SEL R63, R41, R20, P0 ;  /* 0x00000014293f7207 */ /* 0x000fe20000000000 */
[----:B0-----:R-:W0:Y:S01]  /*e420*/  S2R R4, SR_SWINHI ;  /* 0x0000000000047919 */ /* 0x001e220000002f00 */
        /* <DEDUP_REMOVED lines=16> */
[----:B------:R-:W-:-:S02]  /*e530*/  MOV R20, R3 ;  /* 0x0000000300147202 */ /* 0x000fc40000000f00 */
[----:B0-----:R-:W-:Y:S02]  /*e540*/  MOV R21, R4 ;  /* 0x0000000400157202 */ /* 0x001fe40000000f00 */
[----:B------:R-:W-:Y:S02]  /*e550*/  SEL R27, R6, R27, P0 ;  /* 0x0000001b061b7207 */ /* 0x000fe40000000000 */
[----:B------:R-:W-:Y:S01]  /*e560*/  SEL R67, R35, R34, P0 ;  /* 0x0000002223437207 */ /* 0x000fe20000000000 */
[----:B------:R-:W-:Y:S01]  /*e570*/  IMAD.WIDE R10, R202, 0x2, R20 ;  /* 0x00000002ca0a7825 */ /* 0x000fe200078e0214 */
[----:B------:R-:W-:Y:S02]  /*e580*/  SEL R119, R112, R113, P0 ;  /* 0x0000007170777207 */ /* 0x000fe40000000000 */
[----:B------:R-:W-:Y:S02]  /*e590*/  SEL R30, R113, R112, P0 ;  /* 0x00000070711e7207 */ /* 0x000fe40000000000 */
[----:B------:R-:W-:-:S02]  /*e5a0*/  IADD3 R93, P6, R10, 0x20, RZ ;  /* 0x000000200a5d7810 */ /* 0x000fc40007fde0ff */
[C---:B------:R-:W-:Y:S02]  /*e5b0*/  IADD3 R115, P2, R10.reuse, 0x60, RZ ;  /* 0x000000600a737810 */ /* 0x040fe40007f5e0ff */
[----:B------:R-:W-:Y:S01]  /*e5c0*/  LOP3.LUT R4, R93, 0x380, RZ, 0xc0, !PT ;  /* 0x000003805d047812 */ /* 0x000fe200078ec0ff */
[--C-:B------:R-:W-:Y:S01]  /*e5d0*/  IMAD.X R25, RZ, RZ, R11.reuse, P6 ;  /* 0x000000ffff197224 */ /* 0x100fe200030e060b */
[----:B------:R-:W-:Y:S01]  /*e5e0*/  IADD3 R121, P3, R10, 0x4000, RZ ;  /* 0x000040000a797810 */ /* 0x000fe20007f7e0ff */
[--C-:B------:R-:W-:Y:S01]  /*e5f0*/  IMAD.X R13, RZ, RZ, R11.reuse, P2 ;  /* 0x000000ffff0d7224 */ /* 0x100fe200010e060b */
[----:B------:R-:W-:Y:S02]  /*e600*/  SHF.R.U64 R4, R4, 0x3, RZ ;  /* 0x0000000304047819 */ /* 0x000fe400000012ff */
[----:B------:R-:W-:Y:S01]  /*e610*/  IADD3 R99, P1, R10, 0x40, RZ ;  /* 0x000000400a637810 */ /* 0x000fe20007f3e0ff */
[----:B------:R-:W-:Y:S01]  /*e620*/  IMAD.X R9, RZ, RZ, R11, P3 ;  /* 0x000000ffff097224 */ /* 0x000fe200018e060b */
[----:B------:R-:W-:-:S02]  /*e630*/  LOP3.LUT R8, R115, 0x380, RZ, 0xc0, !PT ;  /* 0x0000038073087812 */ /* 0x000fc400078ec0ff */
[----:B------:R-:W-:Y:S02]  /*e640*/  LOP3.LUT R24, R4, R93, RZ, 0x3c, !PT ;  /* 0x0000005d04187212 */ /* 0x000fe400078e3cff */
[----:B------:R-:W-:Y:S02]  /*e650*/  LOP3.LUT R4, R121, 0x380, RZ, 0xc0, !PT ;  /* 0x0000038079047812 */ /* 0x000fe400078ec0ff */
[----:B------:R-:W-:Y:S02]  /*e660*/  LOP3.LUT R6, R99, 0x380, RZ, 0xc0, !PT ;  /* 0x0000038063067812 */ /* 0x000fe400078ec0ff */
[----:B------:R-:W-:Y:S02]  /*e670*/  SEL R35, R34, R35, P0 ;  /* 0x0000002322237207 */ /* 0x000fe40000000000 */
[----:B------:R-:W-:Y:S02]  /*e680*/  SEL R79, R51, R50, P0 ;  /* 0x00000032334f7207 */ /* 0x000fe40000000000 */
[----:B------:R-:W-:-:S02]  /*e690*/  SEL R113, R128, R129, P0 ;  /* 0x0000008180717207 */ /* 0x000fc40000000000 */
[----:B------:R-:W-:Y:S02]  /*e6a0*/  SEL R34, R129, R128, P0 ;  /* 0x0000008081227207 */ /* 0x000fe40000000000 */
[----:B------:R-:W-:Y:S02]  /*e6b0*/  SEL R61, R42, R91, P0 ;  /* 0x0000005b2a3d7207 */ /* 0x000fe40000000000 */
[----:B------:R-:W-:Y:S02]  /*e6c0*/  SEL R83, R49, R48, P0 ;  /* 0x0000003031537207 */ /* 0x000fe40000000000 */
[----:B------:R-:W-:Y:S02]  /*e6d0*/  SEL R51, R50, R51, P0 ;  /* 0x0000003332337207 */ /* 0x000fe40000000000 */
[----:B------:R-:W-:Y:S02]  /*e6e0*/  SHF.R.U64 R8, R8, 0x3, RZ ;  /* 0x0000000308087819 */ /* 0x000fe400000012ff */
[----:B------:R-:W-:-:S02]  /*e6f0*/  SEL R42, R91, R42, P0 ;  /* 0x0000002a5b2a7207 */ /* 0x000fc40000000000 */
[----:B------:R-:W-:Y:S02]  /*e700*/  SEL R49, R48, R49, P0 ;  /* 0x0000003130317207 */ /* 0x000fe40000000000 */
[----:B------:R-:W-:Y:S02]  /*e710*/  SEL R87, R130, R131, P0 ;  /* 0x0000008382577207 */ /* 0x000fe40000000000 */
[----:B------:R-:W-:Y:S02]  /*e720*/  SEL R50, R131, R130, P0 ;  /* 0x0000008283327207 */ /* 0x000fe40000000000 */
[----:B------:R-:W-:Y:S02]  /*e730*/  IADD3 R129, P5, R10, 0x4040, RZ ;  /* 0x000040400a817810 */ /* 0x000fe40007fbe0ff */
[----:B------:R-:W-:Y:S02]  /*e740*/  SHF.R.U64 R4, R4, 0x3, RZ ;  /* 0x0000000304047819 */ /* 0x000fe400000012ff */
[----:B------:R-:W-:Y:S01]  /*e750*/  SEL R127, R104, R105, P0 ;  /* 0x00000069687f7207 */ /* 0x000fe20000000000 */
[----:B------:R-:W-:Y:S01]  /*e760*/  IMAD.X R95, RZ, RZ, R11, P5 ;  /* 0x000000ffff5f7224 */ /* 0x000fe200028e060b */
        /* <DEDUP_REMOVED lines=8> */
[C---:B------:R-:W-:Y:S02]  /*e7f0*/  LOP3.LUT R5, R10.reuse, 0x380, RZ, 0xc0, !PT ;  /* 0x000003800a057812 */ /* 0x040fe400078ec0ff */
[----:B------:R-:W-:Y:S02]  /*e800*/  IADD3 R123, P4, R10, 0x4020, RZ ;  /* 0x000040200a7b7810 */ /* 0x000fe40007f9e0ff */
[----:B------:R-:W-:Y:S02]  /*e810*/  SEL R103, R37, R58, P0 ;  /* 0x0000003a25677207 */ /* 0x000fe40000000000 */
[----:B------:R-:W-:Y:S01]  /*e820*/  SEL R39, R56, R39, P0 ;  /* 0x0000002738277207 */ /* 0x000fe20000000000 */
[----:B------:R-:W-:Y:S01]  /*e830*/  IMAD.X R7, RZ, RZ, R11, P4 ;  /* 0x000000ffff077224 */ /* 0x000fe200020e060b */
[----:B------:R-:W-:-:S02]  /*e840*/  LOP3.LUT R12, R8, R115, RZ, 0x3c, !PT ;  /* 0x00000073080c7212 */ /* 0x000fc400078e3cff */
[----:B------:R-:W-:Y:S02]  /*e850*/  SEL R37, R58, R37, P0 ;  /* 0x000000253a257207 */ /* 0x000fe40000000000 */
[----:B------:R-:W-:Y:S02]  /*e860*/  LOP3.LUT R56, R129, 0x380, RZ, 0xc0, !PT ;  /* 0x0000038081387812 */ /* 0x000fe400078ec0ff */
[----:B------:R-:W-:Y:S02]  /*e870*/  LOP3.LUT R8, R4, R121, RZ, 0x3c, !PT ;  /* 0x0000007904087212 */ /* 0x000fe400078e3cff */
[----:B------:R-:W-:Y:S02]  /*e880*/  LOP3.LUT R96, R6, R99, RZ, 0x3c, !PT ;  /* 0x0000006306607212 */ /* 0x000fe400078e3cff */
[----:B------:R-:W-:Y:S02]  /*e890*/  LOP3.LUT R58, R131, 0x380, RZ, 0xc0, !PT ;  /* 0x00000380833a7812 */ /* 0x000fe400078ec0ff */
[----:B------:R-:W-:-:S02]  /*e8a0*/  SHF.R.U64 R5, R5, 0x3, RZ ;  /* 0x0000000305057819 */ /* 0x000fc400000012ff */
[----:B------:R-:W-:Y:S02]  /*e8b0*/  LOP3.LUT R6, R123, 0x380, RZ, 0xc0, !PT ;  /* 0x000003807b067812 */ /* 0x000fe400078ec0ff */
[----:B------:R-:W-:Y:S02]  /*e8c0*/  SHF.R.U64 R56, R56, 0x3, RZ ;  /* 0x0000000338387819 */ /* 0x000fe400000012ff */
[----:B------:R-:W-:Y:S02]  /*e8d0*/  MOV R93, R8 ;  /* 0x00000008005d7202 */ /* 0x000fe40000000f00 */
[----:B------:R-:W-:Y:S02]  /*e8e0*/  SEL R59, R138, R139, P0 ;  /* 0x0000008b8a3b7207 */ /* 0x000fe40000000000 */
[----:B------:R-:W-:Y:S02]  /*e8f0*/  SEL R71, R54, R143, P0 ;  /* 0x0000008f36477207 */ /* 0x000fe40000000000 */
[----:B------:R-:W-:-:S02]  /*e900*/  SHF.R.U64 R58, R58, 0x3, RZ ;  /* 0x000000033a3a7819 */ /* 0x000fc400000012ff */
[----:B------:R-:W-:Y:S02]  /*e910*/  SEL R65, R55, R60, P0 ;  /* 0x0000003c37417207 */ /* 0x000fe40000000000 */
[----:B------:R-:W-:Y:S01]  /*e920*/  LOP3.LUT R10, R5, R10, RZ, 0x3c, !PT ;  /* 0x0000000a050a7212 */ /* 0x000fe200078e3cff */
[--C-:B------:R-:W-:Y:S01]  /*e930*/  IMAD.X R5, RZ, RZ, R11.reuse, P6 ;  /* 0x000000ffff057224 */ /* 0x100fe200030e060b */
[----:B------:R-:W-:Y:S02]  /*e940*/  SHF.R.U64 R6, R6, 0x3, RZ ;  /* 0x0000000306067819 */ /* 0x000fe400000012ff */
[----:B------:R-:W-:Y:S02]  /*e950*/  SEL R69, R150, R151, P0 ;  /* 0x0000009796457207 */ /* 0x000fe40000000000 */
[----:B------:R-:W-:Y:S02]  /*e960*/  SEL R145, R26, R97, P0 ;  /* 0x000000611a917207 */ /* 0x000fe40000000000 */
[----:B------:R-:W-:Y:S01]  /*e970*/  SEL R26, R97, R26, P0 ;  /* 0x0000001a611a7207 */ /* 0x000fe20000000000 */
[----:B------:R-:W-:Y:S01]  /*e980*/  IMAD.X R97, RZ, RZ, R11, P1 ;  /* 0x000000ffff617224 */ /* 0x000fe200008e060b */
[----:B------:R-:W-:-:S02]  /*e990*/  SEL R85, R44, R107, P0 ;  /* 0x0000006b2c557207 */ /* 0x000fc40000000000 */
[----:B------:R-:W-:Y:S02]  /*e9a0*/  SEL R73, R53, R52, P0 ;  /* 0x0000003435497207 */ /* 0x000fe40000000000 */
[----:B------:R-:W-:Y:S02]  /*e9b0*/  LOP3.LUT R94, R56, R129, RZ, 0x3c, !PT ;  /* 0x00000081385e7212 */ /* 0x000fe400078e3cff */
[----:B------:R-:W-:Y:S02]  /*e9c0*/  SEL R135, R108, R109, P0 ;  /* 0x0000006d6c877207 */ /* 0x000fe40000000000 */
[----:B------:R-:W-:Y:S02]  /*e9d0*/  SEL R31, R109, R108, P0 ;  /* 0x0000006c6d1f7207 */ /* 0x000fe40000000000 */
[----:B------:R-:W-:Y:S02]  /*e9e0*/  SEL R44, R107, R44, P0 ;  /* 0x0000002c6b2c7207 */ /* 0x000fe40000000000 */
[----:B------:R-:W-:-:S02]  /*e9f0*/  LOP3.LUT R6, R6, R123, RZ, 0x3c, !PT ;  /* 0x0000007b06067212 */ /* 0x000fc400078e3cff */
[----:B------:R-:W-:Y:S02]  /*ea00*/  LOP3.LUT R4, R58, R131, RZ, 0x3c, !PT ;  /* 0x000000833a047212 */ /* 0x000fe400078e3cff */
[----:B------:R-:W-:Y:S02]  /*ea10*/  SEL R109, R36, R137, P0 ;  /* 0x00000089246d7207 */ /* 0x000fe40000000000 */
[----:B------:R-:W-:Y:S02]  /*ea20*/  MOV R98, R10 ;  /* 0x0000000a00627202 */ /* 0x000fe40000000f00 */
[----:B------:R-:W-:Y:S02]  /*ea30*/  SEL R36, R137, R36, P0 ;  /* 0x0000002489247207 */ /* 0x000fe40000000000 */
[----:B------:R-:W-:Y:S02]  /*ea40*/  SEL R55, R60, R55, P0 ;  /* 0x000000373c377207 */ /* 0x000fe40000000000 */
[----:B------:R-:W-:-:S02]  /*ea50*/  MOV R99, R24 ;  /* 0x0000001800637202 */ /* 0x000fc40000000f00 */
[----:B------:R-:W-:Y:S02]  /*ea60*/  SEL R75, R38, R133, P0 ;  /* 0x00000085264b7207 */ /* 0x000fe40000000000 */
[----:B------:R-:W-:Y:S02]  /*ea70*/  SEL R111, R40, R141, P0 ;  /* 0x0000008d286f7207 */ /* 0x000fe40000000000 */
[----:B------:R-:W-:Y:S02]  /*ea80*/  SEL R40, R141, R40, P0 ;  /* 0x000000288d287207 */ /* 0x000fe40000000000 */
[----:B------:R-:W-:Y:S02]  /*ea90*/  SEL R38, R133, R38, P0 ;  /* 0x0000002685267207 */ /* 0x000fe40000000000 */
[----:B------:R-:W-:Y:S02]  /*eaa0*/  MOV R96, R96 ;  /* 0x0000006000607202 */ /* 0x000fe40000000f00 */
[----:B------:R-:W-:-:S02]  /*eab0*/  MOV R92, R6 ;  /* 0x00000006005c7202 */ /* 0x000fc40000000f00 */
[----:B------:R-:W-:Y:S02]  /*eac0*/  MOV R97, R12 ;  /* 0x0000000c00617202 */ /* 0x000fe40000000f00 */
[----:B------:R-:W-:Y:S02]  /*ead0*/  MOV R94, R94 ;  /* 0x0000005e005e7202 */ /* 0x000fe40000000f00 */
[----:B------:R-:W-:Y:S02]  /*eae0*/  MOV R95, R4 ;  /* 0x00000004005f7202 */ /* 0x000fe40000000f00 */
[----:B------:R-:W-:Y:S02]  /*eaf0*/  SEL R53, R52, R53, P0 ;  /* 0x0000003534357207 */ /* 0x000fe40000000000 */
[----:B------:R-:W-:Y:S02]  /*eb00*/  SEL R52, R139, R138, P0 ;  /* 0x0000008a8b347207 */ /* 0x000fe40000000000 */
[----:B------:R-:W-:-:S02]  /*eb10*/  SEL R54, R143, R54, P0 ;  /* 0x000000368f367207 */ /* 0x000fc40000000000 */
[----:B------:R-:W-:Y:S02]  /*eb20*/  SEL R107, R151, R150, P0 ;  /* 0x00000096976b7207 */ /* 0x000fe40000000000 */
        /* <DEDUP_REMOVED lines=14> */
[----:B------:R0:W-:Y:S04]  /*ec10*/  SHFL.IDX PT, R65, R32, R8, 0x1c1f ;  /* 0x001c1f0820417589 */ /* 0x0001e800000e0000 */
[----:B------:R-:W-:Y:S04]  /*ec20*/  SHFL.IDX PT, R25, R125, R14, 0x1c1f ;  /* 0x001c1f0e7d197589 */ /* 0x000fe800000e0000 */
[----:B------:R-:W-:Y:S04]  /*ec30*/  SHFL.IDX PT, R62, R91, R14, 0x1c1f ;  /* 0x001c1f0e5b3e7589 */ /* 0x000fe800000e0000 */
[----:B------:R-:W-:Y:S04]  /*ec40*/  SHFL.IDX PT, R76, R81, R14, 0x1c1f ;  /* 0x001c1f0e514c7589 */ /* 0x000fe800000e0000 */
[----:B------:R-:W-:Y:S04]  /*ec50*/  SHFL.IDX PT, R78, R79, R14, 0x1c1f ;  /* 0x001c1f0e4f4e7589 */ /* 0x000fe800000e0000 */
[----:B------:R-:W-:Y:S01]  /*ec60*/  SHFL.IDX PT, R60, R33, R8, 0x1c1f ;  /* 0x001c1f08213c7589 */ /* 0x000fe200000e0000 */
[----:B0-----:R-:W-:-:S03]  /*ec70*/  SEL R32, R57, R10, P0 ;  /* 0x0000000a39207207 */ /* 0x001fc60000000000 */
[----:B------:R-:W0:Y:S04]  /*ec80*/  SHFL.IDX PT, R69, R45, R8, 0x1c1f ;  /* 0x001c1f082d457589 */ /* 0x000e2800000e0000 */
[----:B------:R-:W-:Y:S04]  /*ec90*/  SHFL.IDX PT, R67, R67, R14, 0x1c1f ;  /* 0x001c1f0e43437589 */ /* 0x000fe800000e0000 */
[----:B------:R-:W-:Y:S04]  /*eca0*/  SHFL.IDX PT, R86, R73, R14, 0x1c1f ;  /* 0x001c1f0e49567589 */ /* 0x000fe800000e0000 */
[----:B------:R-:W-:Y:S04]  /*ecb0*/  SHFL.IDX PT, R68, R35, R8, 0x1c1f ;  /* 0x001c1f0823447589 */ /* 0x000fe800000e0000 */
[----:B------:R-:W1:Y:S04]  /*ecc0*/  SHFL.IDX PT, R79, R46, R8, 0x1c1f ;  /* 0x001c1f082e4f7589 */ /* 0x000e6800000e0000 */
[----:B------:R-:W2:Y:S04]  /*ecd0*/  SHFL.IDX PT, R81, R51, R8, 0x1c1f ;  /* 0x001c1f0833517589 */ /* 0x000ea800000e0000 */
[----:B------:R-:W-:Y:S01]  /*ece0*/  SHFL.IDX PT, R70, R85, R14, 0x1c1f ;  /* 0x001c1f0e55467589 */ /* 0x000fe200000e0000 */
[----:B0-----:R-:W-:-:S02]  /*ecf0*/  SEL R45, R62, R69, P0 ;  /* 0x000000453e2d7207 */ /* 0x001fc40000000000 */
[----:B------:R-:W-:Y:S01]  /*ed00*/  SEL R47, R69, R62, P0 ;  /* 0x0000003e452f7207 */ /* 0x000fe20000000000 */
[----:B------:R-:W-:Y:S04]  /*ed10*/  SHFL.IDX PT, R87, R87, R14, 0x1c1f ;  /* 0x001c1f0e57577589 */ /* 0x000fe800000e0000 */
[----:B------:R-:W-:Y:S04]  /*ed20*/  SHFL.IDX PT, R73, R44, R8, 0x1c1f ;  /* 0x001c1f082c497589 */ /* 0x000fe800000e0000 */
[----:B------:R-:W-:Y:S04]  /*ed30*/  SHFL.IDX PT, R88, R50, R8, 0x1c1f ;  /* 0x001c1f0832587589 */ /* 0x000fe800000e0000 */
[----:B------:R-:W-:Y:S01]  /*ed40*/  SHFL.IDX PT, R6, R149, R14, 0x1c1f ;  /* 0x001c1f0e95067589 */ /* 0x000fe200000e0000 */
[----:B-1----:R-:W-:-:S03]  /*ed50*/  SEL R62, R79, R76, P0 ;  /* 0x0000004c4f3e7207 */ /* 0x002fc60000000000 */
[----:B------:R-:W-:Y:S01]  /*ed60*/  SHFL.IDX PT, R90, R103, R14, 0x1c1f ;  /* 0x001c1f0e675a7589 */ /* 0x000fe200000e0000 */
[----:B--2---:R-:W-:-:S03]  /*ed70*/  SEL R69, R78, R81, P0 ;  /* 0x000000514e457207 */ /* 0x004fc60000000000 */
[----:B------:R-:W-:Y:S04]  /*ed80*/  SHFL.IDX PT, R61, R61, R14, 0x1c1f ;  /* 0x001c1f0e3d3d7589 */ /* 0x000fe800000e0000 */
[----:B------:R-:W-:Y:S04]  /*ed90*/  SHFL.IDX PT, R72, R83, R14, 0x1c1f ;  /* 0x001c1f0e53487589 */ /* 0x000fe800000e0000 */
[----:B------:R-:W-:Y:S04]  /*eda0*/  SHFL.IDX PT, R80, R77, R14, 0x1c1f ;  /* 0x001c1f0e4d507589 */ /* 0x000fe800000e0000 */
[----:B------:R-:W0:Y:S04]  /*edb0*/  SHFL.IDX PT, R27, R27, R8, 0x1c1f ;  /* 0x001c1f081b1b7589 */ /* 0x000e2800000e0000 */
[----:B------:R-:W1:Y:S04]  /*edc0*/  SHFL.IDX PT, R42, R42, R8, 0x1c1f ;  /* 0x001c1f082a2a7589 */ /* 0x000e6800000e0000 */
[----:B------:R2:W-:Y:S04]  /*edd0*/  SHFL.IDX PT, R89, R37, R8, 0x1c1f ;  /* 0x001c1f0825597589 */ /* 0x0005e800000e0000 */
[----:B------:R-:W-:Y:S04]  /*ede0*/  SHFL.IDX PT, R85, R48, R8, 0x1c1f ;  /* 0x001c1f0830557589 */ /* 0x000fe800000e0000 */
[----:B------:R-:W-:Y:S01]  /*edf0*/  SHFL.IDX PT, R9, R145, R14, 0x1c1f ;  /* 0x001c1f0e91097589 */ /* 0x000fe200000e0000 */
[----:B--2---:R-:W-:-:S03]  /*ee00*/  SEL R37, R56, R43, P0 ;  /* 0x0000002b38257207 */ /* 0x004fc60000000000 */
[----:B------:R-:W-:Y:S04]  /*ee10*/  SHFL.IDX PT, R7, R147, R14, 0x1c1f ;  /* 0x001c1f0e93077589 */ /* 0x000fe800000e0000 */
[----:B------:R-:W-:Y:S01]  /*ee20*/  SHFL.IDX PT, R82, R109, R14, 0x1c1f ;  /* 0x001c1f0e6d527589 */ /* 0x000fe200000e0000 */
[----:B0-----:R-:W-:Y:S02]  /*ee30*/  SEL R33, R6, R27, P0 ;  /* 0x0000001b06217207 */ /* 0x001fe40000000000 */
[----:B------:R-:W-:Y:S01]  /*ee40*/  SEL R35, R27, R6, P0 ;  /* 0x000000061b237207 */ /* 0x000fe20000000000 */
[----:B------:R-:W-:Y:S04]  /*ee50*/  SHFL.IDX PT, R63, R63, R14, 0x1c1f ;  /* 0x001c1f0e3f3f7589 */ /* 0x000fe800000e0000 */
[----:B------:R-:W0:Y:S04]  /*ee60*/  SHFL.IDX PT, R12, R29, R8, 0x1c1f ;  /* 0x001c1f081d0c7589 */ /* 0x000e2800000e0000 */
[----:B------:R-:W-:Y:S04]  /*ee70*/  SHFL.IDX PT, R26, R26, R8, 0x1c1f ;  /* 0x001c1f081a1a7589 */ /* 0x000fe800000e0000 */
[----:B------:R1:W-:Y:S04]  /*ee80*/  SHFL.IDX PT, R83, R36, R8, 0x1c1f ;  /* 0x001c1f0824537589 */ /* 0x0003e800000e0000 */
[----:B------:R0:W2:Y:S04]  /*ee90*/  SHFL.IDX PT, R30, R41, R8, 0x1c1f ;  /* 0x001c1f08291e7589 */ /* 0x0000a800000e0000 */
[----:B------:R-:W-:Y:S01]  /*eea0*/  SHFL.IDX PT, R13, R127, R14, 0x1c1f ;  /* 0x001c1f0e7f0d7589 */ /* 0x000fe200000e0000 */
[----:B-1----:R-:W-:-:S03]  /*eeb0*/  SEL R36, R61, R42, P0 ;  /* 0x0000002a3d247207 */ /* 0x002fc60000000000 */
[----:B------:R-:W-:Y:S04]  /*eec0*/  SHFL.IDX PT, R11, R135, R14, 0x1c1f ;  /* 0x001c1f0e870b7589 */ /* 0x000fe800000e0000 */
[----:B------:R-:W-:Y:S01]  /*eed0*/  SHFL.IDX PT, R4, R105, R14, 0x1c1f ;  /* 0x001c1f0e69047589 */ /* 0x000fe200000e0000 */
[----:B0-----:R-:W-:-:S03]  /*eee0*/  SEL R41, R7, R12, P0 ;  /* 0x0000000c07297207 */ /* 0x001fc60000000000 */
[----:B------:R-:W-:Y:S04]  /*eef0*/  SHFL.IDX PT, R24, R31, R8, 0x1c1f ;  /* 0x001c1f081f187589 */ /* 0x000fe800000e0000 */
[----:B------:R-:W0:Y:S04]  /*ef00*/  SHFL.IDX PT, R28, R28, R8, 0x1c1f ;  /* 0x001c1f081c1c7589 */ /* 0x000e2800000e0000 */
[----:B------:R1:W-:Y:S01]  /*ef10*/  SHFL.IDX PT, R91, R39, R8, 0x1c1f ;  /* 0x001c1f08275b7589 */ /* 0x0003e200000e0000 */
[----:B--2---:R-:W-:Y:S02]  /*ef20*/  SEL R44, R63, R30, P0 ;  /* 0x0000001e3f2c7207 */ /* 0x004fe40000000000 */
[----:B------:R-:W-:Y:S01]  /*ef30*/  SEL R46, R30, R63, P0 ;  /* 0x0000003f1e2e7207 */ /* 0x000fe20000000000 */
[----:B------:R-:W-:Y:S04]  /*ef40*/  SHFL.IDX PT, R74, R113, R14, 0x1c1f ;  /* 0x001c1f0e714a7589 */ /* 0x000fe800000e0000 */
[----:B------:R-:W-:Y:S01]  /*ef50*/  SHFL.IDX PT, R75, R75, R14, 0x1c1f ;  /* 0x001c1f0e4b4b7589 */ /* 0x000fe200000e0000 */
[----:B-1----:R-:W-:-:S03]  /*ef60*/  SEL R39, R43, R56, P0 ;  /* 0x000000382b277207 */ /* 0x002fc60000000000 */
[----:B------:R-:W-:Y:S01]  /*ef70*/  SHFL.IDX PT, R5, R111, R14, 0x1c1f ;  /* 0x001c1f0e6f057589 */ /* 0x000fe200000e0000 */
[----:B------:R-:W-:Y:S02]  /*ef80*/  SEL R56, R58, R59, P0 ;  /* 0x0000003b3a387207 */ /* 0x000fe40000000000 */
[----:B------:R-:W-:Y:S01]  /*ef90*/  SEL R58, R59, R58, P0 ;  /* 0x0000003a3b3a7207 */ /* 0x000fe20000000000 */
[----:B------:R1:W-:Y:S01]  /*efa0*/  SHFL.IDX PT, R84, R40, R8, 0x1c1f ;  /* 0x001c1f0828547589 */ /* 0x0003e200000e0000 */
[----:B------:R-:W-:Y:S02]  /*efb0*/  SEL R59, R60, R25, P0 ;  /* 0x000000193c3b7207 */ /* 0x000fe40000000000 */
[----:B------:R-:W-:Y:S01]  /*efc0*/  SEL R43, R12, R7, P0 ;  /* 0x000000070c2b7207 */ /* 0x000fe20000000000 */
[----:B------:R2:W3:Y:S01]  /*efd0*/  SHFL.IDX PT, R77, R49, R8, 0x1c1f ;  /* 0x001c1f08314d7589 */ /* 0x0004e200000e0000 */
[----:B0-----:R-:W-:Y:S02]  /*efe0*/  SEL R48, R13, R28, P0 ;  /* 0x0000001c0d307207 */ /* 0x001fe40000000000 */
[----:B------:R-:W-:Y:S01]  /*eff0*/  SEL R50, R28, R13, P0 ;  /* 0x0000000d1c327207 */ /* 0x000fe20000000000 */
[----:B------:R0:W-:Y:S01]  /*f000*/  SHFL.IDX PT, R14, R38, R8, 0x1c1f ;  /* 0x001c1f08260e7589 */ /* 0x0001e200000e0000 */
[----:B------:R-:W-:-:S02]  /*f010*/  SEL R51, R24, R11, P0 ;  /* 0x0000000b18337207 */ /* 0x000fc40000000000 */
[----:B-1----:R-:W-:Y:S01]  /*f020*/  SEL R40, R9, R26, P0 ;  /* 0x0000001a09287207 */ /* 0x002fe20000000000 */
[----:B------:R1:W4:Y:S01]  /*f030*/  SHFL.IDX PT, R15, R34, R8, 0x1c1f ;  /* 0x001c1f08220f7589 */ /* 0x00032200000e0000 */
[----:B--2---:R-:W-:-:S03]  /*f040*/  SEL R49, R11, R24, P0 ;  /* 0x000000180b317207 */ /* 0x004fc60000000000 */
[----:B------:R2:W4:Y:S01]  /*f050*/  SHFL.IDX PT, R101, R53, R8, 0x1c1f ;  /* 0x001c1f0835657589 */ /* 0x00052200000e0000 */
[----:B------:R-:W-:Y:S02]  /*f060*/  F2FP.BF16.F32.PACK_AB R11, R47, R46 ;  /* 0x0000002e2f0b723e */ /* 0x000fe400000010ff */
[----:B0-----:R-:W-:Y:S01]  /*f070*/  SEL R38, R42, R61, P0 ;  /* 0x0000003d2a267207 */ /* 0x001fe20000000000 */
[----:B------:R0:W-:Y:S01]  /*f080*/  SHFL.IDX PT, R103, R54, R8, 0x1c1f ;  /* 0x001c1f0836677589 */ /* 0x0001e200000e0000 */
[----:B------:R-:W-:Y:S02]  /*f090*/  SEL R42, R26, R9, P0 ;  /* 0x000000091a2a7207 */ /* 0x000fe40000000000 */
[----:B-1----:R-:W-:Y:S01]  /*f0a0*/  SEL R34, R10, R57, P0 ;  /* 0x000000390a227207 */ /* 0x002fe20000000000 */
[----:B------:R1:W4:Y:S01]  /*f0b0*/  SHFL.IDX PT, R105, R52, R8, 0x1c1f ;  /* 0x001c1f0834697589 */ /* 0x00032200000e0000 */
[----:B------:R-:W-:Y:S02]  /*f0c0*/  SEL R57, R25, R60, P0 ;  /* 0x0000003c19397207 */ /* 0x000fe40000000000 */
[----:B--2---:R-:W-:Y:S01]  /*f0d0*/  SEL R53, R64, R71, P0 ;  /* 0x0000004740357207 */ /* 0x004fe20000000000 */
[----:B------:R-:W2:Y:S01]  /*f0e0*/  SHFL.IDX PT, R107, R107, R8, 0x1c1f ;  /* 0x001c1f086b6b7589 */ /* 0x000ea200000e0000 */
[----:B------:R-:W-:-:S02]  /*f0f0*/  SEL R60, R76, R79, P0 ;  /* 0x0000004f4c3c7207 */ /* 0x000fc40000000000 */
[----:B0-----:R-:W-:Y:S01]  /*f100*/  SEL R54, R73, R70, P0 ;  /* 0x0000004649367207 */ /* 0x001fe20000000000 */
[----:B------:R0:W2:Y:S01]  /*f110*/  SHFL.IDX PT, R109, R55, R8, 0x1c1f ;  /* 0x001c1f08376d7589 */ /* 0x0000a200000e0000 */
[----:B------:R-:W-:Y:S02]  /*f120*/  SEL R76, R87, R88, P0 ;  /* 0x00000058574c7207 */ /* 0x000fe40000000000 */
[----:B-1----:R-:W-:Y:S02]  /*f130*/  SEL R52, R70, R73, P0 ;  /* 0x0000004946347207 */ /* 0x002fe40000000000 */
[----:B------:R-:W-:Y:S02]  /*f140*/  SEL R70, R85, R80, P0 ;  /* 0x0000005055467207 */ /* 0x000fe40000000000 */
[----:B---3--:R-:W-:Y:S02]  /*f150*/  SEL R61, R72, R77, P0 ;  /* 0x0000004d483d7207 */ /* 0x008fe40000000000 */
[----:B------:R-:W-:-:S02]  /*f160*/  SEL R63, R77, R72, P0 ;  /* 0x000000484d3f7207 */ /* 0x000fc40000000000 */
[----:B0-----:R-:W-:Y:S02]  /*f170*/  SEL R55, R71, R64, P0 ;  /* 0x0000004047377207 */ /* 0x001fe40000000000 */
        /* <DEDUP_REMOVED lines=15> */
[----:B----4-:R-:W-:Y:S02]  /*f270*/  SEL R72, R74, R15, P0 ;  /* 0x0000000f4a487207 */ /* 0x010fe40000000000 */
[----:B------:R-:W-:-:S02]  /*f280*/  SEL R73, R75, R14, P0 ;  /* 0x0000000e4b497207 */ /* 0x000fc40000000000 */
[----:B------:R-:W-:Y:S02]  /*f290*/  F2FP.BF16.F32.PACK_AB R4, R33, R32 ;  /* 0x000000202104723e */ /* 0x000fe400000010ff */
[----:B------:R-:W-:Y:S02]  /*f2a0*/  F2FP.BF16.F32.PACK_AB R5, R37, R36 ;  /* 0x000000242505723e */ /* 0x000fe400000010ff */
[----:B------:R-:W-:Y:S02]  /*f2b0*/  F2FP.BF16.F32.PACK_AB R6, R35, R34 ;  /* 0x000000222306723e */ /* 0x000fe400000010ff */
[----:B------:R-:W-:Y:S02]  /*f2c0*/  F2FP.BF16.F32.PACK_AB R7, R39, R38 ;  /* 0x000000262707723e */ /* 0x000fe400000010ff */
[----:B------:R-:W-:Y:S02]  /*f2d0*/  SEL R74, R15, R74, P0 ;  /* 0x0000004a0f4a7207 */ /* 0x000fe40000000000 */
[----:B------:R-:W-:Y:S01]  /*f2e0*/  SEL R75, R14, R75, P0 ;  /* 0x0000004b0e4b7207 */ /* 0x000fe20000000000 */
[----:B------:R-:W-:Y:S01]  /*f2f0*/  STSM.16.M88.4 [R98], R4 ;  /* 0x0000000462007844 */ /* 0x000fe20000000200 */
[----:B------:R-:W-:-:S02]  /*f300*/  F2FP.BF16.F32.PACK_AB R8, R41, R40 ;  /* 0x000000282908723e */ /* 0x000fc400000010ff */
[----:B------:R-:W-:Y:S02]  /*f310*/  F2FP.BF16.F32.PACK_AB R9, R45, R44 ;  /* 0x0000002c2d09723e */ /* 0x000fe400000010ff */
[----:B------:R-:W-:Y:S02]  /*f320*/  F2FP.BF16.F32.PACK_AB R10, R43, R42 ;  /* 0x0000002a2b0a723e */ /* 0x000fe400000010ff */
[----:B------:R-:W-:Y:S02]  /*f330*/  F2FP.BF16.F32.PACK_AB R12, R49, R48 ;  /* 0x00000030310c723e */ /* 0x000fe400000010ff */
[----:B------:R-:W-:Y:S01]  /*f340*/  F2FP.BF16.F32.PACK_AB R13, R53, R52 ;  /* 0x00000034350d723e */ /* 0x000fe200000010ff */
[----:B------:R-:W-:Y:S01]  /*f350*/  STSM.16.M88.4 [R99], R8 ;  /* 0x0000000863007844 */ /* 0x000fe20000000200 */
        /* <DEDUP_REMOVED lines=9> */
[----:B------:R-:W-:Y:S02]  /*f3f0*/  SEL R84, R102, R105, P0 ;  /* 0x0000006966547207 */ /* 0x000fe40000000000 */
[----:B------:R-:W-:Y:S01]  /*f400*/  SEL R86, R105, R102, P0 ;  /* 0x0000006669567207 */ /* 0x000fe20000000000 */
[----:B------:R1:W-:Y:S01]  /*f410*/  STSM.16.M88.4 [R97], R24 ;  /* 0x0000001861007844 */ /* 0x0003e20000000200 */
[----:B------:R-:W-:Y:S02]  /*f420*/  SEL R85, R100, R103, P0 ;  /* 0x0000006764557207 */ /* 0x000fe40000000000 */
[----:B------:R-:W-:Y:S01]  /*f430*/  SEL R87, R103, R100, P0 ;  /* 0x0000006467577207 */ /* 0x000fe20000000000 */
[----:B0-----:R-:W-:Y:S01]  /*f440*/  IMAD.U32 R96, RZ, RZ, UR8 ;  /* 0x00000008ff607e24 */ /* 0x001fe2000f8e00ff */
[----:B--2---:R-:W-:Y:S02]  /*f450*/  SEL R29, R104, R107, P0 ;  /* 0x0000006b681d7207 */ /* 0x004fe40000000000 */
[----:B------:R-:W-:-:S02]  /*f460*/  SEL R31, R107, R104, P0 ;  /* 0x000000686b1f7207 */ /* 0x000fc40000000000 */
[----:B------:R-:W-:Y:S02]  /*f470*/  SEL R28, R106, R109, P0 ;  /* 0x0000006d6a1c7207 */ /* 0x000fe40000000000 */
[----:B------:R-:W-:Y:S02]  /*f480*/  SEL R30, R109, R106, P0 ;  /* 0x0000006a6d1e7207 */ /* 0x000fe40000000000 */
[----:B------:R-:W-:Y:S02]  /*f490*/  F2FP.BF16.F32.PACK_AB R4, R65, R64 ;  /* 0x000000404104723e */ /* 0x000fe400000010ff */
[----:B------:R-:W-:Y:S01]  /*f4a0*/  F2FP.BF16.F32.PACK_AB R5, R69, R68 ;  /* 0x000000444505723e */ /* 0x000fe200000010ff */
[----:B-1----:R-:W-:Y:S01]  /*f4b0*/  IMAD.U32 R97, RZ, RZ, UR9 ;  /* 0x00000009ff617e24 */ /* 0x002fe2000f8e00ff */
[----:B------:R-:W-:Y:S01]  /*f4c0*/  F2FP.BF16.F32.PACK_AB R6, R67, R66 ;  /* 0x000000424306723e */ /* 0x000fe200000010ff */
[----:B------:R-:W-:Y:S01]  /*f4d0*/  ULDC.64 UR8, c[0x0][0xc08] ;  /* 0x0003020000087ab9 */ /* 0x000fe20000000a00 */
        /* <DEDUP_REMOVED lines=11> */
[----:B------:R-:W-:Y:S02]  /*f590*/  F2FP.BF16.F32.PACK_AB R24, R89, R88 ;  /* 0x000000585918723e */ /* 0x000fe400000010ff */
[----:B------:R-:W-:Y:S01]  /*f5a0*/  F2FP.BF16.F32.PACK_AB R25, R29, R28 ;  /* 0x0000001c1d19723e */ /* 0x000fe200000010ff */
[----:B------:R2:W-:Y:S01]  /*f5b0*/  STSM.16.M88.4 [R94], R12 ;  /* 0x0000000c5e007844 */ /* 0x0005e20000000200 */
[----:B------:R-:W-:Y:S01]  /*f5c0*/  F2FP.BF16.F32.PACK_AB R26, R91, R90 ;  /* 0x0000005a5b1a723e */ /* 0x000fe200000010ff */
[----:B0-----:R-:W0:Y:S01]  /*f5d0*/  LDC R93, c[0x0][0xbe8] ;  /* 0x0002fa00ff5d7b82 */ /* 0x001e220000000800 */
[----:B------:R-:W-:Y:S02]  /*f5e0*/  F2FP.BF16.F32.PACK_AB R27, R31, R30 ;  /* 0x0000001e1f1b723e */ /* 0x000fe400000010ff */
[----:B------:R-:W-:-:S03]  /*f5f0*/  ISETP.NE.U32.AND P0, PT, RZ, UR10, PT ;  /* 0x0000000aff007c0c */ /* 0x000fc6000bf05070 */
[----:B------:R3:W-:Y:S01]  /*f600*/  STSM.16.M88.4 [R95], R24 ;  /* 0x000000185f007844 */ /* 0x0007e20000000200 */
[----:B------:R-:W-:Y:S01]  /*f610*/  ISETP.NE.AND.EX P0, PT, RZ, UR11, PT, P0 ;  /* 0x0000000bff007c0c */ /* 0x000fe2000bf05300 */
[----:B------:R-:W-:-:S12]  /*f620*/  BAR.SYNC.DEFER_BLOCKING 0x1, 0x100 ;  /* 0x0044000000007b1d */ /* 0x000fd80000010000 */
[----:B------:R-:W4:Y:S01]  /*f630*/  @P0 LDG.E R98, desc[UR56][R96.64] ;  /* 0x0000003860620981 */ /* 0x000f22000c1e1900 */
[----:B0-----:R-:W-:Y:S01]  /*f640*/  ISETP.NE.AND P1, PT, R93, 0x1, PT ;  /* 0x000000015d00780c */ /* 0x001fe20003f25270 */
[----:B------:R-:W-:Y:S02]  /*f650*/  UISETP.NE.U32.AND UP0, UPT, UR8, URZ, UPT ;  /* 0x0000003f0800728c */ /* 0x000fe4000bf05070 */
[----:B------:R-:W-:Y:S02]  /*f660*/  UISETP.GT.AND UP1, UPT, UR47, 0x1, UPT ;  /* 0x000000012f00788c */ /* 0x000fe4000bf24270 */
[----:B------:R-:W-:Y:S01]  /*f670*/  UISETP.NE.AND.EX UP0, UPT, UR9, URZ, UPT, UP0 ;  /* 0x0000003f0900728c */ /* 0x000fe2000bf05300 */
[----:B------:R-:W-:Y:S01]  /*f680*/  UMOV UR18, 0x9b8 ;  /* 0x000009b800127882 */ /* 0x000fe20000000000 */
[----:B------:R-:W-:-:S06]  /*f690*/  ULDC UR4, c[0x0][0xa88] ;  /* 0x0002a20000047ab9 */ /* 0x000fcc0000000800 */
[----:B------:R-:W0:Y:S01]  /*f6a0*/  @P1 LDC R6, c[0x0][0xbec] ;  /* 0x0002fb00ff061b82 */ /* 0x000e220000000800 */
[----:B------:R-:W-:Y:S01]  /*f6b0*/  USEL UR18, UR18, 0x978, UP1 ;  /* 0x0000097812127887 */ /* 0x000fe20008800000 */
[----:B------:R-:W-:Y:S01]  /*f6c0*/  PLOP3.LUT P4, PT, PT, PT, UP0, 0x80, 0x0 ;  /* 0x000000000000781c */ /* 0x000fe20003f8f008 */
[----:B------:R-:W-:Y:S01]  /*f6d0*/  @UP0 ULDC.64 UR8, c[0x0][0xc08] ;  /* 0x0003020000080ab9 */ /* 0x000fe20000000a00 */
[----:B-1----:R-:W-:Y:S01]  /*f6e0*/  IMAD.U32 R92, RZ, RZ, UR4 ;  /* 0x00000004ff5c7e24 */ /* 0x002fe2000f8e00ff */
[----:B------:R-:W-:-:S03]  /*f6f0*/  @UP0 UIMAD.WIDE UR8, UR44, 0x4, UR8 ;  /* 0x000000042c0808a5 */ /* 0x000fc6000f8e0208 */
[----:B------:R-:W1:Y:S01]  /*f700*/  @P1 LDC R9, c[0x0][0xbf0] ;  /* 0x0002fc00ff091b82 */ /* 0x000e620000000800 */
[----:B------:R-:W-:Y:S02]  /*f710*/  UISETP.NE.U32.AND UP0, UPT, UR10, URZ, UPT ;  /* 0x0000003f0a00728c */ /* 0x000fe4000bf05070 */
[----:B------:R-:W-:Y:S01]  /*f720*/  IMAD.U32 R4, RZ, RZ, UR8 ;  /* 0x00000008ff047e24 */ /* 0x000fe2000f8e00ff */
[----:B------:R-:W-:Y:S01]  /*f730*/  USEL UR16, UR39, URZ, UP1 ;  /* 0x0000003f27107287 */ /* 0x000fe20008800000 */
[----:B------:R-:W-:Y:S01]  /*f740*/  IMAD.U32 R5, RZ, RZ, UR9 ;  /* 0x00000009ff057e24 */ /* 0x000fe2000f8e00ff */
[----:B------:R-:W-:Y:S01]  /*f750*/  UISETP.NE.AND.EX UP0, UPT, UR11, URZ, UPT, UP0 ;  /* 0x0000003f0b00728c */ /* 0x000fe2000bf05300 */
[----:B------:R-:W-:Y:S01]  /*f760*/  ULDC.64 UR12, c[0x0][UR18+0x218] ;  /* 0x00008600120c7abb */ /* 0x000fe20008000a00 */
[----:B------:R-:W-:Y:S01]  /*f770*/  UMOV UR4, URZ ;  /* 0x0000003f00047c82 */ /* 0x000fe20008000000 */
[----:B------:R-:W-:Y:S01]  /*f780*/  UIMAD.WIDE.U32 UR8, UR12, UR43, URZ ;  /* 0x0000002b0c0872a5 */ /* 0x000fe2000f8e003f */
[----:B--2---:R-:W-:Y:S01]  /*f790*/  VIADD R13, R17, UR42 ;  /* 0x0000002a110d7c36 */ /* 0x004fe20008000000 */
[----:B------:R-:W-:Y:S01]  /*f7a0*/  ULDC.64 UR14, c[0x0][UR18+0x228] ;  /* 0x00008a00120e7abb */ /* 0x000fe20008000a00 */
[----:B------:R-:W-:Y:S01]  /*f7b0*/  UIMAD UR12, UR13, UR43, URZ ;  /* 0x0000002b0d0c72a4 */ /* 0x000fe2000f8e023f */
[----:B------:R0:W5:Y:S01]  /*f7c0*/  @P4 LDG.E R92, desc[UR56][R4.64] ;  /* 0x00000038045c4981 */ /* 0x000162000c1e1900 */
[----:B------:R-:W-:Y:S01]  /*f7d0*/  USHF.R.S32.HI UR17, URZ, 0x1f, UR44 ;  /* 0x0000001f3f117899 */ /* 0x000fe2000801142c */
[----:B------:R-:W-:Y:S01]  /*f7e0*/  IMAD.MOV.U32 R7, RZ, RZ, R13 ;  /* 0x000000ffff077224 */ /* 0x000fe200078e000d */
[----:B------:R-:W-:-:S02]  /*f7f0*/  USEL UR7, UR44, URZ, !UP0 ;  /* 0x0000003f2c077287 */ /* 0x000fc4000c000000 */
[----:B------:R-:W-:Y:S01]  /*f800*/  UIMAD.WIDE.U32 UR20, UR14, UR16, URZ ;  /* 0x000000100e1472a5 */ /* 0x000fe2000f8e003f */
[----:B------:R-:W-:Y:S01]  /*f810*/  ULDC.64 UR10, c[0x0][UR18+0x220] ;  /* 0x00008800120a7abb */ /* 0x000fe20008000a00 */
[----:B------:R-:W-:Y:S02]  /*f820*/  UIMAD UR14, UR15, UR16, URZ ;  /* 0x000000100f0e72a4 */ /* 0x000fe4000f8e023f */
[----:B------:R-:W-:Y:S01]  /*f830*/  UIADD3 UR15, UR9, UR12, URZ ;  /* 0x0000000c090f7290 */ /* 0x000fe2000fffe03f */
[----:B0-----:R-:W-:Y:S01]  /*f840*/  @P1 IMAD.HI.U32 R4, R13, R6, RZ ;  /* 0x000000060d041227 */ /* 0x001fe200078e00ff */
[----:B------:R-:W-:Y:S02]  /*f850*/  USEL UR17, UR17, URZ, !UP0 ;  /* 0x0000003f11117287 */ /* 0x000fe4000c000000 */
[----:B------:R-:W-:Y:S01]  /*f860*/  UIMAD UR9, UR11, UR7, URZ ;  /* 0x000000070b0972a4 */ /* 0x000fe2000f8e023f */
[----:B------:R-:W-:Y:S01]  /*f870*/  IMAD.U32 R5, RZ, RZ, UR21 ;  /* 0x00000015ff057e24 */ /* 0x000fe2000f8e00ff */
[----:B------:R-:W-:Y:S01]  /*f880*/  UIMAD.WIDE.U32 UR12, UR10, UR7, URZ ;  /* 0x000000070a0c72a5 */ /* 0x000fe2000f8e003f */
[----:B-1----:R-:W-:Y:S01]  /*f890*/  @P1 SHF.R.U32.HI R7, RZ, R9, R4 ;  /* 0x00000009ff071219 */ /* 0x002fe20000011604 */
[----:B------:R-:W-:Y:S01]  /*f8a0*/  UIMAD UR9, UR10, UR17, UR9 ;  /* 0x000000110a0972a4 */ /* 0x000fe2000f8e0209 */
[----:B------:R-:W-:Y:S01]  /*f8b0*/  IMAD.U32 R4, RZ, RZ, UR20 ;  /* 0x00000014ff047e24 */ /* 0x000fe2000f8e00ff */
[----:B------:R-:W-:Y:S01]  /*f8c0*/  UIADD3 UR14, UR21, UR14, URZ ;  /* 0x0000000e150e7290 */ /* 0x000fe2000fffe03f */
[--C-:B------:R-:W-:Y:S01]  /*f8d0*/  SHF.R.S32.HI R5, RZ, 0x1f, R7.reuse ;  /* 0x0000001fff057819 */ /* 0x100fe20000011407 */
[----:B------:R-:W-:Y:S01]  /*f8e0*/  UIADD3 UR9, UR13, UR9, URZ ;  /* 0x000000090d097290 */ /* 0x000fe2000fffe03f */
[----:B------:R-:W-:-:S03]  /*f8f0*/  IMAD.MOV R6, RZ, RZ, -R7 ;  /* 0x000000ffff067224 */ /* 0x000fc600078e0a07 */
[----:B------:R-:W-:Y:S02]  /*f900*/  IMAD.U32 R8, RZ, RZ, UR14 ;  /* 0x0000000eff087e24 */ /* 0x000fe4000f8e00ff */
[----:B------:R-:W-:-:S05]  /*f910*/  IMAD R9, R93, R6, R13 ;  /* 0x000000065d097224 */ /* 0x000fca00078e020d */
[----:B------:R-:W-:Y:S02]  /*f920*/  SHF.R.S32.HI R6, RZ, 0x1f, R9 ;  /* 0x0000001fff067819 */ /* 0x000fe40000011409 */
[----:B----4-:R-:W-:-:S13]  /*f930*/  @P0 R2UR UR4, R98 ;  /* 0x00000000620402ca */ /* 0x010fda00000e0000 */
        /* <DEDUP_REMOVED lines=15> */
[----:B---3--:R-:W-:Y:S08]  /*fa30*/  @P4 BRA `(.L_x_1368) ;  /* 0x0000000000104947 */ /* 0x008ff00003800000 */
[----:B------:R-:W-:Y:S05]  /*fa40*/  @!P0 BRA `(.L_x_1368) ;  /* 0x00000000000c8947 */ /* 0x000fea0003800000 */
[----:B------:R-:W2:Y:S04]  /*fa50*/  LDG.E R5, desc[UR56][R96.64] ;  /* 0x0000003860057981 */ /* 0x000ea8000c1e1900 */
[----:B-----5:R-:W2:Y:S02]  /*fa60*/  LDG.E R92, desc[UR56][R96.64+0x4] ;  /* 0x00000438605c7981 */ /* 0x020ea4000c1e1900 */
[----:B--2---:R-:W-:-:S07]  /*fa70*/  IMAD.IADD R92, R92, 0x1, -R5 ;  /* 0x000000015c5c7824 */ /* 0x004fce00078e0a05 */
.L_x_1368:
[----:B------:R-:W-:Y:S01]  /*fa80*/  SHFL.IDX PT, R4, R8, RZ, 0x1c1f ;  /* 0x001c1fff08047589 */ /* 0x000fe200000e0000 */
[----:B------:R-:W-:Y:S01]  /*fa90*/  VIADD R11, R201, UR42 ;  /* 0x0000002ac90b7c36 */ /* 0x000fe20008000000 */
[----:B------:R-:W-:Y:S01]  /*faa0*/  LOP3.LUT P0, RZ, R183, 0x3, RZ, 0xc0, !PT ;  /* 0x00000003b7ff7812 */ /* 0x000fe2000780c0ff */
[----:B-----5:R-:W-:Y:S01]  /*fab0*/  IMAD R92, R92, R93, RZ ;  /* 0x0000005d5c5c7224 */ /* 0x020fe200078e02ff */
[----:B------:R-:W0:Y:S01]  /*fac0*/  SHFL.IDX PT, R5, R10, RZ, 0x1c1f ;  /* 0x001c1fff0a057589 */ /* 0x000e2200000e0000 */
[C---:B------:R-:W-:Y:S01]  /*fad0*/  VIADD R9, R11.reuse, 0x8 ;  /* 0x000000080b097836 */ /* 0x040fe20000000000 */
[----:B------:R-:W-:Y:S02]  /*fae0*/  PLOP3.LUT P3, PT, PT, PT, UP1, 0x80, 0x0 ;  /* 0x000000000000781c */ /* 0x000fe40003f6f018 */
[----:B------:R-:W-:Y:S01]  /*faf0*/  SHFL.IDX PT, R6, R8, 0x1, 0x1c1f ;  /* 0x003c1f0008067f89 */ /* 0x000fe200000e0000 */
[-C--:B------:R-:W-:Y:S02]  /*fb00*/  ISETP.GE.OR P2, PT, R11, R92.reuse, P0 ;  /* 0x0000005c0b00720c */ /* 0x080fe40000746670 */
[-C--:B------:R-:W-:Y:S01]  /*fb10*/  ISETP.GE.OR P0, PT, R9, R92.reuse, P0 ;  /* 0x0000005c0900720c */ /* 0x080fe20000706670 */
[----:B------:R-:W1:Y:S10]  /*fb20*/  SHFL.IDX PT, R7, R10, 0x1, 0x1c1f ;  /* 0x003c1f000a077f89 */ /* 0x000e7400000e0000 */
[----:B0-----:R0:W-:Y:S01]  /*fb30*/  @!P2 ST.E desc[UR56][R4.64], R2 ;  /* 0x000000020400a985 */ /* 0x0011e2000c101938 */
[----:B------:R-:W-:-:S03]  /*fb40*/  ISETP.GE.AND P2, PT, R11, R92, PT ;  /* 0x0000005c0b00720c */ /* 0x000fc60003f46270 */
[----:B-1----:R0:W-:Y:S01]  /*fb50*/  @!P0 ST.E desc[UR56][R6.64], R0 ;  /* 0x0000000006008985 */ /* 0x0021e2000c101938 */
[----:B------:R-:W-:Y:S01]  /*fb60*/  ISETP.GE.AND P0, PT, R9, R92, PT ;  /* 0x0000005c0900720c */ /* 0x000fe20003f06270 */
[----:B------:R-:W-:-:S12]  /*fb70*/  @P3 BRA `(.L_x_1369) ;  /* 0x0000000800883947 */ /* 0x000fd80003800000 */
[----:B0-----:R-:W-:Y:S01]  /*fb80*/  IMAD R5, R182, 0x40, R18 ;  /* 0x00000040b6057824 */ /* 0x001fe200078e0212 */
[----:B------:R-:W-:Y:S01]  /*fb90*/  ULDC.64 UR12, c[0x0][0xaa0] ;  /* 0x0002a800000c7ab9 */ /* 0x000fe20000000a00 */
[----:B------:R-:W0:Y:S02]  /*fba0*/  @P1 LDC R47, c[0x0][0xbf0] ;  /* 0x0002fc00ff2f1b82 */ /* 0x000e240000000800 */
[----:B------:R-:W-:-:S03]  /*fbb0*/  IMAD.WIDE R20, R5, 0x2, R20 ;  /* 0x0000000205147825 */ /* 0x000fc600078e0214 */
[C---:B------:R-:W-:Y:S02]  /*fbc0*/  IADD3 R9, P6, R20.reuse, 0x1000, RZ ;  /* 0x0000100014097810 */ /* 0x040fe40007fde0ff */
        /* <DEDUP_REMOVED lines=9> */
[C---:B------:R-:W-:Y:S01]  /*fc60*/  LOP3.LUT R7, R20.reuse, 0x380, RZ, 0xc0, !PT ;  /* 0x0000038014077812 */ /* 0x040fe200078ec0ff */
[----:B------:R-:W-:Y:S01]  /*fc70*/  UIMAD UR10, UR11, UR12, URZ ;  /* 0x0000000c0b0a72a4 */ /* 0x000fe2000f8e023f */
[----:B------:R-:W-:Y:S01]  /*fc80*/  IADD3 R5, P6, R20, 0x7000, RZ ;  /* 0x0000700014057810 */ /* 0x000fe20007fde0ff */
[----:B------:R-:W-:Y:S01]  /*fc90*/  UIMAD.WIDE.U32 UR8, UR4, UR12, URZ ;  /* 0x0000000c040872a5 */ /* 0x000fe2000f8e003f */
[----:B------:R-:W-:Y:S01]  /*fca0*/  LOP3.LUT R12, R13, 0x380, RZ, 0xc0, !PT ;  /* 0x000003800d0c7812 */ /* 0x000fe200078ec0ff */
[----:B------:R-:W5:Y:S01]  /*fcb0*/  LD.E.128 R8, desc[UR56][R8.64] ;  /* 0x0000003808087980 */ /* 0x000f62000c101d00 */
[----:B------:R-:W-:Y:S01]  /*fcc0*/  LOP3.LUT R24, R25, 0x380, RZ, 0xc0, !PT ;  /* 0x0000038019187812 */ /* 0x000fe200078ec0ff */
[----:B------:R-:W-:Y:S01]  /*fcd0*/  IMAD.X R41, RZ, RZ, R21, P6 ;  /* 0x000000ffff297224 */ /* 0x000fe200030e0615 */
[----:B------:R-:W-:-:S02]  /*fce0*/  LOP3.LUT R28, R29, 0x380, RZ, 0xc0, !PT ;  /* 0x000003801d1c7812 */ /* 0x000fc400078ec0ff */
[----:B------:R-:W-:Y:S02]  /*fcf0*/  LOP3.LUT R32, R33, 0x380, RZ, 0xc0, !PT ;  /* 0x0000038021207812 */ /* 0x000fe400078ec0ff */
[----:B------:R-:W-:Y:S02]  /*fd00*/  LOP3.LUT R36, R37, 0x380, RZ, 0xc0, !PT ;  /* 0x0000038025247812 */ /* 0x000fe400078ec0ff */
[----:B------:R-:W-:Y:S02]  /*fd10*/  SHF.R.U64 R7, R7, 0x3, RZ ;  /* 0x0000000307077819 */ /* 0x000fe400000012ff */
[----:B------:R-:W-:Y:S02]  /*fd20*/  LOP3.LUT R0, R5, 0x380, RZ, 0xc0, !PT ;  /* 0x0000038005007812 */ /* 0x000fe400078ec0ff */
[----:B------:R-:W-:Y:S02]  /*fd30*/  SHF.R.U64 R12, R12, 0x3, RZ ;  /* 0x000000030c0c7819 */ /* 0x000fe400000012ff */
[----:B------:R-:W-:-:S02]  /*fd40*/  SHF.R.U64 R24, R24, 0x3, RZ ;  /* 0x0000000318187819 */ /* 0x000fc400000012ff */
[----:B------:R-:W-:Y:S02]  /*fd50*/  SHF.R.U64 R28, R28, 0x3, RZ ;  /* 0x000000031c1c7819 */ /* 0x000fe400000012ff */
[----:B------:R-:W-:Y:S02]  /*fd60*/  SHF.R.U64 R32, R32, 0x3, RZ ;  /* 0x0000000320207819 */ /* 0x000fe400000012ff */
[----:B------:R-:W-:Y:S02]  /*fd70*/  SHF.R.U64 R36, R36, 0x3, RZ ;  /* 0x0000000324247819 */ /* 0x000fe400000012ff */
[----:B------:R-:W-:Y:S02]  /*fd80*/  LOP3.LUT R20, R7, R20, RZ, 0x3c, !PT ;  /* 0x0000001407147212 */ /* 0x000fe400078e3cff */
        /* <DEDUP_REMOVED lines=12> */
[----:B------:R-:W-:Y:S01]  /*fe50*/  UIMAD UR10, UR4, UR13, UR10 ;  /* 0x0000000d040a72a4 */ /* 0x000fe2000f8e020a */
[----:B------:R1:W5:Y:S01]  /*fe60*/  LD.E.128 R4, desc[UR56][R20.64] ;  /* 0x0000003814047980 */ /* 0x000362000c101d00 */
[----:B------:R-:W-:-:S03]  /*fe70*/  IMAD R0, R22, 0x20, R182 ;  /* 0x0000002016007824 */ /* 0x000fc600078e02b6 */
[----:B------:R-:W5:Y:S04]  /*fe80*/  LD.E.128 R12, desc[UR56][R12.64] ;  /* 0x000000380c0c7980 */ /* 0x000f68000c101d00 */
[----:B------:R-:W5:Y:S01]  /*fe90*/  LD.E.128 R24, desc[UR56][R24.64] ;  /* 0x0000003818187980 */ /* 0x000f62000c101d00 */
[----:B-1----:R-:W1:Y:S01]  /*fea0*/  @P1 LDC R21, c[0x0][0xbec] ;  /* 0x0002fb00ff151b82 */ /* 0x002e620000000800 */
[----:B------:R-:W-:Y:S02]  /*feb0*/  UIADD3 UR9, UR9, UR10, URZ ;  /* 0x0000000a09097290 */ /* 0x000fe4000fffe03f */
[----:B------:R-:W5:Y:S01]  /*fec0*/  LD.E.128 R28, desc[UR56][R28.64] ;  /* 0x000000381c1c7980 */ /* 0x000f62000c101d00 */
[----:B------:R-:W-:Y:S01]  /*fed0*/  ULDC.64 UR10, c[0x0][0xae8] ;  /* 0x0002ba00000a7ab9 */ /* 0x000fe20000000a00 */
[----:B------:R-:W-:Y:S01]  /*fee0*/  VIADD R44, R0, UR42 ;  /* 0x0000002a002c7c36 */ /* 0x000fe20008000000 */
[----:B------:R-:W-:Y:S01]  /*fef0*/  UIMAD.WIDE.U32 UR8, UR43, UR10, UR8 ;  /* 0x0000000a2b0872a5 */ /* 0x000fe2000f8e0008 */
[----:B------:R-:W5:Y:S01]  /*ff00*/  LD.E.128 R32, desc[UR56][R32.64] ;  /* 0x0000003820207980 */ /* 0x000f62000c101d00 */
[----:B------:R-:W-:-:S02]  /*ff10*/  USHF.R.S32.HI UR4, URZ, 0x1f, UR7 ;  /* 0x0000001f3f047899 */ /* 0x000fc40008011407 */
[----:B------:R-:W-:Y:S01]  /*ff20*/  UIMAD UR9, UR43, UR11, UR9 ;  /* 0x0000000b2b0972a4 */ /* 0x000fe2000f8e0209 */
[----:B------:R-:W5:Y:S02]  /*ff30*/  LD.E.128 R36, desc[UR56][R36.64] ;  /* 0x0000003824247980 */ /* 0x000f64000c101d00 */
[----:B------:R-:W-:Y:S02]  /*ff40*/  ULDC.64 UR10, c[0x0][0xaf0] ;  /* 0x0002bc00000a7ab9 */ /* 0x000fe40000000a00 */
[----:B------:R-:W-:Y:S01]  /*ff50*/  UIMAD UR4, UR4, UR10, URZ ;  /* 0x0000000a040472a4 */ /* 0x000fe2000f8e023f */
[----:B------:R-:W-:Y:S01]  /*ff60*/  IMAD.MOV.U32 R45, RZ, RZ, R44 ;  /* 0x000000ffff2d7224 */ /* 0x000fe200078e002c */
[----:B------:R-:W-:Y:S01]  /*ff70*/  UIMAD.WIDE.U32 UR8, UR7, UR10, UR8 ;  /* 0x0000000a070872a5 */ /* 0x000fe2000f8e0008 */
[----:B------:R-:W5:Y:S01]  /*ff80*/  LD.E.128 R40, desc[UR56][R40.64] ;  /* 0x0000003828287980 */ /* 0x000f62000c101d00 */
[----:B-1----:R-:W-:Y:S01]  /*ff90*/  @P1 IMAD.HI.U32 R0, R44, R21, RZ ;  /* 0x000000152c001227 */ /* 0x002fe200078e00ff */
[----:B------:R-:W-:Y:S01]  /*ffa0*/  UIMAD UR4, UR7, UR11, UR4 ;  /* 0x0000000b070472a4 */ /* 0x000fe2000f8e0204 */
[----:B------:R-:W-:Y:S01]  /*ffb0*/  @!PT LDS RZ, [RZ] ;  /* 0x00000000fffff984 */ /* 0x000fe20000000800 */
[----:B------:R-:W-:Y:S01]  /*ffc0*/  @!PT LDS RZ, [RZ] ;  /* 0x00000000fffff984 */ /* 0x000fe20000000800 */
[----:B------:R-:W-:Y:S01]  /*ffd0*/  @!PT LDS RZ, [RZ] ;  /* 0x00000000fffff984 */ /* 0x000fe20000000800 */
[----:B------:R-:W-:Y:S01]  /*ffe0*/  @!PT LDS RZ, [RZ] ;  /* 0x00000000fffff984 */ /* 0x000fe20000000800 */
[----:B------:R1:W-:Y:S06]  /*fff0*/  MEMBAR.ALL.CTA ;  /* 0x0000000000007992 */ /* 0x0003ec0000008000 */
[----:B-1----:R-:W1:Y:S01]  /*10000*/  FENCE.VIEW.ASYNC.S ;  /* 0x00000000000073c6 */ /* 0x002e620000000000 */
[----:B------:R-:W-:Y:S01]  /*10010*/  ULDC.64 UR10, c[0x0][0xae0] ;  /* 0x0002b800000a7ab9 */ /* 0x000fe20000000a00 */
[----:B0-----:R-:W-:Y:S01]  /*10020*/  @P1 SHF.R.U32.HI R45, RZ, R47, R0 ;  /* 0x0000002fff2d1219 */ /* 0x001fe20000011600 */
[----:B------:R-:W-:-:S03]  /*10030*/  UIADD3 UR4, UR9, UR4, URZ ;  /* 0x0000000409047290 */ /* 0x000fc6000fffe03f */
[--C-:B------:R-:W-:Y:S01]  /*10040*/  SHF.R.S32.HI R0, RZ, 0x1f, R45.reuse ;  /* 0x0000001fff007819 */ /* 0x100fe2000001142d */
[----:B------:R-:W-:Y:S02]  /*10050*/  IMAD.MOV R2, RZ, RZ, -R45 ;  /* 0x000000ffff027224 */ /* 0x000fe400078e0a2d */
[----:B------:R-:W-:Y:S02]  /*10060*/  IMAD.U32 R21, RZ, RZ, UR9 ;  /* 0x00000009ff157e24 */ /* 0x000fe4000f8e00ff */
[----:B------:R-:W-:Y:S02]  /*10070*/  IMAD R0, R0, UR10, RZ ;  /* 0x0000000a00007c24 */ /* 0x000fe4000f8e02ff */
[----:B------:R-:W-:Y:S02]  /*10080*/  IMAD R93, R93, R2, R44 ;  /* 0x000000025d5d7224 */ /* 0x000fe400078e022c */
[----:B------:R-:W-:Y:S01]  /*10090*/  IMAD.U32 R20, RZ, RZ, UR8 ;  /* 0x00000008ff147e24 */ /* 0x000fe2000f8e00ff */
[----:B------:R-:W-:Y:S01]  /*100a0*/  ULDC.64 UR8, c[0x0][0xad8] ;  /* 0x0002b60000087ab9 */ /* 0x000fe20000000a00 */
[----:B------:R-:W-:-:S02]  /*100b0*/  IMAD.U32 R21, RZ, RZ, UR4 ;  /* 0x00000004ff157e24 */ /* 0x000fc4000f8e00ff */
[C---:B------:R-:W-:Y:S01]  /*100c0*/  IMAD R47, R45.reuse, UR11, R0 ;  /* 0x0000000b2d2f7c24 */ /* 0x040fe2000f8e0200 */
[----:B------:R-:W-:Y:S01]  /*100d0*/  SHF.R.S32.HI R0, RZ, 0x1f, R93 ;  /* 0x0000001fff007819 */ /* 0x000fe2000001145d */
[----:B------:R-:W-:-:S04]  /*100e0*/  IMAD.WIDE.U32 R20, R45, UR10, R20 ;  /* 0x0000000a2d147c25 */ /* 0x000fc8000f8e0014 */
[----:B------:R-:W-:Y:S02]  /*100f0*/  IMAD.IADD R21, R21, 0x1, R47 ;  /* 0x0000000115157824 */ /* 0x000fe400078e022f */
[----:B------:R-:W-:Y:S02]  /*10100*/  IMAD R0, R0, UR8, RZ ;  /* 0x0000000800007c24 */ /* 0x000fe4000f8e02ff */
[----:B------:R-:W-:Y:S02]  /*10110*/  VIADD R49, R182, UR42 ;  /* 0x0000002ab6317c36 */ /* 0x000fe40008000000 */
[C---:B------:R-:W-:Y:S02]  /*10120*/  IMAD R47, R93.reuse, UR9, R0 ;  /* 0x000000095d2f7c24 */ /* 0x040fe4000f8e0200 */
[----:B------:R-:W-:Y:S01]  /*10130*/  IMAD.WIDE.U32 R20, R93, UR8, R20 ;  /* 0x000000085d147c25 */ /* 0x000fe2000f8e0014 */
[----:B------:R-:W-:Y:S01]  /*10140*/  ISETP.GE.AND P2, PT, R49, R92, PT ;  /* 0x0000005c3100720c */ /* 0x000fe20003f46270 */
[----:B------:R-:W-:-:S02]  /*10150*/  ULDC.64 UR8, c[0x0][0xa80] ;  /* 0x0002a00000087ab9 */ /* 0x000fc40000000a00 */
[----:B------:R-:W-:Y:S01]  /*10160*/  IMAD.IADD R21, R21, 0x1, R47 ;  /* 0x0000000115157824 */ /* 0x000fe200078e022f */
[C---:B------:R-:W-:Y:S01]  /*10170*/  LEA R0, P3, R20.reuse, UR8, 0x1 ;  /* 0x0000000814007c11 */ /* 0x040fe2000f8608ff */
[----:B------:R-:W-:Y:S02]  /*10180*/  VIADD R3, R3, 0x22820 ;  /* 0x0002282003037836 */ /* 0x000fe40000000000 */
[----:B------:R-:W-:Y:S01]  /*10190*/  VIADD R45, R49, 0x20 ;  /* 0x00000020312d7836 */ /* 0x000fe20000000000 */
[----:B------:R-:W-:Y:S02]  /*101a0*/  LEA.HI.X R44, R20, UR9, R21, 0x1, P3 ;  /* 0x00000009142c7c11 */ /* 0x000fe400098f0c15 */
[----:B------:R-:W-:Y:S02]  /*101b0*/  PRMT R3, RZ, 0x654, R3 ;  /* 0x00000654ff037816 */ /* 0x000fe40000000003 */
[-C--:B------:R-:W-:Y:S01]  /*101c0*/  ISETP.GE.AND P0, PT, R45, R92.reuse, PT ;  /* 0x0000005c2d00720c */ /* 0x080fe20003f06270 */
[----:B------:R-:W-:Y:S01]  /*101d0*/  VIADD R45, R49, 0x40 ;  /* 0x00000040312d7836 */ /* 0x000fe20000000000 */
[----:B-1----:R0:W-:Y:S01]  /*101e0*/  SYNCS.ARRIVE.TRANS64.RED.A1T0 RZ, [R3+URZ], RZ ;  /* 0x000000ff03ff79a7 */ /* 0x0021e2000810043f */
        /* <DEDUP_REMOVED lines=8> */
[CC--:B-1----:R-:W-:Y:S02]  /*10270*/  @!P2 LEA R2, P4, R18.reuse, R20.reuse, 0x1 ;  /* 0x000000141202a211 */ /* 0x0c2fe400078808ff */
[C---:B------:R-:W-:Y:S02]  /*10280*/  @!P3 LEA R20, P5, R19.reuse, R20, 0x1 ;  /* 0x000000141314b211 */ /* 0x040fe400078a08ff */
[-C--:B0-2---:R-:W-:Y:S02]  /*10290*/  @!P2 LEA.HI.X R3, R18, R21.reuse, R204, 0x1, P4 ;  /* 0x000000151203a211 */ /* 0x085fe400020f0ccc */
[----:B------:R-:W-:-:S03]  /*102a0*/  @!P3 LEA.HI.X R21, R19, R21, R203, 0x1, P5 ;  /* 0x000000151315b211 */ /* 0x000fc600028f0ccb */
[----:B-----5:R3:W-:Y:S04]  /*102b0*/  @!P2 ST.E.128 desc[UR56][R2.64], R4 ;  /* 0x000000040200a985 */ /* 0x0207e8000c101d38 */
[----:B------:R3:W-:Y:S02]  /*102c0*/  @!P3 ST.E.128 desc[UR56][R20.64], R28 ;  /* 0x0000001c1400b985 */ /* 0x0007e4000c101d38 */
.L_x_1371:
[----:B------:R-:W-:Y:S05]  /*102d0*/  BSYNC B1 ;  /* 0x0000000000017941 */ /* 0x000fea0003800000 */
.L_x_1370:
[----:B---3-5:R3:W4:Y:S01]  /*102e0*/  SHFL.IDX PT, R5, R44, 0x1, 0x181f ;  /* 0x00381f002c057f89 */ /* 0x02872200000e0000 */
[----:B------:R-:W-:Y:S03]  /*102f0*/  BSSY B1, `(.L_x_1372) ;  /* 0x000000c000017945 */ /* 0x000fe60003800000 */
[----:B------:R3:W0:Y:S01]  /*10300*/  SHFL.IDX PT, R4, R0, 0x1, 0x181f ;  /* 0x00381f0000047f89 */ /* 0x00062200000e0000 */
[----:B------:R-:W-:Y:S05]  /*10310*/  @P0 BRA `(.L_x_1373) ;  /* 0x0000000000240947 */ /* 0x000fea0003800000 */
[----:B------:R-:W-:Y:S02]  /*10320*/  ULDC UR4, c[0x0][0xac8] ;  /* 0x0002b20000047ab9 */ /* 0x000fe40000000800 */
[----:B------:R-:W-:Y:S02]  /*10330*/  ISETP.GE.AND P3, PT, R18, UR4, PT ;  /* 0x0000000412007c0c */ /* 0x000fe4000bf66270 */
[----:B------:R-:W-:-:S11]  /*10340*/  ISETP.GE.AND P4, PT, R19, UR4, PT ;  /* 0x0000000413007c0c */ /* 0x000fd6000bf86270 */
[CC--:B0-----:R-:W-:Y:S02]  /*10350*/  @!P3 LEA R2, P0, R18.reuse, R4.reuse, 0x1 ;  /* 0x000000041202b211 */ /* 0x0c1fe400078008ff */
[C---:B------:R-:W-:Y:S02]  /*10360*/  @!P4 LEA R4, P2, R19.reuse, R4, 0x1 ;  /* 0x000000041304c211 */ /* 0x040fe400078408ff */
[-C--:B----4-:R-:W-:Y:S02]  /*10370*/  @!P3 LEA.HI.X R3, R18, R5.reuse, R204, 0x1, P0 ;  /* 0x000000051203b211 */ /* 0x090fe400000f0ccc */
[----:B------:R-:W-:-:S03]  /*10380*/  @!P4 LEA.HI.X R5, R19, R5, R203, 0x1, P2 ;  /* 0x000000051305c211 */ /* 0x000fc600010f0ccb */
[----:B------:R0:W-:Y:S04]  /*10390*/  @!P3 ST.E.128 desc[UR56][R2.64], R8 ;  /* 0x000000080200b985 */ /* 0x0001e8000c101d38 */
[----:B------:R0:W-:Y:S02]  /*103a0*/  @!P4 ST.E.128 desc[UR56][R4.64], R32 ;  /* 0x000000200400c985 */ /* 0x0001e4000c101d38 */
.L_x_1373:
[----:B------:R-:W-:Y:S05]  /*103b0*/  BSYNC B1 ;  /* 0x0000000000017941 */ /* 0x000fea0003800000 */
.L_x_1372:
[----:B0---4-:R0:W4:Y:S01]  /*103c0*/  SHFL.IDX PT, R5, R44, 0x2, 0x181f ;  /* 0x00581f002c057f89 */ /* 0x01112200000e0000 */
        /* <DEDUP_REMOVED lines=12> */
.L_x_1375:
[----:B------:R-:W-:Y:S05]  /*10490*/  BSYNC B1 ;  /* 0x0000000000017941 */ /* 0x000fea0003800000 */
.L_x_1374:
[----:B0-----:R-:W-:Y:S01]  /*104a0*/  VIADD R3, R49, 0x60 ;  /* 0x0000006031037836 */ /* 0x001fe20000000000 */
[----:B---3--:R-:W0:Y:S04]  /*104b0*/  SHFL.IDX PT, R44, R44, 0x3, 0x181f ;  /* 0x00781f002c2c7f89 */ /* 0x008e2800000e0000 */
[----:B------:R-:W-:Y:S01]  /*104c0*/  ISETP.GE.AND P0, PT, R3, R92, PT ;  /* 0x0000005c0300720c */ /* 0x000fe20003f06270 */
[----:B------:R-:W3:-:S12]  /*104d0*/  SHFL.IDX PT, R0, R0, 0x3, 0x181f ;  /* 0x00781f0000007f89 */ /* 0x000ed800000e0000 */
[----:B------:R-:W-:Y:S05]  /*104e0*/  @P0 BRA `(.L_x_1376) ;  /* 0x0000001800200947 */ /* 0x000fea0003800000 */
[----:B------:R-:W-:Y:S02]  /*104f0*/  ULDC UR4, c[0x0][0xac8] ;  /* 0x0002b20000047ab9 */ /* 0x000fe40000000800 */
[----:B------:R-:W-:-:S13]  /*10500*/  ISETP.GE.AND P1, PT, R18, UR4, PT ;  /* 0x0000000412007c0c */ /* 0x000fda000bf26270 */
[----:B---3--:R-:W-:-:S04]  /*10510*/  @!P1 LEA R2, P0, R18, R0, 0x1 ;  /* 0x0000000012029211 */ /* 0x008fc800078008ff */
[----:B0-----:R-:W-:Y:S02]  /*10520*/  @!P1 LEA.HI.X R3, R18, R44, R204, 0x1, P0 ;  /* 0x0000002c12039211 */ /* 0x001fe400000f0ccc */
[----:B------:R-:W-:-:S03]  /*10530*/  ISETP.GE.AND P0, PT, R19, UR4, PT ;  /* 0x0000000413007c0c */ /* 0x000fc6000bf06270 */
[----:B------:R0:W-:Y:S10]  /*10540*/  @!P1 ST.E.128 desc[UR56][R2.64], R24 ;  /* 0x0000001802009985 */ /* 0x0001f4000c101d38 */
[----:B------:R-:W-:Y:S05]  /*10550*/  @P0 BRA `(.L_x_1376) ;  /* 0x0000001800040947 */ /* 0x000fea0003800000 */
[----:B0-----:R-:W-:-:S04]  /*10560*/  LEA R2, P0, R19, R0, 0x1 ;  /* 0x0000000013027211 */ /* 0x001fc800078008ff */
[----:B------:R-:W-:-:S05]  /*10570*/  LEA.HI.X R3, R19, R44, R203, 0x1, P0 ;  /* 0x0000002c13037211 */ /* 0x000fca00000f0ccb */
[----:B------:R0:W-:Y:S01]  /*10580*/  ST.E.128 desc[UR56][R2.64], R40 ;  /* 0x0000002802007985 */ /* 0x0001e2000c101d38 */
[----:B------:R-:W-:Y:S05]  /*10590*/  BRA `(.L_x_1376) ;  /* 0x0000001400f47947 */ /* 0x000fea0003800000 */
.L_x_1369:
        /* <DEDUP_REMOVED lines=9> */
[----:B------:R-:W-:-:S03]  /*10630*/  UIADD3 UR9, UR9, UR10, URZ ;  /* 0x0000000a09097290 */ /* 0x000fc6000fffe03f */
[----:B------:R-:W-:Y:S02]  /*10640*/  ULDC.64 UR10, c[0x0][0xb38] ;  /* 0x0002ce00000a7ab9 */ /* 0x000fe40000000a00 */
[----:B------:R-:W-:-:S04]  /*10650*/  UIMAD.WIDE.U32 UR8, UR43, UR10, UR8 ;  /* 0x0000000a2b0872a5 */ /* 0x000fc8000f8e0008 */
[----:B------:R-:W-:-:S03]  /*10660*/  UIMAD UR9, UR43, UR11, UR9 ;  /* 0x0000000b2b0972a4 */ /* 0x000fc6000f8e0209 */
[----:B------:R-:W-:Y:S02]  /*10670*/  ULDC.64 UR10, c[0x0][0xb40] ;  /* 0x0002d000000a7ab9 */ /* 0x000fe40000000a00 */
[----:B------:R-:W-:Y:S01]  /*10680*/  UIMAD UR4, UR4, UR10, URZ ;  /* 0x0000000a040472a4 */ /* 0x000fe2000f8e023f */
[----:B0-----:R-:W-:Y:S01]  /*10690*/  @P1 IMAD.HI.U32 R0, R13, R0, RZ ;  /* 0x000000000d001227 */ /* 0x001fe200078e00ff */
[----:B------:R-:W-:Y:S02]  /*106a0*/  UIMAD.WIDE.U32 UR8, UR7, UR10, UR8 ;  /* 0x0000000a070872a5 */ /* 0x000fe4000f8e0008 */
[----:B------:R-:W-:-:S03]  /*106b0*/  UIMAD UR4, UR7, UR11, UR4 ;  /* 0x0000000b070472a4 */ /* 0x000fc6000f8e0204 */
[----:B------:R-:W-:Y:S01]  /*106c0*/  ULDC.64 UR10, c[0x0][0xb48] ;  /* 0x0002d200000a7ab9 */ /* 0x000fe20000000a00 */
[----:B------:R-:W-:Y:S01]  /*106d0*/  UIADD3 UR9, UR9, UR4, URZ ;  /* 0x0000000409097290 */ /* 0x000fe2000fffe03f */
[----:B-1----:R-:W-:-:S03]  /*106e0*/  @P1 SHF.R.U32.HI R7, RZ, R5, R0 ;  /* 0x00000005ff071219 */ /* 0x002fc60000011600 */
[----:B------:R-:W-:Y:S01]  /*106f0*/  UIMAD.WIDE.U32 UR8, UR39, UR10, UR8 ;  /* 0x0000000a270872a5 */ /* 0x000fe2000f8e0008 */
[--C-:B------:R-:W-:Y:S01]  /*10700*/  SHF.R.S32.HI R0, RZ, 0x1f, R7.reuse ;  /* 0x0000001fff007819 */ /* 0x100fe20000011407 */
[----:B------:R-:W-:Y:S02]  /*10710*/  IMAD.MOV R2, RZ, RZ, -R7 ;  /* 0x000000ffff027224 */ /* 0x000fe400078e0a07 */
[----:B------:R-:W-:Y:S02]  /*10720*/  UIMAD UR39, UR39, UR11, UR9 ;  /* 0x0000000b272772a4 */ /* 0x000fe4000f8e0209 */
[----:B------:R-:W-:Y:S01]  /*10730*/  IMAD R93, R93, R2, R13 ;  /* 0x000000025d5d7224 */ /* 0x000fe200078e020d */
[----:B------:R-:W-:Y:S01]  /*10740*/  ULDC.64 UR10, c[0x0][0xb30] ;  /* 0x0002cc00000a7ab9 */ /* 0x000fe20000000a00 */
[----:B------:R-:W-:Y:S02]  /*10750*/  IMAD.U32 R5, RZ, RZ, UR9 ;  /* 0x00000009ff057e24 */ /* 0x000fe4000f8e00ff */
[----:B------:R-:W-:-:S02]  /*10760*/  IMAD R0, R0, UR10, RZ ;  /* 0x0000000a00007c24 */ /* 0x000fc4000f8e02ff */
        /* <DEDUP_REMOVED lines=14> */
[----:B------:R-:W-:Y:S01]  /*10850*/  PRMT R2, RZ, 0x654, R2 ;  /* 0x00000654ff027816 */ /* 0x000fe20000000002 */
[----:B------:R0:W1:Y:S01]  /*10860*/  SHFL.IDX PT, R12, R0, RZ, 0x1c1f ;  /* 0x001c1fff000c7589 */ /* 0x00006200000e0000 */
[----:B------:R-:W-:Y:S02]  /*10870*/  LEA.HI.X R14, R4, UR9, R3, 0x2, P1 ;  /* 0x00000009040e7c11 */ /* 0x000fe400088f1403 */
[----:B------:R0:W-:Y:S03]  /*10880*/  SYNCS.ARRIVE.TRANS64.RED.A1T0 RZ, [R2+URZ], RZ ;  /* 0x000000ff02ff79a7 */ /* 0x0001e6000810043f */
[----:B------:R0:W2:Y:S01]  /*10890*/  SHFL.IDX PT, R13, R14, RZ, 0x1c1f ;  /* 0x001c1fff0e0d7589 */ /* 0x0000a200000e0000 */
[----:B------:R-:W-:Y:S05]  /*108a0*/  @P2 BRA `(.L_x_1378) ;  /* 0x0000000400042947 */ /* 0x000fea0003800000 */
[----:B------:R-:W-:Y:S02]  /*108b0*/  ULDC UR4, c[0x0][0xac8] ;  /* 0x0002b20000047ab9 */ /* 0x000fe40000000800 */
[----:B------:R-:W-:Y:S02]  /*108c0*/  ISETP.GE.AND P1, PT, R16, UR4, PT ;  /* 0x0000000410007c0c */ /* 0x000fe4000bf26270 */
[----:B------:R-:W-:Y:S02]  /*108d0*/  ISETP.GE.AND P4, PT, R181, UR4, PT ;  /* 0x00000004b5007c0c */ /* 0x000fe4000bf86270 */
[----:B------:R-:W-:Y:S02]  /*108e0*/  ISETP.GE.AND P3, PT, R180, UR4, PT ;  /* 0x00000004b4007c0c */ /* 0x000fe4000bf66270 */
[----:B------:R-:W-:-:S07]  /*108f0*/  ISETP.GE.AND P2, PT, R179, UR4, PT ;  /* 0x00000004b3007c0c */ /* 0x000fce000bf46270 */
[CC--:B01----:R-:W-:Y:S02]  /*10900*/  @!P1 LEA R2, P5, R16.reuse, R12.reuse, 0x2 ;  /* 0x0000000c10029211 */ /* 0x0c3fe400078a10ff */
[CC--:B------:R-:W-:Y:S02]  /*10910*/  @!P4 LEA R4, P6, R181.reuse, R12.reuse, 0x2 ;  /* 0x0000000cb504c211 */ /* 0x0c0fe400078c10ff */
[-C--:B--2---:R-:W-:Y:S02]  /*10920*/  @!P1 LEA.HI.X R3, R16, R13.reuse, R199, 0x2, P5 ;  /* 0x0000000d10039211 */ /* 0x084fe400028f14c7 */
[----:B------:R-:W-:Y:S02]  /*10930*/  @!P4 LEA.HI.X R5, R181, R13, R198, 0x2, P6 ;  /* 0x0000000db505c211 */ /* 0x000fe400030f14c6 */
[----:B------:R-:W-:Y:S01]  /*10940*/  @!P3 LEA R6, P5, R180, R12, 0x2 ;  /* 0x0000000cb406b211 */ /* 0x000fe200078a10ff */
[----:B------:R0:W-:Y:S01]  /*10950*/  @!P1 ST.E.64 desc[UR56][R2.64], R32 ;  /* 0x0000002002009985 */ /* 0x0001e2000c101b38 */
        /* <DEDUP_REMOVED lines=8> */
[CC--:B------:R-:W-:Y:S02]  /*109e0*/  @!P1 LEA R10, P5, R178.reuse, R12.reuse, 0x2 ;  /* 0x0000000cb20a9211 */ /* 0x0c0fe400078a10ff */
[----:B------:R3:W-:Y:S01]  /*109f0*/  @!P2 ST.E.64 desc[UR56][R8.64], R42 ;  /* 0x0000002a0800a985 */ /* 0x0007e2000c101b38 */
[----:B------:R-:W-:Y:S02]  /*10a00*/  ISETP.GE.AND P2, PT, R175, UR4, PT ;  /* 0x00000004af007c0c */ /* 0x000fe4000bf46270 */
[----:B------:R-:W-:Y:S02]  /*10a10*/  @!P1 LEA.HI.X R11, R178, R13, R195, 0x2, P5 ;  /* 0x0000000db20b9211 */ /* 0x000fe400028f14c3 */
[----:B0-----:R-:W-:-:S03]  /*10a20*/  @!P4 LEA R2, P6, R177, R12, 0x2 ;  /* 0x0000000cb102c211 */ /* 0x001fc600078c10ff */
[----:B------:R0:W-:Y:S01]  /*10a30*/  @!P1 ST.E.64 desc[UR56][R10.64], R48 ;  /* 0x000000300a009985 */ /* 0x0001e2000c101b38 */
[----:B------:R-:W-:Y:S02]  /*10a40*/  ISETP.GE.AND P1, PT, R174, UR4, PT ;  /* 0x00000004ae007c0c */ /* 0x000fe4000bf26270 */
[-C--:B------:R-:W-:Y:S02]  /*10a50*/  @!P4 LEA.HI.X R3, R177, R13.reuse, R194, 0x2, P6 ;  /* 0x0000000db103c211 */ /* 0x080fe400030f14c2 */
[CC--:B-1----:R-:W-:Y:S02]  /*10a60*/  @!P3 LEA R4, P6, R176.reuse, R12.reuse, 0x2 ;  /* 0x0000000cb004b211 */ /* 0x0c2fe400078c10ff */
[----:B--2---:R-:W-:Y:S01]  /*10a70*/  @!P2 LEA R6, P5, R175, R12, 0x2 ;  /* 0x0000000caf06a211 */ /* 0x004fe200078a10ff */
[----:B------:R1:W-:Y:S01]  /*10a80*/  @!P4 ST.E.64 desc[UR56][R2.64], R50 ;  /* 0x000000320200c985 */ /* 0x0003e2000c101b38 */
[----:B------:R-:W-:Y:S02]  /*10a90*/  @!P3 LEA.HI.X R5, R176, R13, R193, 0x2, P6 ;  /* 0x0000000db005b211 */ /* 0x000fe400030f14c1 */
[----:B------:R-:W-:-:S02]  /*10aa0*/  ISETP.GE.AND P4, PT, R173, UR4, PT ;  /* 0x00000004ad007c0c */ /* 0x000fc4000bf86270 */
[----:B------:R-:W-:Y:S01]  /*10ab0*/  ISETP.GE.AND P6, PT, R172, UR4, PT ;  /* 0x00000004ac007c0c */ /* 0x000fe2000bfc6270 */
[----:B------:R2:W-:Y:S01]  /*10ac0*/  @!P3 ST.E.64 desc[UR56][R4.64], R56 ;  /* 0x000000380400b985 */ /* 0x0005e2000c101b38 */
[----:B------:R-:W-:Y:S02]  /*10ad0*/  @!P2 LEA.HI.X R7, R175, R13, R192, 0x2, P5 ;  /* 0x0000000daf07a211 */ /* 0x000fe400028f14c0 */
[----:B---3--:R-:W-:-:S03]  /*10ae0*/  @!P1 LEA R8, P3, R174, R12, 0x2 ;  /* 0x0000000cae089211 */ /* 0x008fc600078610ff */
[----:B------:R3:W-:Y:S01]  /*10af0*/  @!P2 ST.E.64 desc[UR56][R6.64], R58 ;  /* 0x0000003a0600a985 */ /* 0x0007e2000c101b38 */
[-C--:B------:R-:W-:Y:S02]  /*10b00*/  @!P1 LEA.HI.X R9, R174, R13.reuse, R191, 0x2, P3 ;  /* 0x0000000dae099211 */ /* 0x080fe400018f14bf */
[----:B------:R-:W-:Y:S02]  /*10b10*/  ISETP.GE.AND P2, PT, R171, UR4, PT ;  /* 0x00000004ab007c0c */ /* 0x000fe4000bf46270 */
[CC--:B0-----:R-:W-:Y:S01]  /*10b20*/  @!P4 LEA R10, P5, R173.reuse, R12.reuse, 0x2 ;  /* 0x0000000cad0ac211 */ /* 0x0c1fe200078a10ff */
[----:B------:R0:W-:Y:S01]  /*10b30*/  @!P1 ST.E.64 desc[UR56][R8.64], R64 ;  /* 0x0000004008009985 */ /* 0x0001e2000c101b38 */
[----:B-1----:R-:W-:Y:S02]  /*10b40*/  @!P6 LEA R2, P3, R172, R12, 0x2 ;  /* 0x0000000cac02e211 */ /* 0x002fe400078610ff */
[----:B------:R-:W-:Y:S02]  /*10b50*/  ISETP.GE.AND P1, PT, R170, UR4, PT ;  /* 0x00000004aa007c0c */ /* 0x000fe4000bf26270 */
[----:B------:R-:W-:-:S02]  /*10b60*/  @!P4 LEA.HI.X R11, R173, R13, R190, 0x2, P5 ;  /* 0x0000000dad0bc211 */ /* 0x000fc400028f14be */
[-C--:B------:R-:W-:Y:S02]  /*10b70*/  @!P6 LEA.HI.X R3, R172, R13.reuse, R189, 0x2, P3 ;  /* 0x0000000dac03e211 */ /* 0x080fe400018f14bd */
[----:B------:R-:W-:Y:S01]  /*10b80*/  ISETP.GE.AND P5, PT, R23, UR4, PT ;  /* 0x0000000417007c0c */ /* 0x000fe2000bfa6270 */
[----:B------:R1:W-:Y:S01]  /*10b90*/  @!P4 ST.E.64 desc[UR56][R10.64], R66 ;  /* 0x000000420a00c985 */ /* 0x0003e2000c101b38 */
[----:B--2---:R-:W-:Y:S02]  /*10ba0*/  @!P2 LEA R4, P3, R171, R12, 0x2 ;  /* 0x0000000cab04a211 */ /* 0x004fe400078610ff */
[----:B------:R-:W-:Y:S01]  /*10bb0*/  ISETP.GE.AND P4, PT, R169, UR4, PT ;  /* 0x00000004a9007c0c */ /* 0x000fe2000bf86270 */
[----:B------:R4:W-:Y:S01]  /*10bc0*/  @!P6 ST.E.64 desc[UR56][R2.64], R72 ;  /* 0x000000480200e985 */ /* 0x0009e2000c101b38 */
[----:B------:R-:W-:Y:S02]  /*10bd0*/  ISETP.GE.AND P6, PT, R168, UR4, PT ;  /* 0x00000004a8007c0c */ /* 0x000fe4000bfc6270 */
[----:B------:R-:W-:-:S02]  /*10be0*/  @!P2 LEA.HI.X R5, R171, R13, R188, 0x2, P3 ;  /* 0x0000000dab05a211 */ /* 0x000fc400018f14bc */
[----:B---3--:R-:W-:-:S03]  /*10bf0*/  @!P1 LEA R6, P3, R170, R12, 0x2 ;  /* 0x0000000caa069211 */ /* 0x008fc600078610ff */
[----:B------:R4:W-:Y:S01]  /*10c00*/  @!P2 ST.E.64 desc[UR56][R4.64], R74 ;  /* 0x0000004a0400a985 */ /* 0x0009e2000c101b38 */
[----:B------:R-:W-:-:S03]  /*10c10*/  @!P1 LEA.HI.X R7, R170, R13, R187, 0x2, P3 ;  /* 0x0000000daa079211 */ /* 0x000fc600018f14bb */
[-C--:B0-----:R-:W-:Y:S02]  /*10c20*/  @!P4 LEA R8, P2, R169, R12.reuse, 0x2 ;  /* 0x0000000ca908c211 */ /* 0x081fe400078410ff */
[----:B------:R4:W-:Y:S01]  /*10c30*/  @!P1 ST.E.64 desc[UR56][R6.64], R80 ;  /* 0x0000005006009985 */ /* 0x0009e2000c101b38 */
[CC--:B-1----:R-:W-:Y:S02]  /*10c40*/  @!P6 LEA R10, P1, R168.reuse, R12.reuse, 0x2 ;  /* 0x0000000ca80ae211 */ /* 0x0c2fe400078210ff */
[----:B------:R-:W-:Y:S02]  /*10c50*/  @!P5 LEA R12, P3, R23, R12, 0x2 ;  /* 0x0000000c170cd211 */ /* 0x000fe400078610ff */
[-C--:B------:R-:W-:Y:S02]  /*10c60*/  @!P4 LEA.HI.X R9, R169, R13.reuse, R186, 0x2, P2 ;  /* 0x0000000da909c211 */ /* 0x080fe400010f14ba */
[-C--:B------:R-:W-:Y:S02]  /*10c70*/  @!P6 LEA.HI.X R11, R168, R13.reuse, R185, 0x2, P1 ;  /* 0x0000000da80be211 */ /* 0x080fe400008f14b9 */
[----:B------:R-:W-:Y:S01]  /*10c80*/  @!P5 LEA.HI.X R13, R23, R13, R184, 0x2, P3 ;  /* 0x0000000d170dd211 */ /* 0x000fe200018f14b8 */
[----:B------:R4:W-:Y:S04]  /*10c90*/  @!P4 ST.E.64 desc[UR56][R8.64], R82 ;  /* 0x000000520800c985 */ /* 0x0009e8000c101b38 */
[----:B------:R4:W-:Y:S04]  /*10ca0*/  @!P6 ST.E.64 desc[UR56][R10.64], R88 ;  /* 0x000000580a00e985 */ /* 0x0009e8000c101b38 */
[----:B------:R4:W-:Y:S02]  /*10cb0*/  @!P5 ST.E.64 desc[UR56][R12.64], R90 ;  /* 0x0000005a0c00d985 */ /* 0x0009e4000c101b38 */
.L_x_1378:
[----:B------:R-:W-:Y:S05]  /*10cc0*/  BSYNC B1 ;  /* 0x0000000000017941 */ /* 0x000fea0003800000 */
.L_x_1377:
[----:B0-----:R-:W0:Y:S04]  /*10cd0*/  SHFL.IDX PT, R14, R14, 0x1, 0x1c1f ;  /* 0x003c1f000e0e7f89 */ /* 0x001e2800000e0000 */
[----:B------:R-:W3:Y:S01]  /*10ce0*/  SHFL.IDX PT, R0, R0, 0x1, 0x1c1f ;  /* 0x003c1f0000007f89 */ /* 0x000ee200000e0000 */
[----:B------:R-:W-:Y:S05]  /*10cf0*/  @P0 BRA `(.L_x_1376) ;  /* 0x00000010001c0947 */ /* 0x000fea0003800000 */
[----:B------:R-:W-:Y:S02]  /*10d00*/  ULDC UR4, c[0x0][0xac8] ;  /* 0x0002b20000047ab9 */ /* 0x000fe40000000800 */
[----:B------:R-:W-:Y:S02]  /*10d10*/  ISETP.GE.AND P3, PT, R16, UR4, PT ;  /* 0x0000000410007c0c */ /* 0x000fe4000bf66270 */
[----:B------:R-:W-:Y:S02]  /*10d20*/  ISETP.GE.AND P1, PT, R181, UR4, PT ;  /* 0x00000004b5007c0c */ /* 0x000fe4000bf26270 */
[----:B------:R-:W-:Y:S02]  /*10d30*/  ISETP.GE.AND P0, PT, R180, UR4, PT ;  /* 0x00000004b4007c0c */ /* 0x000fe4000bf06270 */
[----:B------:R-:W-:-:S07]  /*10d40*/  ISETP.GE.AND P4, PT, R179, UR4, PT ;  /* 0x00000004b3007c0c */ /* 0x000fce000bf86270 */
[CC--:B---34-:R-:W-:Y:S02]  /*10d50*/  @!P3 LEA R2, P2, R16.reuse, R0.reuse, 0x2 ;  /* 0x000000001002b211 */ /* 0x0d8fe400078410ff */
[----:B------:R-:W-:Y:S02]  /*10d60*/  @!P1 LEA R4, P6, R181, R0, 0x2 ;  /* 0x00000000b5049211 */ /* 0x000fe400078c10ff */
[----:B0-----:R-:W-:Y:S02]  /*10d70*/  @!P3 LEA.HI.X R3, R16, R14, R199, 0x2, P2 ;  /* 0x0000000e1003b211 */ /* 0x001fe400010f14c7 */
[----:B------:R-:W-:Y:S02]  /*10d80*/  ISETP.GE.AND P2, PT, R178, UR4, PT ;  /* 0x00000004b2007c0c */ /* 0x000fe4000bf46270 */
[----:B------:R-:W-:Y:S01]  /*10d90*/  @!P0 LEA R6, P5, R180, R0, 0x2 ;  /* 0x00000000b4068211 */ /* 0x000fe200078a10ff */
[----:B------:R0:W-:Y:S01]  /*10da0*/  @!P3 ST.E.64 desc[UR56][R2.64], R36 ;  /* 0x000000240200b985 */ /* 0x0001e2000c101b38 */
[----:B------:R-:W-:-:S02]  /*10db0*/  ISETP.GE.AND P3, PT, R177, UR4, PT ;  /* 0x00000004b1007c0c */ /* 0x000fc4000bf66270 */
[-C--:B------:R-:W-:Y:S02]  /*10dc0*/  @!P1 LEA.HI.X R5, R181, R14.reuse, R198, 0x2, P6 ;  /* 0x0000000eb5059211 */ /* 0x080fe400030f14c6 */
[----:B------:R-:W-:-:S03]  /*10dd0*/  @!P0 LEA.HI.X R7, R180, R14, R197, 0x2, P5 ;  /* 0x0000000eb4078211 */ /* 0x000fc600028f14c5 */
[----:B------:R3:W-:Y:S01]  /*10de0*/  @!P1 ST.E.64 desc[UR56][R4.64], R38 ;  /* 0x0000002604009985 */ /* 0x0007e2000c101b38 */
[CC--:B------:R-:W-:Y:S02]  /*10df0*/  @!P4 LEA R8, P1, R179.reuse, R0.reuse, 0x2 ;  /* 0x00000000b308c211 */ /* 0x0c0fe400078210ff */
[----:B------:R-:W-:Y:S01]  /*10e00*/  @!P2 LEA R10, P6, R178, R0, 0x2 ;  /* 0x00000000b20aa211 */ /* 0x000fe200078c10ff */
[----:B------:R4:W-:Y:S01]  /*10e10*/  @!P0 ST.E.64 desc[UR56][R6.64], R44 ;  /* 0x0000002c06008985 */ /* 0x0009e2000c101b38 */
[----:B------:R-:W-:Y:S02]  /*10e20*/  ISETP.GE.AND P0, PT, R176, UR4, PT ;  /* 0x00000004b0007c0c */ /* 0x000fe4000bf06270 */
[----:B------:R-:W-:Y:S02]  /*10e30*/  @!P4 LEA.HI.X R9, R179, R14, R196, 0x2, P1 ;  /* 0x0000000eb309c211 */ /* 0x000fe400008f14c4 */
[----:B------:R-:W-:Y:S02]  /*10e40*/  ISETP.GE.AND P1, PT, R175, UR4, PT ;  /* 0x00000004af007c0c */ /* 0x000fe4000bf26270 */
[----:B-1----:R-:W-:Y:S01]  /*10e50*/  @!P3 LEA R12, P5, R177, R0, 0x2 ;  /* 0x00000000b10cb211 */ /* 0x002fe200078a10ff */
[----:B------:R1:W-:Y:S01]  /*10e60*/  @!P4 ST.E.64 desc[UR56][R8.64], R46 ;  /* 0x0000002e0800c985 */ /* 0x0003e2000c101b38 */
[----:B------:R-:W-:-:S02]  /*10e70*/  @!P2 LEA.HI.X R11, R178, R14, R195, 0x2, P6 ;  /* 0x0000000eb20ba211 */ /* 0x000fc400030f14c3 */
[----:B------:R-:W-:Y:S02]  /*10e80*/  ISETP.GE.AND P4, PT, R174, UR4, PT ;  /* 0x00000004ae007c0c */ /* 0x000fe4000bf86270 */
[----:B--2---:R-:W-:Y:S01]  /*10e90*/  @!P3 LEA.HI.X R13, R177, R14, R194, 0x2, P5 ;  /* 0x0000000eb10db211 */ /* 0x004fe200028f14c2 */
[----:B------:R2:W-:Y:S01]  /*10ea0*/  @!P2 ST.E.64 desc[UR56][R10.64], R52 ;  /* 0x000000340a00a985 */ /* 0x0005e2000c101b38 */
[----:B0-----:R-:W-:-:S03]  /*10eb0*/  @!P0 LEA R2, P2, R176, R0, 0x2 ;  /* 0x00000000b0028211 */ /* 0x001fc600078410ff */
[----:B------:R-:W-:Y:S01]  /*10ec0*/  @!P3 ST.E.64 desc[UR56][R12.64], R54 ;  /* 0x000000360c00b985 */ /* 0x000fe2000c101b38 */
[----:B------:R-:W-:Y:S02]  /*10ed0*/  ISETP.GE.AND P3, PT, R173, UR4, PT ;  /* 0x00000004ad007c0c */ /* 0x000fe4000bf66270 */
[C---:B---3--:R-:W-:Y:S02]  /*10ee0*/  @!P1 LEA R4, P5, R175.reuse, R0, 0x2 ;  /* 0x00000000af049211 */ /* 0x048fe400078a10ff */
[----:B------:R-:W-:Y:S02]  /*10ef0*/  @!P0 LEA.HI.X R3, R176, R14, R193, 0x2, P2 ;  /* 0x0000000eb0038211 */ /* 0x000fe400010f14c1 */
[----:B------:R-:W-:Y:S02]  /*10f00*/  ISETP.GE.AND P2, PT, R172, UR4, PT ;  /* 0x00000004ac007c0c */ /* 0x000fe4000bf46270 */
[----:B----4-:R-:W-:Y:S01]  /*10f10*/  @!P4 LEA R6, P6, R174, R0, 0x2 ;  /* 0x00000000ae06c211 */ /* 0x010fe200078c10ff */
[----:B------:R0:W-:Y:S01]  /*10f20*/  @!P0 ST.E.64 desc[UR56][R2.64], R60 ;  /* 0x0000003c02008985 */ /* 0x0001e2000c101b38 */
[----:B------:R-:W-:-:S02]  /*10f30*/  @!P1 LEA.HI.X R5, R175, R14, R192, 0x2, P5 ;  /* 0x0000000eaf059211 */ /* 0x000fc400028f14c0 */
[----:B------:R-:W-:Y:S02]  /*10f40*/  @!P4 LEA.HI.X R7, R174, R14, R191, 0x2, P6 ;  /* 0x0000000eae07c211 */ /* 0x000fe400030f14bf */
[----:B------:R-:W-:Y:S01]  /*10f50*/  ISETP.GE.AND P0, PT, R171, UR4, PT ;  /* 0x00000004ab007c0c */ /* 0x000fe2000bf06270 */
[----:B------:R3:W-:Y:S01]  /*10f60*/  @!P1 ST.E.64 desc[UR56][R4.64], R62 ;  /* 0x0000003e04009985 */ /* 0x0007e2000c101b38 */
[C---:B-1----:R-:W-:Y:S02]  /*10f70*/  @!P3 LEA R8, P1, R173.reuse, R0, 0x2 ;  /* 0x00000000ad08b211 */ /* 0x042fe400078210ff */
[----:B------:R-:W-:Y:S01]  /*10f80*/  ISETP.GE.AND P5, PT, R170, UR4, PT ;  /* 0x00000004aa007c0c */ /* 0x000fe2000bfa6270 */
[----:B------:R1:W-:Y:S01]  /*10f90*/  @!P4 ST.E.64 desc[UR56][R6.64], R68 ;  /* 0x000000440600c985 */ /* 0x0003e2000c101b38 */
[----:B------:R-:W-:Y:S02]  /*10fa0*/  @!P3 LEA.HI.X R9, R173, R14, R190, 0x2, P1 ;  /* 0x0000000ead09b211 */ /* 0x000fe400008f14be */
[----:B------:R-:W-:-:S02]  /*10fb0*/  ISETP.GE.AND P4, PT, R169, UR4, PT ;  /* 0x00000004a9007c0c */ /* 0x000fc4000bf86270 */
[----:B------:R-:W-:Y:S01]  /*10fc0*/  ISETP.GE.AND P1, PT, R168, UR4, PT ;  /* 0x00000004a8007c0c */ /* 0x000fe2000bf26270 */
[----:B------:R4:W-:Y:S01]  /*10fd0*/  @!P3 ST.E.64 desc[UR56][R8.64], R70 ;  /* 0x000000460800b985 */ /* 0x0009e2000c101b38 */
[CC--:B--2---:R-:W-:Y:S02]  /*10fe0*/  @!P2 LEA R10, P6, R172.reuse, R0.reuse, 0x2 ;  /* 0x00000000ac0aa211 */ /* 0x0c4fe400078c10ff */
[C---:B0-----:R-:W-:Y:S02]  /*10ff0*/  @!P0 LEA R2, P3, R171.reuse, R0, 0x2 ;  /* 0x00000000ab028211 */ /* 0x041fe400078610ff */
[-C--:B------:R-:W-:Y:S02]  /*11000*/  @!P2 LEA.HI.X R11, R172, R14.reuse, R189, 0x2, P6 ;  /* 0x0000000eac0ba211 */ /* 0x080fe400030f14bd */
[----:B------:R-:W-:-:S03]  /*11010*/  @!P0 LEA.HI.X R3, R171, R14, R188, 0x2, P3 ;  /* 0x0000000eab038211 */ /* 0x000fc600018f14bc */
[----:B------:R4:W-:Y:S01]  /*11020*/  @!P2 ST.E.64 desc[UR56][R10.64], R76 ;  /* 0x0000004c0a00a985 */ /* 0x0009e2000c101b38 */
[-C--:B---3--:R-:W-:Y:S02]  /*11030*/  @!P5 LEA R4, P2, R170, R0.reuse, 0x2 ;  /* 0x00000000aa04d211 */ /* 0x088fe400078410ff */
[CC--:B-1----:R-:W-:Y:S01]  /*11040*/  @!P4 LEA R6, P3, R169.reuse, R0.reuse, 0x2 ;  /* 0x00000000a906c211 */ /* 0x0c2fe200078610ff */
        /* <DEDUP_REMOVED lines=10> */
[----:B----4-:R-:W-:-:S04]  /*110f0*/  LEA R2, P0, R23, R0, 0x2 ;  /* 0x0000000017027211 */ /* 0x010fc800078010ff */
[----:B------:R-:W-:-:S05]  /*11100*/  LEA.HI.X R3, R23, R14, R184, 0x2, P0 ;  /* 0x0000000e17037211 */ /* 0x000fca00000f14b8 */
[----:B------:R0:W-:Y:S01]  /*11110*/  ST.E.64 desc[UR56][R2.64], R30 ;  /* 0x0000001e02007985 */ /* 0x0001e2000c101b38 */
[----:B------:R-:W-:Y:S05]  /*11120*/  BRA `(.L_x_1376) ;  /* 0x0000000c00107947 */ /* 0x000fea0003800000 */
.L_x_1367:
        /* <DEDUP_REMOVED lines=9> */
[----:B------:R-:W-:Y:S01]  /*111c0*/  UISETP.NE.U32.AND UP1, UPT, UR8, URZ, UPT ;  /* 0x0000003f0800728c */ /* 0x000fe2000bf25070 */
[----:B------:R-:W-:Y:S02]  /*111d0*/  ULDC UR4, c[0x0][0xa88] ;  /* 0x0002a20000047ab9 */ /* 0x000fe40000000800 */
[----:B------:R-:W2:Y:S01]  /*111e0*/  @P1 LDG.E R6, desc[UR56][R2.64] ;  /* 0x0000003802061981 */ /* 0x000ea2000c1e1900 */
[----:B------:R-:W-:Y:S01]  /*111f0*/  UISETP.NE.AND.EX UP1, UPT, UR9, URZ, UPT, UP1 ;  /* 0x0000003f0900728c */ /* 0x000fe2000bf25310 */
[----:B------:R-:W-:-:S05]  /*11200*/  IMAD.U32 R0, RZ, RZ, UR4 ;  /* 0x00000004ff007e24 */ /* 0x000fca000f8e00ff */
        /* <DEDUP_REMOVED lines=8> */
[----:B--2---:R-:W-:Y:S01]  /*11290*/  @P1 R2UR UR4, R6 ;  /* 0x00000000060412ca */ /* 0x004fe200000e0000 */
[----:B0-----:R-:W-:-:S14]  /*112a0*/  @P2 BRA `(.L_x_1379) ;  /* 0x0000000000102947 */ /* 0x001fdc0003800000 */
[----:B------:R-:W-:Y:S05]  /*112b0*/  @!P1 BRA `(.L_x_1379) ;  /* 0x00000000000c9947 */ /* 0x000fea0003800000 */
[----:B------:R-:W2:Y:S04]  /*112c0*/  LDG.E R5, desc[UR56][R2.64] ;  /* 0x0000003802057981 */ /* 0x000ea8000c1e1900 */
[----:B-----5:R-:W2:Y:S02]  /*112d0*/  LDG.E R0, desc[UR56][R2.64+0x4] ;  /* 0x0000043802007981 */ /* 0x020ea4000c1e1900 */
[----:B--2---:R-:W-:-:S07]  /*112e0*/  IMAD.IADD R0, R0, 0x1, -R5 ;  /* 0x0000000100007824 */ /* 0x004fce00078e0a05 */
.L_x_1379:
[----:B------:R-:W-:Y:S01]  /*112f0*/  USHF.R.S32.HI UR12, URZ, 0x1f, UR44 ;  /* 0x0000001f3f0c7899 */ /* 0x000fe2000801142c */
[----:B------:R-:W-:Y:S01]  /*11300*/  BSSY B1, `(.L_x_1380) ;  /* 0x000003a000017945 */ /* 0x000fe20003800000 */
[----:B------:R-:W-:Y:S02]  /*11310*/  USHF.R.S32.HI UR18, URZ, 0x1f, UR4 ;  /* 0x0000001f3f127899 */ /* 0x000fe40008011404 */
[----:B------:R-:W-:Y:S02]  /*11320*/  USEL UR7, UR44, URZ, !UP0 ;  /* 0x0000003f2c077287 */ /* 0x000fe4000c000000 */
[----:B------:R-:W-:Y:S01]  /*11330*/  USEL UR12, UR12, URZ, !UP0 ;  /* 0x0000003f0c0c7287 */ /* 0x000fe2000c000000 */
[----:B------:R-:W-:Y:S11]  /*11340*/  @P0 BRA `(.L_x_1381) ;  /* 0x0000000000d40947 */ /* 0x000ff60003800000 */
[----:B------:R-:W0:Y:S01]  /*11350*/  S2R R3, SR_TID.X ;  /* 0x0000000000037919 */ /* 0x000e220000002100 */
[----:B------:R-:W1:Y:S01]  /*11360*/  LDC R9, c[0x0][0xbe8] ;  /* 0x0002fa00ff097b82 */ /* 0x000e620000000800 */
[----:B------:R-:W-:Y:S02]  /*11370*/  IMAD.U32 R4, RZ, RZ, UR42 ;  /* 0x0000002aff047e24 */ /* 0x000fe4000f8e00ff */
[----:B-1---5:R-:W-:-:S03]  /*11380*/  IMAD R2, R0, R9, RZ ;  /* 0x0000000900027224 */ /* 0x022fc600078e02ff */
[----:B0-----:R-:W-:-:S04]  /*11390*/  IADD3 R4, R4, -0x80, R3 ;  /* 0xffffff8004047810 */ /* 0x001fc80007ffe003 */
[----:B------:R-:W-:-:S13]  /*113a0*/  ISETP.GE.AND P0, PT, R4, R2, PT ;  /* 0x000000020400720c */ /* 0x000fda0003f06270 */
[----:B------:R-:W-:Y:S05]  /*113b0*/  @P0 BRA `(.L_x_1381) ;  /* 0x0000000000b80947 */ /* 0x000fea0003800000 */
[----:B------:R-:W-:Y:S01]  /*113c0*/  ISETP.NE.AND P0, PT, R9, 0x1, PT ;  /* 0x000000010900780c */ /* 0x000fe20003f05270 */
[----:B------:R-:W-:Y:S01]  /*113d0*/  UISETP.GT.AND UP2, UPT, UR47, 0x1, UPT ;  /* 0x000000012f00788c */ /* 0x000fe2000bf44270 */
[----:B------:R-:W-:Y:S01]  /*113e0*/  IMAD.MOV.U32 R5, RZ, RZ, R4 ;  /* 0x000000ffff057224 */ /* 0x000fe200078e0004 */
[----:B------:R-:W-:Y:S02]  /*113f0*/  UMOV UR8, 0x9b8 ;  /* 0x000009b800087882 */ /* 0x000fe40000000000 */
[----:B------:R-:W-:Y:S02]  /*11400*/  USEL UR19, UR8, 0x978, UP2 ;  /* 0x0000097808137887 */ /* 0x000fe40009000000 */
[----:B------:R-:W-:-:S06]  /*11410*/  USEL UR21, UR39, URZ, UP2 ;  /* 0x0000003f27157287 */ /* 0x000fcc0009000000 */
[----:B------:R-:W0:Y:S04]  /*11420*/  @P0 LDC R3, c[0x0][0xbec] ;  /* 0x0002fb00ff030b82 */ /* 0x000e280000000800 */
[----:B------:R-:W-:Y:S01]  /*11430*/  ULDC.64 UR8, c[0x0][UR19+0x218] ;  /* 0x0000860013087abb */ /* 0x000fe20008000a00 */
[----:B------:R-:W-:Y:S01]  /*11440*/  ULDC.64 UR14, c[0x0][UR19+0x220] ;  /* 0x00008800130e7abb */ /* 0x000fe20008000a00 */
[----:B------:R-:W-:Y:S01]  /*11450*/  ULDC.64 UR16, c[0x0][UR19+0x228] ;  /* 0x00008a0013107abb */ /* 0x000fe20008000a00 */
[----:B------:R-:W-:Y:S01]  /*11460*/  UIMAD.WIDE.U32 UR10, UR8, UR43, URZ ;  /* 0x0000002b080a72a5 */ /* 0x000fe2000f8e003f */
[----:B------:R-:W1:Y:S01]  /*11470*/  @P0 LDC R7, c[0x0][0xbf0] ;  /* 0x0002fc00ff070b82 */ /* 0x000e620000000800 */
[----:B------:R-:W-:Y:S02]  /*11480*/  UIMAD UR20, UR9, UR43, URZ ;  /* 0x0000002b091472a4 */ /* 0x000fe4000f8e023f */
        /* <DEDUP_REMOVED lines=10> */
[----:B------:R-:W-:Y:S02]  /*11530*/  IMAD.U32 R3, RZ, RZ, UR23 ;  /* 0x00000017ff037e24 */ /* 0x000fe4000f8e00ff */
[----:B------:R-:W-:Y:S01]  /*11540*/  IMAD.U32 R6, RZ, RZ, UR8 ;  /* 0x00000008ff067e24 */ /* 0x000fe2000f8e00ff */
[----:B------:R-:W-:Y:S01]  /*11550*/  ULDC.64 UR8, c[0x0][UR19+0x210] ;  /* 0x0000840013087abb */ /* 0x000fe20008000a00 */
[----:B-1----:R-:W-:Y:S01]  /*11560*/  @P0 SHF.R.U32.HI R5, RZ, R7, R2 ;  /* 0x00000007ff050219 */ /* 0x002fe20000011602 */
[----:B------:R-:W-:-:S04]  /*11570*/  IMAD.U32 R2, RZ, RZ, UR22 ;  /* 0x00000016ff027e24 */ /* 0x000fc8000f8e00ff */
[--C-:B------:R-:W-:Y:S01]  /*11580*/  IMAD.MOV R7, RZ, RZ, -R5.reuse ;  /* 0x000000ffff077224 */ /* 0x100fe200078e0a05 */
[----:B------:R-:W-:Y:S01]  /*11590*/  IADD3 R2, P0, P1, R5, UR10, R2 ;  /* 0x0000000a05027c10 */ /* 0x000fe2000f91e002 */
[----:B------:R-:W-:Y:S01]  /*115a0*/  UIADD3.X UR10, UR13, UR11, UR18, UP0, UP1 ;  /* 0x0000000b0d0a7290 */ /* 0x000fe200087e2412 */
[----:B------:R-:W-:Y:S01]  /*115b0*/  SHF.R.S32.HI R5, RZ, 0x1f, R5 ;  /* 0x0000001fff057819 */ /* 0x000fe20000011405 */
[----:B------:R-:W-:-:S04]  /*115c0*/  IMAD R7, R9, R7, R4 ;  /* 0x0000000709077224 */ /* 0x000fc800078e0204 */
[----:B------:R-:W-:Y:S01]  /*115d0*/  IADD3.X R3, R5, UR10, R6, P0, P1 ;  /* 0x0000000a05037c10 */ /* 0x000fe200087e2406 */
[C---:B------:R-:W-:Y:S01]  /*115e0*/  IMAD R9, R7.reuse, UR9, RZ ;  /* 0x0000000907097c24 */ /* 0x040fe2000f8e02ff */
[----:B------:R-:W-:Y:S01]  /*115f0*/  SHF.R.S32.HI R4, RZ, 0x1f, R7 ;  /* 0x0000001fff047819 */ /* 0x000fe20000011407 */
[----:B------:R-:W-:Y:S01]  /*11600*/  ULDC.64 UR10, c[0x0][0xba8] ;  /* 0x0002ea00000a7ab9 */ /* 0x000fe20000000a00 */
[----:B------:R-:W-:Y:S01]  /*11610*/  @!UP2 ULDC UR10, c[0x0][0xb50] ;  /* 0x0002d400000aaab9 */ /* 0x000fe20000000800 */
[----:B------:R-:W-:Y:S01]  /*11620*/  IMAD.WIDE.U32 R2, R7, UR8, R2 ;  /* 0x0000000807027c25 */ /* 0x000fe2000f8e0002 */
[----:B------:R-:W-:-:S03]  /*11630*/  @!UP2 ULDC UR11, c[0x0][0xb54] ;  /* 0x0002d500000baab9 */ /* 0x000fc60000000800 */
[----:B------:R-:W-:Y:S01]  /*11640*/  IMAD R9, R4, UR8, R9 ;  /* 0x0000000804097c24 */ /* 0x000fe2000f8e0209 */
[----:B------:R-:W-:-:S03]  /*11650*/  LEA R4, P0, R2, UR10, 0x2 ;  /* 0x0000000a02047c11 */ /* 0x000fc6000f8010ff */
[----:B------:R-:W-:-:S05]  /*11660*/  IMAD.IADD R3, R3, 0x1, R9 ;  /* 0x0000000103037824 */ /* 0x000fca00078e0209 */
[----:B------:R-:W-:Y:S01]  /*11670*/  LEA.HI.X R5, R2, UR11, R3, 0x2, P0 ;  /* 0x0000000b02057c11 */ /* 0x000fe200080f1403 */
[----:B------:R-:W-:-:S05]  /*11680*/  IMAD.MOV.U32 R3, RZ, RZ, -0x800000 ;  /* 0xff800000ff037424 */ /* 0x000fca00078e00ff */
[----:B------:R0:W-:Y:S02]  /*11690*/  STG.E desc[UR56][R4.64], R3 ;  /* 0x0000000304007986 */ /* 0x0001e4000c101938 */
.L_x_1381:
[----:B------:R-:W-:Y:S05]  /*116a0*/  BSYNC B1 ;  /* 0x0000000000017941 */ /* 0x000fea0003800000 */
.L_x_1380:
[----:B------:R-:W-:-:S06]  /*116b0*/  UISETP.GT.AND UP0, UPT, UR47, 0x1, UPT ;  /* 0x000000012f00788c */ /* 0x000fcc000bf04270 */
[----:B------:R-:W-:-:S13]  /*116c0*/  PLOP3.LUT P0, PT, PT, PT, UP0, 0x80, 0x0 ;  /* 0x000000000000781c */ /* 0x000fda0003f0f008 */
[----:B------:R-:W-:Y:S05]  /*116d0*/  @P0 BRA `(.L_x_1376) ;  /* 0x0000000400a40947 */ /* 0x000fea0003800000 */
[----:B------:R-:W1:Y:S01]  /*116e0*/  LDC R11, c[0x0][0xbe8] ;  /* 0x0002fa00ff0b7b82 */ /* 0x000e620000000800 */
[----:B------:R-:W-:Y:S01]  /*116f0*/  ULDC.64 UR14, c[0x0][0xaa0] ;  /* 0x0002a800000e7ab9 */ /* 0x000fe20000000a00 */
[----:B------:R-:W-:Y:S01]  /*11700*/  IMAD R2, R22, 0x20, R182 ;  /* 0x0000002016027824 */ /* 0x000fe200078e02b6 */
[----:B------:R-:W-:Y:S01]  /*11710*/  UIMAD UR10, UR18, UR14, URZ ;  /* 0x0000000e120a72a4 */ /* 0x000fe2000f8e023f */
[----:B------:R-:W-:Y:S01]  /*11720*/  BSSY B1, `(.L_x_1382) ;  /* 0x000003a000017945 */ /* 0x000fe20003800000 */
[----:B------:R-:W-:Y:S01]  /*11730*/  UIMAD.WIDE.U32 UR8, UR4, UR14, URZ ;  /* 0x0000000e040872a5 */ /* 0x000fe2000f8e003f */
[----:B------:R-:W-:Y:S01]  /*11740*/  VIADD R6, R2, UR42 ;  /* 0x0000002a02067c36 */ /* 0x000fe20008000000 */
[----:B------:R-:W-:-:S03]  /*11750*/  UIMAD UR10, UR4, UR15, UR10 ;  /* 0x0000000f040a72a4 */ /* 0x000fc6000f8e020a */
[----:B0-----:R-:W-:Y:S01]  /*11760*/  IMAD.MOV.U32 R5, RZ, RZ, R6 ;  /* 0x000000ffff057224 */ /* 0x001fe200078e0006 */
[----:B------:R-:W-:-:S03]  /*11770*/  UIADD3 UR9, UR9, UR10, URZ ;  /* 0x0000000a09097290 */ /* 0x000fc6000fffe03f */
[----:B------:R-:W-:Y:S02]  /*11780*/  ULDC.64 UR10, c[0x0][0xae8] ;  /* 0x0002ba00000a7ab9 */ /* 0x000fe40000000a00 */
[----:B------:R-:W-:-:S04]  /*11790*/  UIMAD.WIDE.U32 UR8, UR43, UR10, UR8 ;  /* 0x0000000a2b0872a5 */ /* 0x000fc8000f8e0008 */
[----:B------:R-:W-:-:S03]  /*117a0*/  UIMAD UR9, UR43, UR11, UR9 ;  /* 0x0000000b2b0972a4 */ /* 0x000fc6000f8e0209 */
[----:B------:R-:W-:Y:S01]  /*117b0*/  ULDC.64 UR10, c[0x0][0xaf0] ;  /* 0x0002bc00000a7ab9 */ /* 0x000fe20000000a00 */
[----:B-1----:R-:W-:Y:S01]  /*117c0*/  ISETP.NE.AND P0, PT, R11, 0x1, PT ;  /* 0x000000010b00780c */ /* 0x002fe20003f05270 */
[----:B------:R-:W-:Y:S02]  /*117d0*/  UIMAD UR12, UR12, UR10, URZ ;  /* 0x0000000a0c0c72a4 */ /* 0x000fe4000f8e023f */
[----:B------:R-:W-:Y:S02]  /*117e0*/  UIMAD.WIDE.U32 UR8, UR7, UR10, UR8 ;  /* 0x0000000a070872a5 */ /* 0x000fe4000f8e0008 */
[----:B------:R-:W-:-:S03]  /*117f0*/  UIMAD UR4, UR7, UR11, UR12 ;  /* 0x0000000b070472a4 */ /* 0x000fc6000f8e020c */
[----:B------:R-:W-:Y:S01]  /*11800*/  ULDC.64 UR10, c[0x0][0xae0] ;  /* 0x0002b800000a7ab9 */ /* 0x000fe20000000a00 */
[----:B------:R-:W-:-:S04]  /*11810*/  UIADD3 UR4, UR9, UR4, URZ ;  /* 0x0000000409047290 */ /* 0x000fc8000fffe03f */
        /* <DEDUP_REMOVED lines=9> */
[----:B------:R-:W-:Y:S02]  /*118b0*/  IMAD R7, R11, R7, R6 ;  /* 0x000000070b077224 */ /* 0x000fe400078e0206 */
[----:B------:R-:W-:Y:S01]  /*118c0*/  IMAD.U32 R2, RZ, RZ, UR8 ;  /* 0x00000008ff027e24 */ /* 0x000fe2000f8e00ff */
[----:B------:R-:W-:Y:S01]  /*118d0*/  ULDC.64 UR8, c[0x0][0xad8] ;  /* 0x0002b60000087ab9 */ /* 0x000fe20000000a00 */
[C---:B------:R-:W-:Y:S01]  /*118e0*/  IMAD R9, R5.reuse, UR11, R4 ;  /* 0x0000000b05097c24 */ /* 0x040fe2000f8e0204 */
[----:B------:R-:W-:Y:S01]  /*118f0*/  SHF.R.S32.HI R4, RZ, 0x1f, R7 ;  /* 0x0000001fff047819 */ /* 0x000fe20000011407 */
[----:B------:R-:W-:-:S04]  /*11900*/  IMAD.WIDE.U32 R2, R5, UR10, R2 ;  /* 0x0000000a05027c25 */ /* 0x000fc8000f8e0002 */
[----:B------:R-:W-:Y:S02]  /*11910*/  IMAD.IADD R3, R3, 0x1, R9 ;  /* 0x0000000103037824 */ /* 0x000fe400078e0209 */
[----:B------:R-:W-:Y:S02]  /*11920*/  IMAD R4, R4, UR8, RZ ;  /* 0x0000000804047c24 */ /* 0x000fe4000f8e02ff */
[----:B------:R-:W-:Y:S02]  /*11930*/  VIADD R6, R182, UR42 ;  /* 0x0000002ab6067c36 */ /* 0x000fe40008000000 */
[----:B-----5:R-:W-:Y:S02]  /*11940*/  IMAD R11, R0, R11, RZ ;  /* 0x0000000b000b7224 */ /* 0x020fe400078e02ff */
[C---:B------:R-:W-:Y:S02]  /*11950*/  IMAD R5, R7.reuse, UR9, R4 ;  /* 0x0000000907057c24 */ /* 0x040fe4000f8e0204 */
[----:B------:R-:W-:Y:S01]  /*11960*/  IMAD.WIDE.U32 R2, R7, UR8, R2 ;  /* 0x0000000807027c25 */ /* 0x000fe2000f8e0002 */
[----:B------:R-:W-:Y:S01]  /*11970*/  ISETP.GE.AND P2, PT, R6, R11, PT ;  /* 0x0000000b0600720c */ /* 0x000fe20003f46270 */
[----:B------:R-:W-:-:S02]  /*11980*/  ULDC.64 UR8, c[0x0][0xa80] ;  /* 0x0002a00000087ab9 */ /* 0x000fc40000000a00 */
[----:B------:R-:W-:Y:S01]  /*11990*/  VIADD R0, R6, 0x20 ;  /* 0x0000002006007836 */ /* 0x000fe20000000000 */
[----:B------:R-:W-:Y:S01]  /*119a0*/  LEA R4, P3, R2, UR8, 0x1 ;  /* 0x0000000802047c11 */ /* 0x000fe2000f8608ff */
[----:B------:R-:W-:-:S03]  /*119b0*/  IMAD.IADD R3, R3, 0x1, R5 ;  /* 0x0000000103037824 */ /* 0x000fc600078e0205 */
[-C--:B------:R-:W-:Y:S01]  /*119c0*/  ISETP.GE.AND P1, PT, R0, R11.reuse, PT ;  /* 0x0000000b0000720c */ /* 0x080fe20003f26270 */
[----:B------:R-:W-:Y:S01]  /*119d0*/  VIADD R0, R6, 0x40 ;  /* 0x0000004006007836 */ /* 0x000fe20000000000 */
[----:B------:R-:W-:Y:S02]  /*119e0*/  LEA.HI.X R5, R2, UR9, R3, 0x1, P3 ;  /* 0x0000000902057c11 */ /* 0x000fe400098f0c03 */
[----:B------:R0:W1:Y:S02]  /*119f0*/  SHFL.IDX PT, R2, R4, RZ, 0x181f ;  /* 0x00181fff04027589 */ /* 0x00006400000e0000 */
[----:B------:R-:W-:Y:S02]  /*11a00*/  ISETP.GE.AND P0, PT, R0, R11, PT ;  /* 0x0000000b0000720c */ /* 0x000fe40003f06270 */
[----:B------:R0:W2:Y:S01]  /*11a10*/  SHFL.IDX PT, R0, R5, RZ, 0x181f ;  /* 0x00181fff05007589 */ /* 0x0000a200000e0000 */
[----:B------:R-:W-:Y:S10]  /*11a20*/  @P2 BRA `(.L_x_1383) ;  /* 0x0000000000242947 */ /* 0x000ff40003800000 */
[----:B------:R-:W-:Y:S02]  /*11a30*/  ULDC UR4, c[0x0][0xac8] ;  /* 0x0002b20000047ab9 */ /* 0x000fe40000000800 */
[----:B------:R-:W-:Y:S02]  /*11a40*/  ISETP.GE.AND P4, PT, R18, UR4, PT ;  /* 0x0000000412007c0c */ /* 0x000fe4000bf86270 */
[----:B------:R-:W-:-:S11]  /*11a50*/  ISETP.GE.AND P5, PT, R19, UR4, PT ;  /* 0x0000000413007c0c */ /* 0x000fd6000bfa6270 */
[CC--:B-1----:R-:W-:Y:S02]  /*11a60*/  @!P4 LEA R8, P2, R18.reuse, R2.reuse, 0x1 ;  /* 0x000000021208c211 */ /* 0x0c2fe400078408ff */
[C---:B------:R-:W-:Y:S02]  /*11a70*/  @!P5 LEA R2, P3, R19.reuse, R2, 0x1 ;  /* 0x000000021302d211 */ /* 0x040fe400078608ff */
[-C--:B--2---:R-:W-:Y:S02]  /*11a80*/  @!P4 LEA.HI.X R9, R18, R0.reuse, R204, 0x1, P2 ;  /* 0x000000001209c211 */ /* 0x084fe400010f0ccc */
[----:B------:R-:W-:-:S03]  /*11a90*/  @!P5 LEA.HI.X R3, R19, R0, R203, 0x1, P3 ;  /* 0x000000001303d211 */ /* 0x000fc600018f0ccb */
[----:B------:R3:W-:Y:S04]  /*11aa0*/  @!P4 ST.E.128 desc[UR56][R8.64], RZ ;  /* 0x000000ff0800c985 */ /* 0x0007e8000c101d38 */
[----:B------:R3:W-:Y:S02]  /*11ab0*/  @!P5 ST.E.128 desc[UR56][R2.64], RZ ;  /* 0x000000ff0200d985 */ /* 0x0007e4000c101d38 */
.L_x_1383:
[----:B------:R-:W-:Y:S05]  /*11ac0*/  BSYNC B1 ;  /* 0x0000000000017941 */ /* 0x000fea0003800000 */
.L_x_1382:
[----:B--2---:R2:W4:Y:S01]  /*11ad0*/  SHFL.IDX PT, R0, R5, 0x1, 0x181f ;  /* 0x00381f0005007f89 */ /* 0x00452200000e0000 */
[----:B------:R-:W-:Y:S03]  /*11ae0*/  BSSY B1, `(.L_x_1384) ;  /* 0x000000c000017945 */ /* 0x000fe60003800000 */
[----:B-1-3--:R2:W1:Y:S01]  /*11af0*/  SHFL.IDX PT, R2, R4, 0x1, 0x181f ;  /* 0x00381f0004027f89 */ /* 0x00a46200000e0000 */
[----:B------:R-:W-:Y:S05]  /*11b00*/  @P1 BRA `(.L_x_1385) ;  /* 0x0000000000241947 */ /* 0x000fea0003800000 */
[----:B------:R-:W-:Y:S02]  /*11b10*/  ULDC UR4, c[0x0][0xac8] ;  /* 0x0002b20000047ab9 */ /* 0x000fe40000000800 */
[----:B------:R-:W-:Y:S02]  /*11b20*/  ISETP.GE.AND P3, PT, R18, UR4, PT ;  /* 0x0000000412007c0c */ /* 0x000fe4000bf66270 */
[----:B------:R-:W-:-:S11]  /*11b30*/  ISETP.GE.AND P4, PT, R19, UR4, PT ;  /* 0x0000000413007c0c */ /* 0x000fd6000bf86270 */
[CC--:B-1----:R-:W-:Y:S02]  /*11b40*/  @!P3 LEA R8, P1, R18.reuse, R2.reuse, 0x1 ;  /* 0x000000021208b211 */ /* 0x0c2fe400078208ff */
[C---:B------:R-:W-:Y:S02]  /*11b50*/  @!P4 LEA R2, P2, R19.reuse, R2, 0x1 ;  /* 0x000000021302c211 */ /* 0x040fe400078408ff */
[-C--:B----4-:R-:W-:Y:S02]  /*11b60*/  @!P3 LEA.HI.X R9, R18, R0.reuse, R204, 0x1, P1 ;  /* 0x000000001209b211 */ /* 0x090fe400008f0ccc */
[----:B------:R-:W-:-:S03]  /*11b70*/  @!P4 LEA.HI.X R3, R19, R0, R203, 0x1, P2 ;  /* 0x000000001303c211 */ /* 0x000fc600010f0ccb */
[----:B------:R3:W-:Y:S04]  /*11b80*/  @!P3 ST.E.128 desc[UR56][R8.64], RZ ;  /* 0x000000ff0800b985 */ /* 0x0007e8000c101d38 */
[----:B------:R3:W-:Y:S02]  /*11b90*/  @!P4 ST.E.128 desc[UR56][R2.64], RZ ;  /* 0x000000ff0200c985 */ /* 0x0007e4000c101d38 */
.L_x_1385:
[----:B------:R-:W-:Y:S05]  /*11ba0*/  BSYNC B1 ;  /* 0x0000000000017941 */ /* 0x000fea0003800000 */
.L_x_1384:
[----:B----4-:R4:W0:Y:S01]  /*11bb0*/  SHFL.IDX PT, R0, R5, 0x2, 0x181f ;  /* 0x00581f0005007f89 */ /* 0x01082200000e0000 */
        /* <DEDUP_REMOVED lines=8> */
[-C--:B0-----:R-:W-:Y:S02]  /*11c40*/  @!P2 LEA.HI.X R9, R18, R0.reuse, R204, 0x1, P0 ;  /* 0x000000001209a211 */ /* 0x081fe400000f0ccc */
[----:B------:R-:W-:-:S03]  /*11c50*/  @!P3 LEA.HI.X R3, R19, R0, R203, 0x1, P1 ;  /* 0x000000001303b211 */ /* 0x000fc600008f0ccb */
[----:B------:R3:W-:Y:S04]  /*11c60*/  @!P2 ST.E.128 desc[UR56][R8.64], RZ ;  /* 0x000000ff0800a985 */ /* 0x0007e8000c101d38 */
[----:B------:R3:W-:Y:S02]  /*11c70*/  @!P3 ST.E.128 desc[UR56][R2.64], RZ ;  /* 0x000000ff0200b985 */ /* 0x0007e4000c101d38 */
.L_x_1387:
[----:B------:R-:W-:Y:S05]  /*11c80*/  BSYNC B1 ;  /* 0x0000000000017941 */ /* 0x000fea0003800000 */
.L_x_1386:
[----:B0-----:R-:W-:Y:S01]  /*11c90*/  VIADD R0, R6, 0x60 ;  /* 0x0000006006007836 */ /* 0x001fe20000000000 */
[----:B--2-4-:R-:W0:Y:S04]  /*11ca0*/  SHFL.IDX PT, R5, R5, 0x3, 0x181f ;  /* 0x00781f0005057f89 */ /* 0x014e2800000e0000 */
[----:B------:R-:W-:Y:S01]  /*11cb0*/  ISETP.GE.AND P0, PT, R0, R11, PT ;  /* 0x0000000b0000720c */ /* 0x000fe20003f06270 */
[----:B-1-3--:R1:W2:-:S12]  /*11cc0*/  SHFL.IDX PT, R2, R4, 0x3, 0x181f ;  /* 0x00781f0004027f89 */ /* 0x00a29800000e0000 */
[----:B-1----:R-:W-:Y:S05]  /*11cd0*/  @P0 BRA `(.L_x_1376) ;  /* 0x0000000000240947 */ /* 0x002fea0003800000 */
[----:B------:R-:W-:Y:S02]  /*11ce0*/  ULDC UR4, c[0x0][0xac8] ;  /* 0x0002b20000047ab9 */ /* 0x000fe40000000800 */
[----:B------:R-:W-:Y:S02]  /*11cf0*/  ISETP.GE.AND P2, PT, R18, UR4, PT ;  /* 0x0000000412007c0c */ /* 0x000fe4000bf46270 */
[----:B------:R-:W-:-:S11]  /*11d00*/  ISETP.GE.AND P3, PT, R19, UR4, PT ;  /* 0x0000000413007c0c */ /* 0x000fd6000bf66270 */
[CC--:B--2---:R-:W-:Y:S02]  /*11d10*/  @!P2 LEA R6, P0, R18.reuse, R2.reuse, 0x1 ;  /* 0x000000021206a211 */ /* 0x0c4fe400078008ff */
[C---:B------:R-:W-:Y:S02]  /*11d20*/  @!P3 LEA R2, P1, R19.reuse, R2, 0x1 ;  /* 0x000000021302b211 */ /* 0x040fe400078208ff */
[-C--:B0-----:R-:W-:Y:S02]  /*11d30*/  @!P2 LEA.HI.X R7, R18, R5.reuse, R204, 0x1, P0 ;  /* 0x000000051207a211 */ /* 0x081fe400000f0ccc */
[----:B------:R-:W-:-:S03]  /*11d40*/  @!P3 LEA.HI.X R3, R19, R5, R203, 0x1, P1 ;  /* 0x000000051303b211 */ /* 0x000fc600008f0ccb */
[----:B------:R0:W-:Y:S04]  /*11d50*/  @!P2 ST.E.128 desc[UR56][R6.64], RZ ;  /* 0x000000ff0600a985 */ /* 0x0001e8000c101d38 */
[----:B------:R0:W-:Y:S02]  /*11d60*/  @!P3 ST.E.128 desc[UR56][R2.64], RZ ;  /* 0x000000ff0200b985 */ /* 0x0001e4000c101d38 */
.L_x_1376:
[----:B------:R-:W-:Y:S05]  /*11d70*/  BSYNC B0 ;  /* 0x0000000000007941 */ /* 0x000fea0003800000 */
.L_x_1366:
[----:B------:R-:W-:Y:S02]  /*11d80*/  ULDC UR4, c[0x0][0xc3c] ;  /* 0x00030f0000047ab9 */ /* 0x000fe40000000800 */
[----:B------:R-:W-:-:S06]  /*11d90*/  UISETP.GE.AND UP0, UPT, UR53, UR4, UPT ;  /* 0x000000043500728c */ /* 0x000fcc000bf06270 */
[----:B------:R-:W-:-:S13]  /*11da0*/  PLOP3.LUT P0, PT, PT, PT, UP0, 0x80, 0x0 ;  /* 0x000000000000781c */ /* 0x000fda0003f0f008 */
[----:B------:R-:W-:Y:S05]  /*11db0*/  @!P0 BRA `(.L_x_1388) ;  /* 0xfffffef000648947 */ /* 0x000fea000383ffff */
[----:B------:R-:W-:Y:S05]  /*11dc0*/  EXIT ;  /* 0x000000000000794d */ /* 0x000fea0003800000 */
.L_x_1275:
        /* <DEDUP_REMOVED lines=10> */
[----:B------:R-:W0:Y:S02]  /*11e70*/  @P0 LDS.128 R24, [R2+0x228d0] ;  /* 0x0228d00002180984 */ /* 0x000e240000000c00 */
[----:B0-----:R-:W-:Y:S01]  /*11e80*/  @P0 R2UR UR40, R27 ;  /* 0x000000001b2802ca */ /* 0x001fe200000e0000 */
[----:B------:R-:W-:Y:S06]  /*11e90*/  @P0 BAR.ARV 0x4, 0x180 ;  /* 0x0106000000000b1d */ /* 0x000fec0000002000 */
[----:B------:R-:W-:Y:S08]  /*11ea0*/  @P0 BRA `(.L_x_1389) ;  /* 0x0000000c00b80947 */ /* 0x000ff00003800000 */
[----:B------:R-:W0:Y:S01]  /*11eb0*/  S2R R4, SR_TID.X ;  /* 0x0000000000047919 */ /* 0x000e220000002100 */
[----:B------:R-:W-:Y:S01]  /*11ec0*/  ULDC UR4, c[0x0][0xc3c] ;  /* 0x00030f0000047ab9 */ /* 0x000fe20000000800 */
[----:B------:R-:W-:Y:S02]  /*11ed0*/  IMAD.MOV.U32 R0, RZ, RZ, RZ ;  /* 0x000000ffff007224 */ /* 0x000fe400078e00ff */
[----:B------:R-:W-:Y:S01]  /*11ee0*/  IMAD.MOV.U32 R9, RZ, RZ, RZ ;  /* 0x000000ffff097224 */ /* 0x000fe200078e00ff */
[----:B0-----:R-:W-:-:S04]  /*11ef0*/  LOP3.LUT R7, R4, 0x1f, RZ, 0xc0, !PT ;  /* 0x0000001f04077812 */ /* 0x001fc800078ec0ff */
[----:B------:R-:W-:-:S04]  /*11f00*/  ISETP.NE.AND P0, PT, R7, 0x1f, PT ;  /* 0x0000001f0700780c */ /* 0x000fc80003f05270 */
[----:B------:R-:W-:-:S13]  /*11f10*/  ISETP.GE.OR P1, PT, R7, UR4, !P0 ;  /* 0x0000000407007c0c */ /* 0x000fda000c726670 */
[----:B------:R-:W0:Y:S08]  /*11f20*/  @!P1 LDC.64 R4, c[0x0][0xc80] ;  /* 0x00032000ff049b82 */ /* 0x000e300000000a00 */
[----:B------:R-:W1:Y:S01]  /*11f30*/  @!P1 LDC.64 R2, c[0x0][0xc78] ;  /* 0x00031e00ff029b82 */ /* 0x000e620000000a00 */
[----:B0-----:R-:W-:-:S05]  /*11f40*/  @!P1 IMAD.WIDE.U32 R4, R7, 0x4, R4 ;  /* 0x0000000407049825 */ /* 0x001fca00078e0004 */
[----:B------:R-:W2:Y:S01]  /*11f50*/  @!P1 LDG.E R0, desc[UR56][R4.64] ;  /* 0x0000003804009981 */ /* 0x000ea2000c1e1900 */
[----:B-1----:R-:W-:-:S05]  /*11f60*/  @!P1 IMAD.WIDE.U32 R2, R7, 0x4, R2 ;  /* 0x0000000407029825 */ /* 0x002fca00078e0002 */
        /* <DEDUP_REMOVED lines=21> */
[----:B------:R-:W1:Y:S01]  /*120c0*/  S2R R11, SR_CTAID.X ;  /* 0x00000000000b7919 */ /* 0x000e620000002500 */
[----:B0-----:R-:W-:Y:S02]  /*120d0*/  SEL R5, R4, RZ, P5 ;  /* 0x000000ff04057207 */ /* 0x001fe40002800000 */
[----:B------:R-:W0:Y:S03]  /*120e0*/  LDC R4, c[0x0][0xc38] ;  /* 0x00030e00ff047b82 */ /* 0x000e260000000800 */
[----:B------:R-:W-:-:S05]  /*120f0*/  IMAD.IADD R13, R2, 0x1, R5 ;  /* 0x00000001020d7824 */ /* 0x000fca00078e0205 */
[----:B------:R-:W0:Y:S02]  /*12100*/  SHFL.IDX PT, R5, R13, 0x1f, 0x1f ;  /* 0x03e01f000d057f89 */ /* 0x000e2400000e0000 */
[----:B0-----:R-:W-:-:S05]  /*12110*/  IMAD R6, R5, R4, RZ ;  /* 0x0000000405067224 */ /* 0x001fca00078e02ff */
[----:B-1----:R-:W-:Y:S01]  /*12120*/  ISETP.GT.AND P6, PT, R6, R11, PT ;  /* 0x0000000b0600720c */ /* 0x002fe20003fc4270 */
[----:B------:R-:W-:-:S12]  /*12130*/  IMAD.MOV.U32 R3, RZ, RZ, R6 ;  /* 0x000000ffff037224 */ /* 0x000fd800078e0006 */
[----:B------:R-:W-:Y:S05]  /*12140*/  @P6 BRA `(.L_x_1390) ;  /* 0x0000000000a46947 */ /* 0x000fea0003800000 */
[----:B------:R-:W-:Y:S01]  /*12150*/  IMAD.MOV.U32 R6, RZ, RZ, R3 ;  /* 0x000000ffff067224 */ /* 0x000fe200078e0003 */
[----:B------:R-:W-:Y:S01]  /*12160*/  UMOV UR4, URZ ;  /* 0x0000003f00047c82 */ /* 0x000fe20008000000 */
[----:B------:R-:W-:-:S05]  /*12170*/  ULDC UR5, c[0x0][0xc3c] ;  /* 0x00030f0000057ab9 */ /* 0x000fca0000000800 */
.L_x_1392:
[----:B------:R-:W-:-:S04]  /*12180*/  UIADD3 UR4, UR4, 0x1f, URZ ;  /* 0x0000001f04047890 */ /* 0x000fc8000fffe03f */
[----:B------:R-:W-:-:S06]  /*12190*/  UISETP.GE.AND UP0, UPT, UR4, UR5, UPT ;  /* 0x000000050400728c */ /* 0x000fcc000bf06270 */
[----:B------:R-:W-:-:S13]  /*121a0*/  PLOP3.LUT P6, PT, PT, PT, UP0, 0x40, 0x0 ;  /* 0x000000000000781c */ /* 0x000fda0003fce808 */
[----:B------:R-:W-:Y:S05]  /*121b0*/  @!P6 BRA `(.L_x_1391) ;  /* 0x0000000800c8e947 */ /* 0x000fea0003800000 */
[----:B------:R-:W-:Y:S02]  /*121c0*/  VIADD R9, R7, UR4 ;  /* 0x0000000407097c36 */ /* 0x000fe40008000000 */
[----:B------:R-:W-:-:S03]  /*121d0*/  IMAD.MOV.U32 R0, RZ, RZ, RZ ;  /* 0x000000ffff007224 */ /* 0x000fc600078e00ff */
[----:B------:R-:W-:-:S13]  /*121e0*/  ISETP.GE.OR P6, PT, R9, UR5, !P0 ;  /* 0x0000000509007c0c */ /* 0x000fda000c7c6670 */
[----:B------:R-:W0:Y:S08]  /*121f0*/  @!P6 LDC.64 R4, c[0x0][0xc80] ;  /* 0x00032000ff04eb82 */ /* 0x000e300000000a00 */
[----:B------:R-:W1:Y:S01]  /*12200*/  @!P6 LDC.64 R2, c[0x0][0xc78] ;  /* 0x00031e00ff02eb82 */ /* 0x000e620000000a00 */
[----:B0-----:R-:W-:-:S05]  /*12210*/  @!P6 IMAD.WIDE R4, R9, 0x4, R4 ;  /* 0x000000040904e825 */ /* 0x001fca00078e0204 */
[----:B------:R0:W2:Y:S01]  /*12220*/  @!P6 LDG.E R0, desc[UR56][R4.64] ;  /* 0x000000380400e981 */ /* 0x0000a2000c1e1900 */
[----:B-1----:R-:W-:-:S04]  /*12230*/  @!P6 IMAD.WIDE R2, R9, 0x4, R2 ;  /* 0x000000040902e825 */ /* 0x002fc800078e0202 */
[----:B------:R-:W-:Y:S01]  /*12240*/  IMAD.MOV.U32 R9, RZ, RZ, RZ ;  /* 0x000000ffff097224 */ /* 0x000fe200078e00ff */
[----:B0-----:R-:W0:Y:S05]  /*12250*/  LDC R4, c[0x0][0xc38] ;  /* 0x00030e00ff047b82 */ /* 0x001e2a0000000800 */
[----:B------:R-:W2:Y:S02]  /*12260*/  @!P6 LDG.E R9, desc[UR56][R2.64] ;  /* 0x000000380209e981 */ /* 0x000ea4000c1e1900 */
[----:B--2---:R-:W-:-:S05]  /*12270*/  IMAD R15, R0, R9, RZ ;  /* 0x00000009000f7224 */ /* 0x004fca00078e02ff */
        /* <DEDUP_REMOVED lines=20> */
[----:B------:R-:W-:Y:S02]  /*123c0*/  IMAD.MOV.U32 R13, RZ, RZ, R2 ;  /* 0x000000ffff0d7224 */ /* 0x000fe400078e0002 */
[----:B------:R-:W-:-:S07]  /*123d0*/  IMAD.MOV.U32 R3, RZ, RZ, R5 ;  /* 0x000000ffff037224 */ /* 0x000fce00078e0005 */
.L_x_1390:
[----:B------:R-:W-:Y:S02]  /*123e0*/  IMAD.IADD R24, R6, 0x1, -R3 ;  /* 0x0000000106187824 */ /* 0x000fe400078e0a03 */
[----:B------:R-:W-:Y:S02]  /*123f0*/  IMAD.MOV.U32 R3, RZ, RZ, RZ ;  /* 0x000000ffff037224 */ /* 0x000fe400078e00ff */
[----:B------:R-:W-:-:S05]  /*12400*/  IMAD R2, R13, R4, R24 ;  /* 0x000000040d027224 */ /* 0x000fca00078e0218 */
[----:B------:R-:W-:-:S13]  /*12410*/  ISETP.GT.AND P0, PT, R2, R11, PT ;  /* 0x0000000b0200720c */ /* 0x000fda0003f04270 */
[----:B------:R-:W-:Y:S02]  /*12420*/  VOTEU.ANY UR6, UPT, !P0 ;  /* 0x0000000000067886 */ /* 0x000fe400040e0100 */
[----:B------:R-:W-:Y:S02]  /*12430*/  UPOPC UR5, UR6 ;  /* 0x00000006000572bf */ /* 0x000fe40008000000 */
[----:B------:R-:W-:Y:S02]  /*12440*/  ISETP.NE.AND P0, PT, RZ, UR6, PT ;  /* 0x00000006ff007c0c */ /* 0x000fe4000bf05270 */
[----:B------:R-:W-:Y:S02]  /*12450*/  UIADD3 UR40, UR5, UR4, URZ ;  /* 0x0000000405287290 */ /* 0x000fe4000fffe03f */
[----:B------:R-:W-:Y:S02]  /*12460*/  IMAD.U32 R2, RZ, RZ, UR5 ;  /* 0x00000005ff027e24 */ /* 0x000fe4000f8e00ff */
[----:B------:R-:W-:-:S03]  /*12470*/  IMAD.U32 R5, RZ, RZ, UR5 ;  /* 0x00000005ff057e24 */ /* 0x000fc6000f8e00ff */
[----:B------:R-:W0:Y:S04]  /*12480*/  SHFL.IDX PT, R9, R9, R2, 0x1f ;  /* 0x00001f0209097589 */ /* 0x000e2800000e0000 */
[----:B------:R1:W2:Y:S01]  /*12490*/  SHFL.IDX PT, R0, R0, R5, 0x1f ;  /* 0x00001f0500007589 */ /* 0x0002a200000e0000 */
[----:B0-----:R-:W-:Y:S01]  /*124a0*/  ISETP.NE.AND P1, PT, R9, 0x1, PT ;  /* 0x000000010900780c */ /* 0x001fe20003f25270 */
[----:B-1----:R-:W-:-:S12]  /*124b0*/  @!P0 BRA `(.L_x_1393) ;  /* 0x00000000000c8947 */ /* 0x002fd80003800000 */
[----:B------:R-:W-:-:S06]  /*124c0*/  UIADD3 UR4, UR5, -0x1, URZ ;  /* 0xffffffff05047890 */ /* 0x000fcc000fffe03f */
[----:B------:R-:W-:-:S05]  /*124d0*/  IMAD.U32 R2, RZ, RZ, UR4 ;  /* 0x00000004ff027e24 */ /* 0x000fca000f8e00ff */
[----:B------:R0:W1:Y:S02]  /*124e0*/  SHFL.IDX PT, R3, R13, R2, 0x1f ;  /* 0x00001f020d037589 */ /* 0x00006400000e0000 */
.L_x_1393:
[----:B-1----:R-:W-:-:S04]  /*124f0*/  IMAD R24, R3, R4, R24 ;  /* 0x0000000403187224 */ /* 0x002fc800078e0218 */
[----:B------:R-:W-:Y:S01]  /*12500*/  IMAD.IADD R5, R11, 0x1, -R24 ;  /* 0x000000010b057824 */ /* 0x000fe200078e0a18 */
[----:B------:R-:W-:Y:S06]  /*12510*/  @!P1 BRA `(.L_x_1394) ;  /* 0x0000000000e89947 */ /* 0x000fec0003800000 */
[-C--:B--2---:R-:W-:Y:S02]  /*12520*/  IABS R12, R0.reuse ;  /* 0x00000000000c7213 */ /* 0x084fe40000000000 */
[----:B------:R-:W-:Y:S02]  /*12530*/  IABS R4, R9 ;  /* 0x0000000900047213 */ /* 0x000fe40000000000 */
[----:B------:R-:W1:Y:S01]  /*12540*/  I2F.RP R6, R12 ;  /* 0x0000000c00067306 */ /* 0x000e620000209400 */
[----:B------:R-:W-:-:S07]  /*12550*/  IABS R10, R0 ;  /* 0x00000000000a7213 */ /* 0x000fce0000000000 */
[----:B------:R-:W2:Y:S08]  /*12560*/  I2F.RP R8, R4 ;  /* 0x0000000400087306 */ /* 0x000eb00000209400 */
[----:B-1----:R-:W0:Y:S08]  /*12570*/  MUFU.RCP R6, R6 ;  /* 0x0000000600067308 */ /* 0x002e300000001000 */
[----:B--2---:R-:W-:Y:S01]  /*12580*/  MUFU.RCP R8, R8 ;  /* 0x0000000800087308 */ /* 0x004fe20000001000 */
[----:B0-----:R-:W-:Y:S01]  /*12590*/  VIADD R2, R6, 0xffffffe ;  /* 0x0ffffffe06027836 */ /* 0x001fe20000000000 */
[----:B------:R-:W-:-:S06]  /*125a0*/  IABS R6, R5 ;  /* 0x0000000500067213 */ /* 0x000fcc0000000000 */
[----:B------:R0:W1:Y:S02]  /*125b0*/  F2I.FTZ.U32.TRUNC.NTZ R3, R2 ;  /* 0x0000000200037305 */ /* 0x000064000021f000 */
[----:B0-----:R-:W-:Y:S02]  /*125c0*/  IMAD.MOV.U32 R2, RZ, RZ, RZ ;  /* 0x000000ffff027224 */ /* 0x001fe400078e00ff */
[----:B-1----:R-:W-:-:S04]  /*125d0*/  IMAD.MOV R11, RZ, RZ, -R3 ;  /* 0x000000ffff0b7224 */ /* 0x002fc800078e0a03 */
[----:B------:R-:W-:-:S04]  /*125e0*/  IMAD R11, R11, R12, RZ ;  /* 0x0000000c0b0b7224 */ /* 0x000fc800078e02ff */
[----:B------:R-:W-:-:S04]  /*125f0*/  IMAD.HI.U32 R3, R3, R11, R2 ;  /* 0x0000000b03037227 */ /* 0x000fc800078e0002 */
[----:B------:R-:W-:Y:S02]  /*12600*/  IMAD.MOV R11, RZ, RZ, -R10 ;  /* 0x000000ffff0b7224 */ /* 0x000fe400078e0a0a */
[----:B------:R-:W-:-:S04]  /*12610*/  IMAD.HI.U32 R2, R3, R6, RZ ;  /* 0x0000000603027227 */ /* 0x000fc800078e00ff */
[----:B------:R-:W-:Y:S01]  /*12620*/  IMAD R3, R2, R11, R6 ;  /* 0x0000000b02037224 */ /* 0x000fe200078e0206 */
[----:B------:R-:W-:Y:S01]  /*12630*/  LOP3.LUT R6, R5, R0, RZ, 0x3c, !PT ;  /* 0x0000000005067212 */ /* 0x000fe200078e3cff */
[----:B------:R-:W-:-:S03]  /*12640*/  VIADD R10, R8, 0xffffffe ;  /* 0x0ffffffe080a7836 */ /* 0x000fc60000000000 */
[----:B------:R-:W-:Y:S02]  /*12650*/  ISETP.GT.U32.AND P1, PT, R12, R3, PT ;  /* 0x000000030c00720c */ /* 0x000fe40003f24070 */
[----:B------:R-:W-:-:S11]  /*12660*/  ISETP.GE.AND P2, PT, R6, RZ, PT ;  /* 0x000000ff0600720c */ /* 0x000fd60003f46270 */
[----:B------:R-:W-:Y:S02]  /*12670*/  @!P1 IMAD.IADD R3, R3, 0x1, -R12 ;  /* 0x0000000103039824 */ /* 0x000fe400078e0a0c */
[----:B------:R-:W-:Y:S01]  /*12680*/  @!P1 VIADD R2, R2, 0x1 ;  /* 0x0000000102029836 */ /* 0x000fe20000000000 */
[----:B------:R-:W-:Y:S02]  /*12690*/  ISETP.NE.AND P1, PT, R0, RZ, PT ;  /* 0x000000ff0000720c */ /* 0x000fe40003f25270 */
[----:B------:R-:W-:Y:S02]  /*126a0*/  ISETP.GE.U32.AND P0, PT, R3, R12, PT ;  /* 0x0000000c0300720c */ /* 0x000fe40003f06070 */
[----:B------:R-:W0:Y:S11]  /*126b0*/  F2I.FTZ.U32.TRUNC.NTZ R3, R10 ;  /* 0x0000000a00037305 */ /* 0x000e36000021f000 */
        /* <DEDUP_REMOVED lines=21> */
[----:B------:R-:W-:Y:S01]  /*12810*/  ISETP.GE.AND P2, PT, R3, RZ, PT ;  /* 0x000000ff0300720c */ /* 0x000fe20003f46270 */
[----:B------:R-:W-:-:S06]  /*12820*/  IMAD.MOV R3, RZ, RZ, -R8 ;  /* 0x000000ffff037224 */ /* 0x000fcc00078e0a08 */
[----:B------:R-:W-:-:S06]  /*12830*/  @P0 VIADD R2, R2, 0x1 ;  /* 0x0000000102020836 */ /* 0x000fcc0000000000 */
[----:B------:R-:W-:Y:S01]  /*12840*/  @!P2 IMAD.MOV R2, RZ, RZ, -R2 ;  /* 0x000000ffff02a224 */ /* 0x000fe200078e0a02 */
[----:B------:R-:W-:-:S05]  /*12850*/  @!P1 LOP3.LUT R2, RZ, R9, RZ, 0x33, !PT ;  /* 0x00000009ff029212 */ /* 0x000fca00078e33ff */
[----:B------:R-:W-:-:S04]  /*12860*/  IMAD.MOV R26, RZ, RZ, -R2 ;  /* 0x000000ffff1a7224 */ /* 0x000fc800078e0a02 */
[C---:B------:R-:W-:Y:S02]  /*12870*/  IMAD R26, R9.reuse, R26, R8 ;  /* 0x0000001a091a7224 */ /* 0x040fe400078e0208 */
[----:B------:R-:W-:Y:S02]  /*12880*/  IMAD R9, R9, 0x1000000, R2 ;  /* 0x0100000009097824 */ /* 0x000fe400078e0202 */
[----:B------:R-:W-:Y:S02]  /*12890*/  IMAD R2, R0, R3, R5 ;  /* 0x0000000300027224 */ /* 0x000fe400078e0205 */
[----:B------:R-:W-:Y:S01]  /*128a0*/  IMAD R26, R26, 0x10000, R9 ;  /* 0x000100001a1a7824 */ /* 0x000fe200078e0209 */
[----:B------:R-:W-:Y:S06]  /*128b0*/  BRA `(.L_x_1395) ;  /* 0x0000000000fc7947 */ /* 0x000fec0003800000 */
.L_x_1394:
[----:B------:R-:W-:Y:S02]  /*128c0*/  ULDC.64 UR4, c[0x0][0xc90] ;  /* 0x0003240000047ab9 */ /* 0x000fe40000000a00 */
[----:B------:R-:W-:-:S06]  /*128d0*/  UIMAD.WIDE UR4, UR40, 0x4, UR4 ;  /* 0x00000004280478a5 */ /* 0x000fcc000f8e0204 */
[----:B0-----:R-:W-:Y:S02]  /*128e0*/  IMAD.U32 R2, RZ, RZ, UR4 ;  /* 0x00000004ff027e24 */ /* 0x001fe4000f8e00ff */
[----:B------:R-:W-:-:S05]  /*128f0*/  IMAD.U32 R3, RZ, RZ, UR5 ;  /* 0x00000005ff037e24 */ /* 0x000fca000f8e00ff */
[----:B------:R0:W2:Y:S01]  /*12900*/  LDG.E R13, desc[UR56][R2.64] ;  /* 0x00000038020d7981 */ /* 0x0000a2000c1e1900 */
[----:B------:R-:W-:Y:S01]  /*12910*/  IABS R15, R5 ;  /* 0x00000005000f7213 */ /* 0x000fe20000000000 */
[----:B0-----:R-:W-:Y:S02]  /*12920*/  IMAD.MOV.U32 R2, RZ, RZ, RZ ;  /* 0x000000ffff027224 */ /* 0x001fe400078e00ff */
[----:B--2---:R-:W-:-:S05]  /*12930*/  IMAD R6, R0, R13, RZ ;  /* 0x0000000d00067224 */ /* 0x004fca00078e02ff */
[-C--:B------:R-:W-:Y:S02]  /*12940*/  IABS R10, R6.reuse ;  /* 0x00000006000a7213 */ /* 0x080fe40000000000 */
[----:B------:R-:W-:Y:S02]  /*12950*/  IABS R12, R6 ;  /* 0x00000006000c7213 */ /* 0x000fe40000000000 */
[----:B------:R-:W0:Y:S08]  /*12960*/  I2F.RP R8, R10 ;  /* 0x0000000a00087306 */ /* 0x000e300000209400 */
[----:B0-----:R-:W0:Y:S02]  /*12970*/  MUFU.RCP R8, R8 ;  /* 0x0000000800087308 */ /* 0x001e240000001000 */
[----:B0-----:R-:W-:-:S06]  /*12980*/  VIADD R9, R8, 0xffffffe ;  /* 0x0ffffffe08097836 */ /* 0x001fcc0000000000 */
[----:B------:R-:W0:Y:S02]  /*12990*/  F2I.FTZ.U32.TRUNC.NTZ R3, R9 ;  /* 0x0000000900037305 */ /* 0x000e24000021f000 */
[----:B0-----:R-:W-:-:S04]  /*129a0*/  IMAD.MOV R11, RZ, RZ, -R3 ;  /* 0x000000ffff0b7224 */ /* 0x001fc800078e0a03 */
[----:B------:R-:W-:-:S04]  /*129b0*/  IMAD R11, R11, R10, RZ ;  /* 0x0000000a0b0b7224 */ /* 0x000fc800078e02ff */
[----:B------:R-:W-:-:S04]  /*129c0*/  IMAD.HI.U32 R2, R3, R11, R2 ;  /* 0x0000000b03027227 */ /* 0x000fc800078e0002 */
[----:B------:R-:W-:Y:S02]  /*129d0*/  IMAD.MOV R3, RZ, RZ, -R12 ;  /* 0x000000ffff037224 */ /* 0x000fe400078e0a0c */
        /* <DEDUP_REMOVED lines=12> */
[----:B------:R-:W-:Y:S02]  /*12aa0*/  IMAD R11, R13, R2, RZ ;  /* 0x000000020d0b7224 */ /* 0x000fe400078e02ff */
[----:B------:R-:W-:Y:S02]  /*12ab0*/  IMAD.MOV R2, RZ, RZ, -R2 ;  /* 0x000000ffff027224 */ /* 0x000fe400078e0a02 */
[----:B------:R-:W-:Y:S02]  /*12ac0*/  IMAD.MOV R3, RZ, RZ, -R11 ;  /* 0x000000ffff037224 */ /* 0x000fe400078e0a0b */
[----:B------:R-:W-:Y:S02]  /*12ad0*/  IMAD R6, R6, R2, R5 ;  /* 0x0000000206067224 */ /* 0x000fe400078e0205 */
[----:B------:R-:W-:Y:S01]  /*12ae0*/  IMAD.MOV.U32 R2, RZ, RZ, RZ ;  /* 0x000000ffff027224 */ /* 0x000fe200078e00ff */
[----:B------:R-:W-:-:S04]  /*12af0*/  VIADDMNMX R13, R3, R4, R13, PT ;  /* 0x00000004030d7246 */ /* 0x000fc8000380010d */
[-C--:B------:R-:W-:Y:S01]  /*12b00*/  IABS R8, R13.reuse ;  /* 0x0000000d00087213 */ /* 0x080fe20000000000 */
[----:B------:R-:W-:Y:S01]  /*12b10*/  IMAD.MOV R26, RZ, RZ, -R13 ;  /* 0x000000ffff1a7224 */ /* 0x000fe200078e0a0d */
[----:B------:R-:W-:Y:S02]  /*12b20*/  IABS R10, R13 ;  /* 0x0000000d000a7213 */ /* 0x000fe40000000000 */
[----:B------:R-:W0:Y:S08]  /*12b30*/  I2F.RP R4, R8 ;  /* 0x0000000800047306 */ /* 0x000e300000209400 */
[----:B0-----:R-:W0:Y:S02]  /*12b40*/  MUFU.RCP R4, R4 ;  /* 0x0000000400047308 */ /* 0x001e240000001000 */
[----:B0-----:R-:W-:-:S06]  /*12b50*/  VIADD R3, R4, 0xffffffe ;  /* 0x0ffffffe04037836 */ /* 0x001fcc0000000000 */
[----:B------:R-:W0:Y:S02]  /*12b60*/  F2I.FTZ.U32.TRUNC.NTZ R3, R3 ;  /* 0x0000000300037305 */ /* 0x000e24000021f000 */
[----:B0-----:R-:W-:-:S04]  /*12b70*/  IMAD.MOV R9, RZ, RZ, -R3 ;  /* 0x000000ffff097224 */ /* 0x001fc800078e0a03 */
[----:B------:R-:W-:Y:S01]  /*12b80*/  IMAD.MOV.U32 R5, RZ, RZ, R9 ;  /* 0x000000ffff057224 */ /* 0x000fe200078e0009 */
[----:B------:R-:W-:-:S03]  /*12b90*/  IABS R9, R6 ;  /* 0x0000000600097213 */ /* 0x000fc60000000000 */
        /* <DEDUP_REMOVED lines=11> */
[----:B------:R-:W-:Y:S02]  /*12c50*/  ISETP.GE.AND P2, PT, R3, RZ, PT ;  /* 0x000000ff0300720c */ /* 0x000fe40003f46270 */
[----:B------:R-:W-:-:S05]  /*12c60*/  IADD3 R3, R11, 0x1000000, R6 ;  /* 0x010000000b037810 */ /* 0x000fca0007ffe006 */
[----:B------:R-:W-:-:S06]  /*12c70*/  @P0 VIADD R2, R2, 0x1 ;  /* 0x0000000102020836 */ /* 0x000fcc0000000000 */
[----:B------:R-:W-:Y:S01]  /*12c80*/  @!P2 IMAD.MOV R2, RZ, RZ, -R2 ;  /* 0x000000ffff02a224 */ /* 0x000fe200078e0a02 */
[----:B------:R-:W-:-:S05]  /*12c90*/  @!P1 LOP3.LUT R2, RZ, R13, RZ, 0x33, !PT ;  /* 0x0000000dff029212 */ /* 0x000fca00078e33ff */
[----:B------:R-:W-:-:S07]  /*12ca0*/  IMAD R26, R2, R26, R3 ;  /* 0x0000001a021a7224 */ /* 0x000fce00078e0203 */
.L_x_1395:
[----:B------:R-:W-:-:S05]  /*12cb0*/  LOP3.LUT R25, RZ, R2, RZ, 0x33, !PT ;  /* 0x00000002ff197212 */ /* 0x000fca00078e33ff */
[----:B------:R-:W-:Y:S01]  /*12cc0*/  IMAD.IADD R25, R0, 0x1, R25 ;  /* 0x0000000100197824 */ /* 0x000fe200078e0219 */
[----:B------:R-:W-:Y:S06]  /*12cd0*/  BRA `(.L_x_1396) ;  /* 0x0000000000107947 */ /* 0x000fec0003800000 */
.L_x_1391:
[----:B------:R-:W-:Y:S01]  /*12ce0*/  IMAD.MOV.U32 R24, RZ, RZ, R11 ;  /* 0x000000ffff187224 */ /* 0x000fe200078e000b */
[----:B------:R-:W-:Y:S01]  /*12cf0*/  ULDC UR40, c[0x0][0xc3c] ;  /* 0x00030f0000287ab9 */ /* 0x000fe20000000800 */
[----:B------:R-:W-:Y:S02]  /*12d00*/  IMAD.MOV.U32 R25, RZ, RZ, RZ ;  /* 0x000000ffff197224 */ /* 0x000fe400078e00ff */
[----:B------:R-:W-:-:S07]  /*12d10*/  IMAD.MOV.U32 R26, RZ, RZ, RZ ;  /* 0x000000ffff1a7224 */ /* 0x000fce00078e00ff */
.L_x_1396:
[----:B------:R-:W-:Y:S01]  /*12d20*/  ISETP.NE.AND P0, PT, R7, RZ, PT ;  /* 0x000000ff0700720c */ /* 0x000fe20003f05270 */
[----:B------:R-:W-:-:S12]  /*12d30*/  IMAD.U32 R27, RZ, RZ, UR40 ;  /* 0x00000028ff1b7e24 */ /* 0x000fd8000f8e00ff */
[----:B------:R-:W0:Y:S01]  /*12d40*/  @!P0 S2R R3, SR_CgaCtaId ;  /* 0x0000000000038919 */ /* 0x000e220000008800 */
[----:B------:R-:W-:-:S04]  /*12d50*/  @!P0 MOV R0, 0x400 ;  /* 0x0000040000008802 */ /* 0x000fc80000000f00 */
[----:B0-----:R-:W-:-:S05]  /*12d60*/  @!P0 LEA R0, R3, R0, 0x18 ;  /* 0x0000000003008211 */ /* 0x001fca00078ec0ff */
[----:B------:R0:W-:Y:S01]  /*12d70*/  @!P0 STS.128 [R0+0x228d0], R24 ;  /* 0x0228d01800008388 */ /* 0x0001e20000000c00 */
[----:B------:R-:W-:Y:S06]  /*12d80*/  BAR.ARV 0x5, 0x180 ;  /* 0x0146000000007b1d */ /* 0x000fec0000002000 */
.L_x_1389:
[----:B------:R-:W-:Y:S01]  /*12d90*/  ULDC UR4, c[0x0][0xc3c] ;  /* 0x00030f0000047ab9 */ /* 0x000fe20000000800 */
[----:B------:R1:W-:Y:S01]  /*12da0*/  STL [R1+0x10], RZ ;  /* 0x000010ff01007387 */ /* 0x0003e20000100800 */
[----:B------:R-:W-:Y:S01]  /*12db0*/  UISETP.GE.AND UP0, UPT, UR40, UR4, UPT ;  /* 0x000000042800728c */ /* 0x000fe2000bf06270 */
[----:B------:R-:W-:Y:S02]  /*12dc0*/  IMAD.MOV.U32 R23, RZ, RZ, 0x1 ;  /* 0x00000001ff177424 */ /* 0x000fe400078e00ff */
[----:B------:R-:W-:-:S03]  /*12dd0*/  IMAD.MOV.U32 R19, RZ, RZ, RZ ;  /* 0x000000ffff137224 */ /* 0x000fc600078e00ff */
[----:B------:R-:W-:-:S13]  /*12de0*/  PLOP3.LUT P0, PT, PT, PT, UP0, 0x80, 0x0 ;  /* 0x000000000000781c */ /* 0x000fda0003f0f008 */
[----:B-1----:R-:W-:Y:S05]  /*12df0*/  @P0 BRA `(.L_x_1397) ;  /* 0x0000005800780947 */ /* 0x002fea0003800000 */
[----:B------:R-:W1:Y:S01]  /*12e00*/  S2R R14, SR_TID.X ;  /* 0x00000000000e7919 */ /* 0x000e620000002100 */
[----:B------:R-:W2:Y:S01]  /*12e10*/  S2UR UR4, SR_CgaCtaId ;  /* 0x00000000000479c3 */ /* 0x000ea20000008800 */
[----:B------:R-:W-:Y:S01]  /*12e20*/  MOV R16, 0x400 ;  /* 0x0000040000107802 */ /* 0x000fe20000000f00 */
[----:B------:R-:W-:Y:S01]  /*12e30*/  IMAD.MOV.U32 R30, RZ, RZ, 0x40 ;  /* 0x00000040ff1e7424 */ /* 0x000fe200078e00ff */
[----:B------:R-:W-:Y:S01]  /*12e40*/  ULOP3.LUT UR43, UR45, 0x2, URZ, 0xfc, !UPT ;  /* 0x000000022d2b7892 */ /* 0x000fe2000f8efc3f */
[----:B------:R-:W-:Y:S01]  /*12e50*/  IMAD.MOV.U32 R28, RZ, RZ, 0x20 ;  /* 0x00000020ff1c7424 */ /* 0x000fe200078e00ff */
[----:B------:R-:W-:Y:S01]  /*12e60*/  ULOP3.LUT UR44, UR45, 0x1, URZ, 0xfc, !UPT ;  /* 0x000000012d2c7892 */ /* 0x000fe2000f8efc3f */
[----:B------:R-:W-:Y:S01]  /*12e70*/  IMAD.MOV.U32 R23, RZ, RZ, 0x1 ;  /* 0x00000001ff177424 */ /* 0x000fe200078e00ff */
[----:B------:R-:W-:Y:S01]  /*12e80*/  ULDC UR46, c[0x0][0xc] ;  /* 0x00000300002e7ab9 */ /* 0x000fe20000000800 */
[----:B------:R-:W-:Y:S02]  /*12e90*/  IMAD.MOV.U32 R19, RZ, RZ, RZ ;  /* 0x000000ffff137224 */ /* 0x000fe400078e00ff */
[----:B--2---:R-:W-:-:S05]  /*12ea0*/  IMAD.U32 R37, RZ, RZ, UR4 ;  /* 0x00000004ff257e24 */ /* 0x004fca000f8e00ff */
[----:B------:R-:W-:Y:S01]  /*12eb0*/  LEA R16, R37, R16, 0x18 ;  /* 0x0000001025107211 */ /* 0x000fe200078ec0ff */
[C---:B-1----:R-:W-:Y:S01]  /*12ec0*/  IMAD.SHL.U32 R7, R14.reuse, 0x10, RZ ;  /* 0x000000100e077824 */ /* 0x042fe200078e00ff */
[C---:B------:R-:W-:Y:S01]  /*12ed0*/  LOP3.LUT R13, R14.reuse, 0x7f, RZ, 0xc0, !PT ;  /* 0x0000007f0e0d7812 */ /* 0x040fe200078ec0ff */
[C---:B------:R-:W-:Y:S01]  /*12ee0*/  IMAD.SHL.U32 R3, R14.reuse, 0x2, RZ ;  /* 0x000000020e037824 */ /* 0x040fe200078e00ff */
[C---:B------:R-:W-:Y:S01]  /*12ef0*/  R2P PR, R14.reuse, 0x16 ;  /* 0x000000160e007804 */ /* 0x040fe20000000000 */
[----:B------:R-:W-:Y:S01]  /*12f00*/  IMAD.SHL.U32 R29, R14, 0x4, RZ ;  /* 0x000000040e1d7824 */ /* 0x000fe200078e00ff */
[C---:B0-----:R-:W-:Y:S02]  /*12f10*/  LOP3.LUT R0, R7.reuse, 0x1b0, RZ, 0xc0, !PT ;  /* 0x000001b007007812 */ /* 0x041fe400078ec0ff */
[----:B------:R-:W-:Y:S02]  /*12f20*/  SHF.R.U32.HI R2, RZ, 0x5, R13 ;  /* 0x00000005ff027819 */ /* 0x000fe4000001160d */
[----:B------:R-:W-:Y:S01]  /*12f30*/  LOP3.LUT R8, R0, 0x30, R3, 0x78, !PT ;  /* 0x0000003000087812 */ /* 0x000fe200078e7803 */
[C---:B------:R-:W-:Y:S01]  /*12f40*/  IMAD.SHL.U32 R3, R14.reuse, 0x80, RZ ;  /* 0x000000800e037824 */ /* 0x040fe200078e00ff */
[C---:B------:R-:W-:Y:S01]  /*12f50*/  LOP3.LUT R11, R7.reuse, 0x40, RZ, 0xc0, !PT ;  /* 0x00000040070b7812 */ /* 0x040fe200078ec0ff */
[----:B------:R-:W-:Y:S01]  /*12f60*/  IMAD.SHL.U32 R0, R14, 0x20, RZ ;  /* 0x000000200e007824 */ /* 0x000fe200078e00ff */
[----:B------:R-:W-:-:S02]  /*12f70*/  LOP3.LUT R36, R7, 0x30, RZ, 0xc0, !PT ;  /* 0x0000003007247812 */ /* 0x000fc400078ec0ff */
[C---:B------:R-:W-:Y:S01]  /*12f80*/  LOP3.LUT R5, R3.reuse, 0x380, RZ, 0xc0, !PT ;  /* 0x0000038003057812 */ /* 0x040fe200078ec0ff */
[C---:B------:R-:W-:Y:S01]  /*12f90*/  IMAD R11, R2.reuse, 0x200, R11 ;  /* 0x00000200020b7824 */ /* 0x040fe200078e020b */
[----:B------:R-:W-:Y:S02]  /*12fa0*/  LOP3.LUT R9, R3, 0x400, RZ, 0xc0, !PT ;  /* 0x0000040003097812 */ /* 0x000fe400078ec0ff */
[----:B------:R-:W-:Y:S01]  /*12fb0*/  LOP3.LUT R6, R5, 0x10, R14, 0xf8, !PT ;  /* 0x0000001005067812 */ /* 0x000fe200078ef80e */
[----:B------:R-:W-:Y:S01]  /*12fc0*/  IMAD R4, R2, 0x10, R5 ;  /* 0x0000001002047824 */ /* 0x000fe200078e0205 */
[----:B------:R-:W-:Y:S01]  /*12fd0*/  LOP3.LUT R10, R0, 0x380, RZ, 0xc0, !PT ;  /* 0x00000380000a7812 */ /* 0x000fe200078ec0ff */
[----:B------:R-:W-:Y:S01]  /*12fe0*/  IMAD R9, R2, 0x800, R9 ;  /* 0x0000080002097824 */ /* 0x000fe200078e0209 */
[----:B------:R-:W-:Y:S01]  /*12ff0*/  LOP3.LUT R6, R6, 0x70, R7, 0x78, !PT ;  /* 0x0000007006067812 */ /* 0x000fe200078e7807 */
[----:B------:R-:W-:Y:S01]  /*13000*/  IMAD.IADD R12, R8, 0x1, R11 ;  /* 0x00000001080c7824 */ /* 0x000fe200078e020b */
[--C-:B------:R-:W-:Y:S01]  /*13010*/  LOP3.LUT R4, R4, 0x70, R7.reuse, 0x78, !PT ;  /* 0x0000007004047812 */ /* 0x100fe200078e7807 */
[----:B------:R-:W-:Y:S01]  /*13020*/  IMAD.SHL.U32 R2, R2, 0x400, RZ ;  /* 0x0000040002027824 */ /* 0x000fe200078e00ff */
[----:B------:R-:W-:-:S02]  /*13030*/  LOP3.LUT R10, R10, 0x30, R7, 0xf8, !PT ;  /* 0x000000300a0a7812 */ /* 0x000fc400078ef807 */
[----:B------:R-:W-:Y:S01]  /*13040*/  LOP3.LUT R4, R4, 0xc00, R3, 0xf8, !PT ;  /* 0x00000c0004047812 */ /* 0x000fe200078ef803 */
[----:B------:R-:W-:Y:S01]  /*13050*/  IMAD.IADD R3, R9, 0x1, R6 ;  /* 0x0000000109037824 */ /* 0x000fe200078e0206 */
[----:B------:R-:W-:Y:S01]  /*13060*/  STL [R1], R12 ;  /* 0x0000000c01007387 */ /* 0x000fe20000100800 */
[----:B------:R-:W-:Y:S02]  /*13070*/  SEL R31, R30, 0xffffffc0, !P2 ;  /* 0xffffffc01e1f7807 */ /* 0x000fe40005000000 */
[----:B------:R-:W-:Y:S01]  /*13080*/  LOP3.LUT R29, R10, 0x70, R29, 0x78, !PT ;  /* 0x000000700a1d7812 */ /* 0x000fe200078e781d */
[----:B------:R-:W-:Y:S01]  /*13090*/  STL [R1+0x8], R4 ;  /* 0x0000080401007387 */ /* 0x000fe20000100800 */
[----:B------:R-:W-:Y:S02]  /*130a0*/  SEL R30, R30, 0xffffffc0, !P4 ;  /* 0xffffffc01e1e7807 */ /* 0x000fe40006000000 */
[----:B------:R-:W-:Y:S01]  /*130b0*/  SEL R28, R28, 0xffffffe0, !P1 ;  /* 0xffffffe01c1c7807 */ /* 0x000fe20004800000 */
[----:B------:R0:W-:Y:S01]  /*130c0*/  STL [R1+0x4], R3 ;  /* 0x0000040301007387 */ /* 0x0001e20000100800 */
[----:B------:R-:W-:-:S03]  /*130d0*/  LOP3.LUT R2, R36, 0x80, RZ, 0xfc, !PT ;  /* 0x0000008024027812 */ /* 0x000fc600078efcff */
[----:B------:R1:W-:Y:S01]  /*130e0*/  STL [R1+0x10], RZ ;  /* 0x000010ff01007387 */ /* 0x0003e20000100800 */
[----:B0-----:R-:W-:-:S04]  /*130f0*/  SHF.R.U32.HI R3, RZ, 0x2, R13 ;  /* 0x00000002ff037819 */ /* 0x001fc8000001160d */
[----:B------:R-:W-:Y:S01]  /*13100*/  LOP3.LUT R0, R3, 0x60, R0, 0xf8, !PT ;  /* 0x0000006003007812 */ /* 0x000fe200078ef800 */
[----:B------:R-:W-:Y:S01]  /*13110*/  IMAD.IADD R0, R16, 0x1, R12 ;  /* 0x0000000110007824 */ /* 0x000fe200078e020c */
[----:B------:R-:W-:-:S04]  /*13120*/  LOP3.LUT R3, R36, 0x40, RZ, 0xfc, !PT ;  /* 0x0000004024037812 */ /* 0x000fc800078efcff */
[----:B------:R1:W-:Y:S03]  /*13130*/  STL [R1+0xc], R0 ;  /* 0x00000c0001007387 */ /* 0x0003e60000100800 */
.L_x_1479:
[----:B------:R-:W-:Y:S01]  /*13140*/  ULDC.64 UR4, c[0x0][0xa28] ;  /* 0x00028a0000047ab9 */ /* 0x000fe20000000a00 */
[----:B------:R-:W-:Y:S01]  /*13150*/  ULDC.64 UR6, c[0x0][0xa18] ;  /* 0x0002860000067ab9 */ /* 0x000fe20000000a00 */
[----:B------:R-:W-:Y:S02]  /*13160*/  UISETP.NE.U32.AND UP0, UPT, UR4, URZ, UPT ;  /* 0x0000003f0400728c */ /* 0x000fe4000bf05070 */
[----:B------:R-:W-:Y:S02]  /*13170*/  UISETP.NE.U32.AND UP2, UPT, UR6, URZ, UPT ;  /* 0x0000003f0600728c */ /* 0x000fe4000bf45070 */
[----:B------:R-:W-:Y:S02]  /*13180*/  UISETP.NE.AND.EX UP0, UPT, UR5, URZ, UPT, UP0 ;  /* 0x0000003f0500728c */ /* 0x000fe4000bf05300 */
[----:B------:R-:W-:Y:S01]  /*13190*/  UISETP.NE.AND.EX UP2, UPT, UR7, URZ, UPT, UP2 ;  /* 0x0000003f0700728c */ /* 0x000fe2000bf45320 */
[----:B------:R-:W-:Y:S02]  /*131a0*/  ULDC.64 UR4, c[0x0][0xa00] ;  /* 0x0002800000047ab9 */ /* 0x000fe40000000a00 */
[----:B------:R-:W-:Y:S01]  /*131b0*/  ULDC.64 UR6, c[0x0][0xa00] ;  /* 0x0002800000067ab9 */ /* 0x000fe20000000a00 */
[----:B------:R-:W-:Y:S01]  /*131c0*/  UISETP.NE.U32.AND UP1, UPT, UR4, URZ, UPT ;  /* 0x0000003f0400728c */ /* 0x000fe2000bf25070 */
[----:B------:R-:W-:Y:S01]  /*131d0*/  PLOP3.LUT P0, PT, PT, PT, UP0, 0x80, 0x0 ;  /* 0x000000000000781c */ /* 0x000fe20003f0f008 */
[----:B------:R-:W-:-:S02]  /*131e0*/  UIMAD.WIDE UR6, UR40, 0x4, UR6 ;  /* 0x00000004280678a5 */ /* 0x000fc4000f8e0206 */
[----:B------:R-:W-:Y:S01]  /*131f0*/  UISETP.NE.AND.EX UP3, UPT, UR5, URZ, UPT, UP1 ;  /* 0x0000003f0500728c */ /* 0x000fe2000bf65310 */
[----:B------:R-:W-:Y:S02]  /*13200*/  UMOV UR38, URZ ;  /* 0x0000003f00267c82 */ /* 0x000fe40008000000 */
[----:B------:R-:W-:Y:S01]  /*13210*/  @UP0 ULDC.64 UR4, c[0x0][0xa28] ;  /* 0x00028a0000040ab9 */ /* 0x000fe20000000a00 */
[----:B------:R-:W-:Y:S01]  /*13220*/  ULDC.64 UR8, c[0x0][0xa20] ;  /* 0x0002880000087ab9 */ /* 0x000fe20000000a00 */
[----:B------:R-:W-:Y:S01]  /*13230*/  @UP0 UIMAD.WIDE UR4, UR40, 0x4, UR4 ;  /* 0x00000004280408a5 */ /* 0x000fe2000f8e0204 */
[----:B------:R-:W-:Y:S01]  /*13240*/  PLOP3.LUT P1, PT, PT, PT, UP3, 0x80, 0x0 ;  /* 0x000000000000781c */ /* 0x000fe20003f2f038 */
[----:B------:R-:W-:Y:S01]  /*13250*/  ULDC UR36, c[0x0][0x2f0] ;  /* 0x0000bc0000247ab9 */ /* 0x000fe20000000800 */
[----:B------:R-:W-:Y:S01]  /*13260*/  PLOP3.LUT P2, PT, PT, PT, UP3, 0x80, 0x0 ;  /* 0x000000000000781c */ /* 0x000fe20003f4f038 */
[----:B------:R-:W-:Y:S01]  /*13270*/  UMOV UR39, URZ ;  /* 0x0000003f00277c82 */ /* 0x000fe20008000000 */
[----:B------:R-:W-:Y:S01]  /*13280*/  UP2UR UR47, UPR, URZ, 0x8 ;  /* 0x000000083f2f7883 */ /* 0x000fe20008000000 */
[----:B--2---:R-:W-:-:S02]  /*13290*/  IMAD.U32 R2, RZ, RZ, UR4 ;  /* 0x00000004ff027e24 */ /* 0x004fc4000f8e00ff */
[----:B------:R-:W-:Y:S01]  /*132a0*/  IMAD.U32 R3, RZ, RZ, UR5 ;  /* 0x00000005ff037e24 */ /* 0x000fe2000f8e00ff */
[----:B------:R-:W-:-:S04]  /*132b0*/  @UP2 ULDC.64 UR4, c[0x0][0xa18] ;  /* 0x0002860000042ab9 */ /* 0x000fc80000000a00 */
[----:B01----:R0:W2:Y:S01]  /*132c0*/  @P0 LDG.E R0, desc[UR56][R2.64] ;  /* 0x0000003802000981 */ /* 0x0030a2000c1e1900 */
[----:B------:R-:W-:Y:S01]  /*132d0*/  @UP2 UIMAD.WIDE UR4, UR40, 0x4, UR4 ;  /* 0x00000004280428a5 */ /* 0x000fe2000f8e0204 */
[----:B0-----:R-:W-:Y:S02]  /*132e0*/  IMAD.U32 R2, RZ, RZ, UR6 ;  /* 0x00000006ff027e24 */ /* 0x001fe4000f8e00ff */
[----:B------:R-:W-:-:S05]  /*132f0*/  IMAD.U32 R3, RZ, RZ, UR7 ;  /* 0x00000007ff037e24 */ /* 0x000fca000f8e00ff */
[----:B------:R0:W3:Y:S01]  /*13300*/  @P1 LDG.E R4, desc[UR56][R2.64] ;  /* 0x0000003802041981 */ /* 0x0000e2000c1e1900 */
[----:B------:R-:W-:Y:S01]  /*13310*/  PLOP3.LUT P1, PT, PT, PT, UP2, 0x80, 0x0 ;  /* 0x000000000000781c */ /* 0x000fe20003f2f028 */
[----:B0-----:R-:W-:Y:S02]  /*13320*/  IMAD.U32 R2, RZ, RZ, UR4 ;  /* 0x00000004ff027e24 */ /* 0x001fe4000f8e00ff */
[----:B------:R-:W-:Y:S01]  /*13330*/  IMAD.U32 R3, RZ, RZ, UR5 ;  /* 0x00000005ff037e24 */ /* 0x000fe2000f8e00ff */
[----:B------:R-:W-:-:S09]  /*13340*/  ULDC.64 UR4, c[0x0][0x418] ;  /* 0x0001060000047ab9 */ /* 0x000fd20000000a00 */
[----:B------:R-:W4:Y:S01]  /*13350*/  @P1 LDG.E R5, desc[UR56][R2.64] ;  /* 0x0000003802051981 */ /* 0x000f22000c1e1900 */
[----:B------:R-:W-:-:S03]  /*13360*/  UISETP.NE.U32.AND UP0, UPT, UR4, URZ, UPT ;  /* 0x0000003f0400728c */ /* 0x000fc6000bf05070 */
[----:B------:R-:W-:Y:S01]  /*13370*/  ULDC UR4, c[0x0][0x424] ;  /* 0x0001090000047ab9 */ /* 0x000fe20000000800 */
[----:B------:R-:W-:-:S04]  /*13380*/  UISETP.NE.AND.EX UP0, UPT, UR5, URZ, UPT, UP0 ;  /* 0x0000003f0500728c */ /* 0x000fc8000bf05300 */
[----:B------:R-:W-:-:S04]  /*13390*/  USEL UR4, UR4, 0x1, UP0 ;  /* 0x0000000104047887 */ /* 0x000fc80008000000 */
[----:B------:R-:W-:Y:S01]  /*133a0*/  UIMAD UR36, UR4, UR36, URZ ;  /* 0x00000024042472a4 */ /* 0x000fe2000f8e023f */
[----:B--2---:R-:W-:Y:S02]  /*133b0*/  @P0 R2UR UR38, R0 ;  /* 0x00000000002602ca */ /* 0x004fe400000e0000 */
[----:B------:R-:W-:-:S04]  /*133c0*/  ISETP.NE.U32.AND P0, PT, RZ, UR8, PT ;  /* 0x00000008ff007c0c */ /* 0x000fc8000bf05070 */
[----:B------:R-:W-:Y:S02]  /*133d0*/  ISETP.NE.AND.EX P0, PT, RZ, UR9, PT, P0 ;  /* 0x00000009ff007c0c */ /* 0x000fe4000bf05300 */
[----:B---3--:R-:W-:Y:S02]  /*133e0*/  @P2 R2UR UR39, R4 ;  /* 0x00000000042722ca */ /* 0x008fe400000e0000 */
[----:B----4-:R-:W-:Y:S01]  /*133f0*/  @P1 R2UR UR41, R5 ;  /* 0x00000000052912ca */ /* 0x010fe200000e0000 */
[----:B------:R-:W-:-:S14]  /*13400*/  @P1 BRA `(.L_x_1398) ;  /* 0x00000000002c1947 */ /* 0x000fdc0003800000 */
[----:B------:R-:W-:Y:S01]  /*13410*/  UISETP.NE.AND UP0, UPT, UR47, URZ, UPT ;  /* 0x0000003f2f00728c */ /* 0x000fe2000bf05270 */
[----:B------:R-:W-:-:S05]  /*13420*/  ULDC UR41, c[0x0][0x288] ;  /* 0x0000a20000297ab9 */ /* 0x000fca0000000800 */
[----:B------:R-:W-:-:S13]  /*13430*/  PLOP3.LUT P1, PT, PT, PT, UP0, 0x40, 0x0 ;  /* 0x000000000000781c */ /* 0x000fda0003f2e808 */
[----:B------:R-:W-:Y:S05]  /*13440*/  @P1 BRA `(.L_x_1398) ;  /* 0x00000000001c1947 */ /* 0x000fea0003800000 */
[----:B------:R-:W-:Y:S02]  /*13450*/  IMAD.U32 R2, RZ, RZ, UR6 ;  /* 0x00000006ff027e24 */ /* 0x000fe4000f8e00ff */
[----:B------:R-:W-:-:S05]  /*13460*/  IMAD.U32 R3, RZ, RZ, UR7 ;  /* 0x00000007ff037e24 */ /* 0x000fca000f8e00ff */
[----:B------:R-:W2:Y:S04]  /*13470*/  LDG.E R0, desc[UR56][R2.64] ;  /* 0x0000003802007981 */ /* 0x000ea8000c1e1900 */
[----:B------:R-:W3:Y:S01]  /*13480*/  LDG.E R4, desc[UR56][R2.64+0x4] ;  /* 0x0000043802047981 */ /* 0x000ee2000c1e1900 */
[----:B--2---:R-:W-:Y:S02]  /*13490*/  R2UR UR4, R0 ;  /* 0x00000000000472ca */ /* 0x004fe400000e0000 */
[----:B---3--:R-:W-:-:S13]  /*134a0*/  R2UR UR41, R4 ;  /* 0x00000000042972ca */ /* 0x008fda00000e0000 */
[----:B------:R-:W-:-:S12]  /*134b0*/  UIADD3 UR41, -UR4, UR41, URZ ;  /* 0x0000002904297290 */ /* 0x000fd8000fffe13f */
.L_x_1398:
        /* <DEDUP_REMOVED lines=8> */
.L_x_1399:
        /* <DEDUP_REMOVED lines=13> */
.L_x_1400:
[----:B------:R-:W-:Y:S01]  /*13610*/  ULDC UR4, c[0x0][0x448] ;  /* 0x0001120000047ab9 */ /* 0x000fe20000000800 */
[----:B------:R-:W-:Y:S01]  /*13620*/  IMAD.SHL.U32 R18, R25, 0x80, RZ ;  /* 0x0000008019127824 */ /* 0x000fe200078e00ff */
[----:B------:R-:W-:Y:S02]  /*13630*/  UISETP.NE.AND UP0, UPT, UR4, 0x1, UPT ;  /* 0x000000010400788c */ /* 0x000fe4000bf05270 */
[----:B------:R-:W-:Y:S01]  /*13640*/  UIADD3 UR36, -UR38, UR36, URZ ;  /* 0x0000002426247290 */ /* 0x000fe2000fffe13f */
[----:B------:R-:W-:Y:S01]  /*13650*/  VIADD R0, R18, 0x7f ;  /* 0x0000007f12007836 */ /* 0x000fe20000000000 */
[----:B------:R-:W-:Y:S02]  /*13660*/  UP2UR UR48, UPR, URZ, 0x1 ;  /* 0x000000013f307883 */ /* 0x000fe40008000000 */
[----:B------:R-:W-:Y:S01]  /*13670*/  PLOP3.LUT P0, PT, PT, PT, UP0, 0x80, 0x0 ;  /* 0x000000000000781c */ /* 0x000fe20003f0f008 */
[----:B------:R-:W-:Y:S01]  /*13680*/  UIADD3 UR6, UR36, 0x1, -UR41 ;  /* 0x0000000124067890 */ /* 0x000fe2000fffe829 */
[----:B------:R-:W-:-:S03]  /*13690*/  PLOP3.LUT P1, PT, PT, PT, UP0, 0x80, 0x0 ;  /* 0x000000000000781c */ /* 0x000fc60003f2f008 */
[----:B------:R-:W-:-:S08]  /*136a0*/  @UP0 ULDC UR4, c[0x0][0x44c] ;  /* 0x0001130000040ab9 */ /* 0x000fd00000000800 */
[----:B------:R-:W-:Y:S01]  /*136b0*/  @P0 IMAD.HI.U32 R2, R0, UR4, RZ ;  /* 0x0000000400020c27 */ /* 0x000fe2000f8e00ff */
[----:B------:R-:W-:-:S04]  /*136c0*/  @UP0 ULDC UR4, c[0x0][0x450] ;  /* 0x0001140000040ab9 */ /* 0x000fc80000000800 */
[----:B------:R-:W-:Y:S01]  /*136d0*/  @P1 SHF.R.U32.HI R0, RZ, UR4, R2 ;  /* 0x00000004ff001c19 */ /* 0x000fe20008011602 */
[----:B------:R-:W-:Y:S02]  /*136e0*/  ULDC.64 UR4, c[0x0][0x9e0] ;  /* 0x0002780000047ab9 */ /* 0x000fe40000000a00 */
[----:B------:R-:W-:Y:S01]  /*136f0*/  UISETP.GE.AND UP0, UPT, UR5, 0x1, UPT ;  /* 0x000000010500788c */ /* 0x000fe2000bf06270 */
[----:B------:R-:W-:-:S05]  /*13700*/  R2UR UR7, R0 ;  /* 0x00000000000772ca */ /* 0x000fca00000e0000 */
[----:B------:R-:W-:-:S08]  /*13710*/  PLOP3.LUT P1, PT, PT, PT, UP0, 0x80, 0x0 ;  /* 0x000000000000781c */ /* 0x000fd00003f2f008 */
[----:B------:R-:W-:-:S04]  /*13720*/  UIADD3 UR6, UR6, UR7, URZ ;  /* 0x0000000706067290 */ /* 0x000fc8000fffe03f */
[----:B------:R-:W-:-:S06]  /*13730*/  UIADD3 UR4, UR6, UR4, URZ ;  /* 0x0000000406047290 */ /* 0x000fcc000fffe03f */
[----:B------:R-:W-:Y:S01]  /*13740*/  IMAD.U32 R0, RZ, RZ, UR4 ;  /* 0x00000004ff007e24 */ /* 0x000fe2000f8e00ff */
[----:B------:R-:W-:Y:S06]  /*13750*/  @!P1 BRA `(.L_x_1401) ;  /* 0x0000000000409947 */ /* 0x000fec0003800000 */
        /* <DEDUP_REMOVED lines=10> */
.L_x_1402:
[----:B------:R-:W-:-:S11]  /*13800*/  UISETP.NE.AND UP0, UPT, UR5, 0x1, UPT ;  /* 0x000000010500788c */ /* 0x000fd6000bf05270 */
[----:B------:R-:W-:Y:S02]  /*13810*/  @UP0 ULDC.64 UR8, c[0x0][0x9e8] ;  /* 0x00027a0000080ab9 */ /* 0x000fe40000000a00 */
[----:B------:R-:W-:-:S04]  /*13820*/  UIMAD.WIDE.U32 UR6, UR4, UR8, URZ ;  /* 0x00000008040672a5 */ /* 0x000fc8000f8e003f */
[----:B------:R-:W-:-:S12]  /*13830*/  @UP0 USHF.R.U32.HI UR4, URZ, UR9, UR7 ;  /* 0x000000093f040299 */ /* 0x000fd80008011607 */
.L_x_1403:
[----:B------:R-:W-:-:S06]  /*13840*/  UIMAD UR4, UR4, UR5, UR5 ;  /* 0x00000005040472a4 */ /* 0x000fcc000f8e0205 */
[----:B------:R-:W-:-:S07]  /*13850*/  VIMNMX R0, R0, UR4, PT ;  /* 0x0000000400007c48 */ /* 0x000fce000bfe0100 */
.L_x_1401:
[----:B------:R-:W-:Y:S01]  /*13860*/  UISETP.NE.AND UP0, UPT, UR48, URZ, UPT ;  /* 0x0000003f3000728c */ /* 0x000fe2000bf05270 */
[----:B------:R-:W-:Y:S01]  /*13870*/  R2UR UR9, R18 ;  /* 0x00000000120972ca */ /* 0x000fe200000e0000 */
[----:B------:R-:W-:Y:S01]  /*13880*/  UIADD3 UR4, UR36, 0x7f, URZ ;  /* 0x0000007f24047890 */ /* 0x000fe2000fffe03f */
[----:B------:R-:W-:-:S03]  /*13890*/  VIADD R0, R0, 0x7f ;  /* 0x0000007f00007836 */ /* 0x000fc60000000000 */
[----:B------:R-:W-:Y:S02]  /*138a0*/  USHF.R.S32.HI UR8, URZ, 0x1f, UR4 ;  /* 0x0000001f3f087899 */ /* 0x000fe40008011404 */
[----:B------:R-:W-:Y:S02]  /*138b0*/  SHF.R.S32.HI R3, RZ, 0x1f, R0 ;  /* 0x0000001fff037819 */ /* 0x000fe40000011400 */
[----:B------:R-:W-:Y:S01]  /*138c0*/  ULEA.HI UR8, UR8, UR4, URZ, 0x7 ;  /* 0x0000000408087291 */ /* 0x000fe2000f8f383f */
[----:B------:R-:W-:Y:S01]  /*138d0*/  @UP0 ULDC UR6, c[0x0][0x44c] ;  /* 0x0001130000060ab9 */ /* 0x000fe20000000800 */
[----:B------:R-:W-:Y:S02]  /*138e0*/  @UP0 ULDC UR10, c[0x0][0x450] ;  /* 0x00011400000a0ab9 */ /* 0x000fe40000000800 */
[----:B------:R-:W-:Y:S01]  /*138f0*/  UIMAD.WIDE.U32 UR6, UR9, UR6, URZ ;  /* 0x00000006090672a5 */ /* 0x000fe2000f8e003f */
[----:B------:R-:W-:Y:S01]  /*13900*/  LEA.HI R3, R3, R0, RZ, 0x7 ;  /* 0x0000000003037211 */ /* 0x000fe200078f38ff */
[----:B------:R-:W-:-:S02]  /*13910*/  USHF.R.S32.HI UR8, URZ, 0x7, UR8 ;  /* 0x000000073f087899 */ /* 0x000fc40008011408 */
[----:B------:R-:W-:Y:S01]  /*13920*/  @UP0 USHF.R.U32.HI UR9, URZ, UR10, UR7 ;  /* 0x0000000a3f090299 */ /* 0x000fe20008011607 */
[----:B------:R-:W-:Y:S01]  /*13930*/  SHF.R.S32.HI R3, RZ, 0x7, R3 ;  /* 0x00000007ff037819 */ /* 0x000fe20000011403 */
[----:B------:R-:W-:Y:S02]  /*13940*/  ULDC UR4, c[0x0][0x9dc] ;  /* 0x0002770000047ab9 */ /* 0x000fe40000000800 */
[----:B------:R-:W-:Y:S01]  /*13950*/  UIADD3 UR9, UR9, UR36, -UR41 ;  /* 0x0000002409097290 */ /* 0x000fe2000fffe829 */
[----:B------:R-:W-:-:S03]  /*13960*/  VIMNMX R27, R3, UR8, PT ;  /* 0x00000008031b7c48 */ /* 0x000fc6000bfe0100 */
        /* <DEDUP_REMOVED lines=12> */
.L_x_1405:
[----:B------:R-:W-:-:S11]  /*13a30*/  UISETP.NE.AND UP0, UPT, UR5, 0x1, UPT ;  /* 0x000000010500788c */ /* 0x000fd6000bf05270 */
[----:B------:R-:W-:Y:S02]  /*13a40*/  @UP0 ULDC.64 UR10, c[0x0][0x9e8] ;  /* 0x00027a00000a0ab9 */ /* 0x000fe40000000a00 */
[----:B------:R-:W-:-:S04]  /*13a50*/  UIMAD.WIDE.U32 UR6, UR9, UR10, URZ ;  /* 0x0000000a090672a5 */ /* 0x000fc8000f8e003f */
[----:B------:R-:W-:-:S12]  /*13a60*/  @UP0 USHF.R.U32.HI UR9, URZ, UR11, UR7 ;  /* 0x0000000b3f090299 */ /* 0x000fd80008011607 */
.L_x_1406:
[----:B------:R-:W-:-:S04]  /*13a70*/  UIMAD UR5, UR9, UR5, URZ ;  /* 0x00000005090572a4 */ /* 0x000fc8000f8e023f */
[----:B------:R-:W-:-:S04]  /*13a80*/  UISETP.LT.AND UP0, UPT, UR4, UR5, UPT ;  /* 0x000000050400728c */ /* 0x000fc8000bf01270 */
[----:B------:R-:W-:-:S12]  /*13a90*/  USEL UR4, UR4, UR5, !UP0 ;  /* 0x0000000504047287 */ /* 0x000fd8000c000000 */
.L_x_1404:
[----:B------:R-:W-:Y:S01]  /*13aa0*/  USHF.R.S32.HI UR5, URZ, 0x1f, UR4 ;  /* 0x0000001f3f057899 */ /* 0x000fe20008011404 */
[----:B------:R-:W-:-:S03]  /*13ab0*/  R2UR UR7, R26 ;  /* 0x000000001a0772ca */ /* 0x000fc600000e0000 */
[----:B------:R-:W-:-:S04]  /*13ac0*/  ULEA.HI UR5, UR5, UR4, URZ, 0x7 ;  /* 0x0000000405057291 */ /* 0x000fc8000f8f383f */
[----:B------:R-:W-:-:S04]  /*13ad0*/  USHF.R.S32.HI UR6, URZ, 0x7, UR5 ;  /* 0x000000073f067899 */ /* 0x000fc80008011405 */
[----:B------:R-:W-:Y:S02]  /*13ae0*/  UISETP.LT.AND UP0, UPT, URZ, UR6, UPT ;  /* 0x000000063f00728c */ /* 0x000fe4000bf01270 */
[----:B------:R-:W-:Y:S02]  /*13af0*/  ULOP3.LUT UR5, UR7, 0xff000000, URZ, 0xc0, !UPT ;  /* 0xff00000007057892 */ /* 0x000fe4000f8ec03f */
[----:B------:R-:W-:Y:S02]  /*13b00*/  USEL UR11, URZ, UR6, !UP0 ;  /* 0x000000063f0b7287 */ /* 0x000fe4000c000000 */
[----:B------:R-:W-:Y:S02]  /*13b10*/  ULOP3.LUT UR4, UR7, 0xff0000, URZ, 0xc0, !UPT ;  /* 0x00ff000007047892 */ /* 0x000fe4000f8ec03f */
[----:B------:R-:W-:Y:S02]  /*13b20*/  USHF.R.U32.HI UR5, URZ, 0x8, UR5 ;  /* 0x000000083f057899 */ /* 0x000fe40008011605 */
[----:B------:R-:W-:-:S02]  /*13b30*/  ISETP.GT.AND P0, PT, R27, UR11, PT ;  /* 0x0000000b1b007c0c */ /* 0x000fc4000bf04270 */
[----:B------:R-:W-:-:S03]  /*13b40*/  ULEA.HI UR5, UR4, UR5, URZ, 0x10 ;  /* 0x0000000504057291 */ /* 0x000fc6000f8f803f */
[----:B------:R-:W-:Y:S01]  /*13b50*/  UMOV UR4, URZ ;  /* 0x0000003f00047c82 */ /* 0x000fe20008000000 */
[----:B------:R-:W-:-:S07]  /*13b60*/  ULOP3.LUT UR42, UR5, 0xff, URZ, 0xc0, !UPT ;  /* 0x000000ff052a7892 */ /* 0x000fce000f8ec03f */
[----:B------:R-:W-:Y:S05]  /*13b70*/  @!P0 BRA `(.L_x_1407) ;  /* 0x0000000000908947 */ /* 0x000fea0003800000 */
[----:B------:R-:W-:Y:S01]  /*13b80*/  USHF.R.U32.HI UR6, URZ, 0x10, UR5 ;  /* 0x000000103f067899 */ /* 0x000fe20008011605 */
[----:B------:R-:W-:-:S03]  /*13b90*/  UMOV UR4, URZ ;  /* 0x0000003f00047c82 */ /* 0x000fc60008000000 */
[----:B------:R-:W-:-:S11]  /*13ba0*/  UISETP.NE.AND UP0, UPT, UR6, URZ, UPT ;  /* 0x0000003f0600728c */ /* 0x000fd6000bf05270 */
[----:B------:R-:W-:Y:S02]  /*13bb0*/  @!UP0 ULDC UR6, c[0x0][0x9f0] ;  /* 0x00027c0000068ab9 */ /* 0x000fe40000000800 */
[----:B------:R-:W-:-:S04]  /*13bc0*/  IABS R0, UR6 ;  /* 0x0000000600007c13 */ /* 0x000fc80008000000 */
[----:B------:R-:W-:Y:S01]  /*13bd0*/  R2UR UR12, R0 ;  /* 0x00000000000c72ca */ /* 0x000fe200000e0000 */
[----:B------:R-:W-:-:S05]  /*13be0*/  IMAD.U32 R0, RZ, RZ, UR6 ;  /* 0x00000006ff007e24 */ /* 0x000fca000f8e00ff */
[----:B------:R-:W-:-:S04]  /*13bf0*/  IADD3 R0, R0, -0x1, R27 ;  /* 0xffffffff00007810 */ /* 0x000fc80007ffe01b */
[----:B------:R-:W-:Y:S02]  /*13c00*/  R2UR UR7, R0 ;  /* 0x00000000000772ca */ /* 0x000fe400000e0000 */
[----:B------:R-:W-:Y:S01]  /*13c10*/  IABS R0, UR6 ;  /* 0x0000000600007c13 */ /* 0x000fe20008000000 */
[----:B------:R-:W0:Y:S10]  /*13c20*/  I2F.RP R2, UR12 ;  /* 0x0000000c00027d06 */ /* 0x000e340008209400 */
[----:B------:R-:W-:Y:S01]  /*13c30*/  UIADD3 UR7, -UR11, UR7, URZ ;  /* 0x000000070b077290 */ /* 0x000fe2000fffe13f */
[----:B0-----:R-:W0:Y:S02]  /*13c40*/  MUFU.RCP R2, R2 ;  /* 0x0000000200027308 */ /* 0x001e240000001000 */
[----:B0-----:R-:W-:-:S02]  /*13c50*/  VIADD R3, R2, 0xffffffe ;  /* 0x0ffffffe02037836 */ /* 0x001fc40000000000 */
[----:B------:R-:W-:Y:S01]  /*13c60*/  IMAD.MOV R2, RZ, RZ, -R0 ;  /* 0x000000ffff027224 */ /* 0x000fe200078e0a00 */
[----:B------:R-:W-:Y:S01]  /*13c70*/  IABS R0, UR7 ;  /* 0x0000000700007c13 */ /* 0x000fe20008000000 */
[----:B------:R-:W-:Y:S02]  /*13c80*/  ULOP3.LUT UR7, UR7, UR6, URZ, 0x3c, !UPT ;  /* 0x0000000607077292 */ /* 0x000fe4000f8e3c3f */
[----:B------:R-:W0:Y:S01]  /*13c90*/  F2I.FTZ.U32.TRUNC.NTZ R3, R3 ;  /* 0x0000000300037305 */ /* 0x000e22000021f000 */
[----:B------:R-:W-:Y:S02]  /*13ca0*/  R2UR UR9, R0 ;  /* 0x00000000000972ca */ /* 0x000fe400000e0000 */
[----:B------:R-:W-:Y:S02]  /*13cb0*/  R2UR UR10, R2 ;  /* 0x00000000020a72ca */ /* 0x000fe400000e0000 */
[----:B0-----:R-:W-:-:S13]  /*13cc0*/  R2UR UR5, R3 ;  /* 0x00000000030572ca */ /* 0x001fda00000e0000 */
[----:B------:R-:W-:-:S04]  /*13cd0*/  UIADD3 UR8, URZ, -UR5, URZ ;  /* 0x800000053f087290 */ /* 0x000fc8000fffe03f */
[----:B------:R-:W-:-:S04]  /*13ce0*/  UIMAD UR8, UR8, UR12, URZ ;  /* 0x0000000c080872a4 */ /* 0x000fc8000f8e023f */
[----:B------:R-:W-:-:S04]  /*13cf0*/  UIMAD.WIDE.U32 UR4, UR5, UR8, UR4 ;  /* 0x00000008050472a5 */ /* 0x000fc8000f8e0004 */
[----:B------:R-:W-:-:S04]  /*13d00*/  UIMAD.WIDE.U32 UR4, UR5, UR9, URZ ;  /* 0x00000009050472a5 */ /* 0x000fc8000f8e003f */
        /* <DEDUP_REMOVED lines=11> */
.L_x_1407:
[----:B------:R-:W-:Y:S01]  /*13dc0*/  UIMAD UR42, UR42, UR4, UR11 ;  /* 0x000000042a2a72a4 */ /* 0x000fe2000f8e020b */
[----:B------:R-:W-:Y:S05]  /*13dd0*/  BSSY B7, `(.L_x_1408) ;  /* 0x00003a5000077945 */ /* 0x000fea0003800000 */
[----:B------:R-:W-:-:S05]  /*13de0*/  IMAD.U32 R0, RZ, RZ, UR42 ;  /* 0x0000002aff007e24 */ /* 0x000fca000f8e00ff */
[----:B------:R-:W-:-:S04]  /*13df0*/  VIADDMNMX R27, R0, UR4, R27, PT ;  /* 0x00000004001b7c46 */ /* 0x000fc8000b80011b */
[----:B------:R-:W-:-:S13]  /*13e00*/  ISETP.GT.AND P0, PT, R27, UR42, PT ;  /* 0x0000002a1b007c0c */ /* 0x000fda000bf04270 */
[----:B------:R-:W-:Y:S05]  /*13e10*/  @P0 BRA `(.L_x_1409) ;  /* 0x0000000000440947 */ /* 0x000fea0003800000 */
        /* <DEDUP_REMOVED lines=15> */
[----:B0-----:R-:W-:Y:S01]  /*13f10*/  IADD3 R24, R0, UR46, R7 ;  /* 0x0000002e00187c10 */ /* 0x001fe2000fffe007 */
[----:B------:R-:W-:Y:S06]  /*13f20*/  BRA `(.L_x_1410) ;  /* 0x00000038003c7947 */ /* 0x000fec0003800000 */
.L_x_1409:
        /* <DEDUP_REMOVED lines=20> */
.L_x_1412:
[----:B------:R-:W-:Y:S05]  /*14070*/  BSYNC B6 ;  /* 0x0000000000067941 */ /* 0x000fea0003800000 */
.L_x_1411:
        /* <DEDUP_REMOVED lines=22> */
.L_x_1414:
[----:B------:R-:W-:Y:S05]  /*141e0*/  BSYNC B6 ;  /* 0x0000000000067941 */ /* 0x000fea0003800000 */
.L_x_1413:
        /* <DEDUP_REMOVED lines=20> */
.L_x_1416:
[----:B------:R-:W-:Y:S05]  /*14330*/  BSYNC B6 ;  /* 0x0000000000067941 */ /* 0x000fea0003800000 */
.L_x_1415:
        /* <DEDUP_REMOVED lines=19> */
.L_x_1418:
[----:B------:R-:W-:Y:S05]  /*14470*/  BSYNC B6 ;  /* 0x0000000000067941 */ /* 0x000fea0003800000 */
.L_x_1417:
[----:B------:R-:W0:Y:S01]  /*14480*/  S2R R2, SR_TID.X ;  /* 0x0000000000027919 */ /* 0x000e220000002100 */
[----:B------:R-:W-:Y:S01]  /*14490*/  ULDC.64 UR4, c[0x0][0x9f8] ;  /* 0x00027e0000047ab9 */ /* 0x000fe20000000a00 */
[----:B------:R-:W-:Y:S01]  /*144a0*/  IMAD.U32 R25, RZ, RZ, UR40 ;  /* 0x00000028ff197e24 */ /* 0x000fe2000f8e00ff */
[----:B------:R-:W-:Y:S01]  /*144b0*/  UISETP.NE.U32.AND UP0, UPT, UR4, URZ, UPT ;  /* 0x0000003f0400728c */ /* 0x000fe2000bf05070 */
[----:B------:R-:W1:Y:S01]  /*144c0*/  S2R R20, SR_TID.X ;  /* 0x0000000000147919 */ /* 0x000e620000002100 */
[----:B------:R-:W2:Y:S02]  /*144d0*/  LDC R33, c[0x0][0x430] ;  /* 0x00010c00ff217b82 */ /* 0x000ea40000000800 */
[----:B------:R-:W-:-:S06]  /*144e0*/  UISETP.NE.AND.EX UP0, UPT, UR5, URZ, UPT, UP0 ;  /* 0x0000003f0500728c */ /* 0x000fcc000bf05300 */
[----:B------:R-:W-:-:S05]  /*144f0*/  PLOP3.LUT P0, PT, PT, PT, UP0, 0x80, 0x0 ;  /* 0x000000000000781c */ /* 0x000fca0003f0f008 */
[----:B------:R-:W-:Y:S02]  /*14500*/  @UP0 ULDC.64 UR4, c[0x0][0x9f8] ;  /* 0x00027e0000040ab9 */ /* 0x000fe40000000a00 */
[----:B------:R-:W-:-:S06]  /*14510*/  @UP0 UIMAD.WIDE UR4, UR40, 0x4, UR4 ;  /* 0x00000004280408a5 */ /* 0x000fcc000f8e0204 */
[----:B------:R-:W-:Y:S01]  /*14520*/  IMAD.U32 R3, RZ, RZ, UR5 ;  /* 0x00000005ff037e24 */ /* 0x000fe2000f8e00ff */
[----:B------:R-:W-:Y:S01]  /*14530*/  LEA R8, R27, 0xffffff80, 0x7 ;  /* 0xffffff801b087811 */ /* 0x000fe200078e38ff */
[----:B------:R-:W-:Y:S01]  /*14540*/  ULDC UR5, c[0x0][0x320] ;  /* 0x0000c80000057ab9 */ /* 0x000fe20000000800 */
[----:B0-----:R-:W-:-:S04]  /*14550*/  LOP3.LUT R2, R2, 0x7f, RZ, 0xc0, !PT ;  /* 0x0000007f02027812 */ /* 0x001fc800078ec0ff */
[----:B------:R-:W-:Y:S01]  /*14560*/  SHF.R.U32.HI R21, RZ, 0x2, R2 ;  /* 0x00000002ff157819 */ /* 0x000fe20000011602 */
[----:B------:R-:W-:Y:S02]  /*14570*/  IMAD.U32 R2, RZ, RZ, UR4 ;  /* 0x00000004ff027e24 */ /* 0x000fe4000f8e00ff */
[----:B-1----:R-:W-:Y:S01]  /*14580*/  IMAD.SHL.U32 R20, R20, 0x20, RZ ;  /* 0x0000002014147824 */ /* 0x002fe200078e00ff */
[----:B--2---:R-:W-:Y:S01]  /*14590*/  ISETP.NE.AND P1, PT, R33, 0x1, PT ;  /* 0x000000012100780c */ /* 0x004fe20003f25270 */
[----:B------:R-:W-:Y:S01]  /*145a0*/  ULDC UR4, c[0x0][0x2f4] ;  /* 0x0000bd0000047ab9 */ /* 0x000fe20000000800 */
[----:B------:R0:W2:Y:S01]  /*145b0*/  @P0 LDG.E R25, desc[UR56][R2.64] ;  /* 0x0000003802190981 */ /* 0x0000a2000c1e1900 */
[----:B------:R-:W-:Y:S02]  /*145c0*/  LOP3.LUT R17, R17, 0xffffffbf, RZ, 0xc0, !PT ;  /* 0xffffffbf11117812 */ /* 0x000fe400078ec0ff */
[----:B------:R-:W-:-:S04]  /*145d0*/  LOP3.LUT R20, R21, 0x60, R20, 0xf8, !PT ;  /* 0x0000006015147812 */ /* 0x000fc800078ef814 */
[----:B------:R-:W-:-:S04]  /*145e0*/  LOP3.LUT R0, R20, R8, RZ, 0xfc, !PT ;  /* 0x0000000814007212 */ /* 0x000fc800078efcff */
[C---:B------:R-:W-:Y:S01]  /*145f0*/  ISETP.GE.AND P0, PT, R0.reuse, UR36, PT ;  /* 0x0000002400007c0c */ /* 0x040fe2000bf06270 */
[----:B------:R-:W1:Y:S01]  /*14600*/  @P1 LDC R5, c[0x0][0x434] ;  /* 0x00010d00ff051b82 */ /* 0x000e620000000800 */
[----:B------:R-:W-:Y:S01]  /*14610*/  VIADD R0, R0, UR38 ;  /* 0x0000002600007c36 */ /* 0x000fe20008000000 */
[----:B------:R-:W-:-:S03]  /*14620*/  @P1 LOP3.LUT R17, R17, 0x40, RZ, 0xfc, !PT ;  /* 0x0000004011111812 */ /* 0x000fc600078efcff */
[----:B------:R-:W-:-:S03]  /*14630*/  IMAD.MOV.U32 R6, RZ, RZ, R0 ;  /* 0x000000ffff067224 */ /* 0x000fc600078e0000 */
[----:B------:R-:W3:Y:S08]  /*14640*/  @P1 LDC R4, c[0x0][0x438] ;  /* 0x00010e00ff041b82 */ /* 0x000ef00000000800 */
[----:B0-----:R-:W0:Y:S01]  /*14650*/  @!P0 LDC.64 R2, c[0x0][0x428] ;  /* 0x00010a00ff028b82 */ /* 0x001e220000000a00 */
[----:B-1----:R-:W-:-:S05]  /*14660*/  @P1 IMAD.HI.U32 R5, R0, R5, RZ ;  /* 0x0000000500051227 */ /* 0x002fca00078e00ff */
[----:B---3--:R-:W-:-:S04]  /*14670*/  @P1 SHF.R.U32.HI R6, RZ, R4, R5 ;  /* 0x00000004ff061219 */ /* 0x008fc80000011605 */
[--C-:B------:R-:W-:Y:S01]  /*14680*/  @!P0 SHF.R.S32.HI R5, RZ, 0x1f, R6.reuse ;  /* 0x0000001fff058819 */ /* 0x100fe20000011406 */
[----:B------:R-:W-:Y:S01]  /*14690*/  @!P0 IMAD.MOV.U32 R4, RZ, RZ, R6 ;  /* 0x000000ffff048224 */ /* 0x000fe200078e0006 */
[C---:B------:R-:W-:Y:S02]  /*146a0*/  LOP3.LUT R9, R36.reuse, 0x40, RZ, 0xfc, !PT ;  /* 0x0000004024097812 */ /* 0x040fe400078efcff */
[----:B------:R-:W-:Y:S02]  /*146b0*/  LOP3.LUT R17, R17, 0xffffffef, RZ, 0xc0, !PT ;  /* 0xffffffef11117812 */ /* 0x000fe400078ec0ff */
[----:B------:R-:W-:-:S04]  /*146c0*/  LOP3.LUT R10, R36, 0x80, RZ, 0xfc, !PT ;  /* 0x00000080240a7812 */ /* 0x000fc800078efcff */
[----:B------:R-:W-:Y:S01]  /*146d0*/  ISETP.GE.AND P2, PT, R10, UR4, PT ;  /* 0x000000040a007c0c */ /* 0x000fe2000bf46270 */
[----:B------:R-:W-:Y:S01]  /*146e0*/  UMOV UR6, 0xffffffff ;  /* 0xffffffff00067882 */ /* 0x000fe20000000000 */
[----:B------:R-:W-:Y:S02]  /*146f0*/  LOP3.LUT R22, R26, 0xffff, RZ, 0xc0, !PT ;  /* 0x0000ffff1a167812 */ /* 0x000fe400078ec0ff */
[----:B--2---:R-:W-:Y:S01]  /*14700*/  SHF.R.S32.HI R32, RZ, 0x1f, R25 ;  /* 0x0000001fff207819 */ /* 0x004fe20000011419 */
[----:B0-----:R-:W-:-:S04]  /*14710*/  @!P0 IMAD.WIDE.U32 R4, R25, R2, R4 ;  /* 0x0000000219048225 */ /* 0x001fc800078e0004 */
[----:B------:R-:W-:-:S04]  /*14720*/  @!P0 IMAD R7, R32, R2, RZ ;  /* 0x0000000220078224 */ /* 0x000fc800078e02ff */
[----:B------:R-:W-:Y:S02]  /*14730*/  @!P0 IMAD R7, R25, R3, R7 ;  /* 0x0000000319078224 */ /* 0x000fe400078e0207 */
[----:B------:R-:W0:Y:S02]  /*14740*/  @!P0 LDC.64 R2, c[0x0][0x418] ;  /* 0x00010600ff028b82 */ /* 0x000e240000000a00 */
[----:B------:R-:W-:Y:S01]  /*14750*/  @!P0 IMAD.IADD R7, R5, 0x1, R7 ;  /* 0x0000000105078824 */ /* 0x000fe200078e0207 */
[----:B0-----:R-:W-:-:S04]  /*14760*/  @!P0 LEA R2, P1, R4, R2, 0x2 ;  /* 0x0000000204028211 */ /* 0x001fc800078210ff */
[----:B------:R-:W-:Y:S01]  /*14770*/  @!P0 LEA.HI.X R3, R4, R3, R7, 0x2, P1 ;  /* 0x0000000304038211 */ /* 0x000fe200008f1407 */
[----:B------:R-:W-:Y:S01]  /*14780*/  IMAD.MOV.U32 R4, RZ, RZ, RZ ;  /* 0x000000ffff047224 */ /* 0x000fe200078e00ff */
[----:B------:R-:W-:-:S05]  /*14790*/  ISETP.GE.AND P1, PT, R36, UR4, PT ;  /* 0x0000000424007c0c */ /* 0x000fca000bf26270 */
[----:B------:R0:W5:Y:S01]  /*147a0*/  @!P0 LDG.E R4, desc[UR56][R2.64] ;  /* 0x0000003802048981 */ /* 0x000162000c1e1900 */
[----:B------:R-:W-:Y:S01]  /*147b0*/  ISETP.GE.AND P0, PT, R9, UR4, PT ;  /* 0x0000000409007c0c */ /* 0x000fe2000bf06270 */
[----:B------:R-:W-:-:S04]  /*147c0*/  IMAD.MOV R5, RZ, RZ, -R6 ;  /* 0x000000ffff057224 */ /* 0x000fc800078e0a06 */
[----:B------:R-:W-:Y:S02]  /*147d0*/  IMAD R5, R33, R5, R0 ;  /* 0x0000000521057224 */ /* 0x000fe400078e0200 */
[----:B------:R-:W-:Y:S01]  /*147e0*/  @P1 LOP3.LUT R17, R17, 0x10, RZ, 0xfc, !PT ;  /* 0x0000001011111812 */ /* 0x000fe200078efcff */
[----:B------:R-:W-:Y:S01]  /*147f0*/  IMAD.U32 R0, RZ, RZ, UR43 ;  /* 0x0000002bff007e24 */ /* 0x000fe2000f8e00ff */
[----:B------:R-:W-:Y:S02]  /*14800*/  ISETP.GE.AND P1, PT, R36, UR5, PT ;  /* 0x0000000524007c0c */ /* 0x000fe4000bf26270 */
[----:B------:R-:W-:-:S04]  /*14810*/  LOP3.LUT R17, R17, 0xfffffff7, RZ, 0xc0, !PT ;  /* 0xfffffff711117812 */ /* 0x000fc800078ec0ff */
[----:B------:R-:W-:Y:S02]  /*14820*/  @P0 LOP3.LUT R17, R17, 0x8, RZ, 0xfc, !PT ;  /* 0x0000000811110812 */ /* 0x000fe400078efcff */
[----:B------:R-:W-:Y:S02]  /*14830*/  ISETP.GE.AND P0, PT, R9, UR5, PT ;  /* 0x0000000509007c0c */ /* 0x000fe4000bf06270 */
[----:B------:R-:W-:-:S04]  /*14840*/  LOP3.LUT R17, R17, 0xfffffffb, RZ, 0xc0, !PT ;  /* 0xfffffffb11117812 */ /* 0x000fc800078ec0ff */
[----:B------:R-:W-:-:S04]  /*14850*/  @P2 LOP3.LUT R17, R17, 0x4, RZ, 0xfc, !PT ;  /* 0x0000000411112812 */ /* 0x000fc800078efcff */
[----:B------:R-:W-:-:S04]  /*14860*/  LOP3.LUT R17, R17, 0xfffffffd, RZ, 0xc0, !PT ;  /* 0xfffffffd11117812 */ /* 0x000fc800078ec0ff */
[----:B------:R-:W-:-:S04]  /*14870*/  @P1 LOP3.LUT R17, R17, 0x2, RZ, 0xfc, !PT ;  /* 0x0000000211111812 */ /* 0x000fc800078efcff */
[----:B------:R-:W-:-:S04]  /*14880*/  LOP3.LUT R17, R17, 0xfffffffe, RZ, 0xc0, !PT ;  /* 0xfffffffe11117812 */ /* 0x000fc800078ec0ff */
[----:B------:R-:W-:Y:S01]  /*14890*/  @P0 LOP3.LUT R17, R17, 0x1, RZ, 0xfc, !PT ;  /* 0x0000000111110812 */ /* 0x000fe200078efcff */
[----:B0-----:R-:W-:Y:S06]  /*148a0*/  BRA.DIV UR6, `(.L_x_1419) ;  /* 0x0000004606a87947 */ /* 0x001fec000b800000 */
.L_x_1499:
[----:B------:R-:W-:Y:S02]  /*148b0*/  ISETP.NE.AND P0, PT, R0, 0x3, PT ;  /* 0x000000030000780c */ /* 0x000fe40003f05270 */
[----:B------:R-:W-:-:S11]  /*148c0*/  LOP3.LUT R17, R17, 0xffffffdf, RZ, 0xc0, !PT ;  /* 0xffffffdf11117812 */ /* 0x000fd600078ec0ff */
[----:B------:R-:W-:Y:S01]  /*148d0*/  @P0 LOP3.LUT R17, R17, 0x20, RZ, 0xfc, !PT ;  /* 0x0000002011110812 */ /* 0x000fe200078efcff */
[----:B------:R-:W-:Y:S06]  /*148e0*/  @!P0 BRA `(.L_x_1420) ;  /* 0x0000000000048947 */ /* 0x000fec0003800000 */
[----:B------:R-:W-:Y:S01]  /*148f0*/  BPT.TRAP 0x1 ;  /* 0x000000040000795c */ /* 0x000fe20000300000 */
.L_x_1420:
[----:B------:R-:W-:Y:S01]  /*14900*/  IMAD R0, R19, 0x8, R16 ;  /* 0x0000000813007824 */ /* 0x000fe200078e0210 */
[----:B------:R-:W-:Y:S01]  /*14910*/  SHF.L.U32 R26, R23, 0x1f, RZ ;  /* 0x0000001f171a7819 */ /* 0x000fe200000006ff */
[----:B------:R-:W-:Y:S01]  /*14920*/  BSSY B0, `(.L_x_1421) ;  /* 0x0000004000007945 */ /* 0x000fe20003800000 */
[----:B------:R-:W-:Y:S02]  /*14930*/  SHF.R.S32.HI R20, RZ, 0x1f, R5 ;  /* 0x0000001fff147819 */ /* 0x000fe40000011405 */
[----:B------:R-:W0:Y:S02]  /*14940*/  SYNCS.PHASECHK.TRANS64.TRYWAIT P0, [R0+URZ+0x22880], R26 ;  /* 0x0228801a000075a7 */ /* 0x000e24000800017f */
[----:B0-----:R-:W-:Y:S05]  /*14950*/  @!P0 BRA `(.L_x_1422) ;  /* 0x0000004400a88947 */ /* 0x001fea0003800000 */
.L_x_1500:
[----:B------:R-:W-:Y:S05]  /*14960*/  BSYNC B0 ;  /* 0x0000000000007941 */ /* 0x000fea0003800000 */
.L_x_1421:
[----:B------:R-:W1:Y:S01]  /*14970*/  S2R R7, SR_TID.X ;  /* 0x0000000000077919 */ /* 0x000e620000002100 */
[----:B------:R-:W-:Y:S01]  /*14980*/  ULDC.64 UR4, c[0x0][0x328] ;  /* 0x0000ca0000047ab9 */ /* 0x000fe20000000a00 */
[----:B-----5:R-:W-:Y:S01]  /*14990*/  SHF.R.S32.HI R21, RZ, 0x1f, R4 ;  /* 0x0000001fff157819 */ /* 0x020fe20000011404 */
[----:B------:R-:W-:Y:S01]  /*149a0*/  IMAD R6, R20, UR4, RZ ;  /* 0x0000000414067c24 */ /* 0x000fe2000f8e02ff */
[----:B------:R-:W-:Y:S01]  /*149b0*/  ULDC.64 UR6, c[0x0][0x318] ;  /* 0x0000c60000067ab9 */ /* 0x000fe20000000a00 */
[----:B------:R-:W-:Y:S01]  /*149c0*/  IMAD.WIDE.U32 R2, R5, UR4, RZ ;  /* 0x0000000405027c25 */ /* 0x000fe2000f8e00ff */
[----:B------:R-:W-:-:S03]  /*149d0*/  LOP3.LUT P1, RZ, R17, 0x1, RZ, 0xc0, !PT ;  /* 0x0000000111ff7812 */ /* 0x000fc6000782c0ff */
[----:B------:R-:W-:Y:S01]  /*149e0*/  IMAD R6, R5, UR5, R6 ;  /* 0x0000000505067c24 */ /* 0x000fe2000f8e0206 */
[----:B------:R-:W-:-:S03]  /*149f0*/  ULDC.64 UR4, c[0x0][0x338] ;  /* 0x0000ce0000047ab9 */ /* 0x000fc60000000a00 */
[----:B------:R-:W-:Y:S02]  /*14a00*/  IMAD.IADD R3, R3, 0x1, R6 ;  /* 0x0000000103037824 */ /* 0x000fe400078e0206 */
[----:B------:R-:W-:Y:S02]  /*14a10*/  IMAD R6, R21, UR4, RZ ;  /* 0x0000000415067c24 */ /* 0x000fe4000f8e02ff */
[----:B------:R-:W-:-:S04]  /*14a20*/  IMAD.WIDE.U32 R2, R4, UR4, R2 ;  /* 0x0000000404027c25 */ /* 0x000fc8000f8e0002 */
[----:B------:R-:W-:Y:S01]  /*14a30*/  IMAD R6, R4, UR5, R6 ;  /* 0x0000000504067c24 */ /* 0x000fe2000f8e0206 */
[----:B------:R-:W-:-:S03]  /*14a40*/  ULDC.64 UR4, c[0x0][0x330] ;  /* 0x0000cc0000047ab9 */ /* 0x000fc60000000a00 */
[----:B------:R-:W-:Y:S02]  /*14a50*/  IMAD.IADD R3, R3, 0x1, R6 ;  /* 0x0000000103037824 */ /* 0x000fe400078e0206 */
[C---:B------:R-:W-:Y:S01]  /*14a60*/  IMAD.WIDE.U32 R2, R22.reuse, UR4, R2 ;  /* 0x0000000416027c25 */ /* 0x040fe2000f8e0002 */
[----:B------:R-:W-:Y:S01]  /*14a70*/  UMOV UR4, 0xffffffff ;  /* 0xffffffff00047882 */ /* 0x000fe20000000000 */
[----:B-1----:R-:W-:Y:S02]  /*14a80*/  LOP3.LUT R7, R7, 0x7f, RZ, 0xc0, !PT ;  /* 0x0000007f07077812 */ /* 0x002fe400078ec0ff */
[----:B------:R-:W-:Y:S01]  /*14a90*/  IMAD R9, R22, UR5, R3 ;  /* 0x0000000516097c24 */ /* 0x000fe2000f8e0203 */
[----:B------:R-:W-:Y:S02]  /*14aa0*/  IADD3 R10, P0, R2, UR6, RZ ;  /* 0x00000006020a7c10 */ /* 0x000fe4000ff1e0ff */
[--C-:B------:R-:W-:Y:S02]  /*14ab0*/  SHF.R.U32.HI R11, RZ, 0x2, R7.reuse ;  /* 0x00000002ff0b7819 */ /* 0x100fe40000011607 */
[----:B------:R-:W-:-:S02]  /*14ac0*/  SHF.R.U32.HI R7, RZ, 0x5, R7 ;  /* 0x00000005ff077819 */ /* 0x000fc40000011607 */
[----:B------:R-:W-:Y:S02]  /*14ad0*/  IADD3 R8, -R11, UR36, -R8 ;  /* 0x000000240b087c10 */ /* 0x000fe4000fffe908 */
[----:B------:R-:W-:Y:S01]  /*14ae0*/  IADD3.X R9, R9, UR7, RZ, P0, !PT ;  /* 0x0000000709097c10 */ /* 0x000fe200087fe4ff */
[----:B------:R-:W-:Y:S01]  /*14af0*/  IMAD.SHL.U32 R7, R7, 0x400, RZ ;  /* 0x0000040007077824 */ /* 0x000fe200078e00ff */
[----:B------:R-:W-:-:S03]  /*14b00*/  ISETP.GE.AND P4, PT, R8, 0x1, PT ;  /* 0x000000010800780c */ /* 0x000fc60003f86270 */
[----:B------:R-:W-:Y:S01]  /*14b10*/  IMAD R6, R19, 0x4000, R7 ;  /* 0x0000400013067824 */ /* 0x000fe200078e0207 */
[----:B------:R-:W-:Y:S09]  /*14b20*/  BRA.DIV UR4, `(.L_x_1423) ;  /* 0x0000004604487947 */ /* 0x000ff2000b800000 */
[----:B------:R-:W1:Y:S01]  /*14b30*/  SHFL.IDX PT, R2, R10, RZ, 0x1c1f ;  /* 0x001c1fff0a027589 */ /* 0x000e6200000e0000 */
[----:B------:R-:W-:Y:S02]  /*14b40*/  LOP3.LUT P6, RZ, R17, 0x2, RZ, 0xc0, !PT ;  /* 0x0000000211ff7812 */ /* 0x000fe400078cc0ff */
[----:B------:R-:W-:Y:S01]  /*14b50*/  IADD3 R6, R16, R6, R29 ;  /* 0x0000000610067210 */ /* 0x000fe20007ffe01d */
[----:B------:R-:W2:Y:S01]  /*14b60*/  SHFL.IDX PT, R3, R9, RZ, 0x1c1f ;  /* 0x001c1fff09037589 */ /* 0x000ea200000e0000 */
[C---:B------:R-:W-:Y:S02]  /*14b70*/  ISETP.GE.AND P3, PT, R8.reuse, 0x21, PT ;  /* 0x000000210800780c */ /* 0x040fe40003f66270 */
[----:B------:R-:W-:Y:S01]  /*14b80*/  ISETP.GE.AND P2, PT, R8, 0x41, PT ;  /* 0x000000410800780c */ /* 0x000fe20003f46270 */
[----:B------:R-:W-:Y:S01]  /*14b90*/  IMAD.IADD R7, R30, 0x1, R6 ;  /* 0x000000011e077824 */ /* 0x000fe200078e0206 */
[----:B------:R-:W-:Y:S02]  /*14ba0*/  ISETP.GE.AND P5, PT, R8, 0x61, PT ;  /* 0x000000610800780c */ /* 0x000fe40003fa6270 */
[----:B-1----:R-:W-:-:S05]  /*14bb0*/  IADD3 R2, P0, R36, R2, RZ ;  /* 0x0000000224027210 */ /* 0x002fca0007f1e0ff */
[----:B--2---:R-:W-:Y:S01]  /*14bc0*/  IMAD.X R3, RZ, RZ, R3, P0 ;  /* 0x000000ffff037224 */ /* 0x004fe200000e0603 */
[----:B------:R-:W-:-:S13]  /*14bd0*/  ISETP.LT.OR P0, PT, R8, 0x1, P6 ;  /* 0x000000010800780c */ /* 0x000fda0003701670 */
[----:B------:R-:W-:Y:S01]  /*14be0*/  @!PT LDS RZ, [RZ] ;  /* 0x00000000fffff984 */ /* 0x000fe20000000800 */
[----:B------:R-:W-:Y:S01]  /*14bf0*/  LDGSTS.E.BYPASS.LTC128B.128 [R6+0x8400], desc[UR56][R2.64], !P0 ;  /* 0x0840000002067fae */ /* 0x000fe2000c101d78 */
[----:B------:R-:W-:-:S13]  /*14c00*/  ISETP.LT.OR P0, PT, R8, 0x1, P1 ;  /* 0x000000010800780c */ /* 0x000fda0000f01670 */
[----:B------:R1:W-:Y:S04]  /*14c10*/  LDGSTS.E.BYPASS.LTC128B.128 [R7+0x8400], desc[UR56][R2.64+0x40], !P0 ;  /* 0x0840004002077fae */ /* 0x0003e8000c101d78 */
[----:B-1----:R-:W1:Y:S04]  /*14c20*/  SHFL.IDX PT, R2, R10, 0x1, 0x1c1f ;  /* 0x003c1f000a027f89 */ /* 0x002e6800000e0000 */
[----:B------:R-:W2:Y:S01]  /*14c30*/  SHFL.IDX PT, R3, R9, 0x1, 0x1c1f ;  /* 0x003c1f0009037f89 */ /* 0x000ea200000e0000 */
[----:B-1----:R-:W-:-:S05]  /*14c40*/  IADD3 R2, P0, R36, R2, RZ ;  /* 0x0000000224027210 */ /* 0x002fca0007f1e0ff */
[----:B--2---:R-:W-:Y:S01]  /*14c50*/  IMAD.X R3, RZ, RZ, R3, P0 ;  /* 0x000000ffff037224 */ /* 0x004fe200000e0603 */
[----:B------:R-:W-:-:S13]  /*14c60*/  ISETP.LT.OR P0, PT, R8, 0x21, P6 ;  /* 0x000000210800780c */ /* 0x000fda0003701670 */
[----:B------:R-:W-:Y:S01]  /*14c70*/  LDGSTS.E.BYPASS.LTC128B.128 [R6+0x9400], desc[UR56][R2.64], !P0 ;  /* 0x0940000002067fae */ /* 0x000fe2000c101d78 */
[----:B------:R-:W-:-:S13]  /*14c80*/  ISETP.LT.OR P0, PT, R8, 0x21, P1 ;  /* 0x000000210800780c */ /* 0x000fda0000f01670 */
[----:B------:R1:W-:Y:S04]  /*14c90*/  LDGSTS.E.BYPASS.LTC128B.128 [R7+0x9400], desc[UR56][R2.64+0x40], !P0 ;  /* 0x0940004002077fae */ /* 0x0003e8000c101d78 */
[----:B-1----:R-:W1:Y:S04]  /*14ca0*/  SHFL.IDX PT, R2, R10, 0x2, 0x1c1f ;  /* 0x005c1f000a027f89 */ /* 0x002e6800000e0000 */
[----:B------:R-:W2:Y:S04]  /*14cb0*/  SHFL.IDX PT, R3, R9, 0x2, 0x1c1f ;  /* 0x005c1f0009037f89 */ /* 0x000ea800000e0000 */
[----:B------:R-:W3:Y:S01]  /*14cc0*/  SHFL.IDX PT, R9, R9, 0x3, 0x1c1f ;  /* 0x007c1f0009097f89 */ /* 0x000ee200000e0000 */
[----:B-1----:R-:W-:-:S05]  /*14cd0*/  IADD3 R2, P0, R36, R2, RZ ;  /* 0x0000000224027210 */ /* 0x002fca0007f1e0ff */
[----:B--2---:R-:W-:Y:S01]  /*14ce0*/  IMAD.X R3, RZ, RZ, R3, P0 ;  /* 0x000000ffff037224 */ /* 0x004fe200000e0603 */
[----:B------:R-:W-:-:S13]  /*14cf0*/  ISETP.LT.OR P0, PT, R8, 0x41, P6 ;  /* 0x000000410800780c */ /* 0x000fda0003701670 */
[----:B------:R-:W-:Y:S01]  /*14d00*/  LDGSTS.E.BYPASS.LTC128B.128 [R6+0xa400], desc[UR56][R2.64], !P0 ;  /* 0x0a40000002067fae */ /* 0x000fe2000c101d78 */
[----:B------:R-:W-:-:S13]  /*14d10*/  ISETP.LT.OR P0, PT, R8, 0x41, P1 ;  /* 0x000000410800780c */ /* 0x000fda0000f01670 */
[----:B------:R1:W-:Y:S04]  /*14d20*/  LDGSTS.E.BYPASS.LTC128B.128 [R7+0xa400], desc[UR56][R2.64+0x40], !P0 ;  /* 0x0a40004002077fae */ /* 0x0003e8000c101d78 */
[----:B-1-3--:R1:W2:Y:S02]  /*14d30*/  SHFL.IDX PT, R2, R10, 0x3, 0x1c1f ;  /* 0x007c1f000a027f89 */ /* 0x00a2a400000e0000 */
.L_x_1510:
[----:B--2---:R-:W-:Y:S02]  /*14d40*/  IADD3 R2, P0, R36, R2, RZ ;  /* 0x0000000224027210 */ /* 0x004fe40007f1e0ff */
        /* <DEDUP_REMOVED lines=11> */
.L_x_1424:
        /* <DEDUP_REMOVED lines=11> */
.L_x_1425:
[----:B------:R2:W-:Y:S01]  /*14eb0*/  SYNCS.ARRIVE.TRANS64.A1T0 RZ, [R0+URZ+0x22870], RZ ;  /* 0x022870ff00ff79a7 */ /* 0x0005e2000810003f */
[----:B------:R-:W-:Y:S05]  /*14ec0*/  @!P6 BRA `(.L_x_1426) ;  /* 0x000000000004e947 */ /* 0x000fea0003800000 */
[----:B------:R-:W-:Y:S01]  /*14ed0*/  BPT.TRAP 0x1 ;  /* 0x000000040000795c */ /* 0x000fe20000300000 */
.L_x_1426:
[----:B------:R-:W3:Y:S01]  /*14ee0*/  SYNCS.PHASECHK.TRANS64.TRYWAIT P0, [R0+URZ+0x22840], R26 ;  /* 0x0228401a000075a7 */ /* 0x000ee2000800017f */
[----:B------:R-:W-:Y:S04]  /*14ef0*/  BSSY B0, `(.L_x_1427) ;  /* 0x0000002000007945 */ /* 0x000fe80003800000 */
[----:B---3--:R-:W-:Y:S05]  /*14f00*/  @!P0 BRA `(.L_x_1428) ;  /* 0x0000004400b08947 */ /* 0x008fea0003800000 */
.L_x_1511:
[----:B------:R-:W-:Y:S05]  /*14f10*/  BSYNC B0 ;  /* 0x0000000000007941 */ /* 0x000fea0003800000 */
.L_x_1427:
[----:B------:R-:W4:Y:S01]  /*14f20*/  LDL R7, [R1] ;  /* 0x0000000001077983 */ /* 0x000f220000100800 */
[----:B------:R-:W-:Y:S01]  /*14f30*/  ULDC.64 UR4, c[0x0][0x300] ;  /* 0x0000c00000047ab9 */ /* 0x000fe20000000a00 */
[----:B------:R-:W-:Y:S01]  /*14f40*/  ULDC.64 UR6, c[0x0][0x2e8] ;  /* 0x0000ba0000067ab9 */ /* 0x000fe20000000a00 */
[----:B------:R-:W-:Y:S01]  /*14f50*/  IMAD R6, R20, UR4, RZ ;  /* 0x0000000414067c24 */ /* 0x000fe2000f8e02ff */
[----:B------:R-:W-:Y:S01]  /*14f60*/  LOP3.LUT P1, RZ, R17, 0x4, RZ, 0xc0, !PT ;  /* 0x0000000411ff7812 */ /* 0x000fe2000782c0ff */
[----:B------:R-:W-:-:S04]  /*14f70*/  IMAD.WIDE.U32 R2, R5, UR4, RZ ;  /* 0x0000000405027c25 */ /* 0x000fc8000f8e00ff */
[----:B------:R-:W-:Y:S01]  /*14f80*/  IMAD R6, R5, UR5, R6 ;  /* 0x0000000505067c24 */ /* 0x000fe2000f8e0206 */
[----:B------:R-:W-:Y:S02]  /*14f90*/  ULDC.64 UR4, c[0x0][0x310] ;  /* 0x0000c40000047ab9 */ /* 0x000fe40000000a00 */
[----:B------:R-:W-:Y:S02]  /*14fa0*/  IMAD R5, R21, UR4, RZ ;  /* 0x0000000415057c24 */ /* 0x000fe4000f8e02ff */
[----:B------:R-:W-:Y:S02]  /*14fb0*/  IMAD.IADD R3, R3, 0x1, R6 ;  /* 0x0000000103037824 */ /* 0x000fe400078e0206 */
[C---:B------:R-:W-:Y:S02]  /*14fc0*/  IMAD R5, R4.reuse, UR5, R5 ;  /* 0x0000000504057c24 */ /* 0x040fe4000f8e0205 */
[----:B------:R-:W-:Y:S01]  /*14fd0*/  IMAD.WIDE.U32 R2, R4, UR4, R2 ;  /* 0x0000000404027c25 */ /* 0x000fe2000f8e0002 */
[----:B------:R-:W-:-:S03]  /*14fe0*/  ULDC.64 UR4, c[0x0][0x308] ;  /* 0x0000c20000047ab9 */ /* 0x000fc60000000a00 */
[----:B------:R-:W-:Y:S02]  /*14ff0*/  IMAD.IADD R3, R3, 0x1, R5 ;  /* 0x0000000103037824 */ /* 0x000fe400078e0205 */
[----:B------:R-:W-:Y:S01]  /*15000*/  IMAD.WIDE.U32 R2, R22, UR4, R2 ;  /* 0x0000000416027c25 */ /* 0x000fe2000f8e0002 */
[----:B------:R-:W-:-:S03]  /*15010*/  UMOV UR4, 0xffffffff ;  /* 0xffffffff00047882 */ /* 0x000fc60000000000 */
[----:B------:R-:W-:Y:S01]  /*15020*/  IMAD R5, R22, UR5, R3 ;  /* 0x0000000516057c24 */ /* 0x000fe2000f8e0203 */
[----:B------:R-:W-:-:S04]  /*15030*/  IADD3 R4, P0, R2, UR6, RZ ;  /* 0x0000000602047c10 */ /* 0x000fc8000ff1e0ff */
[----:B------:R-:W-:Y:S01]  /*15040*/  IADD3.X R5, R5, UR7, RZ, P0, !PT ;  /* 0x0000000705057c10 */ /* 0x000fe200087fe4ff */
[----:B----4-:R-:W-:Y:S01]  /*15050*/  IMAD R6, R19, 0x6000, R7 ;  /* 0x0000600013067824 */ /* 0x010fe200078e0207 */
[----:B------:R-:W-:Y:S07]  /*15060*/  BRA.DIV UR4, `(.L_x_1429) ;  /* 0x00000046046c7947 */ /* 0x000fee000b800000 */
[----:B------:R-:W4:Y:S01]  /*15070*/  SHFL.IDX PT, R3, R4, RZ, 0x1c1f ;  /* 0x001c1fff04037589 */ /* 0x000f2200000e0000 */
[----:B------:R-:W-:Y:S01]  /*15080*/  LOP3.LUT P6, RZ, R17, 0x8, RZ, 0xc0, !PT ;  /* 0x0000000811ff7812 */ /* 0x000fe200078cc0ff */
[C-C-:B------:R-:W-:Y:S02]  /*15090*/  @P4 IMAD.IADD R7, R16.reuse, 0x1, R6.reuse ;  /* 0x0000000110074824 */ /* 0x140fe400078e0206 */
[----:B------:R-:W5:Y:S01]  /*150a0*/  SHFL.IDX PT, R2, R5, RZ, 0x1c1f ;  /* 0x001c1fff05027589 */ /* 0x000f6200000e0000 */
[----:B------:R-:W-:-:S03]  /*150b0*/  @P3 IMAD.IADD R9, R16, 0x1, R6 ;  /* 0x0000000110093824 */ /* 0x000fc600078e0206 */
[----:B------:R-:W-:Y:S01]  /*150c0*/  SHFL.IDX PT, R14, R4, 0x3, 0x1c1f ;  /* 0x007c1f00040e7f89 */ /* 0x000fe200000e0000 */
        /* <DEDUP_REMOVED lines=21> */
[----:B----4-:R-:W4:Y:S04]  /*15220*/  SHFL.IDX PT, R3, R4, 0x2, 0x1c1f ;  /* 0x005c1f0004037f89 */ /* 0x010f2800000e0000 */
[----:B------:R-:W5:Y:S04]  /*15230*/  SHFL.IDX PT, R2, R5, 0x2, 0x1c1f ;  /* 0x005c1f0005027f89 */ /* 0x000f6800000e0000 */
[----:B------:R-:W0:Y:S01]  /*15240*/  SHFL.IDX PT, R5, R5, 0x3, 0x1c1f ;  /* 0x007c1f0005057f89 */ /* 0x000e2200000e0000 */
[----:B----4-:R-:W-:-:S05]  /*15250*/  @P2 IADD3 R3, P0, R36, R3, RZ ;  /* 0x0000000324032210 */ /* 0x010fca0007f1e0ff */
[----:B-----5:R-:W-:-:S05]  /*15260*/  @P2 IMAD.X R2, RZ, RZ, R2, P0 ;  /* 0x000000ffff022224 */ /* 0x020fca00000e0602 */
[----:B------:R-:W-:-:S04]  /*15270*/  @P2 LOP3.LUT R3, R3, R2, RZ, 0x3c, !PT ;  /* 0x0000000203032212 */ /* 0x000fc800078e3cff */
[----:B------:R-:W-:-:S04]  /*15280*/  @P2 LOP3.LUT R2, R3, R2, RZ, 0x3c, !PT ;  /* 0x0000000203022212 */ /* 0x000fc800078e3cff */
[----:B------:R-:W-:-:S05]  /*15290*/  @P2 LOP3.LUT R3, R3, R2, RZ, 0x3c, !PT ;  /* 0x0000000203032212 */ /* 0x000fca00078e3cff */
[----:B------:R4:W-:Y:S04]  /*152a0*/  @P2 LDGSTS.E.BYPASS.LTC128B.128 [R7+0x17400], desc[UR56][R2.64], !P4 ;  /* 0x1740000002072fae */ /* 0x0009e8000e101d78 */
[----:B------:R4:W-:Y:S04]  /*152b0*/  @P2 LDGSTS.E.BYPASS.LTC128B.128 [R7+0x19400], desc[UR56][R2.64+0x40], !P6 ;  /* 0x1940004002072fae */ /* 0x0009e8000f101d78 */
[----:B0-----:R4:W-:Y:S02]  /*152c0*/  @P2 LDGSTS.E.BYPASS.LTC128B.128 [R7+0x1b400], desc[UR56][R2.64+0x80], !P1 ;  /* 0x1b40008002072fae */ /* 0x0019e4000c901d78 */
.L_x_1521:
[C---:B------:R-:W-:Y:S02]  /*152d0*/  LOP3.LUT P3, RZ, R17.reuse, 0x10, RZ, 0xc0, !PT ;  /* 0x0000001011ff7812 */ /* 0x040fe4000786c0ff */
[----:B------:R-:W-:Y:S02]  /*152e0*/  LOP3.LUT P2, RZ, R17, 0x8, RZ, 0xc0, !PT ;  /* 0x0000000811ff7812 */ /* 0x000fe4000784c0ff */
[----:B----4-:R-:W-:-:S05]  /*152f0*/  @P5 IADD3 R2, P0, R36, R14, RZ ;  /* 0x0000000e24025210 */ /* 0x010fca0007f1e0ff */
[----:B------:R-:W-:Y:S01]  /*15300*/  @P5 IMAD.X R3, RZ, RZ, R5, P0 ;  /* 0x000000ffff035224 */ /* 0x000fe200000e0605 */
[----:B------:R-:W-:Y:S01]  /*15310*/  PLOP3.LUT P0, PT, PT, PT, PT, 0x80, 0x0 ;  /* 0x000000000000781c */ /* 0x000fe20003f0f070 */
[----:B------:R-:W-:-:S05]  /*15320*/  @P5 IMAD.IADD R5, R16, 0x1, R6 ;  /* 0x0000000110055824 */ /* 0x000fca00078e0206 */
[----:B------:R-:W-:Y:S01]  /*15330*/  @!PT LDS RZ, [RZ] ;  /* 0x00000000fffff984 */ /* 0x000fe20000000800 */
[----:B------:R-:W-:Y:S01]  /*15340*/  @!PT LDS RZ, [RZ] ;  /* 0x00000000fffff984 */ /* 0x000fe20000000800 */
[----:B------:R-:W-:Y:S01]  /*15350*/  @!PT LDS RZ, [RZ] ;  /* 0x00000000fffff984 */ /* 0x000fe20000000800 */
[----:B------:R0:W-:Y:S04]  /*15360*/  @P5 LDGSTS.E.BYPASS.LTC128B.128 [R5+0x17c00], desc[UR56][R2.64], !P3 ;  /* 0x17c0000002055fae */ /* 0x0001e8000d901d78 */
[----:B------:R0:W-:Y:S04]  /*15370*/  @P5 LDGSTS.E.BYPASS.LTC128B.128 [R5+0x19c00], desc[UR56][R2.64+0x40], !P2 ;  /* 0x19c0004002055fae */ /* 0x0001e8000d101d78 */
[----:B------:R0:W-:Y:S01]  /*15380*/  @P5 LDGSTS.E.BYPASS.LTC128B.128 [R5+0x1bc00], desc[UR56][R2.64+0x80], !P1 ;  /* 0x1bc0008002055fae */ /* 0x0001e2000c901d78 */
[----:B------:R-:W-:Y:S01]  /*15390*/  NOP ;  /* 0x0000000000007918 */ /* 0x000fe20000000000 */
.L_x_1430:
        /* <DEDUP_REMOVED lines=11> */
.L_x_1431:
[----:B------:R0:W-:Y:S02]  /*15450*/  SYNCS.ARRIVE.TRANS64.A1T0 RZ, [R0+URZ+0x22830], RZ ;  /* 0x022830ff00ff79a7 */ /* 0x0001e4000810003f */
[----:B------:R-:W-:Y:S05]  /*15460*/  WARPSYNC.ALL ;  /* 0x0000000000007948 */ /* 0x000fea0003800000 */
[----:B0-23--:R-:W-:Y:S01]  /*15470*/  VIADD R0, R16, 0x10400 ;  /* 0x0001040010007836 */ /* 0x00dfe20000000000 */
[----:B------:R-:W-:Y:S01]  /*15480*/  USHF.R.S32.HI UR4, URZ, 0x1f, UR39 ;  /* 0x0000001f3f047899 */ /* 0x000fe20008011427 */
[----:B------:R-:W-:Y:S03]  /*15490*/  BAR.SYNC.DEFER_BLOCKING 0x8, 0x180 ;  /* 0x0206000000007b1d */ /* 0x000fe60000010000 */
[----:B------:R-:W-:-:S03]  /*154a0*/  LOP3.LUT P0, RZ, R0, 0x1bf, RZ, 0xc0, !PT ;  /* 0x000001bf00ff7812 */ /* 0x000fc6000780c0ff */
[----:B------:R-:W-:Y:S01]  /*154b0*/  ULDC.64 UR6, c[0x0][0x298] ;  /* 0x0000a60000067ab9 */ /* 0x000fe20000000a00 */
[----:B------:R-:W-:Y:S01]  /*154c0*/  BSSY B6, `(.L_x_1432) ;  /* 0x0000016000067945 */ /* 0x000fe20003800000 */
        /* <DEDUP_REMOVED lines=14> */
[----:B-1----:R-:W-:Y:S02]  /*155b0*/  IMAD.U32 R10, RZ, RZ, UR4 ;  /* 0x00000004ff0a7e24 */ /* 0x002fe4000f8e00ff */
[----:B------:R-:W-:Y:S02]  /*155c0*/  IMAD.U32 R11, RZ, RZ, UR5 ;  /* 0x00000005ff0b7e24 */ /* 0x000fe4000f8e00ff */
[----:B------:R-:W-:Y:S02]  /*155d0*/  IMAD.MOV.U32 R8, RZ, RZ, 0x70 ;  /* 0x00000070ff087424 */ /* 0x000fe400078e00ff */
[----:B------:R-:W-:Y:S02]  /*155e0*/  IMAD.MOV.U32 R12, RZ, RZ, 0x1 ;  /* 0x00000001ff0c7424 */ /* 0x000fe400078e00ff */
[----:B------:R-:W-:-:S07]  /*155f0*/  IMAD.MOV.U32 R13, RZ, RZ, RZ ;  /* 0x000000ffff0d7224 */ /* 0x000fce00078e00ff */
[----:B------:R-:W-:-:S07]  /*15600*/  LEPC R20, `(.L_x_1433) ;  /* 0x000000001014794e */ /* 0x000fce0000000000 */
[----:B0-----:R-:W-:Y:S05]  /*15610*/  CALL.ABS.NOINC R2 ;  /* 0x0000000002007343 */ /* 0x001fea0003c00000 */
.L_x_1433:
[----:B------:R-:W-:Y:S05]  /*15620*/  BSYNC B6 ;  /* 0x0000000000067941 */ /* 0x000fea0003800000 */
.L_x_1432:
[----:B------:R0:W5:Y:S01]  /*15630*/  LDL R8, [R1+0xc] ;  /* 0x00000c0001087983 */ /* 0x0001620000100800 */
[----:B------:R-:W-:Y:S01]  /*15640*/  UISETP.NE.AND UP1, UPT, UR48, URZ, UPT ;  /* 0x0000003f3000728c */ /* 0x000fe2000bf25270 */
[----:B------:R-:W2:Y:S01]  /*15650*/  S2R R2, SR_TID.X ;  /* 0x0000000000027919 */ /* 0x000ea20000002100 */
[----:B------:R-:W-:Y:S01]  /*15660*/  R2UR UR7, R22 ;  /* 0x00000000160772ca */ /* 0x000fe200000e0000 */
[----:B------:R-:W3:Y:S03]  /*15670*/  LDC R7, c[0x0][0x448] ;  /* 0x00011200ff077b82 */ /* 0x000ee60000000800 */
[----:B------:R-:W-:Y:S01]  /*15680*/  PLOP3.LUT P0, PT, PT, PT, UP1, 0x80, 0x0 ;  /* 0x000000000000781c */ /* 0x000fe20003f0f018 */
[----:B------:R-:W-:Y:S01]  /*15690*/  ULDC.64 UR8, c[0x0][0x2d8] ;  /* 0x0000b60000087ab9 */ /* 0x000fe20000000a00 */
[----:B------:R-:W-:-:S03]  /*156a0*/  UISETP.NE.AND UP0, UPT, UR47, URZ, UPT ;  /* 0x0000003f2f00728c */ /* 0x000fc6000bf05270 */
[----:B------:R-:W-:Y:S01]  /*156b0*/  @UP1 ULDC UR4, c[0x0][0x44c] ;  /* 0x0001130000041ab9 */ /* 0x000fe20000000800 */
[C---:B--2---:R-:W-:Y:S01]  /*156c0*/  LOP3.LUT R20, R2.reuse, 0x7f, RZ, 0xc0, !PT ;  /* 0x0000007f02147812 */ /* 0x044fe200078ec0ff */
[----:B------:R-:W-:-:S03]  /*156d0*/  IMAD.SHL.U32 R2, R2, 0x20, RZ ;  /* 0x0000002002027824 */ /* 0x000fc600078e00ff */
[----:B------:R-:W-:-:S04]  /*156e0*/  SHF.R.U32.HI R20, RZ, 0x2, R20 ;  /* 0x00000002ff147819 */ /* 0x000fc80000011614 */
[----:B------:R-:W-:-:S05]  /*156f0*/  LOP3.LUT R2, R20, 0x60, R2, 0xf8, !PT ;  /* 0x0000006014027812 */ /* 0x000fca00078ef802 */
[----:B------:R-:W-:-:S04]  /*15700*/  IMAD.IADD R2, R2, 0x1, R18 ;  /* 0x0000000102027824 */ /* 0x000fc800078e0212 */
[----:B------:R-:W-:Y:S01]  /*15710*/  @P0 IMAD.HI.U32 R0, R2, UR4, RZ ;  /* 0x0000000402000c27 */ /* 0x000fe2000f8e00ff */
[----:B------:R-:W-:Y:S01]  /*15720*/  PLOP3.LUT P0, PT, PT, PT, UP1, 0x80, 0x0 ;  /* 0x000000000000781c */ /* 0x000fe20003f0f018 */
[----:B------:R-:W-:Y:S01]  /*15730*/  @UP1 ULDC UR4, c[0x0][0x450] ;  /* 0x0001140000041ab9 */ /* 0x000fe20000000800 */
[----:B------:R-:W-:Y:S01]  /*15740*/  R2UR UR10, R22 ;  /* 0x00000000160a72ca */ /* 0x000fe200000e0000 */
[----:B------:R-:W-:Y:S01]  /*15750*/  IMAD.MOV.U32 R6, RZ, RZ, R2 ;  /* 0x000000ffff067224 */ /* 0x000fe200078e0002 */
[----:B------:R-:W-:Y:S01]  /*15760*/  UMOV UR5, UR39 ;  /* 0x0000002700057c82 */ /* 0x000fe20008000000 */
[----:B------:R-:W-:-:S08]  /*15770*/  USHF.R.S32.HI UR6, URZ, 0x1f, UR40 ;  /* 0x0000001f3f067899 */ /* 0x000fd00008011428 */
[----:B------:R-:W-:Y:S01]  /*15780*/  @P0 SHF.R.U32.HI R6, RZ, UR4, R0 ;  /* 0x00000004ff060c19 */ /* 0x000fe20008011600 */
[----:B------:R-:W-:Y:S02]  /*15790*/  UMOV UR4, UR36 ;  /* 0x0000002400047c82 */ /* 0x000fe40008000000 */
[----:B------:R-:W-:Y:S02]  /*157a0*/  UIMAD.WIDE.U32 UR4, UR7, UR8, UR4 ;  /* 0x00000008070472a5 */ /* 0x000fe4000f8e0004 */
[----:B------:R-:W-:Y:S02]  /*157b0*/  USEL UR7, UR6, URZ, !UP0 ;  /* 0x0000003f06077287 */ /* 0x000fe4000c000000 */
[----:B------:R-:W-:Y:S02]  /*157c0*/  UIMAD UR5, UR10, UR9, UR5 ;  /* 0x000000090a0572a4 */ /* 0x000fe4000f8e0205 */
[----:B------:R-:W-:Y:S01]  /*157d0*/  USEL UR6, UR40, URZ, !UP0 ;  /* 0x0000003f28067287 */ /* 0x000fe2000c000000 */
[----:B------:R-:W-:-:S03]  /*157e0*/  ULDC.64 UR8, c[0x0][0x2e0] ;  /* 0x0000b80000087ab9 */ /* 0x000fc60000000a00 */
[----:B------:R-:W-:Y:S02]  /*157f0*/  UIMAD.WIDE.U32 UR4, UR6, UR8, UR4 ;  /* 0x00000008060472a5 */ /* 0x000fe4000f8e0004 */
[----:B------:R-:W-:Y:S01]  /*15800*/  UIMAD UR7, UR7, UR8, URZ ;  /* 0x00000008070772a4 */ /* 0x000fe2000f8e023f */
[----:B------:R-:W-:Y:S01]  /*15810*/  IMAD.MOV R0, RZ, RZ, -R6 ;  /* 0x000000ffff007224 */ /* 0x000fe200078e0a06 */
[----:B------:R-:W2:Y:S02]  /*15820*/  S2R R20, SR_TID.X ;  /* 0x0000000000147919 */ /* 0x000ea40000002100 */
[----:B------:R-:W-:Y:S01]  /*15830*/  UIMAD UR7, UR6, UR9, UR7 ;  /* 0x00000009060772a4 */ /* 0x000fe2000f8e0207 */
[----:B------:R-:W-:Y:S02]  /*15840*/  IMAD.U32 R4, RZ, RZ, UR4 ;  /* 0x00000004ff047e24 */ /* 0x000fe4000f8e00ff */
[----:B---3--:R-:W-:Y:S01]  /*15850*/  IMAD R0, R7, R0, R2 ;  /* 0x0000000007007224 */ /* 0x008fe200078e0202 */
[----:B------:R-:W-:Y:S01]  /*15860*/  UIADD3 UR6, UR5, UR7, URZ ;  /* 0x0000000705067290 */ /* 0x000fe2000fffe03f */
[----:B------:R-:W-:Y:S01]  /*15870*/  IMAD.MOV.U32 R2, RZ, RZ, R4 ;  /* 0x000000ffff027224 */ /* 0x000fe200078e0004 */
[----:B------:R-:W-:Y:S01]  /*15880*/  SHF.R.S32.HI R4, RZ, 0x1f, R6 ;  /* 0x0000001fff047819 */ /* 0x000fe20000011406 */
[----:B------:R-:W-:Y:S01]  /*15890*/  IMAD.U32 R5, RZ, RZ, UR5 ;  /* 0x00000005ff057e24 */ /* 0x000fe2000f8e00ff */
[----:B------:R-:W-:-:S02]  /*158a0*/  ULDC.64 UR4, c[0x0][0x2d0] ;  /* 0x0000b40000047ab9 */ /* 0x000fc40000000a00 */
[----:B------:R-:W-:Y:S02]  /*158b0*/  IMAD.U32 R3, RZ, RZ, UR6 ;  /* 0x00000006ff037e24 */ /* 0x000fe4000f8e00ff */
[----:B------:R-:W-:Y:S02]  /*158c0*/  IMAD R4, R4, UR4, RZ ;  /* 0x0000000404047c24 */ /* 0x000fe4000f8e02ff */
[----:B------:R-:W-:-:S04]  /*158d0*/  IMAD.WIDE.U32 R2, R6, UR4, R2 ;  /* 0x0000000406027c25 */ /* 0x000fc8000f8e0002 */
[----:B------:R-:W-:Y:S01]  /*158e0*/  IMAD R5, R6, UR5, R4 ;  /* 0x0000000506057c24 */ /* 0x000fe2000f8e0204 */
[----:B------:R-:W-:Y:S01]  /*158f0*/  SHF.R.S32.HI R4, RZ, 0x1f, R0 ;  /* 0x0000001fff047819 */ /* 0x000fe20000011400 */
[----:B------:R-:W-:Y:S02]  /*15900*/  ULDC.64 UR4, c[0x0][0x2c8] ;  /* 0x0000b20000047ab9 */ /* 0x000fe40000000a00 */
[----:B------:R-:W-:Y:S02]  /*15910*/  IMAD.IADD R3, R3, 0x1, R5 ;  /* 0x0000000103037824 */ /* 0x000fe400078e0205 */
[----:B------:R-:W-:Y:S02]  /*15920*/  IMAD R4, R4, UR4, RZ ;  /* 0x0000000404047c24 */ /* 0x000fe4000f8e02ff */
[----:B------:R-:W-:-:S04]  /*15930*/  IMAD.WIDE.U32 R2, R0, UR4, R2 ;  /* 0x0000000400027c25 */ /* 0x000fc8000f8e0002 */
[----:B------:R-:W-:Y:S01]  /*15940*/  IMAD R5, R0, UR5, R4 ;  /* 0x0000000500057c24 */ /* 0x000fe2000f8e0204 */
[----:B------:R-:W-:Y:S02]  /*15950*/  ULDC.64 UR4, c[0x0][0x280] ;  /* 0x0000a00000047ab9 */ /* 0x000fe40000000a00 */
[----:B------:R-:W-:Y:S01]  /*15960*/  IADD3 R0, P0, R2, UR4, RZ ;  /* 0x0000000402007c10 */ /* 0x000fe2000ff1e0ff */
[----:B------:R-:W-:Y:S01]  /*15970*/  ULDC UR4, c[0x0][0x2b8] ;  /* 0x0000ae0000047ab9 */ /* 0x000fe20000000800 */
[C---:B------:R-:W-:Y:S02]  /*15980*/  LOP3.LUT R9, R36.reuse, 0x40, RZ, 0xfc, !PT ;  /* 0x0000004024097812 */ /* 0x040fe400078efcff */
[----:B-1----:R-:W-:Y:S02]  /*15990*/  LOP3.LUT R10, R36, 0x80, RZ, 0xfc, !PT ;  /* 0x00000080240a7812 */ /* 0x002fe400078efcff */
[----:B------:R-:W-:Y:S01]  /*159a0*/  IADD3.X R5, R3, UR5, R5, P0, !PT ;  /* 0x0000000503057c10 */ /* 0x000fe200087fe405 */
[----:B------:R-:W-:Y:S01]  /*159b0*/  UMOV UR5, 0xffffffff ;  /* 0xffffffff00057882 */ /* 0x000fe20000000000 */
[----:B--2---:R-:W-:-:S02]  /*159c0*/  LOP3.LUT R20, R20, 0x7f, RZ, 0xc0, !PT ;  /* 0x0000007f14147812 */ /* 0x004fc400078ec0ff */
[----:B------:R-:W-:Y:S02]  /*159d0*/  ISETP.GE.AND P3, PT, R36, UR4, PT ;  /* 0x0000000424007c0c */ /* 0x000fe4000bf66270 */
[----:B------:R-:W-:Y:S02]  /*159e0*/  ISETP.GE.AND P2, PT, R9, UR4, PT ;  /* 0x0000000409007c0c */ /* 0x000fe4000bf46270 */
[----:B------:R-:W-:Y:S02]  /*159f0*/  ISETP.GE.AND P1, PT, R10, UR4, PT ;  /* 0x000000040a007c0c */ /* 0x000fe4000bf26270 */
[----:B------:R-:W-:Y:S01]  /*15a00*/  SHF.R.U32.HI R9, RZ, 0x2, R20 ;  /* 0x00000002ff097819 */ /* 0x000fe20000011614 */
[----:B0-----:R-:W-:Y:S10]  /*15a10*/  BRA.DIV UR5, `(.L_x_1434) ;  /* 0x0000004205807947 */ /* 0x001ff4000b800000 */
[----:B------:R-:W0:Y:S01]  /*15a20*/  SHFL.IDX PT, R3, R0, RZ, 0x1c1f ;  /* 0x001c1fff00037589 */ /* 0x000e2200000e0000 */
[----:B------:R-:W-:Y:S02]  /*15a30*/  IMAD R4, R7, UR41, RZ ;  /* 0x0000002907047c24 */ /* 0x000fe4000f8e02ff */
[----:B------:R-:W-:Y:S01]  /*15a40*/  IMAD.IADD R18, R9, 0x1, R18 ;  /* 0x0000000109127824 */ /* 0x000fe200078e0212 */
[----:B------:R-:W1:Y:S03]  /*15a50*/  SHFL.IDX PT, R2, R5, RZ, 0x1c1f ;  /* 0x001c1fff05027589 */ /* 0x000e6600000e0000 */
[C---:B------:R-:W-:Y:S01]  /*15a60*/  VIADD R7, R18.reuse, 0x20 ;  /* 0x0000002012077836 */ /* 0x040fe20000000000 */
[----:B------:R-:W-:Y:S01]  /*15a70*/  ISETP.GE.AND P0, PT, R18, R4, PT ;  /* 0x000000041200720c */ /* 0x000fe20003f06270 */
[----:B------:R-:W2:-:S12]  /*15a80*/  SHFL.IDX PT, R14, R0, 0x1, 0x1c1f ;  /* 0x003c1f00000e7f89 */ /* 0x000e9800000e0000 */
[----:B0-----:R-:W-:-:S05]  /*15a90*/  @!P0 IADD3 R6, P4, R36, R3, RZ ;  /* 0x0000000324068210 */ /* 0x001fca0007f9e0ff */
[----:B-1----:R-:W-:Y:S02]  /*15aa0*/  @!P0 IMAD.X R3, RZ, RZ, R2, P4 ;  /* 0x000000ffff038224 */ /* 0x002fe400020e0602 */
[----:B------:R-:W-:-:S05]  /*15ab0*/  @!P0 IMAD.MOV.U32 R2, RZ, RZ, R6 ;  /* 0x000000ffff028224 */ /* 0x000fca00078e0006 */
[----:B-----5:R-:W-:Y:S04]  /*15ac0*/  @!P0 LDGSTS.E.BYPASS.LTC128B.128 [R8+0x10400], desc[UR56][R2.64], !P3 ;  /* 0x1040000002088fae */ /* 0x020fe8000d901d78 */
[----:B------:R-:W-:Y:S04]  /*15ad0*/  @!P0 LDGSTS.E.BYPASS.LTC128B.128 [R8+0x12400], desc[UR56][R2.64+0x40], !P2 ;  /* 0x1240004002088fae */ /* 0x000fe8000d101d78 */
[----:B------:R0:W-:Y:S01]  /*15ae0*/  @!P0 LDGSTS.E.BYPASS.LTC128B.128 [R8+0x14400], desc[UR56][R2.64+0x80], !P1 ;  /* 0x1440008002088fae */ /* 0x0001e2000c901d78 */
[----:B------:R-:W-:-:S03]  /*15af0*/  ISETP.GE.AND P0, PT, R7, R4, PT ;  /* 0x000000040700720c */ /* 0x000fc60003f06270 */
[----:B0-----:R-:W0:Y:S10]  /*15b00*/  SHFL.IDX PT, R2, R5, 0x1, 0x1c1f ;  /* 0x003c1f0005027f89 */ /* 0x001e3400000e0000 */
[----:B--2---:R-:W-:-:S02]  /*15b10*/  @!P0 IADD3 R6, P4, R36, R14, RZ ;  /* 0x0000000e24068210 */ /* 0x004fc40007f9e0ff */
[----:B------:R-:W1:Y:S03]  /*15b20*/  SHFL.IDX PT, R14, R0, 0x2, 0x1c1f ;  /* 0x005c1f00000e7f89 */ /* 0x000e6600000e0000 */
        /* <DEDUP_REMOVED lines=9> */
[----:B-1----:R-:W-:-:S02]  /*15bc0*/  @!P0 IADD3 R6, P4, R36, R14, RZ ;  /* 0x0000000e24068210 */ /* 0x002fc40007f9e0ff */
[----:B------:R1:W2:Y:S04]  /*15bd0*/  SHFL.IDX PT, R14, R0, 0x3, 0x1c1f ;  /* 0x007c1f00000e7f89 */ /* 0x0002a800000e0000 */
[----:B------:R-:W3:Y:S01]  /*15be0*/  SHFL.IDX PT, R5, R5, 0x3, 0x1c1f ;  /* 0x007c1f0005057f89 */ /* 0x000ee200000e0000 */
[----:B0-----:R-:W-:Y:S02]  /*15bf0*/  @!P0 IMAD.X R7, RZ, RZ, R2, P4 ;  /* 0x000000ffff078224 */ /* 0x001fe400020e0602 */
[----:B------:R-:W-:Y:S02]  /*15c00*/  @!P0 IMAD.MOV.U32 R2, RZ, RZ, R6 ;  /* 0x000000ffff028224 */ /* 0x000fe400078e0006 */
[----:B------:R-:W-:-:S05]  /*15c10*/  @!P0 IMAD.MOV.U32 R3, RZ, RZ, R7 ;  /* 0x000000ffff038224 */ /* 0x000fca00078e0007 */
[----:B------:R1:W-:Y:S04]  /*15c20*/  @!P0 LDGSTS.E.BYPASS.LTC128B.128 [R8+0x11400], desc[UR56][R2.64], !P3 ;  /* 0x1140000002088fae */ /* 0x0003e8000d901d78 */
[----:B------:R1:W-:Y:S04]  /*15c30*/  @!P0 LDGSTS.E.BYPASS.LTC128B.128 [R8+0x13400], desc[UR56][R2.64+0x40], !P2 ;  /* 0x1340004002088fae */ /* 0x0003e8000d101d78 */
[----:B--23--:R1:W-:Y:S02]  /*15c40*/  @!P0 LDGSTS.E.BYPASS.LTC128B.128 [R8+0x15400], desc[UR56][R2.64+0x80], !P1 ;  /* 0x1540008002088fae */ /* 0x00c3e4000c901d78 */
.L_x_1530:
[----:B-1----:R-:W-:Y:S01]  /*15c50*/  VIADD R3, R18, 0x60 ;  /* 0x0000006012037836 */ /* 0x002fe20000000000 */
[----:B------:R-:W-:Y:S04]  /*15c60*/  BSSY B0, `(.L_x_1435) ;  /* 0x000000b000007945 */ /* 0x000fe80003800000 */
[----:B------:R-:W-:-:S13]  /*15c70*/  ISETP.GE.AND P0, PT, R3, R4, PT ;  /* 0x000000040300720c */ /* 0x000fda0003f06270 */
[----:B------:R-:W-:Y:S05]  /*15c80*/  @P0 BRA `(.L_x_1436) ;  /* 0x0000000000200947 */ /* 0x000fea0003800000 */
[----:B------:R-:W-:-:S05]  /*15c90*/  IADD3 R2, P0, R36, R14, RZ ;  /* 0x0000000e24027210 */ /* 0x000fca0007f1e0ff */
[----:B------:R-:W-:-:S05]  /*15ca0*/  IMAD.X R3, RZ, RZ, R5, P0 ;  /* 0x000000ffff037224 */ /* 0x000fca00000e0605 */
[----:B------:R-:W-:Y:S01]  /*15cb0*/  @!PT LDS RZ, [RZ] ;  /* 0x00000000fffff984 */ /* 0x000fe20000000800 */
[----:B------:R-:W-:Y:S01]  /*15cc0*/  @!PT LDS RZ, [RZ] ;  /* 0x00000000fffff984 */ /* 0x000fe20000000800 */
[----:B------:R-:W-:Y:S01]  /*15cd0*/  @!PT LDS RZ, [RZ] ;  /* 0x00000000fffff984 */ /* 0x000fe20000000800 */
[----:B------:R0:W-:Y:S04]  /*15ce0*/  LDGSTS.E.BYPASS.LTC128B.128 [R8+0x11c00], desc[UR56][R2.64], !P3 ;  /* 0x11c0000002087fae */ /* 0x0001e8000d901d78 */
[----:B------:R0:W-:Y:S04]  /*15cf0*/  LDGSTS.E.BYPASS.LTC128B.128 [R8+0x13c00], desc[UR56][R2.64+0x40], !P2 ;  /* 0x13c0004002087fae */ /* 0x0001e8000d101d78 */
[----:B------:R0:W-:Y:S02]  /*15d00*/  LDGSTS.E.BYPASS.LTC128B.128 [R8+0x15c00], desc[UR56][R2.64+0x80], !P1 ;  /* 0x15c0008002087fae */ /* 0x0001e4000c901d78 */
.L_x_1436:
[----:B------:R-:W-:Y:S05]  /*15d10*/  BSYNC B0 ;  /* 0x0000000000007941 */ /* 0x000fea0003800000 */
.L_x_1435:
[----:B------:R-:W-:Y:S01]  /*15d20*/  NOP ;  /* 0x0000000000007918 */ /* 0x000fe20000000000 */
[----:B------:R-:W-:-:S13]  /*15d30*/  PLOP3.LUT P0, PT, PT, PT, PT, 0x80, 0x0 ;  /* 0x000000000000781c */ /* 0x000fda0003f0f070 */
.L_x_1437:
[----:B------:R-:W-:Y:S02]  /*15d40*/  PLOP3.LUT P1, PT, P1, P0, PT, 0xa2, 0x0 ;  /* 0x000000000000781c */ /* 0x000fe40000f21472 */
[----:B------:R-:W-:-:S08]  /*15d50*/  @P0 R2UR P1, UR4, R16 ;  /* 0x00000000100402ca */ /* 0x000fd00000020000 */
[----:B------:R-:W-:-:S05]  /*15d60*/  @P0 PLOP3.LUT P0, PT, P1, PT, PT, 0x80, 0x0 ;  /* 0x000000000000081c */ /* 0x000fca0000f0f070 */
[----:B------:R-:W-:Y:S01]  /*15d70*/  @!P1 SYNCS.ARRIVE.TRANS64.RED.A0T1 RZ, [UR4+0x22800], RZ ;  /* 0x022800ffffff99a7 */ /* 0x000fe20008200404 */
[----:B------:R-:W-:Y:S07]  /*15d80*/  @!P1 ARRIVES.LDGSTSBAR.64.TRANSCNT [UR4+0x22800] ;  /* 0x02280000ff0099b0 */ /* 0x000fee0008000a84 */
[----:B------:R-:W-:Y:S05]  /*15d90*/  @P0 BRA.U.ANY `(.L_x_1437) ;  /* 0xfffffffd00e80947 */ /* 0x000fea000393ffff */
[----:B0-----:R-:W2:Y:S01]  /*15da0*/  LDL.LU R2, [R1+0x10] ;  /* 0x0000100001027983 */ /* 0x001ea20000300800 */
[----:B------:R-:W-:Y:S02]  /*15db0*/  VIADD R20, R27, 0xfffffffe ;  /* 0xfffffffe1b147836 */ /* 0x000fe40000000000 */
        /* <DEDUP_REMOVED lines=9> */
[----:B------:R-:W1:Y:S03]  /*15e50*/  SYNCS.PHASECHK.TRANS64.TRYWAIT P0, [R16+URZ+0x22820], R3 ;  /* 0x02282003100075a7 */ /* 0x000e66000800017f */
[----:B01----:R-:W-:Y:S05]  /*15e60*/  @!P0 BRA `(.L_x_1439) ;  /* 0x0000004000ac8947 */ /* 0x003fea0003800000 */
.L_x_1531:
[----:B------:R-:W-:Y:S05]  /*15e70*/  BSYNC B0 ;  /* 0x0000000000007941 */ /* 0x000fea0003800000 */
.L_x_1438:
[----:B------:R-:W-:-:S13]  /*15e80*/  ISETP.GE.AND P0, PT, R20, UR42, PT ;  /* 0x0000002a14007c0c */ /* 0x000fda000bf06270 */
[----:B------:R-:W-:Y:S05]  /*15e90*/  @!P0 BRA `(.L_x_1440) ;  /* 0x00000010008c8947 */ /* 0x000fea0003800000 */
[----:B------:R-:W-:Y:S02]  /*15ea0*/  IMAD.MOV.U32 R4, RZ, RZ, R19 ;  /* 0x000000ffff047224 */ /* 0x000fe400078e0013 */
[----:B------:R-:W-:-:S07]  /*15eb0*/  IMAD.MOV.U32 R5, RZ, RZ, R23 ;  /* 0x000000ffff057224 */ /* 0x000fce00078e0017 */
.L_x_1460:
[----:B-1----:R-:W1:Y:S01]  /*15ec0*/  S2R R2, SR_TID.X ;  /* 0x0000000000027919 */ /* 0x002e620000002100 */
[----:B------:R-:W-:Y:S01]  /*15ed0*/  ISETP.NE.AND P0, PT, R33, 0x1, PT ;  /* 0x000000012100780c */ /* 0x000fe20003f05270 */
[----:B------:R-:W-:Y:S05]  /*15ee0*/  YIELD ;  /* 0x0000000000007946 */ /* 0x000fea0003800000 */
[----:B------:R-:W-:Y:S01]  /*15ef0*/  ULDC.64 UR4, c[0x0][0x428] ;  /* 0x00010a0000047ab9 */ /* 0x000fe20000000a00 */
[----:B------:R-:W-:Y:S02]  /*15f00*/  VIADD R19, R4, 0x1 ;  /* 0x0000000104137836 */ /* 0x000fe40000000000 */
[----:B------:R-:W-:-:S04]  /*15f10*/  IMAD R6, R32, UR4, RZ ;  /* 0x0000000420067c24 */ /* 0x000fc8000f8e02ff */
[----:B0-----:R-:W0:Y:S01]  /*15f20*/  @P0 LDC R3, c[0x0][0x434] ;  /* 0x00010d00ff030b82 */ /* 0x001e220000000800 */
[----:B------:R-:W-:-:S07]  /*15f30*/  IMAD R6, R25, UR5, R6 ;  /* 0x0000000519067c24 */ /* 0x000fce000f8e0206 */
[----:B--2---:R-:W2:Y:S01]  /*15f40*/  @P0 LDC R7, c[0x0][0x438] ;  /* 0x00010e00ff070b82 */ /* 0x004ea20000000800 */
[C---:B-1-3--:R-:W-:Y:S01]  /*15f50*/  LOP3.LUT R0, R2.reuse, 0x7f, RZ, 0xc0, !PT ;  /* 0x0000007f02007812 */ /* 0x04afe200078ec0ff */
[----:B------:R-:W-:-:S03]  /*15f60*/  IMAD.SHL.U32 R2, R2, 0x20, RZ ;  /* 0x0000002002027824 */ /* 0x000fc600078e00ff */
[----:B------:R-:W-:Y:S02]  /*15f70*/  SHF.R.U32.HI R0, RZ, 0x2, R0 ;  /* 0x00000002ff007819 */ /* 0x000fe40000011600 */
[----:B------:R-:W-:-:S03]  /*15f80*/  LOP3.LUT R2, R2, 0x60, RZ, 0xc0, !PT ;  /* 0x0000006002027812 */ /* 0x000fc600078ec0ff */
[----:B------:R-:W-:-:S05]  /*15f90*/  IMAD R0, R20, 0x80, R0 ;  /* 0x0000008014007824 */ /* 0x000fca00078e0200 */
[----:B------:R-:W-:-:S05]  /*15fa0*/  IADD3 R0, R2, UR38, R0 ;  /* 0x0000002602007c10 */ /* 0x000fca000fffe000 */
[----:B0-----:R-:W-:-:S04]  /*15fb0*/  @P0 IMAD.HI.U32 R2, R0, R3, RZ ;  /* 0x0000000300020227 */ /* 0x001fc800078e00ff */
[----:B------:R-:W-:Y:S01]  /*15fc0*/  IMAD.MOV.U32 R8, RZ, RZ, R0 ;  /* 0x000000ffff087224 */ /* 0x000fe200078e0000 */
[----:B--2---:R-:W-:-:S04]  /*15fd0*/  @P0 SHF.R.U32.HI R8, RZ, R7, R2 ;  /* 0x00000007ff080219 */ /* 0x004fc80000011602 */
[--C-:B------:R-:W-:Y:S01]  /*15fe0*/  SHF.R.S32.HI R3, RZ, 0x1f, R8.reuse ;  /* 0x0000001fff037819 */ /* 0x100fe20000011408 */
[----:B------:R-:W-:-:S04]  /*15ff0*/  IMAD.MOV.U32 R2, RZ, RZ, R8 ;  /* 0x000000ffff027224 */ /* 0x000fc800078e0008 */
[----:B------:R-:W-:Y:S01]  /*16000*/  IMAD.WIDE.U32 R2, R25, UR4, R2 ;  /* 0x0000000419027c25 */ /* 0x000fe2000f8e0002 */
[----:B------:R-:W-:-:S03]  /*16010*/  ULDC.64 UR4, c[0x0][0x418] ;  /* 0x0001060000047ab9 */ /* 0x000fc60000000a00 */
[----:B------:R-:W-:Y:S01]  /*16020*/  IMAD.IADD R3, R6, 0x1, R3 ;  /* 0x0000000106037824 */ /* 0x000fe200078e0203 */
[C---:B------:R-:W-:Y:S01]  /*16030*/  LEA R6, P0, R2.reuse, UR4, 0x2 ;  /* 0x0000000402067c11 */ /* 0x040fe2000f8010ff */
[----:B------:R-:W-:Y:S01]  /*16040*/  IMAD.U32 R9, RZ, RZ, UR43 ;  /* 0x0000002bff097e24 */ /* 0x000fe2000f8e00ff */
[----:B------:R-:W-:Y:S02]  /*16050*/  ULDC UR4, c[0x0][0x430] ;  /* 0x00010c0000047ab9 */ /* 0x000fe40000000800 */
[----:B------:R-:W-:Y:S02]  /*16060*/  LEA.HI.X R7, R2, UR5, R3, 0x2, P0 ;  /* 0x0000000502077c11 */ /* 0x000fe400080f1403 */
[----:B------:R-:W-:Y:S01]  /*16070*/  ISETP.NE.AND P1, PT, R9, 0x3, PT ;  /* 0x000000030900780c */ /* 0x000fe20003f25270 */
[----:B------:R-:W-:Y:S01]  /*16080*/  IMAD.MOV R3, RZ, RZ, -R8 ;  /* 0x000000ffff037224 */ /* 0x000fe200078e0a08 */
[----:B------:R-:W-:Y:S01]  /*16090*/  ISETP.NE.AND P0, PT, R19, 0x2, PT ;  /* 0x000000021300780c */ /* 0x000fe20003f05270 */
[----:B------:R0:W2:Y:S03]  /*160a0*/  LDG.E R6, desc[UR56][R6.64] ;  /* 0x0000003806067981 */ /* 0x0000a6000c1e1900 */
[----:B------:R-:W-:-:S02]  /*160b0*/  SEL R23, RZ, 0x1, P0 ;  /* 0x00000001ff177807 */ /* 0x000fc40000000000 */
[----:B------:R-:W-:Y:S01]  /*160c0*/  SEL R19, R19, RZ, P0 ;  /* 0x000000ff13137207 */ /* 0x000fe20000000000 */
[----:B0-----:R-:W-:Y:S02]  /*160d0*/  IMAD R7, R3, UR4, R0 ;  /* 0x0000000403077c24 */ /* 0x001fe4000f8e0200 */
[----:B------:R-:W-:Y:S01]  /*160e0*/  IMAD.MOV.U32 R0, RZ, RZ, R20 ;  /* 0x000000ffff007224 */ /* 0x000fe200078e0014 */
[----:B------:R-:W-:Y:S01]  /*160f0*/  LOP3.LUT R23, R5, R23, RZ, 0x3c, !PT ;  /* 0x0000001705177212 */ /* 0x000fe200078e3cff */
[----:B------:R-:W-:-:S03]  /*16100*/  VIADD R20, R20, 0xffffffff ;  /* 0xffffffff14147836 */ /* 0x000fc60000000000 */
[----:B------:R-:W-:Y:S02]  /*16110*/  ISETP.GT.AND P2, PT, R0, UR42, PT ;  /* 0x0000002a00007c0c */ /* 0x000fe4000bf44270 */
[----:B--2---:R-:W-:Y:S01]  /*16120*/  SHF.R.S32.HI R9, RZ, 0x1f, R6 ;  /* 0x0000001fff097819 */ /* 0x004fe20000011406 */
[----:B------:R-:W-:Y:S10]  /*16130*/  @!P1 BRA `(.L_x_1441) ;  /* 0x0000000000049947 */ /* 0x000ff40003800000 */
[----:B------:R-:W-:Y:S01]  /*16140*/  BPT.TRAP 0x1 ;  /* 0x000000040000795c */ /* 0x000fe20000300000 */
.L_x_1441:
[----:B------:R-:W-:Y:S01]  /*16150*/  IMAD R0, R19, 0x8, R16 ;  /* 0x0000000813007824 */ /* 0x000fe200078e0210 */
[----:B------:R-:W-:Y:S01]  /*16160*/  SHF.L.U32 R10, R23, 0x1f, RZ ;  /* 0x0000001f170a7819 */ /* 0x000fe200000006ff */
[----:B------:R-:W-:Y:S01]  /*16170*/  BSSY B0, `(.L_x_1442) ;  /* 0x0000004000007945 */ /* 0x000fe20003800000 */
[----:B------:R-:W-:Y:S02]  /*16180*/  SHF.R.S32.HI R8, RZ, 0x1f, R7 ;  /* 0x0000001fff087819 */ /* 0x000fe40000011407 */
[----:B------:R-:W0:Y:S02]  /*16190*/  SYNCS.PHASECHK.TRANS64.TRYWAIT P0, [R0+URZ+0x22880], R10 ;  /* 0x0228800a000075a7 */ /* 0x000e24000800017f */
[----:B0-----:R-:W-:Y:S05]  /*161a0*/  @!P0 BRA `(.L_x_1443) ;  /* 0x0000003c00f08947 */ /* 0x001fea0003800000 */
.L_x_1532:
[----:B------:R-:W-:Y:S05]  /*161b0*/  BSYNC B0 ;  /* 0x0000000000007941 */ /* 0x000fea0003800000 */
.L_x_1442:
[----:B------:R-:W1:Y:S01]  /*161c0*/  S2R R12, SR_TID.X ;  /* 0x00000000000c7919 */ /* 0x000e620000002100 */
[----:B------:R-:W-:Y:S01]  /*161d0*/  ULDC.64 UR4, c[0x0][0x328] ;  /* 0x0000ca0000047ab9 */ /* 0x000fe20000000a00 */
[----:B------:R-:W-:Y:S01]  /*161e0*/  ULDC.64 UR6, c[0x0][0x318] ;  /* 0x0000c60000067ab9 */ /* 0x000fe20000000a00 */
[----:B------:R-:W-:Y:S01]  /*161f0*/  IMAD R11, R8, UR4, RZ ;  /* 0x00000004080b7c24 */ /* 0x000fe2000f8e02ff */
[----:B------:R-:W-:Y:S01]  /*16200*/  LOP3.LUT P3, RZ, R17, 0x2, RZ, 0xc0, !PT ;  /* 0x0000000211ff7812 */ /* 0x000fe2000786c0ff */
        /* <DEDUP_REMOVED lines=10> */
[----:B------:R-:W-:Y:S01]  /*162b0*/  IMAD.WIDE.U32 R2, R22, UR4, R2 ;  /* 0x0000000416027c25 */ /* 0x000fe2000f8e0002 */
[----:B------:R-:W-:Y:S01]  /*162c0*/  UMOV UR4, 0xffffffff ;  /* 0xffffffff00047882 */ /* 0x000fe20000000000 */
[----:B-1----:R-:W-:Y:S02]  /*162d0*/  LOP3.LUT R12, R12, 0x7f, RZ, 0xc0, !PT ;  /* 0x0000007f0c0c7812 */ /* 0x002fe400078ec0ff */
[----:B------:R-:W-:Y:S01]  /*162e0*/  IMAD R27, R22, UR5, R3 ;  /* 0x00000005161b7c24 */ /* 0x000fe2000f8e0203 */
[----:B------:R-:W-:Y:S02]  /*162f0*/  IADD3 R26, P0, R2, UR6, RZ ;  /* 0x00000006021a7c10 */ /* 0x000fe4000ff1e0ff */
[----:B------:R-:W-:Y:S02]  /*16300*/  SHF.R.U32.HI R12, RZ, 0x5, R12 ;  /* 0x00000005ff0c7819 */ /* 0x000fe4000001160c */
[----:B------:R-:W-:-:S03]  /*16310*/  IADD3.X R27, R27, UR7, RZ, P0, !PT ;  /* 0x000000071b1b7c10 */ /* 0x000fc600087fe4ff */
[----:B------:R-:W-:-:S04]  /*16320*/  IMAD.SHL.U32 R12, R12, 0x400, RZ ;  /* 0x000004000c0c7824 */ /* 0x000fc800078e00ff */
[----:B------:R-:W-:Y:S01]  /*16330*/  IMAD R18, R19, 0x4000, R12 ;  /* 0x0000400013127824 */ /* 0x000fe200078e020c */
[----:B------:R-:W-:Y:S06]  /*16340*/  BRA.DIV UR4, `(.L_x_1444) ;  /* 0x0000003e049c7947 */ /* 0x000fec000b800000 */
[----:B------:R-:W1:Y:S01]  /*16350*/  SHFL.IDX PT, R2, R26, RZ, 0x1c1f ;  /* 0x001c1fff1a027589 */ /* 0x000e6200000e0000 */
[----:B------:R-:W-:-:S03]  /*16360*/  IADD3 R18, R16, R18, R29 ;  /* 0x0000001210127210 */ /* 0x000fc60007ffe01d */
[----:B------:R-:W2:Y:S02]  /*16370*/  SHFL.IDX PT, R3, R27, RZ, 0x1c1f ;  /* 0x001c1fff1b037589 */ /* 0x000ea400000e0000 */
[----:B------:R-:W-:Y:S01]  /*16380*/  IMAD.IADD R21, R30, 0x1, R18 ;  /* 0x000000011e157824 */ /* 0x000fe200078e0212 */
[----:B-1----:R-:W-:-:S05]  /*16390*/  IADD3 R2, P0, R36, R2, RZ ;  /* 0x0000000224027210 */ /* 0x002fca0007f1e0ff */
[----:B--2---:R-:W-:-:S05]  /*163a0*/  IMAD.X R3, RZ, RZ, R3, P0 ;  /* 0x000000ffff037224 */ /* 0x004fca00000e0603 */
[----:B------:R-:W-:Y:S01]  /*163b0*/  @!PT LDS RZ, [RZ] ;  /* 0x00000000fffff984 */ /* 0x000fe20000000800 */
        /* <DEDUP_REMOVED lines=10> */
[----:B------:R-:W3:Y:S01]  /*16460*/  SHFL.IDX PT, R27, R27, 0x3, 0x1c1f ;  /* 0x007c1f001b1b7f89 */ /* 0x000ee200000e0000 */
[----:B-1----:R-:W-:-:S05]  /*16470*/  IADD3 R2, P0, R36, R2, RZ ;  /* 0x0000000224027210 */ /* 0x002fca0007f1e0ff */
[----:B--2---:R-:W-:-:S05]  /*16480*/  IMAD.X R3, RZ, RZ, R3, P0 ;  /* 0x000000ffff037224 */ /* 0x004fca00000e0603 */
[----:B------:R-:W-:Y:S04]  /*16490*/  LDGSTS.E.BYPASS.LTC128B.128 [R18+0xa400], desc[UR56][R2.64], !P3 ;  /* 0x0a40000002127fae */ /* 0x000fe8000d901d78 */
[----:B------:R1:W-:Y:S04]  /*164a0*/  LDGSTS.E.BYPASS.LTC128B.128 [R21+0xa400], desc[UR56][R2.64+0x40], !P1 ;  /* 0x0a40004002157fae */ /* 0x0003e8000c901d78 */
[----:B-1-3--:R1:W2:Y:S02]  /*164b0*/  SHFL.IDX PT, R2, R26, 0x3, 0x1c1f ;  /* 0x007c1f001a027f89 */ /* 0x00a2a400000e0000 */
.L_x_1542:
        /* <DEDUP_REMOVED lines=9> */
.L_x_1445:
        /* <DEDUP_REMOVED lines=11> */
.L_x_1446:
[----:B------:R2:W-:Y:S01]  /*16600*/  SYNCS.ARRIVE.TRANS64.A1T0 RZ, [R0+URZ+0x22870], RZ ;  /* 0x022870ff00ff79a7 */ /* 0x0005e2000810003f */
[----:B------:R-:W-:Y:S05]  /*16610*/  @!P3 BRA `(.L_x_1447) ;  /* 0x000000000004b947 */ /* 0x000fea0003800000 */
[----:B------:R-:W-:Y:S01]  /*16620*/  BPT.TRAP 0x1 ;  /* 0x000000040000795c */ /* 0x000fe20000300000 */
.L_x_1447:
[----:B------:R-:W3:Y:S01]  /*16630*/  SYNCS.PHASECHK.TRANS64.TRYWAIT P0, [R0+URZ+0x22840], R10 ;  /* 0x0228400a000075a7 */ /* 0x000ee2000800017f */
[----:B------:R-:W-:Y:S04]  /*16640*/  BSSY B0, `(.L_x_1448) ;  /* 0x0000002000007945 */ /* 0x000fe80003800000 */
[----:B---3--:R-:W-:Y:S05]  /*16650*/  @!P0 BRA `(.L_x_1449) ;  /* 0x0000004000048947 */ /* 0x008fea0003800000 */
.L_x_1543:
[----:B------:R-:W-:Y:S05]  /*16660*/  BSYNC B0 ;  /* 0x0000000000007941 */ /* 0x000fea0003800000 */
.L_x_1448:
[----:B------:R-:W4:Y:S01]  /*16670*/  LDL R11, [R1] ;  /* 0x00000000010b7983 */ /* 0x000f220000100800 */
[----:B------:R-:W-:Y:S01]  /*16680*/  ULDC.64 UR4, c[0x0][0x300] ;  /* 0x0000c00000047ab9 */ /* 0x000fe20000000a00 */
[----:B------:R-:W-:Y:S01]  /*16690*/  ULDC.64 UR6, c[0x0][0x2e8] ;  /* 0x0000ba0000067ab9 */ /* 0x000fe20000000a00 */
[----:B------:R-:W-:Y:S01]  /*166a0*/  IMAD R8, R8, UR4, RZ ;  /* 0x0000000408087c24 */ /* 0x000fe2000f8e02ff */
[----:B------:R-:W-:Y:S01]  /*166b0*/  LOP3.LUT P4, RZ, R17, 0x10, RZ, 0xc0, !PT ;  /* 0x0000001011ff7812 */ /* 0x000fe2000788c0ff */
[----:B------:R-:W-:Y:S01]  /*166c0*/  IMAD.WIDE.U32 R2, R7, UR4, RZ ;  /* 0x0000000407027c25 */ /* 0x000fe2000f8e00ff */
[C---:B------:R-:W-:Y:S02]  /*166d0*/  LOP3.LUT P3, RZ, R17.reuse, 0x8, RZ, 0xc0, !PT ;  /* 0x0000000811ff7812 */ /* 0x040fe4000786c0ff */
[----:B------:R-:W-:Y:S01]  /*166e0*/  LOP3.LUT P1, RZ, R17, 0x4, RZ, 0xc0, !PT ;  /* 0x0000000411ff7812 */ /* 0x000fe2000782c0ff */
[----:B------:R-:W-:Y:S01]  /*166f0*/  IMAD R8, R7, UR5, R8 ;  /* 0x0000000507087c24 */ /* 0x000fe2000f8e0208 */
[----:B------:R-:W-:-:S02]  /*16700*/  ULDC.64 UR4, c[0x0][0x310] ;  /* 0x0000c40000047ab9 */ /* 0x000fc40000000a00 */
        /* <DEDUP_REMOVED lines=14> */
[----:B------:R-:W-:-:S03]  /*167f0*/  IMAD.IADD R6, R16, 0x1, R6 ;  /* 0x0000000110067824 */ /* 0x000fc600078e0206 */
[----:B------:R-:W5:Y:S04]  /*16800*/  SHFL.IDX PT, R3, R8, RZ, 0x1c1f ;  /* 0x001c1fff08037589 */ /* 0x000f6800000e0000 */
[----:B------:R-:W-:Y:S01]  /*16810*/  SHFL.IDX PT, R9, R8, 0x2, 0x1c1f ;  /* 0x005c1f0008097f89 */ /* 0x000fe200000e0000 */
        /* <DEDUP_REMOVED lines=15> */
[----:B------:R4:W0:Y:S04]  /*16910*/  SHFL.IDX PT, R9, R8, 0x3, 0x1c1f ;  /* 0x007c1f0008097f89 */ /* 0x00082800000e0000 */
[----:B------:R-:W-:Y:S04]  /*16920*/  LDGSTS.E.BYPASS.LTC128B.128 [R6+0x17400], desc[UR56][R2.64], !P4 ;  /* 0x1740000002067fae */ /* 0x000fe8000e101d78 */
[----:B------:R-:W-:Y:S04]  /*16930*/  LDGSTS.E.BYPASS.LTC128B.128 [R6+0x19400], desc[UR56][R2.64+0x40], !P3 ;  /* 0x1940004002067fae */ /* 0x000fe8000d901d78 */
[----:B------:R5:W-:Y:S04]  /*16940*/  LDGSTS.E.BYPASS.LTC128B.128 [R6+0x1b400], desc[UR56][R2.64+0x80], !P1 ;  /* 0x1b40008002067fae */ /* 0x000be8000c901d78 */
[----:B-----5:R4:W0:Y:S02]  /*16950*/  SHFL.IDX PT, R2, R7, 0x3, 0x1c1f ;  /* 0x007c1f0007027f89 */ /* 0x02082400000e0000 */
.L_x_1553:
        /* <DEDUP_REMOVED lines=10> */
.L_x_1451:
        /* <DEDUP_REMOVED lines=11> */
.L_x_1452:
[----:B------:R2:W-:Y:S02]  /*16ab0*/  SYNCS.ARRIVE.TRANS64.A1T0 RZ, [R0+URZ+0x22830], RZ ;  /* 0x022830ff00ff79a7 */ /* 0x0005e4000810003f */
[----:B--23--:R-:W-:-:S05]  /*16ac0*/  IMAD.U32 R0, RZ, RZ, UR44 ;  /* 0x0000002cff007e24 */ /* 0x00cfca000f8e00ff */
[----:B------:R-:W-:-:S13]  /*16ad0*/  ISETP.NE.AND P0, PT, R0, 0x3, PT ;  /* 0x000000030000780c */ /* 0x000fda0003f05270 */
[----:B------:R-:W-:Y:S05]  /*16ae0*/  @!P0 BRA `(.L_x_1453) ;  /* 0x0000000000048947 */ /* 0x000fea0003800000 */
[----:B------:R-:W-:Y:S01]  /*16af0*/  BPT.TRAP 0x1 ;  /* 0x000000040000795c */ /* 0x000fe20000300000 */
.L_x_1453:
[----:B------:R-:W-:Y:S01]  /*16b00*/  LOP3.LUT R3, R5, 0x1, RZ, 0x3c, !PT ;  /* 0x0000000105037812 */ /* 0x000fe200078e3cff */
[----:B------:R-:W-:Y:S01]  /*16b10*/  IMAD R0, R4, 0x8, R16 ;  /* 0x0000000804007824 */ /* 0x000fe200078e0210 */
[----:B------:R-:W-:Y:S02]  /*16b20*/  BSSY B0, `(.L_x_1454) ;  /* 0x0000004000007945 */ /* 0x000fe40003800000 */
[----:B------:R-:W-:-:S04]  /*16b30*/  SHF.L.U32 R3, R3, 0x1f, RZ ;  /* 0x0000001f03037819 */ /* 0x000fc800000006ff */
[----:B------:R-:W0:Y:S02]  /*16b40*/  SYNCS.PHASECHK.TRANS64.TRYWAIT P1, [R0+URZ+0x22870], R3 ;  /* 0x02287003000075a7 */ /* 0x000e24000802017f */
[----:B0-----:R-:W-:Y:S05]  /*16b50*/  @!P1 BRA `(.L_x_1455) ;  /* 0x00000040000c9947 */ /* 0x001fea0003800000 */
.L_x_1554:
[----:B------:R-:W-:Y:S05]  /*16b60*/  BSYNC B0 ;  /* 0x0000000000007941 */ /* 0x000fea0003800000 */
.L_x_1454:
[----:B------:R-:W-:-:S05]  /*16b70*/  IMAD.U32 R2, RZ, RZ, UR43 ;  /* 0x0000002bff027e24 */ /* 0x000fca000f8e00ff */
[----:B------:R-:W-:-:S13]  /*16b80*/  ISETP.NE.AND P1, PT, R2, 0x3, PT ;  /* 0x000000030200780c */ /* 0x000fda0003f25270 */
[----:B------:R-:W-:Y:S05]  /*16b90*/  @!P1 BRA `(.L_x_1456) ;  /* 0x0000000000049947 */ /* 0x000fea0003800000 */
[----:B------:R-:W-:Y:S01]  /*16ba0*/  BPT.TRAP 0x1 ;  /* 0x000000040000795c */ /* 0x000fe20000300000 */
.L_x_1456:
[----:B0-----:R-:W-:Y:S01]  /*16bb0*/  SHF.L.U32 R3, R5, 0x1f, RZ ;  /* 0x0000001f05037819 */ /* 0x001fe200000006ff */
[----:B------:R-:W-:-:S03]  /*16bc0*/  IMAD.SHL.U32 R18, R4, 0x4000, RZ ;  /* 0x0000400004127824 */ /* 0x000fc600078e00ff */
[----:B------:R-:W0:Y:S02]  /*16bd0*/  SYNCS.PHASECHK.TRANS64.TRYWAIT P1, [R0+URZ+0x22860], R3 ;  /* 0x02286003000075a7 */ /* 0x000e24000802017f */
[----:B0-----:R-:W-:Y:S05]  /*16be0*/  @!P1 BRA `(.L_x_1457) ;  /* 0x0000003c00fc9947 */ /* 0x001fea0003800000 */
.L_x_1555:
[----:B------:R-:W0:Y:S04]  /*16bf0*/  LDL R2, [R1+0x8] ;  /* 0x0000080001027983 */ /* 0x000e280000100800 */
[----:B------:R-:W2:Y:S01]  /*16c00*/  LDL R12, [R1+0x4] ;  /* 0x00000400010c7983 */ /* 0x000ea20000100800 */
[----:B------:R-:W-:Y:S05]  /*16c10*/  WARPSYNC.ALL ;  /* 0x0000000000007948 */ /* 0x000fea0003800000 */
[----:B------:R-:W-:-:S05]  /*16c20*/  IMAD.U32 R21, RZ, RZ, UR43 ;  /* 0x0000002bff157e24 */ /* 0x000fca000f8e00ff */
[----:B------:R-:W-:Y:S02]  /*16c30*/  ISETP.NE.AND P1, PT, R21, 0x3, PT ;  /* 0x000000031500780c */ /* 0x000fe40003f25270 */
[----:B0-----:R-:W-:Y:S02]  /*16c40*/  LOP3.LUT R3, R18, R2, RZ, 0xfc, !PT ;  /* 0x0000000212037212 */ /* 0x001fe400078efcff */
[----:B--2---:R-:W-:-:S03]  /*16c50*/  IADD3 R18, R16, R18, R12 ;  /* 0x0000001210127210 */ /* 0x004fc60007ffe00c */
[----:B------:R-:W-:-:S04]  /*16c60*/  IMAD.IADD R3, R16, 0x1, R3 ;  /* 0x0000000110037824 */ /* 0x000fc800078e0203 */
[----:B------:R-:W-:Y:S01]  /*16c70*/  IMAD.IADD R2, R31, 0x1, R3 ;  /* 0x000000011f027824 */ /* 0x000fe200078e0203 */
[----:B----4-:R-:W0:Y:S02]  /*16c80*/  LDSM.16.MT88.4 R4, [R3+0x8400] ;  /* 0x008400000304783b */ /* 0x010e240000004200 */
        /* <DEDUP_REMOVED lines=10> */
[----:B------:R0:W-:Y:S04]  /*16d30*/  STSM.16.M88.4 [R18+0x2400], R12 ;  /* 0x0024000c12007844 */ /* 0x0001e80000000200 */
[----:B------:R-:W2:Y:S01]  /*16d40*/  LDSM.16.MT88.4 R8, [R3+0x9400] ;  /* 0x009400000308783b */ /* 0x000ea20000004200 */
[--C-:B0-----:R-:W-:Y:S02]  /*16d50*/  IADD3 R12, R28, 0x400, R18.reuse ;  /* 0x000004001c0c7810 */ /* 0x101fe40007ffe012 */
[----:B------:R-:W-:Y:S02]  /*16d60*/  IADD3 R18, R31, 0x400, R18 ;  /* 0x000004001f127810 */ /* 0x000fe40007ffe012 */
[C-C-:B--2---:R-:W-:Y:S02]  /*16d70*/  PRMT R4, R8.reuse, 0x6420, R9.reuse ;  /* 0x0000642008047816 */ /* 0x144fe40000000009 */
[----:B------:R-:W-:-:S02]  /*16d80*/  PRMT R5, R8, 0x7531, R9 ;  /* 0x0000753108057816 */ /* 0x000fc40000000009 */
[C-C-:B------:R-:W-:Y:S02]  /*16d90*/  PRMT R6, R10.reuse, 0x6420, R11.reuse ;  /* 0x000064200a067816 */ /* 0x140fe4000000000b */
[----:B------:R-:W-:Y:S02]  /*16da0*/  PRMT R7, R10, 0x7531, R11 ;  /* 0x000075310a077816 */ /* 0x000fe4000000000b */
[----:B------:R-:W0:Y:S04]  /*16db0*/  LDSM.16.MT88.4 R8, [R2+0x9400] ;  /* 0x009400000208783b */ /* 0x000e280000004200 */
[----:B------:R0:W-:Y:S02]  /*16dc0*/  STSM.16.M88.4 [R12], R4 ;  /* 0x000000040c007844 */ /* 0x0001e40000000200 */
[----:B0-----:R-:W-:-:S02]  /*16dd0*/  PRMT R4, R8, 0x6420, R9 ;  /* 0x0000642008047816 */ /* 0x001fc40000000009 */
[----:B------:R-:W-:Y:S02]  /*16de0*/  PRMT R5, R8, 0x7531, R9 ;  /* 0x0000753108057816 */ /* 0x000fe40000000009 */
[C-C-:B------:R-:W-:Y:S02]  /*16df0*/  PRMT R6, R10.reuse, 0x6420, R11.reuse ;  /* 0x000064200a067816 */ /* 0x140fe4000000000b */
[----:B------:R-:W-:-:S05]  /*16e00*/  PRMT R7, R10, 0x7531, R11 ;  /* 0x000075310a077816 */ /* 0x000fca000000000b */
[----:B------:R-:W-:Y:S04]  /*16e10*/  STSM.16.M88.4 [R12+0x2000], R4 ;  /* 0x002000040c007844 */ /* 0x000fe80000000200 */
[----:B------:R-:W0:Y:S04]  /*16e20*/  LDSM.16.MT88.4 R12, [R3+0xa400] ;  /* 0x00a40000030c783b */ /* 0x000e280000004200 */
[----:B------:R-:W2:Y:S01]  /*16e30*/  LDSM.16.MT88.4 R4, [R2+0xa400] ;  /* 0x00a400000204783b */ /* 0x000ea20000004200 */
[C-C-:B0-----:R-:W-:Y:S02]  /*16e40*/  PRMT R8, R12.reuse, 0x6420, R13.reuse ;  /* 0x000064200c087816 */ /* 0x141fe4000000000d */
[----:B------:R-:W-:-:S02]  /*16e50*/  PRMT R9, R12, 0x7531, R13 ;  /* 0x000075310c097816 */ /* 0x000fc4000000000d */
[C-C-:B------:R-:W-:Y:S02]  /*16e60*/  PRMT R10, R14.reuse, 0x6420, R15.reuse ;  /* 0x000064200e0a7816 */ /* 0x140fe4000000000f */
[----:B------:R-:W-:-:S05]  /*16e70*/  PRMT R11, R14, 0x7531, R15 ;  /* 0x000075310e0b7816 */ /* 0x000fca000000000f */
[----:B------:R2:W-:Y:S02]  /*16e80*/  STSM.16.M88.4 [R18], R8 ;  /* 0x0000000812007844 */ /* 0x0005e40000000200 */
[C-C-:B--2---:R-:W-:Y:S02]  /*16e90*/  PRMT R8, R4.reuse, 0x6420, R5.reuse ;  /* 0x0000642004087816 */ /* 0x144fe40000000005 */
[----:B------:R-:W-:Y:S02]  /*16ea0*/  PRMT R9, R4, 0x7531, R5 ;  /* 0x0000753104097816 */ /* 0x000fe40000000005 */
[C-C-:B------:R-:W-:Y:S02]  /*16eb0*/  PRMT R10, R6.reuse, 0x6420, R7.reuse ;  /* 0x00006420060a7816 */ /* 0x140fe40000000007 */
[----:B------:R-:W-:-:S05]  /*16ec0*/  PRMT R11, R6, 0x7531, R7 ;  /* 0x00007531060b7816 */ /* 0x000fca0000000007 */
[----:B------:R0:W-:Y:S04]  /*16ed0*/  STSM.16.M88.4 [R18+0x2000], R8 ;  /* 0x0020000812007844 */ /* 0x0001e80000000200 */
[----:B------:R-:W2:Y:S01]  /*16ee0*/  LDSM.16.MT88.4 R4, [R3+0xb400] ;  /* 0x00b400000304783b */ /* 0x000ea20000004200 */
[----:B0-----:R-:W-:Y:S01]  /*16ef0*/  IMAD.IADD R18, R28, 0x1, R18 ;  /* 0x000000011c127824 */ /* 0x001fe200078e0212 */
[C-C-:B--2---:R-:W-:Y:S02]  /*16f00*/  PRMT R12, R4.reuse, 0x6420, R5.reuse ;  /* 0x00006420040c7816 */ /* 0x144fe40000000005 */
[----:B------:R-:W-:Y:S02]  /*16f10*/  PRMT R13, R4, 0x7531, R5 ;  /* 0x00007531040d7816 */ /* 0x000fe40000000005 */
[----:B------:R-:W-:-:S02]  /*16f20*/  PRMT R14, R6, 0x6420, R7 ;  /* 0x00006420060e7816 */ /* 0x000fc40000000007 */
[----:B------:R-:W-:Y:S02]  /*16f30*/  PRMT R15, R6, 0x7531, R7 ;  /* 0x00007531060f7816 */ /* 0x000fe40000000007 */
[----:B------:R-:W0:Y:S04]  /*16f40*/  LDSM.16.MT88.4 R4, [R2+0xb400] ;  /* 0x00b400000204783b */ /* 0x000e280000004200 */
[----:B------:R2:W-:Y:S01]  /*16f50*/  STSM.16.M88.4 [R18], R12 ;  /* 0x0000000c12007844 */ /* 0x0005e20000000200 */
        /* <DEDUP_REMOVED lines=13> */
.L_x_1458:
[----:B0-----:R0:W-:Y:S01]  /*17030*/  SYNCS.ARRIVE.TRANS64.A1T0 RZ, [R0+URZ+0x22850], RZ ;  /* 0x022850ff00ff79a7 */ /* 0x0011e2000810003f */
[----:B------:R-:W-:Y:S06]  /*17040*/  BAR.SYNC.DEFER_BLOCKING 0x2, 0x80 ;  /* 0x0082000000007b1d */ /* 0x000fec0000010000 */
[----:B------:R-:W-:Y:S05]  /*17050*/  @!P0 BRA `(.L_x_1459) ;  /* 0x0000000000048947 */ /* 0x000fea0003800000 */
[----:B------:R-:W-:Y:S01]  /*17060*/  BPT.TRAP 0x1 ;  /* 0x000000040000795c */ /* 0x000fe20000300000 */
.L_x_1459:
[----:B0-----:R-:W-:Y:S02]  /*17070*/  VIADD R0, R0, 0x22880 ;  /* 0x0002288000007836 */ /* 0x001fe40000000000 */
[----:B------:R-:W-:Y:S02]  /*17080*/  IMAD.MOV.U32 R4, RZ, RZ, R19 ;  /* 0x000000ffff047224 */ /* 0x000fe400078e0013 */
[----:B------:R-:W-:Y:S01]  /*17090*/  IMAD.MOV.U32 R5, RZ, RZ, R23 ;  /* 0x000000ffff057224 */ /* 0x000fe200078e0017 */
[----:B------:R-:W-:-:S04]  /*170a0*/  PRMT R0, R37, 0x654, R0 ;  /* 0x0000065425007816 */ /* 0x000fc80000000000 */
[----:B------:R3:W-:Y:S01]  /*170b0*/  SYNCS.ARRIVE.TRANS64.RED.A1T0 RZ, [R0+URZ], RZ ;  /* 0x000000ff00ff79a7 */ /* 0x0007e2000810043f */
[----:B------:R-:W-:Y:S05]  /*170c0*/  @P2 BRA `(.L_x_1460) ;  /* 0xffffffec007c2947 */ /* 0x000fea000383ffff */
.L_x_1440:
[----:B---3--:R-:W3:Y:S01]  /*170d0*/  S2R R0, SR_TID.X ;  /* 0x0000000000007919 */ /* 0x008ee20000002100 */
[----:B------:R-:W-:Y:S01]  /*170e0*/  BSSY B0, `(.L_x_1461) ;  /* 0x0000012000007945 */ /* 0x000fe20003800000 */
[----:B---3--:R-:W-:Y:S01]  /*170f0*/  LOP3.LUT R2, R0, 0x7f, RZ, 0xc0, !PT ;  /* 0x0000007f00027812 */ /* 0x008fe200078ec0ff */
[----:B------:R-:W-:-:S03]  /*17100*/  IMAD.U32 R0, RZ, RZ, UR44 ;  /* 0x0000002cff007e24 */ /* 0x000fc6000f8e00ff */
[----:B------:R-:W-:Y:S02]  /*17110*/  ISETP.NE.AND P1, PT, R2, RZ, PT ;  /* 0x000000ff0200720c */ /* 0x000fe40003f25270 */
[----:B------:R-:W-:-:S11]  /*17120*/  ISETP.NE.AND P0, PT, R0, 0x3, PT ;  /* 0x000000030000780c */ /* 0x000fd60003f05270 */
[----:B------:R-:W-:Y:S05]  /*17130*/  @P1 BRA `(.L_x_1462) ;  /* 0x0000000000301947 */ /* 0x000fea0003800000 */
[----:B------:R-:W3:Y:S01]  /*17140*/  S2R R5, SR_LANEID ;  /* 0x0000000000057919 */ /* 0x000ee20000000000 */
[----:B------:R-:W-:Y:S01]  /*17150*/  VOTEU.ANY UR4, UPT, PT ;  /* 0x0000000000047886 */ /* 0x000fe200038e0100 */
[----:B0-----:R-:W0:Y:S01]  /*17160*/  LDC.64 R2, c[0x0][0xc60] ;  /* 0x00031800ff027b82 */ /* 0x001e220000000a00 */
[----:B------:R-:W3:Y:S02]  /*17170*/  FLO.U32 R0, UR4 ;  /* 0x0000000400007d00 */ /* 0x000ee400080e0000 */
[----:B---3--:R-:W-:-:S06]  /*17180*/  ISETP.EQ.U32.AND P1, PT, R0, R5, PT ;  /* 0x000000050000720c */ /* 0x008fcc0003f22070 */
[----:B------:R-:W0:Y:S07]  /*17190*/  POPC R5, UR4 ;  /* 0x0000000400057d09 */ /* 0x000e2e0008000000 */
[----:B0-----:R-:W3:Y:S01]  /*171a0*/  @P1 ATOMG.E.ADD.STRONG.GPU PT, R3, desc[UR56][R2.64], R5 ;  /* 0x00000005020319a8 */ /* 0x001ee200081ee1f8 */
[----:B------:R-:W0:Y:S02]  /*171b0*/  S2R R4, SR_LTMASK ;  /* 0x0000000000047919 */ /* 0x000e240000003900 */
[----:B0-----:R-:W-:-:S04]  /*171c0*/  LOP3.LUT R4, R4, UR4, RZ, 0xc0, !PT ;  /* 0x0000000404047c12 */ /* 0x001fc8000f8ec0ff */
[----:B------:R-:W0:Y:S01]  /*171d0*/  POPC R7, R4 ;  /* 0x0000000400077309 */ /* 0x000e220000000000 */
[----:B---3--:R-:W0:Y:S02]  /*171e0*/  SHFL.IDX PT, R0, R3, R0, 0x1f ;  /* 0x00001f0003007589 */ /* 0x008e2400000e0000 */
[----:B0-----:R-:W-:-:S07]  /*171f0*/  IADD3 R24, R0, UR46, R7 ;  /* 0x0000002e00187c10 */ /* 0x001fce000fffe007 */
.L_x_1462:
[----:B------:R-:W-:Y:S05]  /*17200*/  BSYNC B0 ;  /* 0x0000000000007941 */ /* 0x000fea0003800000 */
.L_x_1461:
[----:B------:R-:W-:Y:S05]  /*17210*/  @!P0 BRA `(.L_x_1463) ;  /* 0x0000000000048947 */ /* 0x000fea0003800000 */
[----:B------:R-:W-:Y:S01]  /*17220*/  BPT.TRAP 0x1 ;  /* 0x000000040000795c */ /* 0x000fe20000300000 */
.L_x_1463:
[----:B0-----:R-:W-:Y:S01]  /*17230*/  LOP3.LUT R3, R23, 0x1, RZ, 0x3c, !PT ;  /* 0x0000000117037812 */ /* 0x001fe200078e3cff */
[----:B--2---:R-:W-:Y:S01]  /*17240*/  IMAD R18, R19, 0x8, R16 ;  /* 0x0000000813127824 */ /* 0x004fe200078e0210 */
[----:B------:R-:W-:Y:S02]  /*17250*/  BSSY B0, `(.L_x_1464) ;  /* 0x0000004000007945 */ /* 0x000fe40003800000 */
[----:B------:R-:W-:-:S04]  /*17260*/  SHF.L.U32 R3, R3, 0x1f, RZ ;  /* 0x0000001f03037819 */ /* 0x000fc800000006ff */
[----:B------:R-:W0:Y:S02]  /*17270*/  SYNCS.PHASECHK.TRANS64.TRYWAIT P1, [R18+URZ+0x22870], R3 ;  /* 0x02287003120075a7 */ /* 0x000e24000802017f */
[----:B0-----:R-:W-:Y:S05]  /*17280*/  @!P1 BRA `(.L_x_1465) ;  /* 0x0000003800689947 */ /* 0x001fea0003800000 */
.L_x_1556:
[----:B------:R-:W-:Y:S05]  /*17290*/  BSYNC B0 ;  /* 0x0000000000007941 */ /* 0x000fea0003800000 */
.L_x_1464:
[----:B------:R-:W-:-:S05]  /*172a0*/  IMAD.U32 R0, RZ, RZ, UR43 ;  /* 0x0000002bff007e24 */ /* 0x000fca000f8e00ff */
[----:B------:R-:W-:-:S13]  /*172b0*/  ISETP.NE.AND P1, PT, R0, 0x3, PT ;  /* 0x000000030000780c */ /* 0x000fda0003f25270 */
[----:B------:R-:W-:Y:S05]  /*172c0*/  @!P1 BRA `(.L_x_1466) ;  /* 0x0000000000049947 */ /* 0x000fea0003800000 */
[----:B------:R-:W-:Y:S01]  /*172d0*/  BPT.TRAP 0x1 ;  /* 0x000000040000795c */ /* 0x000fe20000300000 */
.L_x_1466:
[----:B0-----:R-:W-:-:S04]  /*172e0*/  SHF.L.U32 R3, R23, 0x1f, RZ ;  /* 0x0000001f17037819 */ /* 0x001fc800000006ff */
[----:B------:R-:W0:Y:S02]  /*172f0*/  SYNCS.PHASECHK.TRANS64.TRYWAIT P1, [R18+URZ+0x22860], R3 ;  /* 0x02286003120075a7 */ /* 0x000e24000802017f */
[----:B0-----:R-:W-:Y:S05]  /*17300*/  @!P1 BRA `(.L_x_1467) ;  /* 0x00000038005c9947 */ /* 0x001fea0003800000 */
.L_x_1557:
[----:B------:R-:W0:Y:S04]  /*17310*/  LDL R0, [R1+0x8] ;  /* 0x0000080001007983 */ /* 0x000e280000100800 */
[----:B------:R-:W2:Y:S01]  /*17320*/  LDL R12, [R1+0x4] ;  /* 0x00000400010c7983 */ /* 0x000ea20000100800 */
[----:B------:R-:W-:Y:S01]  /*17330*/  IMAD.SHL.U32 R2, R19, 0x4000, RZ ;  /* 0x0000400013027824 */ /* 0x000fe200078e00ff */
[----:B------:R-:W-:Y:S05]  /*17340*/  WARPSYNC.ALL ;  /* 0x0000000000007948 */ /* 0x000fea0003800000 */
[----:B------:R-:W-:-:S05]  /*17350*/  IMAD.U32 R21, RZ, RZ, UR43 ;  /* 0x0000002bff157e24 */ /* 0x000fca000f8e00ff */
[----:B------:R-:W-:Y:S02]  /*17360*/  ISETP.NE.AND P1, PT, R21, 0x3, PT ;  /* 0x000000031500780c */ /* 0x000fe40003f25270 */
[----:B0-----:R-:W-:Y:S02]  /*17370*/  LOP3.LUT R3, R2, R0, RZ, 0xfc, !PT ;  /* 0x0000000002037212 */ /* 0x001fe400078efcff */
[----:B--2---:R-:W-:-:S03]  /*17380*/  IADD3 R2, R16, R2, R12 ;  /* 0x0000000210027210 */ /* 0x004fc60007ffe00c */
[----:B------:R-:W-:Y:S01]  /*17390*/  IMAD.IADD R0, R16, 0x1, R3 ;  /* 0x0000000110007824 */ /* 0x000fe200078e0203 */
[----:B------:R-:W-:-:S03]  /*173a0*/  IADD3 R20, R28, 0x400, R2 ;  /* 0x000004001c147810 */ /* 0x000fc60007ffe002 */
[----:B------:R-:W-:Y:S01]  /*173b0*/  IMAD.IADD R3, R31, 0x1, R0 ;  /* 0x000000011f037824 */ /* 0x000fe200078e0200 */
[----:B------:R-:W0:Y:S02]  /*173c0*/  LDSM.16.MT88.4 R4, [R0+0x8400] ;  /* 0x008400000004783b */ /* 0x000e240000004200 */
        /* <DEDUP_REMOVED lines=10> */
[----:B------:R0:W-:Y:S04]  /*17470*/  STSM.16.M88.4 [R2+0x2400], R8 ;  /* 0x0024000802007844 */ /* 0x0001e80000000200 */
[----:B------:R-:W2:Y:S01]  /*17480*/  LDSM.16.MT88.4 R4, [R0+0x9400] ;  /* 0x009400000004783b */ /* 0x000ea20000004200 */
[----:B0-----:R-:W-:Y:S02]  /*17490*/  IADD3 R2, R31, 0x400, R2 ;  /* 0x000004001f027810 */ /* 0x001fe40007ffe002 */
[C-C-:B--2---:R-:W-:Y:S02]  /*174a0*/  PRMT R12, R4.reuse, 0x6420, R5.reuse ;  /* 0x00006420040c7816 */ /* 0x144fe40000000005 */
[----:B------:R-:W-:Y:S02]  /*174b0*/  PRMT R13, R4, 0x7531, R5 ;  /* 0x00007531040d7816 */ /* 0x000fe40000000005 */
[----:B------:R-:W-:-:S02]  /*174c0*/  PRMT R14, R6, 0x6420, R7 ;  /* 0x00006420060e7816 */ /* 0x000fc40000000007 */
[----:B------:R-:W-:Y:S02]  /*174d0*/  PRMT R15, R6, 0x7531, R7 ;  /* 0x00007531060f7816 */ /* 0x000fe40000000007 */
[----:B------:R-:W0:Y:S04]  /*174e0*/  LDSM.16.MT88.4 R4, [R3+0x9400] ;  /* 0x009400000304783b */ /* 0x000e280000004200 */
[----:B------:R-:W-:Y:S01]  /*174f0*/  STSM.16.M88.4 [R20], R12 ;  /* 0x0000000c14007844 */ /* 0x000fe20000000200 */
        /* <DEDUP_REMOVED lines=38> */
.L_x_1468:
[----:B0-----:R0:W-:Y:S01]  /*17760*/  SYNCS.ARRIVE.TRANS64.A1T0 RZ, [R18+URZ+0x22850], RZ ;  /* 0x022850ff12ff79a7 */ /* 0x0011e2000810003f */
[----:B------:R-:W-:Y:S06]  /*17770*/  BAR.SYNC.DEFER_BLOCKING 0x2, 0x80 ;  /* 0x0082000000007b1d */ /* 0x000fec0000010000 */
[----:B------:R-:W-:Y:S05]  /*17780*/  @!P0 BRA `(.L_x_1469) ;  /* 0x0000000000048947 */ /* 0x000fea0003800000 */
[----:B------:R-:W-:Y:S01]  /*17790*/  BPT.TRAP 0x1 ;  /* 0x000000040000795c */ /* 0x000fe20000300000 */
.L_x_1469:
[----:B0-----:R-:W-:Y:S02]  /*177a0*/  VIADD R18, R18, 0x22880 ;  /* 0x0002288012127836 */ /* 0x001fe40000000000 */
[----:B------:R-:W-:-:S03]  /*177b0*/  VIADD R19, R19, 0x1 ;  /* 0x0000000113137836 */ /* 0x000fc60000000000 */
[----:B------:R-:W-:Y:S02]  /*177c0*/  PRMT R18, R37, 0x654, R18 ;  /* 0x0000065425127816 */ /* 0x000fe40000000012 */
[C---:B------:R-:W-:Y:S02]  /*177d0*/  ISETP.NE.AND P0, PT, R19.reuse, 0x2, PT ;  /* 0x000000021300780c */ /* 0x040fe40003f05270 */
[----:B------:R0:W-:Y:S02]  /*177e0*/  SYNCS.ARRIVE.TRANS64.RED.A1T0 RZ, [R18+URZ], RZ ;  /* 0x000000ff12ff79a7 */ /* 0x0001e4000810043f */
[----:B------:R-:W-:Y:S02]  /*177f0*/  SEL R0, RZ, 0x1, P0 ;  /* 0x00000001ff007807 */ /* 0x000fe40000000000 */
[----:B------:R-:W-:Y:S02]  /*17800*/  SEL R19, R19, RZ, P0 ;  /* 0x000000ff13137207 */ /* 0x000fe40000000000 */
[----:B------:R-:W-:-:S07]  /*17810*/  LOP3.LUT R23, R23, R0, RZ, 0x3c, !PT ;  /* 0x0000000017177212 */ /* 0x000fce00078e3cff */
.L_x_1410:
[----:B------:R-:W-:Y:S05]  /*17820*/  BSYNC B7 ;  /* 0x0000000000077941 */ /* 0x000fea0003800000 */
.L_x_1408:
[----:B------:R-:W-:-:S13]  /*17830*/  LOP3.LUT P0, RZ, R17, 0x80, RZ, 0xc0, !PT ;  /* 0x0000008011ff7812 */ /* 0x000fda000780c0ff */
[----:B------:R-:W-:Y:S05]  /*17840*/  @!P0 BRA `(.L_x_1470) ;  /* 0x0000000000248947 */ /* 0x000fea0003800000 */
[----:B------:R-:W3:Y:S08]  /*17850*/  S2UR UR4, SR_CgaCtaId ;  /* 0x00000000000479c3 */ /* 0x000ef00000008800 */
[----:B------:R-:W-:Y:S01]  /*17860*/  BAR.SYNC.DEFER_BLOCKING 0x5, 0x180 ;  /* 0x0146000000007b1d */ /* 0x000fe20000010000 */
[----:B------:R-:W-:Y:S01]  /*17870*/  MOV R16, 0x400 ;  /* 0x0000040000107802 */ /* 0x000fe20000000f00 */
[----:B---3--:R-:W-:-:S05]  /*17880*/  IMAD.U32 R37, RZ, RZ, UR4 ;  /* 0x00000004ff257e24 */ /* 0x008fca000f8e00ff */
[----:B------:R-:W-:-:S05]  /*17890*/  LEA R16, R37, R16, 0x18 ;  /* 0x0000001025107211 */ /* 0x000fca00078ec0ff */
[----:B-1----:R-:W1:Y:S02]  /*178a0*/  LDS.128 R24, [R16+0x228d0] ;  /* 0x0228d00010187984 */ /* 0x002e640000000c00 */
[----:B-1----:R-:W-:Y:S01]  /*178b0*/  R2UR UR40, R27 ;  /* 0x000000001b2872ca */ /* 0x002fe200000e0000 */
[----:B------:R-:W-:Y:S06]  /*178c0*/  BAR.ARV 0x4, 0x180 ;  /* 0x0106000000007b1d */ /* 0x000fec0000002000 */
[----:B------:R-:W-:Y:S08]  /*178d0*/  BRA `(.L_x_1471) ;  /* 0x0000000c00b07947 */ /* 0x000ff00003800000 */
.L_x_1470:
[----:B------:R-:W2:Y:S01]  /*178e0*/  S2R R0, SR_TID.X ;  /* 0x0000000000007919 */ /* 0x000ea20000002100 */
[----:B------:R-:W-:Y:S01]  /*178f0*/  ULDC UR4, c[0x0][0xc3c] ;  /* 0x00030f0000047ab9 */ /* 0x000fe20000000800 */
[----:B--2---:R-:W-:Y:S01]  /*17900*/  LOP3.LUT R9, R0, 0x1f, RZ, 0xc0, !PT ;  /* 0x0000001f00097812 */ /* 0x004fe200078ec0ff */
[----:B------:R-:W-:-:S03]  /*17910*/  IMAD.MOV.U32 R0, RZ, RZ, RZ ;  /* 0x000000ffff007224 */ /* 0x000fc600078e00ff */
[C---:B------:R-:W-:Y:S01]  /*17920*/  ISETP.NE.AND P0, PT, R9.reuse, 0x1f, PT ;  /* 0x0000001f0900780c */ /* 0x040fe20003f05270 */
[----:B------:R-:W-:-:S05]  /*17930*/  VIADD R7, R9, UR40 ;  /* 0x0000002809077c36 */ /* 0x000fca0008000000 */
[----:B------:R-:W-:Y:S01]  /*17940*/  ISETP.GE.OR P1, PT, R7, UR4, !P0 ;  /* 0x0000000407007c0c */ /* 0x000fe2000c726670 */
[----:B------:R-:W-:-:S12]  /*17950*/  ULDC UR4, c[0x0][0xc3c] ;  /* 0x00030f0000047ab9 */ /* 0x000fd80000000800 */
[----:B------:R-:W2:Y:S08]  /*17960*/  @!P1 LDC.64 R2, c[0x0][0xc80] ;  /* 0x00032000ff029b82 */ /* 0x000eb00000000a00 */
[----:B------:R-:W3:Y:S01]  /*17970*/  @!P1 LDC.64 R4, c[0x0][0xc78] ;  /* 0x00031e00ff049b82 */ /* 0x000ee20000000a00 */
[----:B--2---:R-:W-:-:S05]  /*17980*/  @!P1 IMAD.WIDE R2, R7, 0x4, R2 ;  /* 0x0000000407029825 */ /* 0x004fca00078e0202 */
[----:B------:R3:W2:Y:S02]  /*17990*/  @!P1 LDG.E R0, desc[UR56][R2.64] ;  /* 0x0000003802009981 */ /* 0x0006a4000c1e1900 */
[----:B---3--:R-:W-:-:S04]  /*179a0*/  @!P1 IMAD.WIDE R2, R7, 0x4, R4 ;  /* 0x0000000407029825 */ /* 0x008fc800078e0204 */
[----:B------:R-:W-:-:S06]  /*179b0*/  IMAD.MOV.U32 R5, RZ, RZ, RZ ;  /* 0x000000ffff057224 */ /* 0x000fcc00078e00ff */
[----:B------:R-:W2:Y:S01]  /*179c0*/  @!P1 LDG.E R5, desc[UR56][R2.64] ;  /* 0x0000003802059981 */ /* 0x000ea2000c1e1900 */
[C---:B------:R-:W-:Y:S02]  /*179d0*/  ISETP.NE.AND P1, PT, R9.reuse, RZ, PT ;  /* 0x000000ff0900720c */ /* 0x040fe40003f25270 */
[C---:B------:R-:W-:Y:S02]  /*179e0*/  ISETP.GE.U32.AND P2, PT, R9.reuse, 0x2, PT ;  /* 0x000000020900780c */ /* 0x040fe40003f46070 */
[C---:B------:R-:W-:Y:S02]  /*179f0*/  ISETP.GE.U32.AND P3, PT, R9.reuse, 0x4, PT ;  /* 0x000000040900780c */ /* 0x040fe40003f66070 */
[C---:B------:R-:W-:Y:S02]  /*17a00*/  ISETP.GE.U32.AND P4, PT, R9.reuse, 0x8, PT ;  /* 0x000000080900780c */ /* 0x040fe40003f86070 */
[----:B------:R-:W-:Y:S02]  /*17a10*/  ISETP.GE.U32.AND P5, PT, R9, 0x10, PT ;  /* 0x000000100900780c */ /* 0x000fe40003fa6070 */
[----:B------:R-:W3:Y:S01]  /*17a20*/  LDC R9, c[0x0][0xc38] ;  /* 0x00030e00ff097b82 */ /* 0x000ee20000000800 */
[----:B--2---:R-:W-:-:S05]  /*17a30*/  IMAD R4, R5, R0, RZ ;  /* 0x0000000005047224 */ /* 0x004fca00078e02ff */
[----:B------:R-:W2:Y:S02]  /*17a40*/  SHFL.UP PT, R6, R4, 0x1, RZ ;  /* 0x0420000004067989 */ /* 0x000ea400000e00ff */
[----:B--2---:R-:W-:-:S05]  /*17a50*/  SEL R7, R6, RZ, P1 ;  /* 0x000000ff06077207 */ /* 0x004fca0000800000 */
[----:B------:R-:W-:-:S05]  /*17a60*/  IMAD.IADD R7, R4, 0x1, R7 ;  /* 0x0000000104077824 */ /* 0x000fca00078e0207 */
[----:B------:R-:W2:Y:S02]  /*17a70*/  SHFL.UP PT, R6, R7, 0x2, RZ ;  /* 0x0440000007067989 */ /* 0x000ea400000e00ff */
[----:B--2---:R-:W-:-:S05]  /*17a80*/  SEL R6, R6, RZ, P2 ;  /* 0x000000ff06067207 */ /* 0x004fca0001000000 */
[----:B------:R-:W-:-:S05]  /*17a90*/  IMAD.IADD R6, R7, 0x1, R6 ;  /* 0x0000000107067824 */ /* 0x000fca00078e0206 */
[----:B------:R-:W2:Y:S02]  /*17aa0*/  SHFL.UP PT, R8, R6, 0x4, RZ ;  /* 0x0480000006087989 */ /* 0x000ea400000e00ff */
[----:B--2---:R-:W-:Y:S02]  /*17ab0*/  SEL R3, R8, RZ, P3 ;  /* 0x000000ff08037207 */ /* 0x004fe40001800000 */
[----:B------:R-:W-:Y:S03]  /*17ac0*/  SHFL.IDX PT, R8, R24, 0x1, 0x1f ;  /* 0x00201f0018087f89 */ /* 0x000fe600000e0000 */
[----:B------:R-:W-:-:S05]  /*17ad0*/  IMAD.IADD R3, R6, 0x1, R3 ;  /* 0x0000000106037824 */ /* 0x000fca00078e0203 */
[----:B------:R-:W2:Y:S02]  /*17ae0*/  SHFL.UP PT, R2, R3, 0x8, RZ ;  /* 0x0500000003027989 */ /* 0x000ea400000e00ff */
[----:B--2---:R-:W-:-:S05]  /*17af0*/  SEL R2, R2, RZ, P4 ;  /* 0x000000ff02027207 */ /* 0x004fca0002000000 */
[----:B------:R-:W-:-:S05]  /*17b00*/  IMAD.IADD R4, R3, 0x1, R2 ;  /* 0x0000000103047824 */ /* 0x000fca00078e0202 */
[----:B------:R-:W2:Y:S02]  /*17b10*/  SHFL.UP PT, R2, R4, 0x10, RZ ;  /* 0x0600000004027989 */ /* 0x000ea400000e00ff */
[----:B--2---:R-:W-:-:S05]  /*17b20*/  SEL R7, R2, RZ, P5 ;  /* 0x000000ff02077207 */ /* 0x004fca0002800000 */
[----:B------:R-:W-:Y:S02]  /*17b30*/  IMAD.IADD R2, R4, 0x1, R7 ;  /* 0x0000000104027824 */ /* 0x000fe400078e0207 */
[----:B------:R-:W-:Y:S04]  /*17b40*/  SHFL.IDX PT, R7, R24, RZ, 0x1f ;  /* 0x00001fff18077589 */ /* 0x000fe800000e0000 */
[----:B------:R-:W3:Y:S02]  /*17b50*/  SHFL.IDX PT, R6, R2, 0x1f, 0x1f ;  /* 0x03e01f0002067f89 */ /* 0x000ee400000e0000 */
[----:B---3--:R-:W-:Y:S02]  /*17b60*/  IMAD R3, R6, R9, RZ ;  /* 0x0000000906037224 */ /* 0x008fe400078e02ff */
[----:B------:R-:W-:-:S02]  /*17b70*/  IMAD.MOV.U32 R6, RZ, RZ, RZ ;  /* 0x000000ffff067224 */ /* 0x000fc400078e00ff */
[----:B------:R-:W-:-:S05]  /*17b80*/  IMAD.IADD R8, R8, 0x1, R3 ;  /* 0x0000000108087824 */ /* 0x000fca00078e0203 */
[----:B------:R-:W-:-:S13]  /*17b90*/  ISETP.GT.AND P6, PT, R8, R7, PT ;  /* 0x000000070800720c */ /* 0x000fda0003fc4270 */
[----:B------:R-:W-:Y:S05]  /*17ba0*/  @P6 BRA `(.L_x_1472) ;  /* 0x0000000000986947 */ /* 0x000fea0003800000 */
.L_x_1474:
[----:B------:R-:W-:-:S04]  /*17bb0*/  UIADD3 UR40, UR40, 0x1f, URZ ;  /* 0x0000001f28287890 */ /* 0x000fc8000fffe03f */
[----:B------:R-:W-:-:S06]  /*17bc0*/  UISETP.GE.AND UP0, UPT, UR40, UR4, UPT ;  /* 0x000000042800728c */ /* 0x000fcc000bf06270 */
[----:B------:R-:W-:-:S13]  /*17bd0*/  PLOP3.LUT P6, PT, PT, PT, UP0, 0x40, 0x0 ;  /* 0x000000000000781c */ /* 0x000fda0003fce808 */
[----:B------:R-:W-:Y:S05]  /*17be0*/  @!P6 BRA `(.L_x_1473) ;  /* 0x0000000800b4e947 */ /* 0x000fea0003800000 */
[----:B------:R-:W2:Y:S02]  /*17bf0*/  S2R R0, SR_TID.X ;  /* 0x0000000000007919 */ /* 0x000ea40000002100 */
[----:B--2---:R-:W-:-:S05]  /*17c00*/  LOP3.LUT R0, R0, 0x1f, RZ, 0xc0, !PT ;  /* 0x0000001f00007812 */ /* 0x004fca00078ec0ff */
[----:B------:R-:W-:Y:S02]  /*17c10*/  VIADD R9, R0, UR40 ;  /* 0x0000002800097c36 */ /* 0x000fe40008000000 */
[----:B------:R-:W-:-:S03]  /*17c20*/  IMAD.MOV.U32 R0, RZ, RZ, RZ ;  /* 0x000000ffff007224 */ /* 0x000fc600078e00ff */
[----:B------:R-:W-:-:S13]  /*17c30*/  ISETP.GE.OR P6, PT, R9, UR4, !P0 ;  /* 0x0000000409007c0c */ /* 0x000fda000c7c6670 */
[----:B------:R-:W2:Y:S08]  /*17c40*/  @!P6 LDC.64 R2, c[0x0][0xc80] ;  /* 0x00032000ff02eb82 */ /* 0x000eb00000000a00 */
[----:B------:R-:W3:Y:S01]  /*17c50*/  @!P6 LDC.64 R4, c[0x0][0xc78] ;  /* 0x00031e00ff04eb82 */ /* 0x000ee20000000a00 */
[----:B--2---:R-:W-:-:S05]  /*17c60*/  @!P6 IMAD.WIDE R2, R9, 0x4, R2 ;  /* 0x000000040902e825 */ /* 0x004fca00078e0202 */
[----:B------:R3:W2:Y:S02]  /*17c70*/  @!P6 LDG.E R0, desc[UR56][R2.64] ;  /* 0x000000380200e981 */ /* 0x0006a4000c1e1900 */
[----:B---3--:R-:W-:-:S04]  /*17c80*/  @!P6 IMAD.WIDE R2, R9, 0x4, R4 ;  /* 0x000000040902e825 */ /* 0x008fc800078e0204 */
[----:B------:R-:W-:-:S06]  /*17c90*/  IMAD.MOV.U32 R5, RZ, RZ, RZ ;  /* 0x000000ffff057224 */ /* 0x000fcc00078e00ff */
[----:B------:R-:W2:Y:S02]  /*17ca0*/  @!P6 LDG.E R5, desc[UR56][R2.64] ;  /* 0x000000380205e981 */ /* 0x000ea4000c1e1900 */
        /* <DEDUP_REMOVED lines=8> */
[----:B--2---:R-:W-:-:S05]  /*17d30*/  SEL R9, R9, RZ, P3 ;  /* 0x000000ff09097207 */ /* 0x004fca0001800000 */
[----:B------:R-:W-:Y:S02]  /*17d40*/  IMAD.IADD R11, R10, 0x1, R9 ;  /* 0x000000010a0b7824 */ /* 0x000fe400078e0209 */
[----:B------:R-:W2:Y:S03]  /*17d50*/  LDC R9, c[0x0][0xc38] ;  /* 0x00030e00ff097b82 */ /* 0x000ea60000000800 */
[----:B------:R-:W3:Y:S02]  /*17d60*/  SHFL.UP PT, R2, R11, 0x8, RZ ;  /* 0x050000000b027989 */ /* 0x000ee400000e00ff */
[----:B---3--:R-:W-:-:S05]  /*17d70*/  SEL R2, R2, RZ, P4 ;  /* 0x000000ff02027207 */ /* 0x008fca0002000000 */
[----:B------:R-:W-:-:S05]  /*17d80*/  IMAD.IADD R2, R11, 0x1, R2 ;  /* 0x000000010b027824 */ /* 0x000fca00078e0202 */
[----:B------:R-:W3:Y:S02]  /*17d90*/  SHFL.UP PT, R3, R2, 0x10, RZ ;  /* 0x0600000002037989 */ /* 0x000ee400000e00ff */
[----:B---3--:R-:W-:-:S05]  /*17da0*/  SEL R3, R3, RZ, P5 ;  /* 0x000000ff03037207 */ /* 0x008fca0002800000 */
[----:B------:R-:W-:-:S05]  /*17db0*/  IMAD.IADD R2, R2, 0x1, R3 ;  /* 0x0000000102027824 */ /* 0x000fca00078e0203 */
[----:B------:R-:W2:Y:S02]  /*17dc0*/  SHFL.IDX PT, R4, R2, 0x1f, 0x1f ;  /* 0x03e01f0002047f89 */ /* 0x000ea400000e0000 */
[----:B--2---:R-:W-:-:S04]  /*17dd0*/  IMAD R3, R4, R9, RZ ;  /* 0x0000000904037224 */ /* 0x004fc800078e02ff */
[----:B------:R-:W-:-:S05]  /*17de0*/  IMAD.IADD R8, R3, 0x1, R8 ;  /* 0x0000000103087824 */ /* 0x000fca00078e0208 */
[----:B------:R-:W-:-:S13]  /*17df0*/  ISETP.GT.AND P6, PT, R8, R7, PT ;  /* 0x000000070800720c */ /* 0x000fda0003fc4270 */
[----:B------:R-:W-:Y:S05]  /*17e00*/  @!P6 BRA `(.L_x_1474) ;  /* 0xfffffffc0068e947 */ /* 0x000fea000383ffff */
.L_x_1472:
[----:B------:R-:W-:-:S04]  /*17e10*/  IMAD.IADD R3, R8, 0x1, -R3 ;  /* 0x0000000108037824 */ /* 0x000fc800078e0a03 */
[----:B------:R-:W-:-:S05]  /*17e20*/  IMAD R4, R2, R9, R3 ;  /* 0x0000000902047224 */ /* 0x000fca00078e0203 */
[----:B------:R-:W-:-:S13]  /*17e30*/  ISETP.GT.AND P0, PT, R4, R7, PT ;  /* 0x000000070400720c */ /* 0x000fda0003f04270 */
[----:B------:R-:W-:Y:S02]  /*17e40*/  VOTEU.ANY UR5, UPT, !P0 ;  /* 0x0000000000057886 */ /* 0x000fe400040e0100 */
[----:B------:R-:W-:Y:S02]  /*17e50*/  UPOPC UR4, UR5 ;  /* 0x00000005000472bf */ /* 0x000fe40008000000 */
[----:B------:R-:W-:-:S04]  /*17e60*/  ISETP.NE.AND P0, PT, RZ, UR5, PT ;  /* 0x00000005ff007c0c */ /* 0x000fc8000bf05270 */
[----:B------:R-:W-:Y:S02]  /*17e70*/  IMAD.U32 R4, RZ, RZ, UR4 ;  /* 0x00000004ff047e24 */ /* 0x000fe4000f8e00ff */
[----:B------:R-:W-:-:S04]  /*17e80*/  IMAD.U32 R11, RZ, RZ, UR4 ;  /* 0x00000004ff0b7e24 */ /* 0x000fc8000f8e00ff */
[----:B------:R2:W3:Y:S04]  /*17e90*/  SHFL.IDX PT, R4, R5, R4, 0x1f ;  /* 0x00001f0405047589 */ /* 0x0004e800000e0000 */
[----:B------:R2:W4:Y:S01]  /*17ea0*/  SHFL.IDX PT, R0, R0, R11, 0x1f ;  /* 0x00001f0b00007589 */ /* 0x00052200000e0000 */
[----:B------:R-:W-:Y:S05]  /*17eb0*/  @!P0 BRA `(.L_x_1475) ;  /* 0x00000000000c8947 */ /* 0x000fea0003800000 */
[----:B------:R-:W-:-:S06]  /*17ec0*/  UIADD3 UR5, UR4, -0x1, URZ ;  /* 0xffffffff04057890 */ /* 0x000fcc000fffe03f */
[----:B--2---:R-:W-:-:S05]  /*17ed0*/  IMAD.U32 R5, RZ, RZ, UR5 ;  /* 0x00000005ff057e24 */ /* 0x004fca000f8e00ff */
[----:B------:R2:W0:Y:S02]  /*17ee0*/  SHFL.IDX PT, R6, R2, R5, 0x1f ;  /* 0x00001f0502067589 */ /* 0x00042400000e0000 */
.L_x_1475:
[----:B---3--:R-:W-:Y:S01]  /*17ef0*/  ISETP.NE.AND P0, PT, R4, 0x1, PT ;  /* 0x000000010400780c */ /* 0x008fe20003f05270 */
[----:B0-----:R-:W-:Y:S01]  /*17f00*/  IMAD R24, R6, R9, R3 ;  /* 0x0000000906187224 */ /* 0x001fe200078e0203 */
[----:B------:R-:W-:-:S03]  /*17f10*/  UIADD3 UR40, UR4, UR40, URZ ;  /* 0x0000002804287290 */ /* 0x000fc6000fffe03f */
[----:B--2---:R-:W-:-:S08]  /*17f20*/  IMAD.IADD R5, R7, 0x1, -R24 ;  /* 0x0000000107057824 */ /* 0x004fd000078e0a18 */
[----:B------:R-:W-:Y:S05]  /*17f30*/  @!P0 BRA `(.L_x_1476) ;  /* 0x0000000000dc8947 */ /* 0x000fea0003800000 */
[----:B----4-:R-:W-:Y:S02]  /*17f40*/  IABS R7, R0 ;  /* 0x0000000000077213 */ /* 0x010fe40000000000 */
[----:B------:R-:W-:Y:S02]  /*17f50*/  IABS R6, R4 ;  /* 0x0000000400067213 */ /* 0x000fe40000000000 */
[----:B------:R-:W0:Y:S01]  /*17f60*/  I2F.RP R8, R7 ;  /* 0x0000000700087306 */ /* 0x000e220000209400 */
[----:B------:R-:W-:-:S07]  /*17f70*/  IABS R10, R5 ;  /* 0x00000005000a7213 */ /* 0x000fce0000000000 */
[----:B------:R-:W-:Y:S08]  /*17f80*/  I2F.RP R11, R6 ;  /* 0x00000006000b7306 */ /* 0x000ff00000209400 */
[----:B0-----:R-:W0:Y:S02]  /*17f90*/  MUFU.RCP R8, R8 ;  /* 0x0000000800087308 */ /* 0x001e240000001000 */
[----:B0-----:R-:W-:Y:S01]  /*17fa0*/  VIADD R9, R8, 0xffffffe ;  /* 0x0ffffffe08097836 */ /* 0x001fe20000000000 */
[----:B------:R-:W-:-:S05]  /*17fb0*/  IABS R8, R0 ;  /* 0x0000000000087213 */ /* 0x000fca0000000000 */
[----:B------:R0:W2:Y:S02]  /*17fc0*/  F2I.FTZ.U32.TRUNC.NTZ R3, R9 ;  /* 0x0000000900037305 */ /* 0x0000a4000021f000 */
[----:B0-----:R-:W-:Y:S02]  /*17fd0*/  IMAD.MOV R9, RZ, RZ, -R8 ;  /* 0x000000ffff097224 */ /* 0x001fe400078e0a08 */
[----:B--2---:R-:W-:-:S04]  /*17fe0*/  IMAD.MOV R2, RZ, RZ, -R3 ;  /* 0x000000ffff027224 */ /* 0x004fc800078e0a03 */
[----:B------:R-:W-:Y:S02]  /*17ff0*/  IMAD R13, R2, R7, RZ ;  /* 0x00000007020d7224 */ /* 0x000fe400078e02ff */
[----:B------:R-:W-:-:S04]  /*18000*/  IMAD.MOV.U32 R2, RZ, RZ, RZ ;  /* 0x000000ffff027224 */ /* 0x000fc800078e00ff */
[----:B------:R-:W-:Y:S02]  /*18010*/  IMAD.HI.U32 R3, R3, R13, R2 ;  /* 0x0000000d03037227 */ /* 0x000fe400078e0002 */
[----:B------:R-:W0:Y:S04]  /*18020*/  MUFU.RCP R2, R11 ;  /* 0x0000000b00027308 */ /* 0x000e280000001000 */
[----:B------:R-:W-:-:S04]  /*18030*/  IMAD.HI.U32 R8, R3, R10, RZ ;  /* 0x0000000a03087227 */ /* 0x000fc800078e00ff */
[----:B------:R-:W-:-:S05]  /*18040*/  IMAD R10, R8, R9, R10 ;  /* 0x00000009080a7224 */ /* 0x000fca00078e020a */
[----:B------:R-:W-:Y:S01]  /*18050*/  ISETP.GT.U32.AND P1, PT, R7, R10, PT ;  /* 0x0000000a0700720c */ /* 0x000fe20003f24070 */
[----:B0-----:R-:W-:Y:S02]  /*18060*/  VIADD R9, R2, 0xffffffe ;  /* 0x0ffffffe02097836 */ /* 0x001fe40000000000 */
[----:B------:R-:W-:Y:S02]  /*18070*/  IMAD.MOV.U32 R2, RZ, RZ, RZ ;  /* 0x000000ffff027224 */ /* 0x000fe400078e00ff */
[----:B------:R-:W0:Y:S08]  /*18080*/  F2I.FTZ.U32.TRUNC.NTZ R3, R9 ;  /* 0x0000000900037305 */ /* 0x000e30000021f000 */
[----:B------:R-:W-:-:S02]  /*18090*/  @!P1 IMAD.IADD R10, R10, 0x1, -R7 ;  /* 0x000000010a0a9824 */ /* 0x000fc400078e0a07 */
[----:B------:R-:W-:Y:S01]  /*180a0*/  @!P1 VIADD R8, R8, 0x1 ;  /* 0x0000000108089836 */ /* 0x000fe20000000000 */
[----:B------:R-:W-:Y:S02]  /*180b0*/  ISETP.NE.AND P1, PT, R0, RZ, PT ;  /* 0x000000ff0000720c */ /* 0x000fe40003f25270 */
[----:B------:R-:W-:Y:S01]  /*180c0*/  ISETP.GE.U32.AND P0, PT, R10, R7, PT ;  /* 0x000000070a00720c */ /* 0x000fe20003f06070 */
[----:B0-----:R-:W-:-:S04]  /*180d0*/  IMAD.MOV R7, RZ, RZ, -R3 ;  /* 0x000000ffff077224 */ /* 0x001fc800078e0a03 */
[----:B------:R-:W-:-:S04]  /*180e0*/  IMAD R7, R7, R6, RZ ;  /* 0x0000000607077224 */ /* 0x000fc800078e02ff */
[----:B------:R-:W-:Y:S01]  /*180f0*/  IMAD.HI.U32 R2, R3, R7, R2 ;  /* 0x0000000703027227 */ /* 0x000fe200078e0002 */
[----:B------:R-:W-:Y:S02]  /*18100*/  LOP3.LUT R3, R5, R0, RZ, 0x3c, !PT ;  /* 0x0000000005037212 */ /* 0x000fe400078e3cff */
[----:B------:R-:W-:Y:S01]  /*18110*/  IABS R7, R4 ;  /* 0x0000000400077213 */ /* 0x000fe20000000000 */
[----:B------:R-:W-:Y:S01]  /*18120*/  @P0 VIADD R8, R8, 0x1 ;  /* 0x0000000108080836 */ /* 0x000fe20000000000 */
[----:B------:R-:W-:-:S03]  /*18130*/  ISETP.GE.AND P2, PT, R3, RZ, PT ;  /* 0x000000ff0300720c */ /* 0x000fc60003f46270 */
[----:B------:R-:W-:-:S10]  /*18140*/  IMAD.MOV R7, RZ, RZ, -R7 ;  /* 0x000000ffff077224 */ /* 0x000fd400078e0a07 */
[----:B------:R-:W-:Y:S01]  /*18150*/  @!P2 IMAD.MOV R8, RZ, RZ, -R8 ;  /* 0x000000ffff08a224 */ /* 0x000fe200078e0a08 */
[----:B------:R-:W-:-:S04]  /*18160*/  @!P1 LOP3.LUT R8, RZ, R0, RZ, 0x33, !PT ;  /* 0x00000000ff089212 */ /* 0x000fc800078e33ff */
[----:B------:R-:W-:-:S05]  /*18170*/  IABS R3, R8 ;  /* 0x0000000800037213 */ /* 0x000fca0000000000 */
        /* <DEDUP_REMOVED lines=12> */
[--C-:B------:R-:W-:Y:S02]  /*18240*/  IMAD.MOV R3, RZ, RZ, -R2.reuse ;  /* 0x000000ffff037224 */ /* 0x100fe400078e0a02 */
[C---:B------:R-:W-:Y:S02]  /*18250*/  IMAD R7, R4.reuse, 0x1000000, R2 ;  /* 0x0100000004077824 */ /* 0x040fe400078e0202 */
[--C-:B------:R-:W-:Y:S02]  /*18260*/  IMAD R4, R4, R3, R8.reuse ;  /* 0x0000000304047224 */ /* 0x100fe400078e0208 */
[----:B------:R-:W-:Y:S02]  /*18270*/  IMAD.MOV R3, RZ, RZ, -R8 ;  /* 0x000000ffff037224 */ /* 0x000fe400078e0a08 */
[----:B-1----:R-:W-:Y:S02]  /*18280*/  IMAD R26, R4, 0x10000, R7 ;  /* 0x00010000041a7824 */ /* 0x002fe400078e0207 */
[----:B------:R-:W-:Y:S01]  /*18290*/  IMAD R3, R0, R3, R5 ;  /* 0x0000000300037224 */ /* 0x000fe200078e0205 */
[----:B------:R-:W-:Y:S06]  /*182a0*/  BRA `(.L_x_1477) ;  /* 0x0000000000f87947 */ /* 0x000fec0003800000 */
.L_x_1476:
[----:B------:R-:W-:Y:S02]  /*182b0*/  ULDC.64 UR4, c[0x0][0xc90] ;  /* 0x0003240000047ab9 */ /* 0x000fe40000000a00 */
[----:B------:R-:W-:-:S06]  /*182c0*/  UIMAD.WIDE UR4, UR40, 0x4, UR4 ;  /* 0x00000004280478a5 */ /* 0x000fcc000f8e0204 */
[----:B------:R-:W-:Y:S02]  /*182d0*/  IMAD.U32 R2, RZ, RZ, UR4 ;  /* 0x00000004ff027e24 */ /* 0x000fe4000f8e00ff */
[----:B------:R-:W-:-:S05]  /*182e0*/  IMAD.U32 R3, RZ, RZ, UR5 ;  /* 0x00000005ff037e24 */ /* 0x000fca000f8e00ff */
[----:B------:R0:W4:Y:S02]  /*182f0*/  LDG.E R6, desc[UR56][R2.64] ;  /* 0x0000003802067981 */ /* 0x000124000c1e1900 */
[----:B0-----:R-:W-:Y:S02]  /*18300*/  IMAD.MOV.U32 R2, RZ, RZ, RZ ;  /* 0x000000ffff027224 */ /* 0x001fe400078e00ff */
[----:B----4-:R-:W-:-:S05]  /*18310*/  IMAD R4, R0, R6, RZ ;  /* 0x0000000600047224 */ /* 0x010fca00078e02ff */
[----:B------:R-:W-:-:S04]  /*18320*/  IABS R7, R4 ;  /* 0x0000000400077213 */ /* 0x000fc80000000000 */
[----:B------:R-:W0:Y:S08]  /*18330*/  I2F.RP R8, R7 ;  /* 0x0000000700087306 */ /* 0x000e300000209400 */
[----:B0-----:R-:W0:Y:S02]  /*18340*/  MUFU.RCP R8, R8 ;  /* 0x0000000800087308 */ /* 0x001e240000001000 */
[----:B0-----:R-:W-:-:S06]  /*18350*/  VIADD R10, R8, 0xffffffe ;  /* 0x0ffffffe080a7836 */ /* 0x001fcc0000000000 */
[----:B------:R-:W0:Y:S02]  /*18360*/  F2I.FTZ.U32.TRUNC.NTZ R3, R10 ;  /* 0x0000000a00037305 */ /* 0x000e24000021f000 */
[----:B0-----:R-:W-:-:S04]  /*18370*/  IMAD.MOV R12, RZ, RZ, -R3 ;  /* 0x000000ffff0c7224 */ /* 0x001fc800078e0a03 */
[----:B------:R-:W-:-:S04]  /*18380*/  IMAD R11, R12, R7, RZ ;  /* 0x000000070c0b7224 */ /* 0x000fc800078e02ff */
[----:B------:R-:W-:Y:S01]  /*18390*/  IMAD.HI.U32 R2, R3, R11, R2 ;  /* 0x0000000b03027227 */ /* 0x000fe200078e0002 */
[----:B------:R-:W-:Y:S02]  /*183a0*/  IABS R11, R4 ;  /* 0x00000004000b7213 */ /* 0x000fe40000000000 */
[----:B------:R-:W-:-:S03]  /*183b0*/  IABS R3, R5 ;  /* 0x0000000500037213 */ /* 0x000fc60000000000 */
        /* <DEDUP_REMOVED lines=16> */
[----:B------:R-:W-:-:S03]  /*184c0*/  IMAD R4, R4, R11, R5 ;  /* 0x0000000b04047224 */ /* 0x000fc600078e0205 */
[----:B------:R-:W-:Y:S02]  /*184d0*/  VIADDMNMX R6, R2, R9, R6, PT ;  /* 0x0000000902067246 */ /* 0x000fe40003800106 */
[----:B------:R-:W-:Y:S02]  /*184e0*/  IABS R10, R4 ;  /* 0x00000004000a7213 */ /* 0x000fe40000000000 */
[----:B------:R-:W-:-:S04]  /*184f0*/  IABS R8, R6 ;  /* 0x0000000600087213 */ /* 0x000fc80000000000 */
[----:B------:R-:W0:Y:S08]  /*18500*/  I2F.RP R9, R8 ;  /* 0x0000000800097306 */ /* 0x000e300000209400 */
[----:B0-----:R-:W0:Y:S02]  /*18510*/  MUFU.RCP R9, R9 ;  /* 0x0000000900097308 */ /* 0x001e240000001000 */
[----:B0-----:R-:W-:-:S06]  /*18520*/  VIADD R2, R9, 0xffffffe ;  /* 0x0ffffffe09027836 */ /* 0x001fcc0000000000 */
[----:B------:R0:W2:Y:S02]  /*18530*/  F2I.FTZ.U32.TRUNC.NTZ R3, R2 ;  /* 0x0000000200037305 */ /* 0x0000a4000021f000 */
[----:B0-----:R-:W-:Y:S02]  /*18540*/  IMAD.MOV.U32 R2, RZ, RZ, RZ ;  /* 0x000000ffff027224 */ /* 0x001fe400078e00ff */
[----:B--2---:R-:W-:-:S04]  /*18550*/  IMAD.MOV R5, RZ, RZ, -R3 ;  /* 0x000000ffff057224 */ /* 0x004fc800078e0a03 */
[----:B------:R-:W-:-:S04]  /*18560*/  IMAD R5, R5, R8, RZ ;  /* 0x0000000805057224 */ /* 0x000fc800078e02ff */
[----:B------:R-:W-:Y:S01]  /*18570*/  IMAD.HI.U32 R3, R3, R5, R2 ;  /* 0x0000000503037227 */ /* 0x000fe200078e0002 */
[-C--:B------:R-:W-:Y:S02]  /*18580*/  IABS R5, R6.reuse ;  /* 0x0000000600057213 */ /* 0x080fe40000000000 */
[----:B------:R-:W-:Y:S02]  /*18590*/  LOP3.LUT R2, R4, R6, RZ, 0x3c, !PT ;  /* 0x0000000604027212 */ /* 0x000fe400078e3cff */
[----:B------:R-:W-:Y:S01]  /*185a0*/  IADD3 R4, R7, 0x1000000, R4 ;  /* 0x0100000007047810 */ /* 0x000fe20007ffe004 */
[----:B------:R-:W-:Y:S01]  /*185b0*/  IMAD.MOV R5, RZ, RZ, -R5 ;  /* 0x000000ffff057224 */ /* 0x000fe200078e0a05 */
[----:B------:R-:W-:Y:S01]  /*185c0*/  ISETP.GE.AND P2, PT, R2, RZ, PT ;  /* 0x000000ff0200720c */ /* 0x000fe20003f46270 */
        /* <DEDUP_REMOVED lines=9> */
[----:B------:R-:W-:Y:S01]  /*18660*/  @!P1 LOP3.LUT R3, RZ, R6, RZ, 0x33, !PT ;  /* 0x00000006ff039212 */ /* 0x000fe200078e33ff */
[----:B------:R-:W-:-:S04]  /*18670*/  IMAD.MOV R6, RZ, RZ, -R6 ;  /* 0x000000ffff067224 */ /* 0x000fc800078e0a06 */
[----:B-1----:R-:W-:-:S07]  /*18680*/  IMAD R26, R3, R6, R4 ;  /* 0x00000006031a7224 */ /* 0x002fce00078e0204 */
.L_x_1477:
[----:B------:R-:W-:-:S05]  /*18690*/  LOP3.LUT R3, RZ, R3, RZ, 0x33, !PT ;  /* 0x00000003ff037212 */ /* 0x000fca00078e33ff */
[----:B------:R-:W-:Y:S01]  /*186a0*/  IMAD.IADD R25, R0, 0x1, R3 ;  /* 0x0000000100197824 */ /* 0x000fe200078e0203 */
[----:B------:R-:W-:Y:S06]  /*186b0*/  BRA `(.L_x_1478) ;  /* 0x0000000000107947 */ /* 0x000fec0003800000 */
.L_x_1473:
[----:B------:R-:W-:Y:S01]  /*186c0*/  IMAD.MOV.U32 R24, RZ, RZ, R7 ;  /* 0x000000ffff187224 */ /* 0x000fe200078e0007 */
[----:B------:R-:W-:Y:S01]  /*186d0*/  ULDC UR40, c[0x0][0xc3c] ;  /* 0x00030f0000287ab9 */ /* 0x000fe20000000800 */
[----:B------:R-:W-:Y:S02]  /*186e0*/  IMAD.MOV.U32 R25, RZ, RZ, RZ ;  /* 0x000000ffff197224 */ /* 0x000fe400078e00ff */
[----:B-1----:R-:W-:-:S07]  /*186f0*/  IMAD.MOV.U32 R26, RZ, RZ, RZ ;  /* 0x000000ffff1a7224 */ /* 0x002fce00078e00ff */
.L_x_1478:
[----:B------:R-:W1:Y:S01]  /*18700*/  S2R R0, SR_TID.X ;  /* 0x0000000000007919 */ /* 0x000e620000002100 */
[----:B------:R-:W-:Y:S01]  /*18710*/  IMAD.U32 R27, RZ, RZ, UR40 ;  /* 0x00000028ff1b7e24 */ /* 0x000fe2000f8e00ff */
[----:B------:R-:W-:Y:S01]  /*18720*/  BAR.SYNC.DEFER_BLOCKING 0x4, 0x180 ;  /* 0x0106000000007b1d */ /* 0x000fe20000010000 */
[----:B-1----:R-:W-:-:S04]  /*18730*/  LOP3.LUT R0, R0, 0x1f, RZ, 0xc0, !PT ;  /* 0x0000001f00007812 */ /* 0x002fc800078ec0ff */
[----:B------:R-:W-:-:S13]  /*18740*/  ISETP.NE.AND P0, PT, R0, RZ, PT ;  /* 0x000000ff0000720c */ /* 0x000fda0003f05270 */
[----:B------:R-:W1:Y:S01]  /*18750*/  @!P0 S2R R37, SR_CgaCtaId ;  /* 0x0000000000258919 */ /* 0x000e620000008800 */
[----:B------:R-:W-:-:S04]  /*18760*/  @!P0 MOV R0, 0x400 ;  /* 0x0000040000008802 */ /* 0x000fc80000000f00 */
[----:B-1----:R-:W-:-:S05]  /*18770*/  @!P0 LEA R16, R37, R0, 0x18 ;  /* 0x0000000025108211 */ /* 0x002fca00078ec0ff */
[----:B------:R1:W-:Y:S01]  /*18780*/  @!P0 STS.128 [R16+0x228d0], R24 ;  /* 0x0228d01810008388 */ /* 0x0003e20000000c00 */
[----:B------:R-:W-:Y:S06]  /*18790*/  BAR.ARV 0x5, 0x180 ;  /* 0x0146000000007b1d */ /* 0x000fec0000002000 */
.L_x_1471:
[----:B------:R-:W-:Y:S02]  /*187a0*/  ULDC UR4, c[0x0][0xc3c] ;  /* 0x00030f0000047ab9 */ /* 0x000fe40000000800 */
[----:B------:R-:W-:-:S06]  /*187b0*/  UISETP.GE.AND UP0, UPT, UR40, UR4, UPT ;  /* 0x000000042800728c */ /* 0x000fcc000bf06270 */
[----:B------:R-:W-:-:S13]  /*187c0*/  PLOP3.LUT P0, PT, PT, PT, UP0, 0x80, 0x0 ;  /* 0x000000000000781c */ /* 0x000fda0003f0f008 */
[----:B------:R-:W-:Y:S05]  /*187d0*/  @!P0 BRA `(.L_x_1479) ;  /* 0xffffffa800588947 */ /* 0x000fea000383ffff */
.L_x_1397:
[----:B0-----:R-:W3:Y:S01]  /*187e0*/  LDL.LU R0, [R1+0x10] ;  /* 0x0000100001007983 */ /* 0x001ee20000300800 */
[----:B------:R-:W-:Y:S01]  /*187f0*/  BSSY B0, `(.L_x_1480) ;  /* 0x000000b000007945 */ /* 0x000fe20003800000 */
[----:B------:R-:W0:Y:S01]  /*18800*/  S2R R5, SR_CgaCtaId ;  /* 0x0000000000057919 */ /* 0x000e220000008800 */
[----:B---3--:R-:W-:-:S05]  /*18810*/  VIADD R0, R0, 0x1 ;  /* 0x0000000100007836 */ /* 0x008fca0000000000 */
[----:B--2---:R-:W-:-:S04]  /*18820*/  LEA.HI R2, R0, R0, RZ, 0x1 ;  /* 0x0000000000027211 */ /* 0x004fc800078f08ff */
[----:B------:R-:W-:Y:S02]  /*18830*/  LOP3.LUT R3, R2, 0xfffffffe, RZ, 0xc0, !PT ;  /* 0xfffffffe02037812 */ /* 0x000fe400078ec0ff */
[----:B------:R-:W-:-:S03]  /*18840*/  MOV R2, 0x400 ;  /* 0x0000040000027802 */ /* 0x000fc60000000f00 */
[----:B------:R-:W-:Y:S01]  /*18850*/  IMAD.IADD R0, R0, 0x1, -R3 ;  /* 0x0000000100007824 */ /* 0x000fe200078e0a03 */
[----:B0-----:R-:W-:-:S04]  /*18860*/  LEA R5, R5, R2, 0x18 ;  /* 0x0000000205057211 */ /* 0x001fc800078ec0ff */
[----:B------:R-:W-:-:S04]  /*18870*/  SHF.L.U32 R0, R0, 0x1f, RZ ;  /* 0x0000001f00007819 */ /* 0x000fc800000006ff */
[----:B------:R-:W0:Y:S02]  /*18880*/  SYNCS.PHASECHK.TRANS64.TRYWAIT P0, [R5+URZ+0x22820], R0 ;  /* 0x02282000050075a7 */ /* 0x000e24000800017f */
[----:B0-----:R-:W-:Y:S05]  /*18890*/  @!P0 BRA `(.L_x_1481) ;  /* 0x00000024000c8947 */ /* 0x001fea0003800000 */
.L_x_1558:
[----:B------:R-:W-:Y:S05]  /*188a0*/  BSYNC B0 ;  /* 0x0000000000007941 */ /* 0x000fea0003800000 */
.L_x_1480:
[----:B------:R-:W-:-:S03]  /*188b0*/  UMOV UR4, 0xffffffff ;  /* 0xffffffff00047882 */ /* 0x000fc60000000000 */
[----:B------:R-:W-:Y:S05]  /*188c0*/  BRA.DIV UR4, `(.L_x_1482) ;  /* 0x0000002604147947 */ /* 0x000fea000b800000 */
[----:B0-----:R-:W0:Y:S02]  /*188d0*/  S2R R0, SR_TID.X ;  /* 0x0000000000007919 */ /* 0x001e240000002100 */
[----:B0-----:R-:W-:-:S04]  /*188e0*/  SHF.R.U32.HI R0, RZ, 0x5, R0 ;  /* 0x00000005ff007819 */ /* 0x001fc80000011600 */
[----:B------:R-:W-:-:S05]  /*188f0*/  LOP3.LUT R0, R0, 0x3, RZ, 0xc0, !PT ;  /* 0x0000000300007812 */ /* 0x000fca00078ec0ff */
[----:B------:R0:W2:Y:S02]  /*18900*/  SHFL.IDX PT, R14, R0, RZ, 0x1f ;  /* 0x00001fff000e7589 */ /* 0x0000a400000e0000 */
.L_x_1561:
[----:B--2---:R-:W-:Y:S01]  /*18910*/  ISETP.NE.AND P0, PT, R14, RZ, PT ;  /* 0x000000ff0e00720c */ /* 0x004fe20003f05270 */
[----:B------:R-:W-:-:S12]  /*18920*/  BSSY B0, `(.L_x_1483) ;  /* 0x000002c000007945 */ /* 0x000fd80003800000 */
[----:B------:R-:W-:Y:S05]  /*18930*/  @P0 BRA `(.L_x_1484) ;  /* 0x0000000000a80947 */ /* 0x000fea0003800000 */
[----:B------:R-:W-:-:S03]  /*18940*/  UMOV UR4, 0xffffffff ;  /* 0xffffffff00047882 */ /* 0x000fc60000000000 */
[----:B------:R-:W-:Y:S05]  /*18950*/  BRA.DIV UR4, `(.L_x_1485) ;  /* 0x0000002604247947 */ /* 0x000fea000b800000 */
[----:B------:R-:W-:-:S13]  /*18960*/  ELECT P6, URZ, PT ;  /* 0x00000000003f782f */ /* 0x000fda00038c0000 */
.L_x_1564:
[----:B------:R-:W-:Y:S05]  /*18970*/  @!P6 BRA `(.L_x_1484) ;  /* 0x000000000098e947 */ /* 0x000fea0003800000 */
[----:B------:R-:W-:-:S06]  /*18980*/  ULOP3.LUT UR4, UR45, 0x2, URZ, 0xfc, !UPT ;  /* 0x000000022d047892 */ /* 0x000fcc000f8efc3f */
[----:B0-----:R-:W-:-:S05]  /*18990*/  IMAD.U32 R0, RZ, RZ, UR4 ;  /* 0x00000004ff007e24 */ /* 0x001fca000f8e00ff */
[----:B------:R-:W-:-:S13]  /*189a0*/  ISETP.NE.AND P0, PT, R0, 0x3, PT ;  /* 0x000000030000780c */ /* 0x000fda0003f05270 */
[----:B------:R-:W-:Y:S05]  /*189b0*/  @!P0 BRA `(.L_x_1486) ;  /* 0x0000000000048947 */ /* 0x000fea0003800000 */
[----:B------:R-:W-:Y:S01]  /*189c0*/  BPT.TRAP 0x1 ;  /* 0x000000040000795c */ /* 0x000fe20000300000 */
.L_x_1486:
[----:B------:R-:W-:Y:S01]  /*189d0*/  IMAD R3, R19, 0x8, R5 ;  /* 0x0000000813037824 */ /* 0x000fe200078e0205 */
[----:B------:R-:W-:Y:S01]  /*189e0*/  SHF.L.U32 R2, R23, 0x1f, RZ ;  /* 0x0000001f17027819 */ /* 0x000fe200000006ff */
[----:B------:R-:W-:-:S03]  /*189f0*/  VIADD R19, R19, 0x1 ;  /* 0x0000000113137836 */ /* 0x000fc60000000000 */
[----:B------:R-:W0:Y:S02]  /*18a00*/  SYNCS.PHASECHK.TRANS64.TRYWAIT P1, [R3+URZ+0x22840], R2 ;  /* 0x02284002030075a7 */ /* 0x000e24000802017f */
[----:B------:R-:W-:-:S04]  /*18a10*/  ISETP.NE.AND P2, PT, R19, 0x2, PT ;  /* 0x000000021300780c */ /* 0x000fc80003f45270 */
[----:B------:R-:W-:Y:S01]  /*18a20*/  SEL R0, RZ, 0x1, P2 ;  /* 0x00000001ff007807 */ /* 0x000fe20001000000 */
[----:B0-----:R-:W-:Y:S08]  /*18a30*/  @!P1 BRA `(.L_x_1487) ;  /* 0x00000024000c9947 */ /* 0x001ff00003800000 */
.L_x_1565:
[----:B------:R-:W-:Y:S02]  /*18a40*/  SEL R19, R19, RZ, P2 ;  /* 0x000000ff13137207 */ /* 0x000fe40001000000 */
[----:B------:R-:W-:Y:S01]  /*18a50*/  LOP3.LUT R0, R23, R0, RZ, 0x3c, !PT ;  /* 0x0000000017007212 */ /* 0x000fe200078e3cff */
[----:B------:R-:W-:Y:S06]  /*18a60*/  @!P0 BRA `(.L_x_1488) ;  /* 0x0000000000048947 */ /* 0x000fec0003800000 */
[----:B------:R-:W-:Y:S01]  /*18a70*/  BPT.TRAP 0x1 ;  /* 0x000000040000795c */ /* 0x000fe20000300000 */
.L_x_1488:
[----:B------:R-:W-:Y:S01]  /*18a80*/  IMAD R19, R19, 0x8, R5 ;  /* 0x0000000813137824 */ /* 0x000fe200078e0205 */
[----:B------:R-:W-:-:S04]  /*18a90*/  SHF.L.U32 R0, R0, 0x1f, RZ ;  /* 0x0000001f00007819 */ /* 0x000fc800000006ff */
[----:B------:R-:W2:Y:S02]  /*18aa0*/  SYNCS.PHASECHK.TRANS64.TRYWAIT P1, [R19+URZ+0x22840], R0 ;  /* 0x02284000130075a7 */ /* 0x000ea4000802017f */
[----:B--2---:R-:W-:Y:S05]  /*18ab0*/  @!P1 BRA `(.L_x_1489) ;  /* 0x0000002400009947 */ /* 0x004fea0003800000 */
.L_x_1566:
[----:B------:R-:W-:Y:S05]  /*18ac0*/  @!P0 BRA `(.L_x_1490) ;  /* 0x0000000000048947 */ /* 0x000fea0003800000 */
[----:B------:R-:W-:Y:S01]  /*18ad0*/  BPT.TRAP 0x1 ;  /* 0x000000040000795c */ /* 0x000fe20000300000 */
.L_x_1490:
[----:B------:R-:W3:Y:S02]  /*18ae0*/  SYNCS.PHASECHK.TRANS64.TRYWAIT P1, [R3+URZ+0x22860], R2 ;  /* 0x02286002030075a7 */ /* 0x000ee4000802017f */
[----:B---3--:R-:W-:Y:S05]  /*18af0*/  @!P1 BRA `(.L_x_1491) ;  /* 0x0000002400049947 */ /* 0x008fea0003800000 */
.L_x_1567:
[----:B------:R-:W-:Y:S05]  /*18b00*/  @!P0 BRA `(.L_x_1492) ;  /* 0x0000000000048947 */ /* 0x000fea0003800000 */
[----:B------:R-:W-:Y:S01]  /*18b10*/  BPT.TRAP 0x1 ;  /* 0x000000040000795c */ /* 0x000fe20000300000 */
.L_x_1492:
[----:B------:R-:W4:Y:S02]  /*18b20*/  SYNCS.PHASECHK.TRANS64.TRYWAIT P1, [R19+URZ+0x22860], R0 ;  /* 0x02286000130075a7 */ /* 0x000f24000802017f */
[----:B----4-:R-:W-:Y:S05]  /*18b30*/  @!P1 BRA `(.L_x_1493) ;  /* 0x0000002400089947 */ /* 0x010fea0003800000 */
.L_x_1568:
[----:B------:R-:W-:Y:S05]  /*18b40*/  @!P0 BRA `(.L_x_1494) ;  /* 0x0000000000048947 */ /* 0x000fea0003800000 */
[----:B------:R-:W-:Y:S01]  /*18b50*/  BPT.TRAP 0x1 ;  /* 0x000000040000795c */ /* 0x000fe20000300000 */
.L_x_1494:
[----:B------:R-:W5:Y:S02]  /*18b60*/  SYNCS.PHASECHK.TRANS64.TRYWAIT P1, [R3+URZ+0x22880], R2 ;  /* 0x02288002030075a7 */ /* 0x000f64000802017f */
[----:B-----5:R-:W-:Y:S05]  /*18b70*/  @!P1 BRA `(.L_x_1495) ;  /* 0x00000024000c9947 */ /* 0x020fea0003800000 */
.L_x_1569:
[----:B------:R-:W-:Y:S05]  /*18b80*/  @!P0 BRA `(.L_x_1496) ;  /* 0x0000000000048947 */ /* 0x000fea0003800000 */
[----:B------:R-:W-:Y:S01]  /*18b90*/  BPT.TRAP 0x1 ;  /* 0x000000040000795c */ /* 0x000fe20000300000 */
.L_x_1496:
[----:B------:R0:W0:Y:S02]  /*18ba0*/  SYNCS.PHASECHK.TRANS64.TRYWAIT P0, [R19+URZ+0x22880], R0 ;  /* 0x02288000130075a7 */ /* 0x000024000800017f */
[----:B0-----:R-:W-:Y:S05]  /*18bb0*/  @!P0 NANOSLEEP.SYNCS 0x989680 ;  /* 0x009896800000895d */ /* 0x001fea0003900000 */
[----:B------:R-:W0:Y:S02]  /*18bc0*/  @!P0 SYNCS.PHASECHK.TRANS64 P0, [R19+URZ+0x22880], R0 ;  /* 0x02288000130085a7 */ /* 0x000e24000800007f */
[----:B0-----:R-:W-:Y:S05]  /*18bd0*/  @!P0 BRA `(.L_x_1496) ;  /* 0xfffffffc00f08947 */ /* 0x001fea000383ffff */
.L_x_1484:
[----:B------:R-:W-:Y:S05]  /*18be0*/  BSYNC B0 ;  /* 0x0000000000007941 */ /* 0x000fea0003800000 */
.L_x_1483:
[----:B------:R-:W-:Y:S05]  /*18bf0*/  EXIT ;  /* 0x000000000000794d */ /* 0x000fea0003800000 */
.L_x_1289:
[----:B0-----:R-:W-:-:S04]  /*18c00*/  IMAD.U32 R3, RZ, RZ, UR36 ;  /* 0x00000024ff037e24 */ /* 0x001fc8000f8e00ff */
[----:B------:R0:W1:Y:S03]  /*18c10*/  SYNCS.PHASECHK.TRANS64.TRYWAIT P1, [R3+URZ+0x22800], R0 ;  /* 0x02280000030075a7 */ /* 0x000066000802017f */
[----:B-1----:R-:W-:Y:S05]  /*18c20*/  @!P1 NANOSLEEP.SYNCS 0x989680 ;  /* 0x009896800000995d */ /* 0x002fea0003900000 */
[----:B------:R-:W1:Y:S02]  /*18c30*/  @!P1 SYNCS.PHASECHK.TRANS64 P1, [R3+URZ+0x22800], R0 ;  /* 0x02280000030095a7 */ /* 0x000e64000802007f */
[----:B-1----:R-:W-:Y:S05]  /*18c40*/  @!P1 BRA `(.L_x_1289) ;  /* 0xfffffffc00ec9947 */ /* 0x002fea000383ffff */
[----:B------:R-:W-:Y:S05]  /*18c50*/  BRA `(.L_x_1497) ;  /* 0xfffffe9400dc7947 */ /* 0x000fea000383ffff */
.L_x_1293:
[----:B-1----:R1:W2:Y:S02]  /*18c60*/  SYNCS.PHASECHK.TRANS64.TRYWAIT P1, [R3+URZ+0x22830], R0 ;  /* 0x02283000030075a7 */ /* 0x0022a4000802017f */
[----:B--2---:R-:W-:Y:S05]  /*18c70*/  @!P1 NANOSLEEP.SYNCS 0x989680 ;  /* 0x009896800000995d */ /* 0x004fea0003900000 */
[----:B------:R-:W2:Y:S02]  /*18c80*/  @!P1 SYNCS.PHASECHK.TRANS64 P1, [R3+URZ+0x22830], R0 ;  /* 0x02283000030095a7 */ /* 0x000ea4000802007f */
[----:B--2---:R-:W-:Y:S05]  /*18c90*/  @!P1 BRA `(.L_x_1293) ;  /* 0xfffffffc00f09947 */ /* 0x004fea000383ffff */
[----:B------:R-:W-:Y:S05]  /*18ca0*/  BRA `(.L_x_1292) ;  /* 0xfffffe9400f87947 */ /* 0x000fea000383ffff */
.L_x_1310:
[----:B-1----:R-:W-:-:S04]  /*18cb0*/  IMAD.U32 R4, RZ, RZ, UR6 ;  /* 0x00000006ff047e24 */ /* 0x002fc8000f8e00ff */
[----:B------:R1:W2:Y:S03]  /*18cc0*/  SYNCS.PHASECHK.TRANS64.TRYWAIT P1, [R4+URZ+0x22830], R3 ;  /* 0x02283003040075a7 */ /* 0x0002a6000802017f */
[----:B--2---:R-:W-:Y:S05]  /*18cd0*/  @!P1 NANOSLEEP.SYNCS 0x989680 ;  /* 0x009896800000995d */ /* 0x004fea0003900000 */
[----:B------:R-:W2:Y:S02]  /*18ce0*/  @!P1 SYNCS.PHASECHK.TRANS64 P1, [R4+URZ+0x22830], R3 ;  /* 0x02283003040095a7 */ /* 0x000ea4000802007f */
[----:B--2---:R-:W-:Y:S05]  /*18cf0*/  @!P1 BRA `(.L_x_1310) ;  /* 0xfffffffc00ec9947 */ /* 0x004fea000383ffff */
[----:B------:R-:W-:Y:S05]  /*18d00*/  BRA `(.L_x_1307) ;  /* 0xfffffecc00047947 */ /* 0x000fea000383ffff */
.L_x_1314:
[----:B-1----:R-:W-:-:S04]  /*18d10*/  IMAD.U32 R4, RZ, RZ, UR6 ;  /* 0x00000006ff047e24 */ /* 0x002fc8000f8e00ff */
[----:B------:R1:W2:Y:S03]  /*18d20*/  SYNCS.PHASECHK.TRANS64.TRYWAIT P1, [R4+URZ+0x22850], R3 ;  /* 0x02285003040075a7 */ /* 0x0002a6000802017f */
[----:B--2---:R-:W-:Y:S05]  /*18d30*/  @!P1 NANOSLEEP.SYNCS 0x989680 ;  /* 0x009896800000995d */ /* 0x004fea0003900000 */
[----:B------:R-:W2:Y:S02]  /*18d40*/  @!P1 SYNCS.PHASECHK.TRANS64 P1, [R4+URZ+0x22850], R3 ;  /* 0x02285003040095a7 */ /* 0x000ea4000802007f */
[----:B--2---:R-:W-:Y:S05]  /*18d50*/  @!P1 BRA `(.L_x_1314) ;  /* 0xfffffffc00ec9947 */ /* 0x004fea000383ffff */
[----:B------:R-:W-:Y:S05]  /*18d60*/  BRA `(.L_x_1311) ;  /* 0xfffffecc00b07947 */ /* 0x000fea000383ffff */
.L_x_1333:
[----:B-1----:R-:W-:-:S04]  /*18d70*/  IMAD.U32 R4, RZ, RZ, UR6 ;  /* 0x00000006ff047e24 */ /* 0x002fc8000f8e00ff */
[----:B------:R1:W2:Y:S03]  /*18d80*/  SYNCS.PHASECHK.TRANS64.TRYWAIT P1, [R4+URZ+0x22830], R3 ;  /* 0x02283003040075a7 */ /* 0x0002a6000802017f */
[----:B--2---:R-:W-:Y:S05]  /*18d90*/  @!P1 NANOSLEEP.SYNCS 0x989680 ;  /* 0x009896800000995d */ /* 0x004fea0003900000 */
[----:B------:R-:W2:Y:S02]  /*18da0*/  @!P1 SYNCS.PHASECHK.TRANS64 P1, [R4+URZ+0x22830], R3 ;  /* 0x02283003040095a7 */ /* 0x000ea4000802007f */
[----:B--2---:R-:W-:Y:S05]  /*18db0*/  @!P1 BRA `(.L_x_1333) ;  /* 0xfffffffc00ec9947 */ /* 0x004fea000383ffff */
[----:B------:R-:W-:Y:S05]  /*18dc0*/  BRA `(.L_x_1330) ;  /* 0xfffffefc005c7947 */ /* 0x000fea000383ffff */
.L_x_1337:
[----:B-1----:R-:W-:-:S04]  /*18dd0*/  IMAD.U32 R4, RZ, RZ, UR6 ;  /* 0x00000006ff047e24 */ /* 0x002fc8000f8e00ff */
[----:B------:R1:W2:Y:S03]  /*18de0*/  SYNCS.PHASECHK.TRANS64.TRYWAIT P1, [R4+URZ+0x22850], R3 ;  /* 0x02285003040075a7 */ /* 0x0002a6000802017f */
[----:B--2---:R-:W-:Y:S05]  /*18df0*/  @!P1 NANOSLEEP.SYNCS 0x989680 ;  /* 0x009896800000995d */ /* 0x004fea0003900000 */
[----:B------:R-:W2:Y:S02]  /*18e00*/  @!P1 SYNCS.PHASECHK.TRANS64 P1, [R4+URZ+0x22850], R3 ;  /* 0x02285003040095a7 */ /* 0x000ea4000802007f */
[----:B--2---:R-:W-:Y:S05]  /*18e10*/  @!P1 BRA `(.L_x_1337) ;  /* 0xfffffffc00ec9947 */ /* 0x004fea000383ffff */
[----:B------:R-:W-:Y:S05]  /*18e20*/  BRA `(.L_x_1334) ;  /* 0xffffff0000087947 */ /* 0x000fea000383ffff */
.L_x_1345:
[----:B-1----:R-:W-:-:S04]  /*18e30*/  IMAD.U32 R4, RZ, RZ, UR6 ;  /* 0x00000006ff047e24 */ /* 0x002fc8000f8e00ff */
[----:B------:R1:W2:Y:S03]  /*18e40*/  SYNCS.PHASECHK.TRANS64.TRYWAIT P1, [R4+URZ+0x22830], R3 ;  /* 0x02283003040075a7 */ /* 0x0002a6000802017f */
[----:B--2---:R-:W-:Y:S05]  /*18e50*/  @!P1 NANOSLEEP.SYNCS 0x989680 ;  /* 0x009896800000995d */ /* 0x004fea0003900000 */
[----:B------:R-:W2:Y:S02]  /*18e60*/  @!P1 SYNCS.PHASECHK.TRANS64 P1, [R4+URZ+0x22830], R3 ;  /* 0x02283003040095a7 */ /* 0x000ea4000802007f */
[----:B--2---:R-:W-:Y:S05]  /*18e70*/  @!P1 BRA `(.L_x_1345) ;  /* 0xfffffffc00ec9947 */ /* 0x004fea000383ffff */
[----:B------:R-:W-:Y:S05]  /*18e80*/  BRA `(.L_x_1342) ;  /* 0xffffff1800e47947 */ /* 0x000fea000383ffff */
.L_x_1349:
[----:B-1----:R-:W-:-:S04]  /*18e90*/  IMAD.U32 R4, RZ, RZ, UR6 ;  /* 0x00000006ff047e24 */ /* 0x002fc8000f8e00ff */
[----:B------:R1:W2:Y:S03]  /*18ea0*/  SYNCS.PHASECHK.TRANS64.TRYWAIT P1, [R4+URZ+0x22850], R3 ;  /* 0x02285003040075a7 */ /* 0x0002a6000802017f */
[----:B--2---:R-:W-:Y:S05]  /*18eb0*/  @!P1 NANOSLEEP.SYNCS 0x989680 ;  /* 0x009896800000995d */ /* 0x004fea0003900000 */
[----:B------:R-:W2:Y:S02]  /*18ec0*/  @!P1 SYNCS.PHASECHK.TRANS64 P1, [R4+URZ+0x22850], R3 ;  /* 0x02285003040095a7 */ /* 0x000ea4000802007f */
[----:B--2---:R-:W-:Y:S05]  /*18ed0*/  @!P1 BRA `(.L_x_1349) ;  /* 0xfffffffc00ec9947 */ /* 0x004fea000383ffff */
[----:B------:R-:W-:Y:S05]  /*18ee0*/  BRA `(.L_x_1346) ;  /* 0xffffff1c00847947 */ /* 0x000fea000383ffff */
.L_x_1364:
[----:B-1----:R-:W-:-:S04]  /*18ef0*/  IMAD.U32 R6, RZ, RZ, UR9 ;  /* 0x00000009ff067e24 */ /* 0x002fc8000f8e00ff */
[----:B------:R1:W2:Y:S03]  /*18f00*/  SYNCS.PHASECHK.TRANS64.TRYWAIT P1, [R6+URZ+0x22850], R5 ;  /* 0x02285005060075a7 */ /* 0x0002a6000802017f */
[----:B--2---:R-:W-:Y:S05]  /*18f10*/  @!P1 NANOSLEEP.SYNCS 0x989680 ;  /* 0x009896800000995d */ /* 0x004fea0003900000 */
[----:B------:R-:W2:Y:S02]  /*18f20*/  @!P1 SYNCS.PHASECHK.TRANS64 P1, [R6+URZ+0x22850], R5 ;  /* 0x02285005060095a7 */ /* 0x000ea4000802007f */
[----:B--2---:R-:W-:Y:S05]  /*18f30*/  @!P1 BRA `(.L_x_1364) ;  /* 0xfffffffc00ec9947 */ /* 0x004fea000383ffff */
[----:B------:R-:W-:Y:S05]  /*18f40*/  BRA `(.L_x_1363) ;  /* 0xffffff4800647947 */ /* 0x000fea000383ffff */
.L_x_1419:
        /* <DEDUP_REMOVED lines=10> */
.L_x_1498:
[----:B------:R-:W-:Y:S05]  /*18ff0*/  BRA `(.L_x_1499) ;  /* 0xffffffb8002c7947 */ /* 0x000fea000383ffff */
.L_x_1422:
[----:B0-----:R0:W1:Y:S02]  /*19000*/  SYNCS.PHASECHK.TRANS64.TRYWAIT P0, [R0+URZ+0x22880], R26 ;  /* 0x0228801a000075a7 */ /* 0x001064000800017f */
[----:B-1----:R-:W-:Y:S05]  /*19010*/  @!P0 NANOSLEEP.SYNCS 0x989680 ;  /* 0x009896800000895d */ /* 0x002fea0003900000 */
[----:B------:R-:W1:Y:S02]  /*19020*/  @!P0 SYNCS.PHASECHK.TRANS64 P0, [R0+URZ+0x22880], R26 ;  /* 0x0228801a000085a7 */ /* 0x000e64000800007f */
[----:B-1----:R-:W-:Y:S05]  /*19030*/  @!P0 BRA `(.L_x_1422) ;  /* 0xfffffffc00f08947 */ /* 0x002fea000383ffff */
[----:B------:R-:W-:Y:S05]  /*19040*/  BRA `(.L_x_1500) ;  /* 0xffffffb800447947 */ /* 0x000fea000383ffff */
.L_x_1423:
        /* <DEDUP_REMOVED lines=8> */
.L_x_1502:
[----:B------:R-:W-:Y:S05]  /*190d0*/  BSYNC B0 ;  /* 0x0000000000007941 */ /* 0x000fea0003800000 */
.L_x_1501:
[----:B------:R-:W-:Y:S01]  /*190e0*/  IMAD.MOV.U32 R13, RZ, RZ, R10 ;  /* 0x000000ffff0d7224 */ /* 0x000fe200078e000a */
[----:B------:R-:W-:Y:S01]  /*190f0*/  LOP3.LUT P2, RZ, R17, 0x2, RZ, 0xc0, !PT ;  /* 0x0000000211ff7812 */ /* 0x000fe2000784c0ff */
[----:B------:R-:W-:Y:S01]  /*19100*/  IMAD.MOV.U32 R12, RZ, RZ, RZ ;  /* 0x000000ffff0c7224 */ /* 0x000fe200078e00ff */
[----:B------:R-:W-:Y:S01]  /*19110*/  IADD3 R6, R16, R6, R29 ;  /* 0x0000000610067210 */ /* 0x000fe20007ffe01d */
[----:B------:R-:W-:Y:S01]  /*19120*/  IMAD.MOV.U32 R11, RZ, RZ, 0x1c1f ;  /* 0x00001c1fff0b7424 */ /* 0x000fe200078e00ff */
[C---:B------:R-:W-:Y:S01]  /*19130*/  ISETP.GE.AND P3, PT, R8.reuse, 0x21, PT ;  /* 0x000000210800780c */ /* 0x040fe20003f66270 */
[----:B------:R-:W-:Y:S01]  /*19140*/  IMAD.MOV.U32 R15, RZ, RZ, -0x1 ;  /* 0xffffffffff0f7424 */ /* 0x000fe200078e00ff */
[----:B------:R-:W-:Y:S01]  /*19150*/  ISETP.GE.AND P5, PT, R8, 0x61, PT ;  /* 0x000000610800780c */ /* 0x000fe20003fa6270 */
[----:B------:R-:W-:Y:S02]  /*19160*/  IMAD.MOV.U32 R3, RZ, RZ, R14 ;  /* 0x000000ffff037224 */ /* 0x000fe400078e000e */
[----:B------:R-:W-:-:S10]  /*19170*/  IMAD.IADD R7, R30, 0x1, R6 ;  /* 0x000000011e077824 */ /* 0x000fd400078e0206 */
[----:B------:R-:W-:Y:S05]  /*19180*/  WARPSYNC.COLLECTIVE R15, `(.L_x_1503) ;  /* 0x000000000f087348 */ /* 0x000fea0003c00000 */
[----:B------:R0:W1:Y:S02]  /*19190*/  SHFL.IDX P6, R14, R13, R12, R11 ;  /* 0x0000000c0d0e7389 */ /* 0x00006400000c000b */
[----:B01----:R-:W-:Y:S01]  /*191a0*/  ENDCOLLECTIVE ;  /* 0x000000000000791b */ /* 0x003fe20003800000 */
.L_x_1503:
[----:B------:R-:W-:Y:S02]  /*191b0*/  IMAD.MOV.U32 R13, RZ, RZ, R9 ;  /* 0x000000ffff0d7224 */ /* 0x000fe400078e0009 */
[----:B------:R-:W-:Y:S02]  /*191c0*/  IMAD.MOV.U32 R12, RZ, RZ, 0x1 ;  /* 0x00000001ff0c7424 */ /* 0x000fe400078e00ff */
[----:B------:R-:W-:-:S07]  /*191d0*/  IMAD.MOV.U32 R2, RZ, RZ, R14 ;  /* 0x000000ffff027224 */ /* 0x000fce00078e000e */
[----:B------:R-:W-:Y:S05]  /*191e0*/  WARPSYNC.COLLECTIVE R15, `(.L_x_1504) ;  /* 0x000000000f087348 */ /* 0x000fea0003c00000 */
[----:B------:R0:W1:Y:S02]  /*191f0*/  SHFL.IDX P6, R14, R13, R12, R11 ;  /* 0x0000000c0d0e7389 */ /* 0x00006400000c000b */
[----:B01----:R-:W-:Y:S01]  /*19200*/  ENDCOLLECTIVE ;  /* 0x000000000000791b */ /* 0x003fe20003800000 */
.L_x_1504:
        /* <DEDUP_REMOVED lines=14> */
.L_x_1505:
[----:B------:R-:W-:Y:S02]  /*192f0*/  IMAD.MOV.U32 R13, RZ, RZ, R9 ;  /* 0x000000ffff0d7224 */ /* 0x000fe400078e0009 */
[----:B------:R-:W-:Y:S02]  /*19300*/  IMAD.MOV.U32 R12, RZ, RZ, 0x2 ;  /* 0x00000002ff0c7424 */ /* 0x000fe400078e00ff */
[----:B------:R-:W-:-:S07]  /*19310*/  IMAD.MOV.U32 R2, RZ, RZ, R14 ;  /* 0x000000ffff027224 */ /* 0x000fce00078e000e */
[----:B------:R-:W-:Y:S05]  /*19320*/  WARPSYNC.COLLECTIVE R15, `(.L_x_1506) ;  /* 0x000000000f087348 */ /* 0x000fea0003c00000 */
[----:B------:R0:W1:Y:S02]  /*19330*/  SHFL.IDX P6, R14, R13, R12, R11 ;  /* 0x0000000c0d0e7389 */ /* 0x00006400000c000b */
[----:B01----:R-:W-:Y:S01]  /*19340*/  ENDCOLLECTIVE ;  /* 0x000000000000791b */ /* 0x003fe20003800000 */
.L_x_1506:
        /* <DEDUP_REMOVED lines=14> */
.L_x_1507:
[----:B------:R-:W-:Y:S02]  /*19430*/  IMAD.MOV.U32 R13, RZ, RZ, R9 ;  /* 0x000000ffff0d7224 */ /* 0x000fe400078e0009 */
[----:B------:R-:W-:Y:S02]  /*19440*/  IMAD.MOV.U32 R12, RZ, RZ, 0x3 ;  /* 0x00000003ff0c7424 */ /* 0x000fe400078e00ff */
[----:B------:R-:W-:-:S07]  /*19450*/  IMAD.MOV.U32 R2, RZ, RZ, R14 ;  /* 0x000000ffff027224 */ /* 0x000fce00078e000e */
[----:B------:R-:W-:Y:S05]  /*19460*/  WARPSYNC.COLLECTIVE R15, `(.L_x_1508) ;  /* 0x000000000f087348 */ /* 0x000fea0003c00000 */
[----:B------:R0:W1:Y:S02]  /*19470*/  SHFL.IDX P6, R14, R13, R12, R11 ;  /* 0x0000000c0d0e7389 */ /* 0x00006400000c000b */
[----:B01----:R-:W-:Y:S01]  /*19480*/  ENDCOLLECTIVE ;  /* 0x000000000000791b */ /* 0x003fe20003800000 */
.L_x_1508:
        /* <DEDUP_REMOVED lines=14> */
.L_x_1509:
[----:B------:R-:W-:Y:S01]  /*19570*/  @!PT LDS RZ, [RZ] ;  /* 0x00000000fffff984 */ /* 0x000fe20000000800 */
[----:B------:R-:W-:Y:S01]  /*19580*/  @!PT LDS RZ, [RZ] ;  /* 0x00000000fffff984 */ /* 0x000fe20000000800 */
[----:B------:R-:W-:Y:S01]  /*19590*/  @!PT LDS RZ, [RZ] ;  /* 0x00000000fffff984 */ /* 0x000fe20000000800 */
[----:B------:R0:W-:Y:S02]  /*195a0*/  LDGSTS.E.BYPASS.LTC128B.128 [R7+0xa400], desc[UR56][R2.64+0x40], !P0 ;  /* 0x0a40004002077fae */ /* 0x0001e4000c101d78 */
[----:B0-----:R-:W-:Y:S01]  /*195b0*/  IMAD.MOV.U32 R2, RZ, RZ, R14 ;  /* 0x000000ffff027224 */ /* 0x001fe200078e000e */
[----:B------:R-:W-:Y:S06]  /*195c0*/  BRA `(.L_x_1510) ;  /* 0xffffffb400dc7947 */ /* 0x000fec000383ffff */
.L_x_1428:
[----:B---3--:R3:W4:Y:S02]  /*195d0*/  SYNCS.PHASECHK.TRANS64.TRYWAIT P0, [R0+URZ+0x22840], R26 ;  /* 0x0228401a000075a7 */ /* 0x008724000800017f */
[----:B----4-:R-:W-:Y:S05]  /*195e0*/  @!P0 NANOSLEEP.SYNCS 0x989680 ;  /* 0x009896800000895d */ /* 0x010fea0003900000 */
[----:B------:R-:W4:Y:S02]  /*195f0*/  @!P0 SYNCS.PHASECHK.TRANS64 P0, [R0+URZ+0x22840], R26 ;  /* 0x0228401a000085a7 */ /* 0x000f24000800007f */
[----:B----4-:R-:W-:Y:S05]  /*19600*/  @!P0 BRA `(.L_x_1428) ;  /* 0xfffffffc00f08947 */ /* 0x010fea000383ffff */
[----:B------:R-:W-:Y:S05]  /*19610*/  BRA `(.L_x_1511) ;  /* 0xffffffb8003c7947 */ /* 0x000fea000383ffff */
.L_x_1429:
        /* <DEDUP_REMOVED lines=8> */
.L_x_1513:
[----:B------:R-:W-:Y:S05]  /*196a0*/  BSYNC B0 ;  /* 0x0000000000007941 */ /* 0x000fea0003800000 */
.L_x_1512:
[----:B------:R-:W-:Y:S01]  /*196b0*/  IMAD.MOV.U32 R13, RZ, RZ, R4 ;  /* 0x000000ffff0d7224 */ /* 0x000fe200078e0004 */
[----:B------:R-:W-:Y:S01]  /*196c0*/  LOP3.LUT R17, R17, 0xf7ffffff, RZ, 0xc0, !PT ;  /* 0xf7ffffff11117812 */ /* 0x000fe200078ec0ff */
[----:B------:R-:W-:Y:S02]  /*196d0*/  IMAD.MOV.U32 R12, RZ, RZ, RZ ;  /* 0x000000ffff0c7224 */ /* 0x000fe400078e00ff */
[----:B------:R-:W-:Y:S01]  /*196e0*/  IMAD.MOV.U32 R11, RZ, RZ, 0x1c1f ;  /* 0x00001c1fff0b7424 */ /* 0x000fe200078e00ff */
[----:B------:R-:W-:Y:S01]  /*196f0*/  @P5 LOP3.LUT R17, R17, 0x8000000, RZ, 0xfc, !PT ;  /* 0x0800000011115812 */ /* 0x000fe200078efcff */
[----:B------:R-:W-:Y:S02]  /*19700*/  IMAD.MOV.U32 R15, RZ, RZ, -0x1 ;  /* 0xffffffffff0f7424 */ /* 0x000fe400078e00ff */
[----:B------:R-:W-:Y:S01]  /*19710*/  IMAD.MOV.U32 R2, RZ, RZ, R14 ;  /* 0x000000ffff027224 */ /* 0x000fe200078e000e */
[----:B------:R-:W-:Y:S01]  /*19720*/  LOP3.LUT P5, RZ, R17, 0x8, RZ, 0xc0, !PT ;  /* 0x0000000811ff7812 */ /* 0x000fe200078ac0ff */
[----:B------:R-:W-:-:S12]  /*19730*/  @P4 IMAD.IADD R7, R16, 0x1, R6 ;  /* 0x0000000110074824 */ /* 0x000fd800078e0206 */
[----:B------:R-:W-:Y:S05]  /*19740*/  WARPSYNC.COLLECTIVE R15, `(.L_x_1514) ;  /* 0x000000000f087348 */ /* 0x000fea0003c00000 */
[----:B------:R0:W1:Y:S02]  /*19750*/  SHFL.IDX P6, R14, R13, R12, R11 ;  /* 0x0000000c0d0e7389 */ /* 0x00006400000c000b */
[----:B01----:R-:W-:Y:S01]  /*19760*/  ENDCOLLECTIVE ;  /* 0x000000000000791b */ /* 0x003fe20003800000 */
.L_x_1514:
[----:B------:R-:W-:Y:S02]  /*19770*/  @P3 IMAD.IADD R9, R16, 0x1, R6 ;  /* 0x0000000110093824 */ /* 0x000fe400078e0206 */
        /* <DEDUP_REMOVED lines=16> */
.L_x_1515:
        /* <DEDUP_REMOVED lines=12> */
.L_x_1516:
[----:B------:R-:W-:Y:S02]  /*19940*/  IMAD.MOV.U32 R13, RZ, RZ, R5 ;  /* 0x000000ffff0d7224 */ /* 0x000fe400078e0005 */
[----:B------:R-:W-:Y:S02]  /*19950*/  IMAD.MOV.U32 R12, RZ, RZ, 0x2 ;  /* 0x00000002ff0c7424 */ /* 0x000fe400078e00ff */
[----:B------:R-:W-:-:S07]  /*19960*/  IMAD.MOV.U32 R3, RZ, RZ, R14 ;  /* 0x000000ffff037224 */ /* 0x000fce00078e000e */
[----:B------:R-:W-:Y:S05]  /*19970*/  WARPSYNC.COLLECTIVE R15, `(.L_x_1517) ;  /* 0x000000000f087348 */ /* 0x000fea0003c00000 */
[----:B------:R0:W1:Y:S02]  /*19980*/  SHFL.IDX P6, R14, R13, R12, R11 ;  /* 0x0000000c0d0e7389 */ /* 0x00006400000c000b */
[----:B01----:R-:W-:Y:S01]  /*19990*/  ENDCOLLECTIVE ;  /* 0x000000000000791b */ /* 0x003fe20003800000 */
.L_x_1517:
[----:B------:R-:W-:-:S05]  /*199a0*/  @P3 IADD3 R3, P0, R36, R3, RZ ;  /* 0x0000000324033210 */ /* 0x000fca0007f1e0ff */
[----:B------:R-:W-:-:S05]  /*199b0*/  @P3 IMAD.X R2, RZ, RZ, R2, P0 ;  /* 0x000000ffff023224 */ /* 0x000fca00000e0602 */
[----:B------:R-:W-:Y:S01]  /*199c0*/  @P3 LOP3.LUT R3, R3, R2, RZ, 0x3c, !PT ;  /* 0x0000000203033212 */ /* 0x000fe200078e3cff */
[----:B------:R-:W-:-:S03]  /*199d0*/  IMAD.MOV.U32 R13, RZ, RZ, R4 ;  /* 0x000000ffff0d7224 */ /* 0x000fc600078e0004 */
[----:B------:R-:W-:-:S04]  /*199e0*/  @P3 LOP3.LUT R2, R3, R2, RZ, 0x3c, !PT ;  /* 0x0000000203023212 */ /* 0x000fc800078e3cff */
[----:B------:R-:W-:-:S05]  /*199f0*/  @P3 LOP3.LUT R3, R3, R2, RZ, 0x3c, !PT ;  /* 0x0000000203033212 */ /* 0x000fca00078e3cff */
[----:B------:R-:W-:Y:S01]  /*19a00*/  @!PT LDS RZ, [RZ] ;  /* 0x00000000fffff984 */ /* 0x000fe20000000800 */
[----:B------:R-:W-:Y:S01]  /*19a10*/  @!PT LDS RZ, [RZ] ;  /* 0x00000000fffff984 */ /* 0x000fe20000000800 */
[----:B------:R-:W-:Y:S01]  /*19a20*/  @!PT LDS RZ, [RZ] ;  /* 0x00000000fffff984 */ /* 0x000fe20000000800 */
[----:B------:R-:W-:Y:S04]  /*19a30*/  @P3 LDGSTS.E.BYPASS.LTC128B.128 [R9+0x16c00], desc[UR56][R2.64], !P4 ;  /* 0x16c0000002093fae */ /* 0x000fe8000e101d78 */
[----:B------:R-:W-:Y:S04]  /*19a40*/  @P3 LDGSTS.E.BYPASS.LTC128B.128 [R9+0x18c00], desc[UR56][R2.64+0x40], !P5 ;  /* 0x18c0004002093fae */ /* 0x000fe8000e901d78 */
[----:B------:R0:W-:Y:S02]  /*19a50*/  @P3 LDGSTS.E.BYPASS.LTC128B.128 [R9+0x1ac00], desc[UR56][R2.64+0x80], !P1 ;  /* 0x1ac0008002093fae */ /* 0x0001e4000c901d78 */
[----:B0-----:R-:W-:-:S07]  /*19a60*/  IMAD.MOV.U32 R2, RZ, RZ, R14 ;  /* 0x000000ffff027224 */ /* 0x001fce00078e000e */
[----:B------:R-:W-:Y:S05]  /*19a70*/  WARPSYNC.COLLECTIVE R15, `(.L_x_1518) ;  /* 0x000000000f087348 */ /* 0x000fea0003c00000 */
[----:B------:R0:W1:Y:S02]  /*19a80*/  SHFL.IDX P6, R14, R13, R12, R11 ;  /* 0x0000000c0d0e7389 */ /* 0x00006400000c000b */
[----:B01----:R-:W-:Y:S01]  /*19a90*/  ENDCOLLECTIVE ;  /* 0x000000000000791b */ /* 0x003fe20003800000 */
.L_x_1518:
[----:B------:R-:W-:Y:S02]  /*19aa0*/  IMAD.MOV.U32 R13, RZ, RZ, R5 ;  /* 0x000000ffff0d7224 */ /* 0x000fe400078e0005 */
[----:B------:R-:W-:Y:S02]  /*19ab0*/  IMAD.MOV.U32 R12, RZ, RZ, 0x3 ;  /* 0x00000003ff0c7424 */ /* 0x000fe400078e00ff */
[----:B------:R-:W-:-:S07]  /*19ac0*/  IMAD.MOV.U32 R3, RZ, RZ, R14 ;  /* 0x000000ffff037224 */ /* 0x000fce00078e000e */
[----:B------:R-:W-:Y:S05]  /*19ad0*/  WARPSYNC.COLLECTIVE R15, `(.L_x_1519) ;  /* 0x000000000f087348 */ /* 0x000fea0003c00000 */
[----:B------:R0:W1:Y:S02]  /*19ae0*/  SHFL.IDX P6, R14, R13, R12, R11 ;  /* 0x0000000c0d0e7389 */ /* 0x00006400000c000b */
[----:B01----:R-:W-:Y:S01]  /*19af0*/  ENDCOLLECTIVE ;  /* 0x000000000000791b */ /* 0x003fe20003800000 */
.L_x_1519:
[----:B------:R-:W-:-:S05]  /*19b00*/  @P2 IADD3 R3, P0, R36, R3, RZ ;  /* 0x0000000324032210 */ /* 0x000fca0007f1e0ff */
[----:B------:R-:W-:-:S05]  /*19b10*/  @P2 IMAD.X R2, RZ, RZ, R2, P0 ;  /* 0x000000ffff022224 */ /* 0x000fca00000e0602 */
[----:B------:R-:W-:Y:S01]  /*19b20*/  @P2 LOP3.LUT R3, R3, R2, RZ, 0x3c, !PT ;  /* 0x0000000203032212 */ /* 0x000fe200078e3cff */
[----:B------:R-:W-:-:S03]  /*19b30*/  IMAD.MOV.U32 R13, RZ, RZ, R4 ;  /* 0x000000ffff0d7224 */ /* 0x000fc600078e0004 */
[----:B------:R-:W-:-:S04]  /*19b40*/  @P2 LOP3.LUT R2, R3, R2, RZ, 0x3c, !PT ;  /* 0x0000000203022212 */ /* 0x000fc800078e3cff */
[----:B------:R-:W-:Y:S01]  /*19b50*/  @P2 LOP3.LUT R3, R3, R2, RZ, 0x3c, !PT ;  /* 0x0000000203032212 */ /* 0x000fe200078e3cff */
[----:B------:R-:W-:-:S04]  /*19b60*/  IMAD.MOV.U32 R5, RZ, RZ, R14 ;  /* 0x000000ffff057224 */ /* 0x000fc800078e000e */
[----:B------:R-:W-:Y:S01]  /*19b70*/  @!PT LDS RZ, [RZ] ;  /* 0x00000000fffff984 */ /* 0x000fe20000000800 */
[----:B------:R-:W-:Y:S01]  /*19b80*/  @!PT LDS RZ, [RZ] ;  /* 0x00000000fffff984 */ /* 0x000fe20000000800 */
[----:B------:R-:W-:Y:S01]  /*19b90*/  @!PT LDS RZ, [RZ] ;  /* 0x00000000fffff984 */ /* 0x000fe20000000800 */
[----:B------:R0:W-:Y:S04]  /*19ba0*/  @P2 LDGSTS.E.BYPASS.LTC128B.128 [R7+0x17400], desc[UR56][R2.64], !P4 ;  /* 0x1740000002072fae */ /* 0x0001e8000e101d78 */
[----:B------:R0:W-:Y:S01]  /*19bb0*/  @P2 LDGSTS.E.BYPASS.LTC128B.128 [R7+0x19400], desc[UR56][R2.64+0x40], !P5 ;  /* 0x1940004002072fae */ /* 0x0001e2000e901d78 */
[----:B------:R-:W-:-:S03]  /*19bc0*/  LOP3.LUT P5, RZ, R17, 0x8000000, RZ, 0xc0, !PT ;  /* 0x0800000011ff7812 */ /* 0x000fc600078ac0ff */
[----:B------:R0:W-:Y:S10]  /*19bd0*/  @P2 LDGSTS.E.BYPASS.LTC128B.128 [R7+0x1b400], desc[UR56][R2.64+0x80], !P1 ;  /* 0x1b40008002072fae */ /* 0x0001f4000c901d78 */
[----:B0-----:R-:W-:Y:S05]  /*19be0*/  WARPSYNC.COLLECTIVE R15, `(.L_x_1520) ;  /* 0x000000000f087348 */ /* 0x001fea0003c00000 */
[----:B------:R1:W2:Y:S02]  /*19bf0*/  SHFL.IDX P6, R14, R13, R12, R11 ;  /* 0x0000000c0d0e7389 */ /* 0x0002a400000c000b */
[----:B012---:R-:W-:Y:S01]  /*19c00*/  ENDCOLLECTIVE ;  /* 0x000000000000791b */ /* 0x007fe20003800000 */
.L_x_1520:
[----:B------:R-:W-:Y:S05]  /*19c10*/  BRA `(.L_x_1521) ;  /* 0xffffffb400ac7947 */ /* 0x000fea000383ffff */
.L_x_1434:
[----:B------:R-:W-:Y:S02]  /*19c20*/  IMAD.MOV.U32 R13, RZ, RZ, R5 ;  /* 0x000000ffff0d7224 */ /* 0x000fe400078e0005 */
[----:B------:R-:W-:Y:S02]  /*19c30*/  IMAD.MOV.U32 R12, RZ, RZ, RZ ;  /* 0x000000ffff0c7224 */ /* 0x000fe400078e00ff */
[----:B------:R-:W-:Y:S02]  /*19c40*/  IMAD.MOV.U32 R11, RZ, RZ, 0x1c1f ;  /* 0x00001c1fff0b7424 */ /* 0x000fe400078e00ff */
[----:B------:R-:W-:Y:S02]  /*19c50*/  IMAD.MOV.U32 R15, RZ, RZ, -0x1 ;  /* 0xffffffffff0f7424 */ /* 0x000fe400078e00ff */
[----:B------:R-:W-:Y:S02]  /*19c60*/  IMAD R4, R7, UR41, RZ ;  /* 0x0000002907047c24 */ /* 0x000fe4000f8e02ff */
[----:B------:R-:W-:-:S07]  /*19c70*/  IMAD.IADD R18, R9, 0x1, R18 ;  /* 0x0000000109127824 */ /* 0x000fce00078e0212 */
[----:B-----5:R-:W-:Y:S05]  /*19c80*/  WARPSYNC.COLLECTIVE R15, `(.L_x_1522) ;  /* 0x000000000f087348 */ /* 0x020fea0003c00000 */
[----:B------:R0:W1:Y:S02]  /*19c90*/  SHFL.IDX P6, R14, R13, R12, R11 ;  /* 0x0000000c0d0e7389 */ /* 0x00006400000c000b */
[----:B01---5:R-:W-:Y:S01]  /*19ca0*/  ENDCOLLECTIVE ;  /* 0x000000000000791b */ /* 0x023fe20003800000 */
.L_x_1522:
[C---:B------:R-:W-:Y:S01]  /*19cb0*/  VIADD R7, R18.reuse, 0x20 ;  /* 0x0000002012077836 */ /* 0x040fe20000000000 */
[----:B------:R-:W-:Y:S01]  /*19cc0*/  ISETP.GE.AND P0, PT, R18, R4, PT ;  /* 0x000000041200720c */ /* 0x000fe20003f06270 */
[----:B------:R-:W-:Y:S02]  /*19cd0*/  IMAD.MOV.U32 R13, RZ, RZ, R0 ;  /* 0x000000ffff0d7224 */ /* 0x000fe400078e0000 */
[----:B------:R-:W-:-:S10]  /*19ce0*/  IMAD.MOV.U32 R2, RZ, RZ, R14 ;  /* 0x000000ffff027224 */ /* 0x000fd400078e000e */
[----:B------:R-:W-:Y:S05]  /*19cf0*/  WARPSYNC.COLLECTIVE R15, `(.L_x_1523) ;  /* 0x000000000f087348 */ /* 0x000fea0003c00000 */
[----:B------:R0:W1:Y:S02]  /*19d00*/  SHFL.IDX P6, R14, R13, R12, R11 ;  /* 0x0000000c0d0e7389 */ /* 0x00006400000c000b */
[----:B01----:R-:W-:Y:S01]  /*19d10*/  ENDCOLLECTIVE ;  /* 0x000000000000791b */ /* 0x003fe20003800000 */
.L_x_1523:
[----:B------:R-:W-:Y:S02]  /*19d20*/  IMAD.MOV.U32 R13, RZ, RZ, R5 ;  /* 0x000000ffff0d7224 */ /* 0x000fe400078e0005 */
[----:B------:R-:W-:Y:S02]  /*19d30*/  IMAD.MOV.U32 R12, RZ, RZ, 0x1 ;  /* 0x00000001ff0c7424 */ /* 0x000fe400078e00ff */
[----:B------:R-:W-:-:S07]  /*19d40*/  IMAD.MOV.U32 R3, RZ, RZ, R14 ;  /* 0x000000ffff037224 */ /* 0x000fce00078e000e */
[----:B------:R-:W-:Y:S05]  /*19d50*/  WARPSYNC.COLLECTIVE R15, `(.L_x_1524) ;  /* 0x000000000f087348 */ /* 0x000fea0003c00000 */
[----:B------:R0:W1:Y:S02]  /*19d60*/  SHFL.IDX P6, R14, R13, R12, R11 ;  /* 0x0000000c0d0e7389 */ /* 0x00006400000c000b */
[----:B01----:R-:W-:Y:S01]  /*19d70*/  ENDCOLLECTIVE ;  /* 0x000000000000791b */ /* 0x003fe20003800000 */
.L_x_1524:
        /* <DEDUP_REMOVED lines=15> */
.L_x_1525:
[----:B------:R-:W-:Y:S02]  /*19e70*/  IMAD.MOV.U32 R13, RZ, RZ, R5 ;  /* 0x000000ffff0d7224 */ /* 0x000fe400078e0005 */
[----:B------:R-:W-:Y:S01]  /*19e80*/  IMAD.MOV.U32 R12, RZ, RZ, 0x2 ;  /* 0x00000002ff0c7424 */ /* 0x000fe200078e00ff */
[----:B------:R-:W-:-:S13]  /*19e90*/  @!P0 IADD3 R6, P4, R36, R14, RZ ;  /* 0x0000000e24068210 */ /* 0x000fda0007f9e0ff */
[----:B------:R-:W-:Y:S05]  /*19ea0*/  WARPSYNC.COLLECTIVE R15, `(.L_x_1526) ;  /* 0x000000000f087348 */ /* 0x000fea0003c00000 */
[----:B------:R0:W1:Y:S02]  /*19eb0*/  SHFL.IDX P6, R14, R13, R12, R11 ;  /* 0x0000000c0d0e7389 */ /* 0x00006400000c000b */
[----:B01----:R-:W-:Y:S01]  /*19ec0*/  ENDCOLLECTIVE ;  /* 0x000000000000791b */ /* 0x003fe20003800000 */
.L_x_1526:
        /* <DEDUP_REMOVED lines=16> */
.L_x_1527:
[----:B------:R-:W-:Y:S02]  /*19fd0*/  IMAD.MOV.U32 R13, RZ, RZ, R5 ;  /* 0x000000ffff0d7224 */ /* 0x000fe400078e0005 */
[----:B------:R-:W-:Y:S01]  /*19fe0*/  IMAD.MOV.U32 R12, RZ, RZ, 0x3 ;  /* 0x00000003ff0c7424 */ /* 0x000fe200078e00ff */
[----:B------:R-:W-:-:S13]  /*19ff0*/  @!P0 IADD3 R6, P4, R36, R14, RZ ;  /* 0x0000000e24068210 */ /* 0x000fda0007f9e0ff */
[----:B------:R-:W-:Y:S05]  /*1a000*/  WARPSYNC.COLLECTIVE R15, `(.L_x_1528) ;  /* 0x000000000f087348 */ /* 0x000fea0003c00000 */
[----:B------:R0:W1:Y:S02]  /*1a010*/  SHFL.IDX P6, R14, R13, R12, R11 ;  /* 0x0000000c0d0e7389 */ /* 0x00006400000c000b */
[----:B01----:R-:W-:Y:S01]  /*1a020*/  ENDCOLLECTIVE ;  /* 0x000000000000791b */ /* 0x003fe20003800000 */
.L_x_1528:
        /* <DEDUP_REMOVED lines=14> */
.L_x_1529:
[----:B------:R-:W-:Y:S05]  /*1a110*/  BRA `(.L_x_1530) ;  /* 0xffffffb800cc7947 */ /* 0x000fea000383ffff */
.L_x_1439:
[----:B0-----:R0:W1:Y:S02]  /*1a120*/  SYNCS.PHASECHK.TRANS64.TRYWAIT P0, [R16+URZ+0x22820], R3 ;  /* 0x02282003100075a7 */ /* 0x001064000800017f */
[----:B-1----:R-:W-:Y:S05]  /*1a130*/  @!P0 NANOSLEEP.SYNCS 0x989680 ;  /* 0x009896800000895d */ /* 0x002fea0003900000 */
[----:B------:R-:W1:Y:S02]  /*1a140*/  @!P0 SYNCS.PHASECHK.TRANS64 P0, [R16+URZ+0x22820], R3 ;  /* 0x02282003100085a7 */ /* 0x000e64000800007f */
[----:B-1----:R-:W-:Y:S05]  /*1a150*/  @!P0 BRA `(.L_x_1439) ;  /* 0xfffffffc00f08947 */ /* 0x002fea000383ffff */
[----:B------:R-:W-:Y:S05]  /*1a160*/  BRA `(.L_x_1531) ;  /* 0xffffffbc00407947 */ /* 0x000fea000383ffff */
.L_x_1443:
[----:B0-----:R0:W1:Y:S02]  /*1a170*/  SYNCS.PHASECHK.TRANS64.TRYWAIT P0, [R0+URZ+0x22880], R10 ;  /* 0x0228800a000075a7 */ /* 0x001064000800017f */
[----:B-1----:R-:W-:Y:S05]  /*1a180*/  @!P0 NANOSLEEP.SYNCS 0x989680 ;  /* 0x009896800000895d */ /* 0x002fea0003900000 */
[----:B------:R-:W1:Y:S02]  /*1a190*/  @!P0 SYNCS.PHASECHK.TRANS64 P0, [R0+URZ+0x22880], R10 ;  /* 0x0228800a000085a7 */ /* 0x000e64000800007f */
[----:B-1----:R-:W-:Y:S05]  /*1a1a0*/  @!P0 BRA `(.L_x_1443) ;  /* 0xfffffffc00f08947 */ /* 0x002fea000383ffff */
[----:B------:R-:W-:Y:S05]  /*1a1b0*/  BRA `(.L_x_1532) ;  /* 0xffffffbc00fc7947 */ /* 0x000fea000383ffff */
.L_x_1444:
        /* <DEDUP_REMOVED lines=8> */
.L_x_1534:
[----:B------:R-:W-:Y:S05]  /*1a240*/  BSYNC B0 ;  /* 0x0000000000007941 */ /* 0x000fea0003800000 */
.L_x_1533:
        /* <DEDUP_REMOVED lines=10> */
.L_x_1535:
[----:B------:R-:W-:Y:S02]  /*1a2f0*/  IMAD.MOV.U32 R13, RZ, RZ, R27 ;  /* 0x000000ffff0d7224 */ /* 0x000fe400078e001b */
[----:B------:R-:W-:Y:S02]  /*1a300*/  IMAD.MOV.U32 R12, RZ, RZ, 0x1 ;  /* 0x00000001ff0c7424 */ /* 0x000fe400078e00ff */
[----:B------:R-:W-:-:S07]  /*1a310*/  IMAD.MOV.U32 R2, RZ, RZ, R14 ;  /* 0x000000ffff027224 */ /* 0x000fce00078e000e */
[----:B------:R-:W-:Y:S05]  /*1a320*/  WARPSYNC.COLLECTIVE R15, `(.L_x_1536) ;  /* 0x000000000f087348 */ /* 0x000fea0003c00000 */
[----:B------:R0:W1:Y:S02]  /*1a330*/  SHFL.IDX P6, R14, R13, R12, R11 ;  /* 0x0000000c0d0e7389 */ /* 0x00006400000c000b */
[----:B01----:R-:W-:Y:S01]  /*1a340*/  ENDCOLLECTIVE ;  /* 0x000000000000791b */ /* 0x003fe20003800000 */
.L_x_1536:
        /* <DEDUP_REMOVED lines=12> */
.L_x_1537:
[----:B------:R-:W-:Y:S02]  /*1a410*/  IMAD.MOV.U32 R13, RZ, RZ, R27 ;  /* 0x000000ffff0d7224 */ /* 0x000fe400078e001b */
[----:B------:R-:W-:Y:S02]  /*1a420*/  IMAD.MOV.U32 R12, RZ, RZ, 0x2 ;  /* 0x00000002ff0c7424 */ /* 0x000fe400078e00ff */
[----:B------:R-:W-:-:S07]  /*1a430*/  IMAD.MOV.U32 R2, RZ, RZ, R14 ;  /* 0x000000ffff027224 */ /* 0x000fce00078e000e */
[----:B------:R-:W-:Y:S05]  /*1a440*/  WARPSYNC.COLLECTIVE R15, `(.L_x_1538) ;  /* 0x000000000f087348 */ /* 0x000fea0003c00000 */
[----:B------:R0:W1:Y:S02]  /*1a450*/  SHFL.IDX P6, R14, R13, R12, R11 ;  /* 0x0000000c0d0e7389 */ /* 0x00006400000c000b */
[----:B01----:R-:W-:Y:S01]  /*1a460*/  ENDCOLLECTIVE ;  /* 0x000000000000791b */ /* 0x003fe20003800000 */
.L_x_1538:
        /* <DEDUP_REMOVED lines=12> */
.L_x_1539:
[----:B------:R-:W-:Y:S02]  /*1a530*/  IMAD.MOV.U32 R13, RZ, RZ, R27 ;  /* 0x000000ffff0d7224 */ /* 0x000fe400078e001b */
[----:B------:R-:W-:Y:S02]  /*1a540*/  IMAD.MOV.U32 R12, RZ, RZ, 0x3 ;  /* 0x00000003ff0c7424 */ /* 0x000fe400078e00ff */
[----:B------:R-:W-:-:S07]  /*1a550*/  IMAD.MOV.U32 R2, RZ, RZ, R14 ;  /* 0x000000ffff027224 */ /* 0x000fce00078e000e */
[----:B------:R-:W-:Y:S05]  /*1a560*/  WARPSYNC.COLLECTIVE R15, `(.L_x_1540) ;  /* 0x000000000f087348 */ /* 0x000fea0003c00000 */
[----:B------:R0:W1:Y:S02]  /*1a570*/  SHFL.IDX P6, R14, R13, R12, R11 ;  /* 0x0000000c0d0e7389 */ /* 0x00006400000c000b */
[----:B01----:R-:W-:Y:S01]  /*1a580*/  ENDCOLLECTIVE ;  /* 0x000000000000791b */ /* 0x003fe20003800000 */
.L_x_1540:
        /* <DEDUP_REMOVED lines=12> */
.L_x_1541:
[----:B------:R-:W-:Y:S01]  /*1a650*/  IMAD.MOV.U32 R2, RZ, RZ, R14 ;  /* 0x000000ffff027224 */ /* 0x000fe200078e000e */
[----:B------:R-:W-:Y:S06]  /*1a660*/  BRA `(.L_x_1542) ;  /* 0xffffffbc00947947 */ /* 0x000fec000383ffff */
.L_x_1449:
[----:B---3--:R3:W4:Y:S02]  /*1a670*/  SYNCS.PHASECHK.TRANS64.TRYWAIT P0, [R0+URZ+0x22840], R10 ;  /* 0x0228400a000075a7 */ /* 0x008724000800017f */
[----:B----4-:R-:W-:Y:S05]  /*1a680*/  @!P0 NANOSLEEP.SYNCS 0x989680 ;  /* 0x009896800000895d */ /* 0x010fea0003900000 */
[----:B------:R-:W4:Y:S02]  /*1a690*/  @!P0 SYNCS.PHASECHK.TRANS64 P0, [R0+URZ+0x22840], R10 ;  /* 0x0228400a000085a7 */ /* 0x000f24000800007f */
[----:B----4-:R-:W-:Y:S05]  /*1a6a0*/  @!P0 BRA `(.L_x_1449) ;  /* 0xfffffffc00f08947 */ /* 0x010fea000383ffff */
[----:B------:R-:W-:Y:S05]  /*1a6b0*/  BRA `(.L_x_1543) ;  /* 0xffffffbc00e87947 */ /* 0x000fea000383ffff */
.L_x_1450:
        /* <DEDUP_REMOVED lines=8> */
.L_x_1545:
[----:B------:R-:W-:Y:S05]  /*1a740*/  BSYNC B0 ;  /* 0x0000000000007941 */ /* 0x000fea0003800000 */
.L_x_1544:
        /* <DEDUP_REMOVED lines=9> */
.L_x_1546:
[----:B------:R-:W-:Y:S02]  /*1a7e0*/  IMAD.MOV.U32 R13, RZ, RZ, R8 ;  /* 0x000000ffff0d7224 */ /* 0x000fe400078e0008 */
[----:B------:R-:W-:Y:S02]  /*1a7f0*/  IMAD.MOV.U32 R12, RZ, RZ, 0x1 ;  /* 0x00000001ff0c7424 */ /* 0x000fe400078e00ff */
[----:B------:R-:W-:-:S07]  /*1a800*/  IMAD.MOV.U32 R2, RZ, RZ, R14 ;  /* 0x000000ffff027224 */ /* 0x000fce00078e000e */
[----:B------:R-:W-:Y:S05]  /*1a810*/  WARPSYNC.COLLECTIVE R15, `(.L_x_1547) ;  /* 0x000000000f087348 */ /* 0x000fea0003c00000 */
[----:B------:R0:W1:Y:S02]  /*1a820*/  SHFL.IDX P6, R14, R13, R12, R11 ;  /* 0x0000000c0d0e7389 */ /* 0x00006400000c000b */
[----:B01----:R-:W-:Y:S01]  /*1a830*/  ENDCOLLECTIVE ;  /* 0x000000000000791b */ /* 0x003fe20003800000 */
.L_x_1547:
        /* <DEDUP_REMOVED lines=13> */
.L_x_1548:
[----:B------:R-:W-:Y:S02]  /*1a910*/  IMAD.MOV.U32 R13, RZ, RZ, R8 ;  /* 0x000000ffff0d7224 */ /* 0x000fe400078e0008 */
[----:B------:R-:W-:Y:S02]  /*1a920*/  IMAD.MOV.U32 R12, RZ, RZ, 0x2 ;  /* 0x00000002ff0c7424 */ /* 0x000fe400078e00ff */
[----:B------:R-:W-:-:S07]  /*1a930*/  IMAD.MOV.U32 R2, RZ, RZ, R14 ;  /* 0x000000ffff027224 */ /* 0x000fce00078e000e */
[----:B------:R-:W-:Y:S05]  /*1a940*/  WARPSYNC.COLLECTIVE R15, `(.L_x_1549) ;  /* 0x000000000f087348 */ /* 0x000fea0003c00000 */
[----:B------:R0:W1:Y:S02]  /*1a950*/  SHFL.IDX P6, R14, R13, R12, R11 ;  /* 0x0000000c0d0e7389 */ /* 0x00006400000c000b */
[----:B01----:R-:W-:Y:S01]  /*1a960*/  ENDCOLLECTIVE ;  /* 0x000000000000791b */ /* 0x003fe20003800000 */
.L_x_1549:
        /* <DEDUP_REMOVED lines=13> */
.L_x_1550:
[----:B------:R-:W-:Y:S02]  /*1aa40*/  IMAD.MOV.U32 R13, RZ, RZ, R8 ;  /* 0x000000ffff0d7224 */ /* 0x000fe400078e0008 */
[----:B------:R-:W-:Y:S02]  /*1aa50*/  IMAD.MOV.U32 R12, RZ, RZ, 0x3 ;  /* 0x00000003ff0c7424 */ /* 0x000fe400078e00ff */
[----:B------:R-:W-:-:S07]  /*1aa60*/  IMAD.MOV.U32 R2, RZ, RZ, R14 ;  /* 0x000000ffff027224 */ /* 0x000fce00078e000e */
[----:B------:R-:W-:Y:S05]  /*1aa70*/  WARPSYNC.COLLECTIVE R15, `(.L_x_1551) ;  /* 0x000000000f087348 */ /* 0x000fea0003c00000 */
[----:B------:R0:W1:Y:S02]  /*1aa80*/  SHFL.IDX P6, R14, R13, R12, R11 ;  /* 0x0000000c0d0e7389 */ /* 0x00006400000c000b */
[----:B01----:R-:W-:Y:S01]  /*1aa90*/  ENDCOLLECTIVE ;  /* 0x000000000000791b */ /* 0x003fe20003800000 */
.L_x_1551:
        /* <DEDUP_REMOVED lines=13> */
.L_x_1552:
[----:B------:R-:W-:Y:S01]  /*1ab70*/  IMAD.MOV.U32 R2, RZ, RZ, R14 ;  /* 0x000000ffff027224 */ /* 0x000fe200078e000e */
[----:B------:R-:W-:Y:S06]  /*1ab80*/  BRA `(.L_x_1553) ;  /* 0xffffffbc00747947 */ /* 0x000fec000383ffff */
.L_x_1455:
[----:B0-----:R0:W2:Y:S02]  /*1ab90*/  SYNCS.PHASECHK.TRANS64.TRYWAIT P1, [R0+URZ+0x22870], R3 ;  /* 0x02287003000075a7 */ /* 0x0010a4000802017f */
[----:B--2---:R-:W-:Y:S05]  /*1aba0*/  @!P1 NANOSLEEP.SYNCS 0x989680 ;  /* 0x009896800000995d */ /* 0x004fea0003900000 */
[----:B------:R-:W2:Y:S02]  /*1abb0*/  @!P1 SYNCS.PHASECHK.TRANS64 P1, [R0+URZ+0x22870], R3 ;  /* 0x02287003000095a7 */ /* 0x000ea4000802007f */
[----:B--2---:R-:W-:Y:S05]  /*1abc0*/  @!P1 BRA `(.L_x_1455) ;  /* 0xfffffffc00f09947 */ /* 0x004fea000383ffff */
[----:B------:R-:W-:Y:S05]  /*1abd0*/  BRA `(.L_x_1554) ;  /* 0xffffffbc00e07947 */ /* 0x000fea000383ffff */
.L_x_1457:
[----:B0-----:R0:W2:Y:S02]  /*1abe0*/  SYNCS.PHASECHK.TRANS64.TRYWAIT P1, [R0+URZ+0x22860], R3 ;  /* 0x02286003000075a7 */ /* 0x0010a4000802017f */
[----:B--2---:R-:W-:Y:S05]  /*1abf0*/  @!P1 NANOSLEEP.SYNCS 0x989680 ;  /* 0x009896800000995d */ /* 0x004fea0003900000 */
[----:B------:R-:W2:Y:S02]  /*1ac00*/  @!P1 SYNCS.PHASECHK.TRANS64 P1, [R0+URZ+0x22860], R3 ;  /* 0x02286003000095a7 */ /* 0x000ea4000802007f */
[----:B--2---:R-:W-:Y:S05]  /*1ac10*/  @!P1 BRA `(.L_x_1457) ;  /* 0xfffffffc00f09947 */ /* 0x004fea000383ffff */
[----:B------:R-:W-:Y:S05]  /*1ac20*/  BRA `(.L_x_1555) ;  /* 0xffffffbc00f07947 */ /* 0x000fea000383ffff */
.L_x_1465:
[----:B0-----:R0:W2:Y:S02]  /*1ac30*/  SYNCS.PHASECHK.TRANS64.TRYWAIT P1, [R18+URZ+0x22870], R3 ;  /* 0x02287003120075a7 */ /* 0x0010a4000802017f */
[----:B--2---:R-:W-:Y:S05]  /*1ac40*/  @!P1 NANOSLEEP.SYNCS 0x989680 ;  /* 0x009896800000995d */ /* 0x004fea0003900000 */
[----:B------:R-:W2:Y:S02]  /*1ac50*/  @!P1 SYNCS.PHASECHK.TRANS64 P1, [R18+URZ+0x22870], R3 ;  /* 0x02287003120095a7 */ /* 0x000ea4000802007f */
[----:B--2---:R-:W-:Y:S05]  /*1ac60*/  @!P1 BRA `(.L_x_1465) ;  /* 0xfffffffc00f09947 */ /* 0x004fea000383ffff */
[----:B------:R-:W-:Y:S05]  /*1ac70*/  BRA `(.L_x_1556) ;  /* 0xffffffc400847947 */ /* 0x000fea000383ffff */
.L_x_1467:
[----:B0-----:R0:W2:Y:S02]  /*1ac80*/  SYNCS.PHASECHK.TRANS64.TRYWAIT P1, [R18+URZ+0x22860], R3 ;  /* 0x02286003120075a7 */ /* 0x0010a4000802017f */
[----:B--2---:R-:W-:Y:S05]  /*1ac90*/  @!P1 NANOSLEEP.SYNCS 0x989680 ;  /* 0x009896800000995d */ /* 0x004fea0003900000 */
[----:B------:R-:W2:Y:S02]  /*1aca0*/  @!P1 SYNCS.PHASECHK.TRANS64 P1, [R18+URZ+0x22860], R3 ;  /* 0x02286003120095a7 */ /* 0x000ea4000802007f */
[----:B--2---:R-:W-:Y:S05]  /*1acb0*/  @!P1 BRA `(.L_x_1467) ;  /* 0xfffffffc00f09947 */ /* 0x004fea000383ffff */
[----:B------:R-:W-:Y:S05]  /*1acc0*/  BRA `(.L_x_1557) ;  /* 0xffffffc400907947 */ /* 0x000fea000383ffff */
.L_x_1481:
[----:B0-----:R0:W2:Y:S02]  /*1acd0*/  SYNCS.PHASECHK.TRANS64.TRYWAIT P0, [R5+URZ+0x22820], R0 ;  /* 0x02282000050075a7 */ /* 0x0010a4000800017f */
[----:B--2---:R-:W-:Y:S05]  /*1ace0*/  @!P0 NANOSLEEP.SYNCS 0x989680 ;  /* 0x009896800000895d */ /* 0x004fea0003900000 */
[----:B------:R-:W2:Y:S02]  /*1acf0*/  @!P0 SYNCS.PHASECHK.TRANS64 P0, [R5+URZ+0x22820], R0 ;  /* 0x02282000050085a7 */ /* 0x000ea4000800007f */
[----:B--2---:R-:W-:Y:S05]  /*1ad00*/  @!P0 BRA `(.L_x_1481) ;  /* 0xfffffffc00f08947 */ /* 0x004fea000383ffff */
[----:B------:R-:W-:Y:S05]  /*1ad10*/  BRA `(.L_x_1558) ;  /* 0xffffffd800e07947 */ /* 0x000fea000383ffff */
.L_x_1482:
        /* <DEDUP_REMOVED lines=11> */
.L_x_1560:
[----:B------:R-:W-:Y:S05]  /*1add0*/  BSYNC B0 ;  /* 0x0000000000007941 */ /* 0x000fea0003800000 */
.L_x_1559:
[----:B------:R-:W-:Y:S05]  /*1ade0*/  BRA `(.L_x_1561) ;  /* 0xffffffd800c87947 */ /* 0x000fea000383ffff */
.L_x_1485:
[----:B------:R-:W-:Y:S01]  /*1adf0*/  BSSY B1, `(.L_x_1562) ;  /* 0x0000006000017945 */ /* 0x000fe20003800000 */
[----:B------:R-:W-:-:S07]  /*1ae00*/  IMAD.MOV.U32 R15, RZ, RZ, -0x1 ;  /* 0xffffffffff0f7424 */ /* 0x000fce00078e00ff */
[----:B01----:R-:W-:Y:S05]  /*1ae10*/  WARPSYNC.COLLECTIVE R15, `(.L_x_1563) ;  /* 0x000000000f0c7348 */ /* 0x003fea0003c00000 */
[----:B------:R-:W-:Y:S02]  /*1ae20*/  ELECT P6, UR62, PT ;  /* 0x00000000003e782f */ /* 0x000fe400038c0000 */
[----:B------:R-:W-:Y:S01]  /*1ae30*/  MOV R14, UR62 ;  /* 0x0000003e000e7c02 */ /* 0x000fe20008000f00 */
[----:B01----:R-:W-:Y:S10]  /*1ae40*/  ENDCOLLECTIVE ;  /* 0x000000000000791b */ /* 0x003ff40003800000 */
.L_x_1563:
[----:B------:R-:W-:Y:S05]  /*1ae50*/  BSYNC B1 ;  /* 0x0000000000017941 */ /* 0x000fea0003800000 */
.L_x_1562:
[----:B------:R-:W-:Y:S05]  /*1ae60*/  BRA `(.L_x_1564) ;  /* 0xffffffd800c07947 */ /* 0x000fea000383ffff */
.L_x_1487:
[----:B0-----:R0:W2:Y:S02]  /*1ae70*/  SYNCS.PHASECHK.TRANS64.TRYWAIT P1, [R3+URZ+0x22840], R2 ;  /* 0x02284002030075a7 */ /* 0x0010a4000802017f */
[----:B--2---:R-:W-:Y:S05]  /*1ae80*/  @!P1 NANOSLEEP.SYNCS 0x989680 ;  /* 0x009896800000995d */ /* 0x004fea0003900000 */
[----:B------:R-:W2:Y:S02]  /*1ae90*/  @!P1 SYNCS.PHASECHK.TRANS64 P1, [R3+URZ+0x22840], R2 ;  /* 0x02284002030095a7 */ /* 0x000ea4000802007f */
[----:B--2---:R-:W-:Y:S05]  /*1aea0*/  @!P1 BRA `(.L_x_1487) ;  /* 0xfffffffc00f09947 */ /* 0x004fea000383ffff */
[----:B------:R-:W-:Y:S05]  /*1aeb0*/  BRA `(.L_x_1565) ;  /* 0xffffffd800e07947 */ /* 0x000fea000383ffff */
.L_x_1489:
[----:B--2---:R2:W3:Y:S02]  /*1aec0*/  SYNCS.PHASECHK.TRANS64.TRYWAIT P1, [R19+URZ+0x22840], R0 ;  /* 0x02284000130075a7 */ /* 0x0044e4000802017f */
[----:B---3--:R-:W-:Y:S05]  /*1aed0*/  @!P1 NANOSLEEP.SYNCS 0x989680 ;  /* 0x009896800000995d */ /* 0x008fea0003900000 */
[----:B------:R-:W3:Y:S02]  /*1aee0*/  @!P1 SYNCS.PHASECHK.TRANS64 P1, [R19+URZ+0x22840], R0 ;  /* 0x02284000130095a7 */ /* 0x000ee4000802007f */
[----:B---3--:R-:W-:Y:S05]  /*1aef0*/  @!P1 BRA `(.L_x_1489) ;  /* 0xfffffffc00f09947 */ /* 0x008fea000383ffff */
[----:B------:R-:W-:Y:S05]  /*1af00*/  BRA `(.L_x_1566) ;  /* 0xffffffd800ec7947 */ /* 0x000fea000383ffff */
.L_x_1491:
[----:B---3--:R3:W4:Y:S02]  /*1af10*/  SYNCS.PHASECHK.TRANS64.TRYWAIT P1, [R3+URZ+0x22860], R2 ;  /* 0x02286002030075a7 */ /* 0x008724000802017f */
[----:B----4-:R-:W-:Y:S05]  /*1af20*/  @!P1 NANOSLEEP.SYNCS 0x989680 ;  /* 0x009896800000995d */ /* 0x010fea0003900000 */
[----:B------:R-:W4:Y:S02]  /*1af30*/  @!P1 SYNCS.PHASECHK.TRANS64 P1, [R3+URZ+0x22860], R2 ;  /* 0x02286002030095a7 */ /* 0x000f24000802007f */
[----:B----4-:R-:W-:Y:S05]  /*1af40*/  @!P1 BRA `(.L_x_1491) ;  /* 0xfffffffc00f09947 */ /* 0x010fea000383ffff */
[----:B------:R-:W-:Y:S05]  /*1af50*/  BRA `(.L_x_1567) ;  /* 0xffffffd800e87947 */ /* 0x000fea000383ffff */
.L_x_1493:
[----:B----4-:R4:W0:Y:S02]  /*1af60*/  SYNCS.PHASECHK.TRANS64.TRYWAIT P1, [R19+URZ+0x22860], R0 ;  /* 0x02286000130075a7 */ /* 0x010824000802017f */
[----:B0-----:R-:W-:Y:S05]  /*1af70*/  @!P1 NANOSLEEP.SYNCS 0x989680 ;  /* 0x009896800000995d */ /* 0x001fea0003900000 */
[----:B------:R-:W0:Y:S02]  /*1af80*/  @!P1 SYNCS.PHASECHK.TRANS64 P1, [R19+URZ+0x22860], R0 ;  /* 0x02286000130095a7 */ /* 0x000e24000802007f */
[----:B0-----:R-:W-:Y:S05]  /*1af90*/  @!P1 BRA `(.L_x_1493) ;  /* 0xfffffffc00f09947 */ /* 0x001fea000383ffff */
[----:B------:R-:W-:Y:S05]  /*1afa0*/  BRA `(.L_x_1568) ;  /* 0xffffffd800e47947 */ /* 0x000fea000383ffff */
.L_x_1495:
[----:B------:R0:W0:Y:S02]  /*1afb0*/  SYNCS.PHASECHK.TRANS64.TRYWAIT P1, [R3+URZ+0x22880], R2 ;  /* 0x02288002030075a7 */ /* 0x000024000802017f */
[----:B0-----:R-:W-:Y:S05]  /*1afc0*/  @!P1 NANOSLEEP.SYNCS 0x989680 ;  /* 0x009896800000995d */ /* 0x001fea0003900000 */
[----:B------:R-:W0:Y:S02]  /*1afd0*/  @!P1 SYNCS.PHASECHK.TRANS64 P1, [R3+URZ+0x22880], R2 ;  /* 0x02288002030095a7 */ /* 0x000e24000802007f */
[----:B0-----:R-:W-:Y:S05]  /*1afe0*/  @!P1 BRA `(.L_x_1495) ;  /* 0xfffffffc00f09947 */ /* 0x001fea000383ffff */
[----:B------:R-:W-:Y:S05]  /*1aff0*/  BRA `(.L_x_1569) ;  /* 0xffffffd800e07947 */ /* 0x000fea000383ffff */
.L_x_1570:
        /* <DEDUP_REMOVED lines=16> */
.L_x_3318:


//--------------------- .text._ZN7cutlass13device_kernelIN5flash11enable_sm90INS1_16FlashAttnFwdSm90INS1_25CollectiveMainloopFwdSm90ILi2EN4cute5tupleIJNS5_1CILi1EEES8_S8_EEENS6_IJNS7_ILi128EEESA_NS7_ILi192EEEEEELi128ENS_12float_e4m3_tEfNS_4arch4Sm90ELb0ELb1ELb0ELb1ELb1ELb1ELb0ELb1ELb1ELb1ELb1ELb0EEENS1_21CollectiveEpilogueFwdINS6_IJSA_SA_SA_EEES9_NS_10bfloat16_tESF_Li256ELb1ELb1ELb1ELb1EEENS1_36VarlenDynamicPersistentTileSchedulerILi128ELi128ELi256ELi128ELb1ELb1ELb1ELb1ELb0ELb1EEEEEEEEEvNT_6ParamsE --------------------------
	.section	.text._ZN7cutlass13device_kernelIN5flash11enable_sm90INS1_16FlashAttnFwdSm90INS1_25CollectiveMainloopFwdSm90ILi2EN4cute5tupleIJNS5_1CILi1EEES8_S8_EEENS6_IJNS7_ILi128EEESA_NS7_ILi192EEEEEELi128ENS_12float_e4m3_tEfNS_4arch4Sm90ELb0ELb1ELb0ELb1ELb1ELb1ELb0ELb1ELb1ELb1ELb1ELb0EEENS1_21CollectiveEpilogueFwdINS6_IJSA_SA_SA_EEES9_NS_10bfloat16_tESF_Li256ELb1ELb1ELb1ELb1EEENS1_36VarlenDynamicPersistentTileSchedulerILi128ELi128ELi256ELi128ELb1ELb1ELb1ELb1ELb0ELb1EEEEEEEEEvNT_6ParamsE,"ax",@progbits
	.align	128
.text._ZN7cutlass13device_kernelIN5flash11enable_sm90INS1_16FlashAttnFwdSm90INS1_25CollectiveMainloopFwdSm90ILi2EN4cute5tupleIJNS5_1CILi1EEES8_S8_EEENS6_IJNS7_ILi128EEESA_NS7_ILi192EEEEEELi128ENS_12float_e4m3_tEfNS_4arch4Sm90ELb0ELb1ELb0ELb1ELb1ELb1ELb0ELb1ELb1ELb1ELb1ELb0EEENS1_21CollectiveEpilogueFwdINS6_IJSA_SA_SA_EEES9_NS_10bfloat16_tESF_Li256ELb1ELb1ELb1ELb1EEENS1_36VarlenDynamicPersistentTileSchedulerILi128ELi128ELi256ELi128ELb1ELb1ELb1ELb1ELb0ELb1EEEEEEEEEvNT_6ParamsE:
        .type           _ZN7cutlass13device_kernelIN5flash11enable_sm90INS1_16FlashAttnFwdSm90INS1_25CollectiveMainloopFwdSm90ILi2EN4cute5tupleIJNS5_1CILi1EEES8_S8_EEENS6_IJNS7_ILi128EEESA_NS7_ILi192EEEEEELi128ENS_12float_e4m3_tEfNS_4arch4Sm90ELb0ELb1ELb0ELb1ELb1ELb1ELb0ELb1ELb1ELb1ELb1ELb0EEENS1_21CollectiveEpilogueFwdINS6_IJSA_SA_SA_EEES9_NS_10bfloat16_tESF_Li256ELb1ELb1ELb1ELb1EEENS1_36VarlenDynamicPersistentTileSchedulerILi128ELi128ELi256ELi128ELb1ELb1ELb1ELb1ELb0ELb1EEEEEEEEEvNT_6ParamsE,@function
        .size           _ZN7cutlass13device_kernelIN5flash11enable_sm90INS1_16FlashAttnFwdSm90INS1_25CollectiveMainloopFwdSm90ILi2EN4cute5tupleIJNS5_1CILi1EEES8_S8_EEENS6_IJNS7_ILi128EEESA_NS7_ILi192EEEEEELi128ENS_12float_e4m3_tEfNS_4arch4Sm90ELb0ELb1ELb0ELb1ELb1ELb1ELb0ELb1ELb1ELb1ELb1ELb0EEENS1_21CollectiveEpilogueFwdINS6_IJSA_SA_SA_EEES9_NS_10bfloat16_tESF_Li256ELb1ELb1ELb1ELb1EEENS1_36VarlenDynamicPersistentTileSchedulerILi128ELi128ELi256ELi128ELb1ELb1ELb1ELb1ELb0ELb1EEEEEEEEEvNT_6ParamsE,(.L_x_3319 - _ZN7cutlass13device_kernelIN5flash11enable_sm90INS1_16FlashAttnFwdSm90INS1_25CollectiveMainloopFwdSm90ILi2EN4cute5tupleIJNS5_1CILi1EEES8_S8_EEENS6_IJNS7_ILi128EEESA_NS7_ILi192EEEEEELi128ENS_12float_e4m3_tEfNS_4arch4Sm90ELb0ELb1ELb0ELb1ELb1ELb1ELb0ELb1ELb1ELb1ELb1ELb0EEENS1_21CollectiveEpilogueFwdINS6_IJSA_SA_SA_EEES9_NS_10bfloat16_tESF_Li256ELb1ELb1ELb1ELb1EEENS1_36VarlenDynamicPersistentTileSchedulerILi128ELi128ELi256ELi128ELb1ELb1ELb1ELb1ELb0ELb1EEEEEEEEEvNT_6ParamsE)
        .other          _ZN7cutlass13device_kernelIN5flash11enable_sm90INS1_16FlashAttnFwdSm90INS1_25CollectiveMainloopFwdSm90ILi2EN4cute5tupleIJNS5_1CILi1EEES8_S8_EEENS6_IJNS7_ILi128EEESA_NS7_ILi192EEEEEELi128ENS_12float_e4m3_tEfNS_4arch4Sm90ELb0ELb1ELb0ELb1ELb1ELb1ELb0ELb1ELb1ELb1ELb1ELb0EEENS1_21CollectiveEpilogueFwdINS6_IJSA_SA_SA_EEES9_NS_10bfloat16_tESF_Li256ELb1ELb1ELb1ELb1EEENS1_36VarlenDynamicPersistentTileSchedulerILi128ELi128ELi256ELi128ELb1ELb1ELb1ELb1ELb0ELb1EEEEEEEEEvNT_6ParamsE,@"STO_CUDA_ENTRY STV_DEFAULT"
_ZN7cutlass13device_kernelIN5flash11enable_sm90INS1_16FlashAttnFwdSm90INS1_25CollectiveMainloopFwdSm90ILi2EN4cute5tupleIJNS5_1CILi1EEES8_S8_EEENS6_IJNS7_ILi128EEESA_NS7_ILi192EEEEEELi128ENS_12float_e4m3_tEfNS_4arch4Sm90ELb0ELb1ELb0ELb1ELb1ELb1ELb0ELb1ELb1ELb1ELb1ELb0EEENS1_21CollectiveEpilogueFwdINS6_IJSA_SA_SA_EEES9_NS_10bfloat16_tESF_Li256ELb1ELb1ELb1ELb1EEENS1_36VarlenDynamicPersistentTileSchedulerILi128ELi128ELi256ELi128ELb1ELb1ELb1ELb1ELb0ELb1EEEEEEEEEvNT_6ParamsE:
        /* <DEDUP_REMOVED lines=18> */
.L_x_1572:
[----:B------:R-:W-:Y:S05]  /*0120*/  BSYNC B0 ;  /* 0x0000000000007941 */ /* 0x000fea0003800000 */
.L_x_1571:
        /* <DEDUP_REMOVED lines=41> */
.L_x_1573:
        /* <DEDUP_REMOVED lines=22> */
.L_x_1574:
        /* <DEDUP_REMOVED lines=18> */
.L_x_1575:
        /* <DEDUP_REMOVED lines=22> */
.L_x_1576:
        /* <DEDUP_REMOVED lines=23> */
.L_x_1577:
        /* <DEDUP_REMOVED lines=8> */
.L_x_1580:
[----:B------:R-:W-:-:S08]  /*0990*/  NOP ;  /* 0x0000000000007918 */ /* 0x000fd00000000000 */
[----:B------:R-:W0:Y:S02]  /*09a0*/  USETMAXREG.TRY_ALLOC.CTAPOOL UP0, 0xe8 ;  /* 0x000000e8000079c8 */ /* 0x000e240008000600 */
[----:B0-----:R-:W-:-:S13]  /*09b0*/  PLOP3.LUT P0, PT, PT, PT, UP0, 0x80, 0x0 ;  /* 0x000000000000781c */ /* 0x001fda0003f0f008 */
[----:B------:R-:W-:Y:S05]  /*09c0*/  @!P0 BRA `(.L_x_1580) ;  /* 0xfffffffc00f08947 */ /* 0x000fea000383ffff */
[----:B------:R-:W0:Y:S01]  /*09d0*/  S2R R0, SR_TID.X ;  /* 0x0000000000007919 */ /* 0x000e220000002100 */
[----:B------:R-:W1:Y:S01]  /*09e0*/  S2UR UR38, SR_CgaCtaId ;  /* 0x00000000002679c3 */ /* 0x000e620000008800 */
[----:B------:R-:W-:Y:S01]  /*09f0*/  UMOV UR4, 0x400 ;  /* 0x0000040000047882 */ /* 0x000fe20000000000 */
[----:B------:R-:W-:-:S06]  /*0a00*/  LOP3.LUT R17, R17, 0xdfffffff, RZ, 0xc0, !PT ;  /* 0xdfffffff11117812 */ /* 0x000fcc00078ec0ff */
[----:B------:R-:W-:Y:S06]  /*0a10*/  BAR.ARV 0x8, 0x180 ;  /* 0x0206000000007b1d */ /* 0x000fec0000002000 */
[----:B-1----:R-:W-:-:S06]  /*0a20*/  ULEA UR4, UR38, UR4, 0x18 ;  /* 0x0000000426047291 */ /* 0x002fcc000f8ec03f */
[----:B------:R-:W-:Y:S01]  /*0a30*/  IMAD.U32 R16, RZ, RZ, UR4 ;  /* 0x00000004ff107e24 */ /* 0x000fe2000f8e00ff */
[----:B0-----:R-:W-:Y:S01]  /*0a40*/  SHF.R.U32.HI R0, RZ, 0x7, R0 ;  /* 0x00000007ff007819 */ /* 0x001fe20000011600 */
[----:B------:R-:W-:-:S03]  /*0a50*/  ULDC UR4, c[0x0][0xc3c] ;  /* 0x00030f0000047ab9 */ /* 0x000fc60000000800 */
[----:B------:R-:W-:-:S13]  /*0a60*/  ISETP.NE.AND P0, PT, R0, 0x1, PT ;  /* 0x000000010000780c */ /* 0x000fda0003f05270 */
[----:B------:R-:W-:Y:S01]  /*0a70*/  @P0 LOP3.LUT R17, R17, 0x20000000, RZ, 0xfc, !PT ;  /* 0x2000000011110812 */ /* 0x000fe200078efcff */
[----:B------:R-:W-:Y:S08]  /*0a80*/  @!P0 BAR.ARV 0x9, 0x100 ;  /* 0x0244000000008b1d */ /* 0x000ff00000002000 */
[----:B------:R-:W-:Y:S06]  /*0a90*/  BAR.SYNC.DEFER_BLOCKING 0x5, 0x180 ;  /* 0x0146000000007b1d */ /* 0x000fec0000010000 */
[----:B------:R-:W0:Y:S02]  /*0aa0*/  LDS.128 R192, [R16+0x228d0] ;  /* 0x0228d00010c07984 */ /* 0x000e240000000c00 */
[----:B------:R-:W-:Y:S06]  /*0ab0*/  BAR.ARV 0x4, 0x180 ;  /* 0x0106000000007b1d */ /* 0x000fec0000002000 */
[----:B0-----:R-:W-:-:S13]  /*0ac0*/  ISETP.GE.AND P0, PT, R195, UR4, PT ;  /* 0x00000004c3007c0c */ /* 0x001fda000bf06270 */
[----:B------:R-:W-:Y:S05]  /*0ad0*/  @P0 BRA `(.L_x_1581) ;  /* 0x0000029800f40947 */ /* 0x000fea0003800000 */
[----:B------:R-:W0:Y:S01]  /*0ae0*/  S2R R0, SR_TID.X ;  /* 0x0000000000007919 */ /* 0x000e220000002100 */
[----:B------:R-:W-:Y:S01]  /*0af0*/  R2UR UR39, R16 ;  /* 0x00000000102772ca */ /* 0x000fe200000e0000 */
[----:B------:R-:W-:Y:S01]  /*0b00*/  IMAD.MOV.U32 R225, RZ, RZ, 0x20 ;  /* 0x00000020ffe17424 */ /* 0x000fe200078e00ff */
[----:B------:R-:W-:Y:S01]  /*0b10*/  CS2R R22, SRZ ;  /* 0x0000000000167805 */ /* 0x000fe2000001ff00 */
[----:B------:R-:W-:Y:S01]  /*0b20*/  IMAD.MOV.U32 R173, RZ, RZ, RZ ;  /* 0x000000ffffad7224 */ /* 0x000fe200078e00ff */
[----:B------:R-:W-:Y:S01]  /*0b30*/  ULOP3.LUT UR40, UR36, 0x1, URZ, 0xfc, !UPT ;  /* 0x0000000124287892 */ /* 0x000fe2000f8efc3f */
[----:B------:R-:W-:Y:S01]  /*0b40*/  IMAD.MOV.U32 R168, RZ, RZ, RZ ;  /* 0x000000ffffa87224 */ /* 0x000fe200078e00ff */
[----:B------:R-:W-:-:S07]  /*0b50*/  UMOV UR37, URZ ;  /* 0x0000003f00257c82 */ /* 0x000fce0008000000 */
[----:B------:R-:W-:Y:S01]  /*0b60*/  UIADD3 UR39, UR39, 0x10400, URZ ;  /* 0x0001040027277890 */ /* 0x000fe2000fffe03f */
[----:B0-----:R-:W-:-:S05]  /*0b70*/  VIADD R15, R0, 0xffffff80 ;  /* 0xffffff80000f7836 */ /* 0x001fca0000000000 */
[----:B------:R-:W-:Y:S02]  /*0b80*/  SHF.R.S32.HI R0, RZ, 0x1f, R15 ;  /* 0x0000001fff007819 */ /* 0x000fe4000001140f */
[-C--:B------:R-:W-:Y:S02]  /*0b90*/  LEA.HI R3, R15, R15.reuse, RZ, 0x1 ;  /* 0x0000000f0f037211 */ /* 0x080fe400078f08ff */
[CC--:B------:R-:W-:Y:S02]  /*0ba0*/  LEA.HI R6, R0.reuse, R15.reuse, RZ, 0x4 ;  /* 0x0000000f00067211 */ /* 0x0c0fe400078f20ff */
[CC--:B------:R-:W-:Y:S02]  /*0bb0*/  LEA.HI R4, R0.reuse, R15.reuse, RZ, 0x5 ;  /* 0x0000000f00047211 */ /* 0x0c0fe400078f28ff */
[----:B------:R-:W-:Y:S02]  /*0bc0*/  LEA.HI R2, R0, R15, RZ, 0x2 ;  /* 0x0000000f00027211 */ /* 0x000fe400078f10ff */
[----:B------:R-:W-:Y:S01]  /*0bd0*/  SHF.R.S32.HI R204, RZ, 0x4, R6 ;  /* 0x00000004ffcc7819 */ /* 0x000fe20000011406 */
[----:B------:R-:W-:Y:S01]  /*0be0*/  IMAD.SHL.U32 R8, R4, 0x20, RZ ;  /* 0x0000002004087824 */ /* 0x000fe200078e00ff */
[----:B------:R-:W-:-:S02]  /*0bf0*/  LOP3.LUT R7, R6, 0x3fffff0, RZ, 0xc0, !PT ;  /* 0x03fffff006077812 */ /* 0x000fc400078ec0ff */
[--C-:B------:R-:W-:Y:S02]  /*0c00*/  SHF.R.S32.HI R4, RZ, 0x2, R2.reuse ;  /* 0x00000002ff047819 */ /* 0x100fe40000011402 */
[----:B------:R-:W-:Y:S01]  /*0c10*/  SHF.R.S32.HI R5, RZ, 0x1f, R2 ;  /* 0x0000001fff057819 */ /* 0x000fe20000011402 */
[----:B------:R-:W-:Y:S01]  /*0c20*/  IMAD.IADD R7, R15, 0x1, -R7 ;  /* 0x000000010f077824 */ /* 0x000fe200078e0a07 */
[----:B------:R-:W-:Y:S02]  /*0c30*/  LEA.HI R6, R6, R204, RZ, 0x1 ;  /* 0x000000cc06067211 */ /* 0x000fe400078f08ff */
[----:B------:R-:W-:Y:S02]  /*0c40*/  LOP3.LUT R8, R8, 0xfffffc00, RZ, 0xc0, !PT ;  /* 0xfffffc0008087812 */ /* 0x000fe400078ec0ff */
[----:B------:R-:W-:Y:S02]  /*0c50*/  LEA.HI R5, R5, R4, RZ, 0x2 ;  /* 0x0000000405057211 */ /* 0x000fe400078f10ff */
[----:B------:R-:W-:Y:S01]  /*0c60*/  LOP3.LUT R9, R6, 0x1ffffffe, RZ, 0xc0, !PT ;  /* 0x1ffffffe06097812 */ /* 0x000fe200078ec0ff */
[----:B------:R-:W-:Y:S01]  /*0c70*/  IMAD R8, R7, 0x40, R8 ;  /* 0x0000004007087824 */ /* 0x000fe200078e0208 */
[----:B------:R-:W-:-:S02]  /*0c80*/  LOP3.LUT R5, R5, 0xfffffffc, RZ, 0xc0, !PT ;  /* 0xfffffffc05057812 */ /* 0x000fc400078ec0ff */
[----:B------:R-:W-:Y:S01]  /*0c90*/  LOP3.LUT R2, R2, 0xfffffffc, RZ, 0xc0, !PT ;  /* 0xfffffffc02027812 */ /* 0x000fe200078ec0ff */
[----:B------:R-:W-:Y:S01]  /*0ca0*/  IMAD.IADD R9, R204, 0x1, -R9 ;  /* 0x00000001cc097824 */ /* 0x000fe200078e0a09 */
[----:B------:R-:W-:Y:S01]  /*0cb0*/  LOP3.LUT R227, R3, 0xfffffffe, RZ, 0xc0, !PT ;  /* 0xfffffffe03e37812 */ /* 0x000fe200078ec0ff */
[----:B------:R-:W-:Y:S01]  /*0cc0*/  IMAD.IADD R5, R4, 0x1, -R5 ;  /* 0x0000000104057824 */ /* 0x000fe200078e0a05 */
[--C-:B------:R-:W-:Y:S01]  /*0cd0*/  SHF.R.S32.HI R176, RZ, 0x1, R3.reuse ;  /* 0x00000001ffb07819 */ /* 0x100fe20000011403 */
[----:B------:R-:W-:Y:S01]  /*0ce0*/  IMAD R6, R9, 0x8, R8 ;  /* 0x0000000809067824 */ /* 0x000fe200078e0208 */
[----:B------:R-:W-:Y:S01]  /*0cf0*/  SHF.R.S32.HI R7, RZ, 0x1f, R3 ;  /* 0x0000001fff077819 */ /* 0x000fe20000011403 */
[C---:B------:R-:W-:Y:S01]  /*0d00*/  IMAD.IADD R4, R15.reuse, 0x1, -R2 ;  /* 0x000000010f047824 */ /* 0x040fe200078e0a02 */
[----:B------:R-:W-:Y:S01]  /*0d10*/  LEA.HI R2, R0, R15, RZ, 0x7 ;  /* 0x0000000f00027211 */ /* 0x000fe200078f38ff */
[----:B------:R-:W-:Y:S01]  /*0d20*/  IMAD.IADD R227, R15, 0x1, -R227 ;  /* 0x000000010fe37824 */ /* 0x000fe200078e0ae3 */
[----:B------:R0:W-:Y:S01]  /*0d30*/  STL [R1+0x58], R6 ;  /* 0x0000580601007387 */ /* 0x0001e20000100800 */
[-C--:B------:R-:W-:Y:S01]  /*0d40*/  LEA.HI R7, R7, R176.reuse, RZ, 0x3 ;  /* 0x000000b007077211 */ /* 0x080fe200078f18ff */
[----:B------:R-:W-:Y:S01]  /*0d50*/  IMAD.SHL.U32 R181, R5, 0x80, RZ ;  /* 0x0000008005b57824 */ /* 0x000fe200078e00ff */
[----:B------:R-:W-:Y:S01]  /*0d60*/  LOP3.LUT R228, R2, 0xffffff80, RZ, 0xc0, !PT ;  /* 0xffffff8002e47812 */ /* 0x000fe200078ec0ff */
[----:B------:R-:W-:Y:S01]  /*0d70*/  IMAD.SHL.U32 R174, R227, 0x8, RZ ;  /* 0x00000008e3ae7824 */ /* 0x000fe200078e00ff */
[----:B------:R-:W-:Y:S01]  /*0d80*/  LOP3.LUT R7, R7, 0xfffffff8, RZ, 0xc0, !PT ;  /* 0xfffffff807077812 */ /* 0x000fe200078ec0ff */
[----:B------:R-:W-:Y:S01]  /*0d90*/  IMAD.SHL.U32 R18, R227, 0x10, RZ ;  /* 0x00000010e3127824 */ /* 0x000fe200078e00ff */
[----:B------:R-:W-:Y:S01]  /*0da0*/  LEA.HI R3, R3, R176, RZ, 0x1 ;  /* 0x000000b003037211 */ /* 0x000fe200078f08ff */
[----:B------:R-:W-:Y:S01]  /*0db0*/  VIADD R189, R174, 0x20 ;  /* 0x00000020aebd7836 */ /* 0x000fe20000000000 */
[----:B------:R-:W-:Y:S01]  /*0dc0*/  SHF.R.S32.HI R20, RZ, 0x7, R2 ;  /* 0x00000007ff147819 */ /* 0x000fe20000011402 */
[----:B------:R-:W-:Y:S01]  /*0dd0*/  IMAD.IADD R228, R15, 0x1, -R228 ;  /* 0x000000010fe47824 */ /* 0x000fe200078e0ae4 */
[----:B0-----:R-:W-:Y:S01]  /*0de0*/  LEA.HI R6, R4, R4, RZ, 0x1 ;  /* 0x0000000404067211 */ /* 0x001fe200078f08ff */
[----:B------:R-:W-:Y:S01]  /*0df0*/  IMAD.IADD R8, R174, 0x1, R189 ;  /* 0x00000001ae087824 */ /* 0x000fe200078e02bd */
[----:B------:R-:W-:Y:S01]  /*0e00*/  LOP3.LUT R3, R3, 0x3fffffe, RZ, 0xc0, !PT ;  /* 0x03fffffe03037812 */ /* 0x000fe200078ec0ff */
[----:B------:R-:W-:Y:S01]  /*0e10*/  IMAD.IADD R187, R176, 0x1, -R7 ;  /* 0x00000001b0bb7824 */ /* 0x000fe200078e0a07 */
[----:B------:R-:W-:Y:S01]  /*0e20*/  LOP3.LUT R9, R6, 0x1ffffffe, RZ, 0xc0, !PT ;  /* 0x1ffffffe06097812 */ /* 0x000fe200078ec0ff */
[----:B------:R-:W-:Y:S01]  /*0e30*/  VIADD R191, R174, 0x40 ;  /* 0x00000040aebf7836 */ /* 0x000fe20000000000 */
[----:B------:R-:W-:Y:S01]  /*0e40*/  SHF.R.S32.HI R11, RZ, 0x1f, R8 ;  /* 0x0000001fff0b7819 */ /* 0x000fe20000011408 */
[----:B------:R-:W-:Y:S01]  /*0e50*/  IMAD.IADD R3, R176, 0x1, -R3 ;  /* 0x00000001b0037824 */ /* 0x000fe200078e0a03 */
[----:B------:R-:W-:Y:S01]  /*0e60*/  LEA.HI R2, R2, R20, RZ, 0x1 ;  /* 0x0000001402027211 */ /* 0x000fe200078f08ff */
[----:B------:R-:W-:Y:S01]  /*0e70*/  IMAD.IADD R198, R4, 0x1, -R9 ;  /* 0x0000000104c67824 */ /* 0x000fe200078e0a09 */
[----:B------:R-:W-:Y:S01]  /*0e80*/  SHF.R.S32.HI R9, RZ, 0x1f, R228 ;  /* 0x0000001fff097819 */ /* 0x000fe200000114e4 */
[----:B------:R-:W-:Y:S01]  /*0e90*/  IMAD.SHL.U32 R4, R187, 0x80, RZ ;  /* 0x00000080bb047824 */ /* 0x000fe200078e00ff */
[----:B------:R-:W-:Y:S01]  /*0ea0*/  LEA.HI R12, R11, R8, RZ, 0x4 ;  /* 0x000000080b0c7211 */ /* 0x000fe200078f20ff */
[----:B------:R-:W-:Y:S01]  /*0eb0*/  IMAD R3, R204, 0x8, R3 ;  /* 0x00000008cc037824 */ /* 0x000fe200078e0203 */
[----:B------:R-:W-:Y:S01]  /*0ec0*/  LEA.HI R6, R9, R228, RZ, 0x2 ;  /* 0x000000e409067211 */ /* 0x000fe200078f10ff */
[C---:B------:R-:W-:Y:S01]  /*0ed0*/  IMAD.IADD R10, R174.reuse, 0x1, R191 ;  /* 0x00000001ae0a7824 */ /* 0x040fe200078e02bf */
[----:B------:R-:W-:Y:S01]  /*0ee0*/  LEA.HI R14, R11, R8, RZ, 0x6 ;  /* 0x000000080b0e7211 */ /* 0x000fe200078f30ff */
[----:B------:R-:W-:Y:S01]  /*0ef0*/  IMAD.SHL.U32 R183, R3, 0x40, RZ ;  /* 0x0000004003b77824 */ /* 0x000fe200078e00ff */
[--C-:B------:R-:W-:Y:S01]  /*0f00*/  SHF.R.S32.HI R8, RZ, 0x2, R6.reuse ;  /* 0x00000002ff087819 */ /* 0x100fe20000011406 */
[----:B------:R-:W-:Y:S01]  /*0f10*/  VIADD R190, R174, 0x10 ;  /* 0x00000010aebe7836 */ /* 0x000fe20000000000 */
[----:B------:R-:W-:Y:S01]  /*0f20*/  SHF.R.S32.HI R11, RZ, 0x1f, R6 ;  /* 0x0000001fff0b7819 */ /* 0x000fe20000011406 */
[----:B------:R-:W-:Y:S01]  /*0f30*/  IMAD.SHL.U32 R14, R14, 0x80, RZ ;  /* 0x000000800e0e7824 */ /* 0x000fe200078e00ff */
[----:B------:R-:W-:Y:S01]  /*0f40*/  LOP3.LUT R7, R4, 0x380, RZ, 0xc0, !PT ;  /* 0x0000038004077812 */ /* 0x000fe200078ec0ff */
[C---:B------:R-:W-:Y:S01]  /*0f50*/  VIADD R196, R174.reuse, 0x30 ;  /* 0x00000030aec47836 */ /* 0x040fe20000000000 */
[----:B------:R-:W-:Y:S01]  /*0f60*/  LEA.HI R11, R11, R8, RZ, 0x3 ;  /* 0x000000080b0b7211 */ /* 0x000fe200078f18ff */
[----:B------:R-:W-:Y:S01]  /*0f70*/  VIADD R197, R174, 0x50 ;  /* 0x00000050aec57836 */ /* 0x000fe20000000000 */
[----:B------:R-:W-:Y:S01]  /*0f80*/  LEA.HI R9, R9, R228, RZ, 0x5 ;  /* 0x000000e409097211 */ /* 0x000fe200078f28ff */
[C---:B------:R-:W-:Y:S01]  /*0f90*/  VIADD R177, R18.reuse, 0x60 ;  /* 0x0000006012b17836 */ /* 0x040fe20000000000 */
[----:B------:R-:W-:Y:S01]  /*0fa0*/  LOP3.LUT R11, R11, 0xfffffff8, RZ, 0xc0, !PT ;  /* 0xfffffff80b0b7812 */ /* 0x000fe200078ec0ff */
[C---:B------:R-:W-:Y:S01]  /*0fb0*/  VIADD R185, R18.reuse, 0x80 ;  /* 0x0000008012b97836 */ /* 0x040fe20000000000 */
[----:B------:R-:W-:Y:S01]  /*0fc0*/  LOP3.LUT R181, R181, 0x180, RZ, 0xc0, !PT ;  /* 0x00000180b5b57812 */ /* 0x000fe200078ec0ff */
[----:B------:R-:W-:Y:S01]  /*0fd0*/  VIADD R186, R18, 0xa0 ;  /* 0x000000a012ba7836 */ /* 0x000fe20000000000 */
[----:B------:R-:W-:Y:S01]  /*0fe0*/  SHF.R.U32.HI R4, RZ, 0x3, R7 ;  /* 0x00000003ff047819 */ /* 0x000fe20000011607 */
[----:B------:R-:W-:Y:S01]  /*0ff0*/  IMAD.IADD R8, R8, 0x1, -R11 ;  /* 0x0000000108087824 */ /* 0x000fe200078e0a0b */
[----:B------:R-:W-:-:S02]  /*1000*/  LOP3.LUT R7, R7, 0x10, R18, 0xf8, !PT ;  /* 0x0000001007077812 */ /* 0x000fc400078ef812 */
[----:B------:R-:W-:Y:S02]  /*1010*/  SHF.R.S32.HI R9, RZ, 0x5, R9 ;  /* 0x00000005ff097819 */ /* 0x000fe40000011409 */
[----:B------:R-:W-:Y:S02]  /*1020*/  LOP3.LUT R2, R2, 0x3fffffe, RZ, 0xc0, !PT ;  /* 0x03fffffe02027812 */ /* 0x000fe400078ec0ff */
[----:B------:R-:W-:Y:S01]  /*1030*/  LOP3.LUT R3, R181, 0x30, R12, 0xf8, !PT ;  /* 0x00000030b5037812 */ /* 0x000fe200078ef80c */
[----:B------:R-:W-:Y:S01]  /*1040*/  IMAD R9, R9, 0x10, R8 ;  /* 0x0000001009097824 */ /* 0x000fe200078e0208 */
[----:B------:R-:W-:Y:S01]  /*1050*/  SHF.R.U32.HI R182, RZ, 0x3, R181 ;  /* 0x00000003ffb67819 */ /* 0x000fe200000116b5 */
[----:B------:R-:W-:Y:S01]  /*1060*/  IMAD.IADD R2, R20, 0x1, -R2 ;  /* 0x0000000114027824 */ /* 0x000fe200078e0a02 */
[----:B------:R-:W-:Y:S02]  /*1070*/  LOP3.LUT R7, R7, R4, RZ, 0x3c, !PT ;  /* 0x0000000407077212 */ /* 0x000fe400078e3cff */
[----:B------:R-:W-:Y:S01]  /*1080*/  LEA.HI R0, R0, R15, RZ, 0x3 ;  /* 0x0000000f00007211 */ /* 0x000fe200078f18ff */
[----:B------:R-:W-:Y:S01]  /*1090*/  IMAD R4, R2, 0x40, R9 ;  /* 0x0000004002047824 */ /* 0x000fe200078e0209 */
[----:B------:R-:W-:Y:S01]  /*10a0*/  LOP3.LUT R14, R14, 0xffffe000, RZ, 0xc0, !PT ;  /* 0xffffe0000e0e7812 */ /* 0x000fe200078ec0ff */
[----:B------:R-:W-:Y:S01]  /*10b0*/  IMAD R204, R204, 0x400, R7 ;  /* 0x00000400cccc7824 */ /* 0x000fe200078e0207 */
[----:B------:R-:W-:Y:S01]  /*10c0*/  LOP3.LUT R3, R3, R182, RZ, 0x3c, !PT ;  /* 0x000000b603037212 */ /* 0x000fe200078e3cff */
[----:B------:R-:W-:Y:S01]  /*10d0*/  IMAD R198, R198, 0x8, R4 ;  /* 0x00000008c6c67824 */ /* 0x000fe200078e0204 */
[----:B------:R-:W-:Y:S01]  /*10e0*/  LOP3.LUT R206, R0, 0xfffffff8, RZ, 0xc0, !PT ;  /* 0xfffffff800ce7812 */ /* 0x000fe200078ec0ff */
[----:B------:R-:W-:Y:S01]  /*10f0*/  STL [R1+0x54], R4 ;  /* 0x0000540401007387 */ /* 0x000fe20000100800 */
[----:B------:R-:W-:-:S02]  /*1100*/  IADD3 R7, R3, R183, R14 ;  /* 0x000000b703077210 */ /* 0x000fc40007ffe00e */
[----:B------:R-:W-:Y:S01]  /*1110*/  SHF.R.S32.HI R13, RZ, 0x1f, R10 ;  /* 0x0000001fff0d7819 */ /* 0x000fe2000001140a */
[----:B------:R-:W-:Y:S01]  /*1120*/  IMAD.IADD R206, R15, 0x1, -R206 ;  /* 0x000000010fce7824 */ /* 0x000fe200078e0ace */
[----:B------:R-:W-:Y:S02]  /*1130*/  SHF.R.S32.HI R3, RZ, 0x1f, R190 ;  /* 0x0000001fff037819 */ /* 0x000fe400000114be */
[CC--:B------:R-:W-:Y:S01]  /*1140*/  LEA.HI R180, R13.reuse, R10.reuse, RZ, 0x4 ;  /* 0x0000000a0db47211 */ /* 0x0c0fe200078f20ff */
[----:B------:R-:W-:Y:S01]  /*1150*/  IMAD.SHL.U32 R201, R206, 0x8, RZ ;  /* 0x00000008cec97824 */ /* 0x000fe200078e00ff */
[----:B------:R-:W-:Y:S01]  /*1160*/  LEA.HI R10, R13, R10, RZ, 0x6 ;  /* 0x0000000a0d0a7211 */ /* 0x000fe200078f30ff */
[----:B------:R0:W-:Y:S01]  /*1170*/  STL [R1+0x44], R3 ;  /* 0x0000440301007387 */ /* 0x0001e20000100800 */
[----:B------:R-:W-:Y:S01]  /*1180*/  LOP3.LUT P0, RZ, R5, 0x2, RZ, 0xc0, !PT ;  /* 0x0000000205ff7812 */ /* 0x000fe2000780c0ff */
[----:B------:R-:W-:Y:S01]  /*1190*/  VIADD R205, R201, 0x40 ;  /* 0x00000040c9cd7836 */ /* 0x000fe20000000000 */
[----:B------:R-:W-:Y:S01]  /*11a0*/  SHF.R.S32.HI R226, RZ, 0x3, R0 ;  /* 0x00000003ffe27819 */ /* 0x000fe20000011400 */
[----:B------:R-:W-:Y:S01]  /*11b0*/  IMAD.SHL.U32 R10, R10, 0x80, RZ ;  /* 0x000000800a0a7824 */ /* 0x000fe200078e00ff */
[----:B------:R-:W-:-:S02]  /*11c0*/  LOP3.LUT R5, R181, 0x30, R180, 0xf8, !PT ;  /* 0x00000030b5057812 */ /* 0x000fc400078ef8b4 */
[----:B------:R-:W-:Y:S02]  /*11d0*/  SHF.R.S32.HI R2, RZ, 0x1f, R201 ;  /* 0x0000001fff027819 */ /* 0x000fe400000114c9 */
[----:B------:R-:W-:Y:S02]  /*11e0*/  SHF.R.S32.HI R0, RZ, 0x1f, R189 ;  /* 0x0000001fff007819 */ /* 0x000fe400000114bd */
[----:B0-----:R-:W-:Y:S02]  /*11f0*/  LOP3.LUT R3, R6, 0x7ffffffc, RZ, 0xc0, !PT ;  /* 0x7ffffffc06037812 */ /* 0x001fe400078ec0ff */
[----:B------:R-:W-:Y:S01]  /*1200*/  SHF.R.S32.HI R2, RZ, 0x1f, R196 ;  /* 0x0000001fff027819 */ /* 0x000fe200000114c4 */
[----:B------:R0:W-:Y:S01]  /*1210*/  STL [R1+0x40], R0 ;  /* 0x0000400001007387 */ /* 0x0001e20000100800 */
[----:B------:R-:W-:Y:S01]  /*1220*/  LOP3.LUT R10, R10, 0xffffe000, RZ, 0xc0, !PT ;  /* 0xffffe0000a0a7812 */ /* 0x000fe200078ec0ff */
[----:B------:R-:W-:Y:S01]  /*1230*/  IMAD.IADD R3, R228, 0x1, -R3 ;  /* 0x00000001e4037824 */ /* 0x000fe200078e0a03 */
[----:B------:R-:W-:Y:S01]  /*1240*/  LOP3.LUT R5, R5, R182, RZ, 0x3c, !PT ;  /* 0x000000b605057212 */ /* 0x000fe200078e3cff */
[----:B------:R1:W-:Y:S01]  /*1250*/  STL [R1+0x3c], R2 ;  /* 0x00003c0201007387 */ /* 0x0003e20000100800 */
[----:B------:R-:W-:Y:S01]  /*1260*/  SEL R225, R225, 0xffffffe0, !P0 ;  /* 0xffffffe0e1e17807 */ /* 0x000fe20004000000 */
[----:B------:R-:W-:Y:S01]  /*1270*/  IMAD.SHL.U32 R171, R3, 0x2, RZ ;  /* 0x0000000203ab7824 */ /* 0x000fe200078e00ff */
[----:B------:R-:W-:-:S02]  /*1280*/  IADD3 R11, R5, R183, R10 ;  /* 0x000000b7050b7210 */ /* 0x000fc40007ffe00a */
[--C-:B------:R-:W-:Y:S01]  /*1290*/  LOP3.LUT R5, R181, 0x30, R18.reuse, 0xf8, !PT ;  /* 0x00000030b5057812 */ /* 0x100fe200078ef812 */
[C---:B------:R-:W-:Y:S01]  /*12a0*/  VIADD R224, R171.reuse, 0x8 ;  /* 0x00000008abe07836 */ /* 0x040fe20000000000 */
[----:B0-----:R-:W-:Y:S01]  /*12b0*/  SHF.R.S32.HI R0, RZ, 0x1f, R191 ;  /* 0x0000001fff007819 */ /* 0x001fe200000114bf */
[----:B------:R-:W-:Y:S01]  /*12c0*/  VIADD R223, R171, 0x10 ;  /* 0x00000010abdf7836 */ /* 0x000fe20000000000 */
[----:B------:R-:W-:Y:S01]  /*12d0*/  LOP3.LUT R3, R181, 0x10, R18, 0xf8, !PT ;  /* 0x00000010b5037812 */ /* 0x000fe200078ef812 */
[C---:B------:R-:W-:Y:S01]  /*12e0*/  VIADD R221, R171.reuse, 0x20 ;  /* 0x00000020abdd7836 */ /* 0x040fe20000000000 */
[----:B-1----:R-:W-:Y:S01]  /*12f0*/  SHF.R.S32.HI R2, RZ, 0x1f, R197 ;  /* 0x0000001fff027819 */ /* 0x002fe200000114c5 */
[C---:B------:R-:W-:Y:S01]  /*1300*/  VIADD R220, R171.reuse, 0x28 ;  /* 0x00000028abdc7836 */ /* 0x040fe20000000000 */
[----:B------:R0:W-:Y:S01]  /*1310*/  STL [R1+0x38], R0 ;  /* 0x0000380001007387 */ /* 0x0001e20000100800 */
[----:B------:R-:W-:Y:S01]  /*1320*/  VIADD R218, R171, 0x38 ;  /* 0x00000038abda7836 */ /* 0x000fe20000000000 */
[-C--:B------:R-:W-:Y:S01]  /*1330*/  LOP3.LUT R5, R5, R182.reuse, RZ, 0x3c, !PT ;  /* 0x000000b605057212 */ /* 0x080fe200078e3cff */
[C---:B------:R-:W-:Y:S01]  /*1340*/  VIADD R217, R171.reuse, 0x40 ;  /* 0x00000040abd97836 */ /* 0x040fe20000000000 */
[----:B------:R1:W-:Y:S01]  /*1350*/  STL [R1+0x34], R2 ;  /* 0x0000340201007387 */ /* 0x0003e20000100800 */
[----:B------:R-:W-:Y:S01]  /*1360*/  VIADD R215, R171, 0x50 ;  /* 0x00000050abd77836 */ /* 0x000fe20000000000 */
[----:B------:R-:W-:Y:S01]  /*1370*/  LOP3.LUT R202, R3, R182, RZ, 0x3c, !PT ;  /* 0x000000b603ca7212 */ /* 0x000fe200078e3cff */
[C---:B------:R-:W-:Y:S01]  /*1380*/  VIADD R214, R171.reuse, 0x58 ;  /* 0x00000058abd67836 */ /* 0x040fe20000000000 */
[----:B------:R-:W-:Y:S01]  /*1390*/  IADD3 R3, R16, R183, R5 ;  /* 0x000000b710037210 */ /* 0x000fe20007ffe005 */
[C---:B------:R-:W-:Y:S01]  /*13a0*/  VIADD R212, R171.reuse, 0x68 ;  /* 0x00000068abd47836 */ /* 0x040fe20000000000 */
[----:B0-----:R-:W-:Y:S01]  /*13b0*/  SHF.R.S32.HI R0, RZ, 0x1f, R205 ;  /* 0x0000001fff007819 */ /* 0x001fe200000114cd */
[C---:B------:R-:W-:Y:S01]  /*13c0*/  VIADD R211, R171.reuse, 0x70 ;  /* 0x00000070abd37836 */ /* 0x040fe20000000000 */
[----:B------:R-:W-:Y:S01]  /*13d0*/  SHF.R.S32.HI R0, RZ, 0x1f, R171 ;  /* 0x0000001fff007819 */ /* 0x000fe200000114ab */
[----:B------:R0:W-:Y:S01]  /*13e0*/  STL [R1+0x50], R3 ;  /* 0x0000500301007387 */ /* 0x0001e20000100800 */
[----:B-1----:R-:W-:Y:S01]  /*13f0*/  SHF.R.S32.HI R2, RZ, 0x1f, R224 ;  /* 0x0000001fff027819 */ /* 0x002fe200000114e0 */
        /* <DEDUP_REMOVED lines=10> */
[----:B------:R-:W-:Y:S01]  /*14a0*/  IMAD.IADD R202, R183, 0x1, R202 ;  /* 0x00000001b7ca7824 */ /* 0x000fe200078e02ca */
[----:B------:R-:W-:-:S02]  /*14b0*/  SHF.R.S32.HI R2, RZ, 0x1f, R215 ;  /* 0x0000001fff027819 */ /* 0x000fc400000114d7 */
[----:B------:R-:W-:Y:S01]  /*14c0*/  SHF.R.S32.HI R0, RZ, 0x1f, R214 ;  /* 0x0000001fff007819 */ /* 0x000fe200000114d6 */
[----:B------:R-:W-:Y:S01]  /*14d0*/  IMAD.IADD R203, R225, 0x1, R202 ;  /* 0x00000001e1cb7824 */ /* 0x000fe200078e02ca */
[----:B------:R-:W-:Y:S01]  /*14e0*/  SHF.R.S32.HI R2, RZ, 0x1f, R212 ;  /* 0x0000001fff027819 */ /* 0x000fe200000114d4 */
[C---:B------:R-:W-:Y:S01]  /*14f0*/  IMAD.IADD R2, R16.reuse, 0x1, R7 ;  /* 0x0000000110027824 */ /* 0x040fe200078e0207 */
[----:B------:R-:W-:Y:S01]  /*1500*/  SHF.R.S32.HI R0, RZ, 0x1f, R211 ;  /* 0x0000001fff007819 */ /* 0x000fe200000114d3 */
[----:B------:R-:W-:Y:S01]  /*1510*/  IMAD.IADD R0, R16, 0x1, R11 ;  /* 0x0000000110007824 */ /* 0x000fe200078e020b */
[----:B0-----:R-:W-:Y:S02]  /*1520*/  SHF.R.S32.HI R3, RZ, 0x1f, R222 ;  /* 0x0000001fff037819 */ /* 0x001fe400000114de */
[----:B------:R0:W-:Y:S01]  /*1530*/  STL [R1+0x4c], R2 ;  /* 0x00004c0201007387 */ /* 0x0001e20000100800 */
[----:B------:R-:W-:Y:S02]  /*1540*/  SHF.R.S32.HI R3, RZ, 0x1f, R219 ;  /* 0x0000001fff037819 */ /* 0x000fe400000114db */
[----:B------:R-:W-:Y:S01]  /*1550*/  SHF.R.S32.HI R3, RZ, 0x1f, R216 ;  /* 0x0000001fff037819 */ /* 0x000fe200000114d8 */
[----:B------:R0:W-:Y:S01]  /*1560*/  STL [R1+0x48], R0 ;  /* 0x0000480001007387 */ /* 0x0001e20000100800 */
[----:B------:R-:W-:-:S02]  /*1570*/  SHF.R.S32.HI R188, RZ, 0x1f, R177 ;  /* 0x0000001fffbc7819 */ /* 0x000fc400000114b1 */
[----:B------:R-:W-:Y:S02]  /*1580*/  SHF.R.S32.HI R200, RZ, 0x1f, R185 ;  /* 0x0000001fffc87819 */ /* 0x000fe400000114b9 */
[----:B------:R-:W-:Y:S02]  /*1590*/  SHF.R.S32.HI R199, RZ, 0x1f, R186 ;  /* 0x0000001fffc77819 */ /* 0x000fe400000114ba */
[----:B------:R-:W-:Y:S02]  /*15a0*/  SHF.R.S32.HI R179, RZ, 0x4, R12 ;  /* 0x00000004ffb37819 */ /* 0x000fe4000001140c */
[----:B------:R-:W-:Y:S02]  /*15b0*/  SHF.R.S32.HI R180, RZ, 0x4, R180 ;  /* 0x00000004ffb47819 */ /* 0x000fe400000114b4 */
[----:B------:R-:W-:Y:S02]  /*15c0*/  SHF.R.S32.HI R3, RZ, 0x1f, R213 ;  /* 0x0000001fff037819 */ /* 0x000fe400000114d5 */
[----:B------:R-:W-:-:S02]  /*15d0*/  SHF.R.S32.HI R229, RZ, 0x1f, R210 ;  /* 0x0000001fffe57819 */ /* 0x000fc400000114d2 */
[----:B0-----:R-:W-:-:S07]  /*15e0*/  IADD3 R225, R225, UR39, R202 ;  /* 0x00000027e1e17c10 */ /* 0x001fce000fffe0ca */
.L_x_1824:
[----:B------:R-:W-:Y:S05]  /*15f0*/  YIELD ;  /* 0x0000000000007946 */ /* 0x000fea0003800000 */
[----:B------:R-:W-:Y:S01]  /*1600*/  ULDC.64 UR4, c[0x0][0xa28] ;  /* 0x00028a0000047ab9 */ /* 0x000fe20000000a00 */
[----:B0--3--:R-:W0:Y:S01]  /*1610*/  LDC.64 R4, c[0x0][0xa08] ;  /* 0x00028200ff047b82 */ /* 0x009e220000000a00 */
[----:B------:R-:W-:Y:S01]  /*1620*/  ISETP.NE.U32.AND P1, PT, RZ, UR4, PT ;  /* 0x00000004ff007c0c */ /* 0x000fe2000bf25070 */
[----:B------:R-:W-:Y:S02]  /*1630*/  IMAD.MOV.U32 R79, RZ, RZ, RZ ;  /* 0x000000ffff4f7224 */ /* 0x000fe400078e00ff */
[----:B------:R-:W-:Y:S01]  /*1640*/  IMAD.MOV.U32 R11, RZ, RZ, RZ ;  /* 0x000000ffff0b7224 */ /* 0x000fe200078e00ff */
[----:B------:R-:W-:Y:S01]  /*1650*/  ISETP.NE.AND.EX P1, PT, RZ, UR5, PT, P1 ;  /* 0x00000005ff007c0c */ /* 0x000fe2000bf25310 */
[----:B------:R-:W-:-:S02]  /*1660*/  ULDC.64 UR4, c[0x0][0xa18] ;  /* 0x0002860000047ab9 */ /* 0x000fc40000000a00 */
[----:B------:R-:W-:-:S04]  /*1670*/  ISETP.NE.U32.AND P2, PT, RZ, UR4, PT ;  /* 0x00000004ff007c0c */ /* 0x000fc8000bf45070 */
[----:B------:R-:W-:Y:S01]  /*1680*/  ISETP.NE.AND.EX P2, PT, RZ, UR5, PT, P2 ;  /* 0x00000005ff007c0c */ /* 0x000fe2000bf45320 */
[----:B------:R-:W-:Y:S02]  /*1690*/  ULDC.64 UR4, c[0x0][0xa08] ;  /* 0x0002820000047ab9 */ /* 0x000fe40000000a00 */
[----:B------:R-:W-:-:S03]  /*16a0*/  ISETP.NE.U32.AND P0, PT, RZ, UR4, PT ;  /* 0x00000004ff007c0c */ /* 0x000fc6000bf05070 */
[----:B-1----:R-:W1:Y:S01]  /*16b0*/  @P1 LDC.64 R2, c[0x0][0xa28] ;  /* 0x00028a00ff021b82 */ /* 0x002e620000000a00 */
[----:B------:R-:W-:Y:S01]  /*16c0*/  ISETP.NE.AND.EX P0, PT, RZ, UR5, PT, P0 ;  /* 0x00000005ff007c0c */ /* 0x000fe2000bf05300 */
[----:B0-----:R-:W-:-:S06]  /*16d0*/  IMAD.WIDE R8, R195, 0x4, R4 ;  /* 0x00000004c3087825 */ /* 0x001fcc00078e0204 */
[----:B------:R-:W0:Y:S01]  /*16e0*/  @P2 LDC.64 R6, c[0x0][0xa18] ;  /* 0x00028600ff062b82 */ /* 0x000e220000000a00 */
[----:B------:R-:W-:Y:S02]  /*16f0*/  ULDC UR4, c[0x0][0x288] ;  /* 0x0000a20000047ab9 */ /* 0x000fe40000000800 */
[----:B------:R-:W-:Y:S01]  /*1700*/  IMAD.U32 R170, RZ, RZ, UR4 ;  /* 0x00000004ffaa7e24 */ /* 0x000fe2000f8e00ff */
[----:B------:R-:W-:Y:S02]  /*1710*/  ULDC.64 UR4, c[0x0][0x418] ;  /* 0x0001060000047ab9 */ /* 0x000fe40000000a00 */
[----:B------:R-:W5:Y:S01]  /*1720*/  @P0 LDG.E R79, desc[UR42][R8.64] ;  /* 0x0000002a084f0981 */ /* 0x000f62000c1e1900 */
[----:B-1----:R-:W-:-:S04]  /*1730*/  @P1 IMAD.WIDE R2, R195, 0x4, R2 ;  /* 0x00000004c3021825 */ /* 0x002fc800078e0202 */
[----:B0-----:R-:W-:Y:S01]  /*1740*/  @P2 IMAD.WIDE R4, R195, 0x4, R6 ;  /* 0x00000004c3042825 */ /* 0x001fe200078e0206 */
[----:B------:R-:W-:Y:S01]  /*1750*/  UISETP.NE.U32.AND UP0, UPT, UR4, URZ, UPT ;  /* 0x0000003f0400728c */ /* 0x000fe2000bf05070 */
[----:B------:R0:W5:Y:S02]  /*1760*/  @P1 LDG.E R11, desc[UR42][R2.64] ;  /* 0x0000002a020b1981 */ /* 0x000164000c1e1900 */
[----:B------:R-:W-:Y:S02]  /*1770*/  ULDC UR4, c[0x0][0x424] ;  /* 0x0001090000047ab9 */ /* 0x000fe40000000800 */
[----:B------:R1:W5:Y:S01]  /*1780*/  @P2 LDG.E R170, desc[UR42][R4.64] ;  /* 0x0000002a04aa2981 */ /* 0x000362000c1e1900 */
[----:B------:R-:W-:-:S03]  /*1790*/  UISETP.NE.AND.EX UP0, UPT, UR5, URZ, UPT, UP0 ;  /* 0x0000003f0500728c */ /* 0x000fc6000bf05300 */
[----:B------:R-:W-:Y:S01]  /*17a0*/  ULDC UR5, c[0x0][0x2f0] ;  /* 0x0000bc0000057ab9 */ /* 0x000fe20000000800 */
[----:B------:R-:W-:-:S04]  /*17b0*/  USEL UR4, UR4, 0x1, UP0 ;  /* 0x0000000104047887 */ /* 0x000fc80008000000 */
[----:B------:R-:W-:-:S03]  /*17c0*/  UIMAD UR4, UR4, UR5, URZ ;  /* 0x00000005040472a4 */ /* 0x000fc6000f8e023f */
[----:B------:R-:W-:Y:S02]  /*17d0*/  ULDC UR5, c[0x0][0x348] ;  /* 0x0000d20000057ab9 */ /* 0x000fe40000000800 */
[----:B0-----:R-:W-:Y:S02]  /*17e0*/  IMAD.U32 R2, RZ, RZ, UR5 ;  /* 0x00000005ff027e24 */ /* 0x001fe4000f8e00ff */
[----:B------:R-:W-:Y:S01]  /*17f0*/  IMAD.U32 R28, RZ, RZ, UR4 ;  /* 0x00000004ff1c7e24 */ /* 0x000fe2000f8e00ff */
[----:B-1--4-:R-:W-:Y:S06]  /*1800*/  @P2 BRA `(.L_x_1582) ;  /* 0x0000000000242947 */ /* 0x012fec0003800000 */
        /* <DEDUP_REMOVED lines=9> */
.L_x_1582:
        /* <DEDUP_REMOVED lines=10> */
[----:B------:R-:W0:Y:S02]  /*1940*/  LDC.64 R28, c[0x0][0xa20] ;  /* 0x00028800ff1c7b82 */ /* 0x000e240000000a00 */
[----:B0-----:R-:W-:-:S06]  /*1950*/  IMAD.WIDE R28, R195, 0x4, R28 ;  /* 0x00000004c31c7825 */ /* 0x001fcc00078e021c */
[----:B------:R0:W5:Y:S01]  /*1960*/  LDG.E R28, desc[UR42][R28.64] ;  /* 0x0000002a1c1c7981 */ /* 0x000162000c1e1900 */
[----:B------:R-:W-:Y:S05]  /*1970*/  BRA `(.L_x_1584) ;  /* 0x0000000000107947 */ /* 0x000fea0003800000 */
.L_x_1583:
[----:B------:R-:W-:Y:S05]  /*1980*/  @!P0 BRA `(.L_x_1584) ;  /* 0x00000000000c8947 */ /* 0x000fea0003800000 */
[----:B------:R-:W2:Y:S04]  /*1990*/  LDG.E R3, desc[UR42][R8.64] ;  /* 0x0000002a08037981 */ /* 0x000ea8000c1e1900 */
[----:B------:R-:W2:Y:S02]  /*19a0*/  LDG.E R28, desc[UR42][R8.64+0x4] ;  /* 0x0000042a081c7981 */ /* 0x000ea4000c1e1900 */
[----:B--2---:R-:W-:-:S07]  /*19b0*/  IMAD.IADD R28, R28, 0x1, -R3 ;  /* 0x000000011c1c7824 */ /* 0x004fce00078e0a03 */
.L_x_1584:
[----:B------:R-:W-:Y:S01]  /*19c0*/  ULDC.64 UR4, c[0x0][0xa10] ;  /* 0x0002840000047ab9 */ /* 0x000fe20000000a00 */
[----:B------:R-:W1:Y:S01]  /*19d0*/  LDC R4, c[0x0][0x448] ;  /* 0x00011200ff047b82 */ /* 0x000e620000000800 */
[----:B------:R-:W-:-:S04]  /*19e0*/  ISETP.NE.U32.AND P0, PT, RZ, UR4, PT ;  /* 0x00000004ff007c0c */ /* 0x000fc8000bf05070 */
[----:B------:R-:W-:Y:S01]  /*19f0*/  ISETP.NE.AND.EX P0, PT, RZ, UR5, PT, P0 ;  /* 0x00000005ff007c0c */ /* 0x000fe2000bf05300 */
[----:B------:R-:W-:Y:S02]  /*1a00*/  ULDC.64 UR4, c[0x0][0xa30] ;  /* 0x00028c0000047ab9 */ /* 0x000fe40000000a00 */
[----:B------:R-:W-:-:S04]  /*1a10*/  ISETP.NE.U32.AND P1, PT, RZ, UR4, PT ;  /* 0x00000004ff007c0c */ /* 0x000fc8000bf25070 */
[----:B------:R-:W-:-:S06]  /*1a20*/  ISETP.NE.AND.EX P1, PT, RZ, UR5, PT, P1 ;  /* 0x00000005ff007c0c */ /* 0x000fcc000bf25310 */
[----:B------:R-:W2:Y:S08]  /*1a30*/  @P0 LDC.64 R6, c[0x0][0xa10] ;  /* 0x00028400ff060b82 */ /* 0x000eb00000000a00 */
[----:B------:R-:W3:Y:S01]  /*1a40*/  @P1 LDC.64 R8, c[0x0][0xa30] ;  /* 0x00028c00ff081b82 */ /* 0x000ee20000000a00 */
[----:B--2---:R-:W-:-:S05]  /*1a50*/  @P0 IMAD.WIDE R6, R195, 0x4, R6 ;  /* 0x00000004c3060825 */ /* 0x004fca00078e0206 */
[----:B------:R-:W2:Y:S04]  /*1a60*/  @P0 LDG.E R0, desc[UR42][R6.64] ;  /* 0x0000002a06000981 */ /* 0x000ea8000c1e1900 */
[----:B------:R-:W2:Y:S01]  /*1a70*/  @P0 LDG.E R3, desc[UR42][R6.64+0x4] ;  /* 0x0000042a06030981 */ /* 0x000ea2000c1e1900 */
[----:B-----5:R-:W-:Y:S02]  /*1a80*/  IMAD.MOV.U32 R24, RZ, RZ, R28 ;  /* 0x000000ffff187224 */ /* 0x020fe400078e001c */
[----:B---3--:R-:W-:-:S05]  /*1a90*/  @P1 IMAD.WIDE R8, R195, 0x4, R8 ;  /* 0x00000004c3081825 */ /* 0x008fca00078e0208 */
[----:B------:R3:W5:Y:S01]  /*1aa0*/  @P1 LDG.E R24, desc[UR42][R8.64] ;  /* 0x0000002a08181981 */ /* 0x000762000c1e1900 */
[----:B-1----:R-:W-:Y:S01]  /*1ab0*/  ISETP.NE.AND P1, PT, R4, 0x1, PT ;  /* 0x000000010400780c */ /* 0x002fe20003f25270 */
[----:B------:R-:W-:Y:S01]  /*1ac0*/  IMAD.SHL.U32 R178, R193, 0x80, RZ ;  /* 0x00000080c1b27824 */ /* 0x000fe200078e00ff */
[----:B------:R-:W1:Y:S01]  /*1ad0*/  LDC.64 R4, c[0x0][0x9e0] ;  /* 0x00027800ff047b82 */ /* 0x000e620000000a00 */
[----:B------:R-:W-:-:S10]  /*1ae0*/  IMAD.IADD R11, R28, 0x1, -R11 ;  /* 0x000000011c0b7824 */ /* 0x000fd400078e0a0b */
[----:B------:R-:W4:Y:S08]  /*1af0*/  @P1 LDC R13, c[0x0][0x44c] ;  /* 0x00011300ff0d1b82 */ /* 0x000f300000000800 */
[----:B------:R-:W0:Y:S01]  /*1b00*/  @P1 LDC R10, c[0x0][0x450] ;  /* 0x00011400ff0a1b82 */ /* 0x000e220000000800 */
[----:B-1----:R-:W-:Y:S01]  /*1b10*/  ISETP.GE.AND P2, PT, R5, 0x1, PT ;  /* 0x000000010500780c */ /* 0x002fe20003f46270 */
[----:B--2---:R-:W-:-:S02]  /*1b20*/  @P0 IMAD.IADD R2, R3, 0x1, -R0 ;  /* 0x0000000103020824 */ /* 0x004fc400078e0a00 */
[----:B------:R-:W-:Y:S02]  /*1b30*/  VIADD R0, R178, 0x7f ;  /* 0x0000007fb2007836 */ /* 0x000fe40000000000 */
[----:B------:R-:W-:Y:S02]  /*1b40*/  IMAD.IADD R172, R11, 0x1, R2 ;  /* 0x000000010bac7824 */ /* 0x000fe400078e0202 */
[----:B----4-:R-:W-:-:S03]  /*1b50*/  @P1 IMAD.HI.U32 R3, R0, R13, RZ ;  /* 0x0000000d00031227 */ /* 0x010fc600078e00ff */
[C---:B------:R-:W-:Y:S01]  /*1b60*/  IADD3 R7, R172.reuse, 0x1, -R170 ;  /* 0x00000001ac077810 */ /* 0x040fe20007ffe8aa */
[----:B------:R-:W-:Y:S01]  /*1b70*/  IMAD.MOV.U32 R6, RZ, RZ, R0 ;  /* 0x000000ffff067224 */ /* 0x000fe200078e0000 */
[----:B0-----:R-:W-:Y:S01]  /*1b80*/  @P1 SHF.R.U32.HI R6, RZ, R10, R3 ;  /* 0x0000000aff061219 */ /* 0x001fe20000011603 */
[----:B------:R-:W-:-:S04]  /*1b90*/  VIADD R0, R172, 0x7f ;  /* 0x0000007fac007836 */ /* 0x000fc80000000000 */
[----:B---3--:R-:W-:Y:S01]  /*1ba0*/  IMAD.IADD R9, R7, 0x1, R6 ;  /* 0x0000000107097824 */ /* 0x008fe200078e0206 */
[----:B------:R-:W-:-:S03]  /*1bb0*/  SHF.R.S32.HI R3, RZ, 0x1f, R0 ;  /* 0x0000001fff037819 */ /* 0x000fc60000011400 */
[----:B------:R-:W-:Y:S01]  /*1bc0*/  IMAD.IADD R4, R9, 0x1, R4 ;  /* 0x0000000109047824 */ /* 0x000fe200078e0204 */
[----:B------:R-:W-:-:S04]  /*1bd0*/  LEA.HI R3, R3, R0, RZ, 0x7 ;  /* 0x0000000003037211 */ /* 0x000fc800078f38ff */
[----:B------:R-:W-:Y:S01]  /*1be0*/  SHF.R.S32.HI R25, RZ, 0x7, R3 ;  /* 0x00000007ff197819 */ /* 0x000fe20000011403 */
[----:B------:R-:W-:Y:S06]  /*1bf0*/  @!P2 BRA `(.L_x_1585) ;  /* 0x000000000048a947 */ /* 0x000fec0003800000 */
[C---:B------:R-:W-:Y:S01]  /*1c00*/  ISETP.GT.AND P0, PT, R9.reuse, RZ, PT ;  /* 0x000000ff0900720c */ /* 0x040fe20003f04270 */
[----:B------:R-:W-:Y:S01]  /*1c10*/  BSSY B0, `(.L_x_1586) ;  /* 0x000000e000007945 */ /* 0x000fe20003800000 */
[----:B------:R-:W-:-:S11]  /*1c20*/  VIADD R0, R9, 0xffffffff ;  /* 0xffffffff09007836 */ /* 0x000fd60000000000 */
        /* <DEDUP_REMOVED lines=8> */
.L_x_1587:
[----:B------:R-:W-:-:S13]  /*1cb0*/  ISETP.NE.AND P0, PT, R5, 0x1, PT ;  /* 0x000000010500780c */ /* 0x000fda0003f05270 */
[----:B------:R-:W0:Y:S02]  /*1cc0*/  @P0 LDC.64 R6, c[0x0][0x9e8] ;  /* 0x00027a00ff060b82 */ /* 0x000e240000000a00 */
[----:B0-----:R-:W-:-:S05]  /*1cd0*/  @P0 IMAD.HI.U32 R6, R0, R6, RZ ;  /* 0x0000000600060227 */ /* 0x001fca00078e00ff */
[----:B------:R-:W-:-:S07]  /*1ce0*/  @P0 SHF.R.U32.HI R0, RZ, R7, R6 ;  /* 0x00000007ff000219 */ /* 0x000fce0000011606 */
.L_x_1588:
[----:B------:R-:W-:Y:S05]  /*1cf0*/  BSYNC B0 ;  /* 0x0000000000007941 */ /* 0x000fea0003800000 */
.L_x_1586:
[----:B------:R-:W-:-:S05]  /*1d00*/  IMAD R3, R0, R5, R5 ;  /* 0x0000000500037224 */ /* 0x000fca00078e0205 */
[----:B------:R-:W-:-:S07]  /*1d10*/  VIMNMX R4, R4, R3, PT ;  /* 0x0000000304047248 */ /* 0x000fce0003fe0100 */
.L_x_1585:
[----:B------:R-:W0:Y:S01]  /*1d20*/  @P1 LDC R7, c[0x0][0x44c] ;  /* 0x00011300ff071b82 */ /* 0x000e220000000800 */
[----:B------:R-:W-:Y:S01]  /*1d30*/  VIADD R4, R4, 0x7f ;  /* 0x0000007f04047836 */ /* 0x000fe20000000000 */
[----:B------:R-:W-:Y:S01]  /*1d40*/  ULDC UR4, c[0x0][0x9dc] ;  /* 0x0002770000047ab9 */ /* 0x000fe20000000800 */
[----:B------:R-:W-:-:S03]  /*1d50*/  IMAD.IADD R88, R172, 0x1, -R170 ;  /* 0x00000001ac587824 */ /* 0x000fc600078e0aaa */
[----:B------:R-:W-:Y:S02]  /*1d60*/  SHF.R.S32.HI R3, RZ, 0x1f, R4 ;  /* 0x0000001fff037819 */ /* 0x000fe40000011404 */
[----:B------:R-:W1:Y:S02]  /*1d70*/  @P1 LDC R9, c[0x0][0x450] ;  /* 0x00011400ff091b82 */ /* 0x000e640000000800 */
[----:B------:R-:W-:Y:S01]  /*1d80*/  LEA.HI R3, R3, R4, RZ, 0x7 ;  /* 0x0000000403037211 */ /* 0x000fe200078f38ff */
[----:B0-----:R-:W-:-:S04]  /*1d90*/  @P1 IMAD.HI.U32 R0, R178, R7, RZ ;  /* 0x00000007b2001227 */ /* 0x001fc800078e00ff */
[----:B------:R-:W-:Y:S01]  /*1da0*/  IMAD.MOV.U32 R7, RZ, RZ, R178 ;  /* 0x000000ffff077224 */ /* 0x000fe200078e00b2 */
[----:B-1----:R-:W-:Y:S02]  /*1db0*/  @P1 SHF.R.U32.HI R7, RZ, R9, R0 ;  /* 0x00000009ff071219 */ /* 0x002fe40000011600 */
[----:B------:R-:W-:-:S03]  /*1dc0*/  SHF.R.S32.HI R0, RZ, 0x7, R3 ;  /* 0x00000007ff007819 */ /* 0x000fc60000011403 */
[----:B------:R-:W-:Y:S01]  /*1dd0*/  IMAD.IADD R3, R88, 0x1, R7 ;  /* 0x0000000158037824 */ /* 0x000fe200078e0207 */
[----:B------:R-:W-:-:S03]  /*1de0*/  VIMNMX R8, R25, R0, PT ;  /* 0x0000000019087248 */ /* 0x000fc60003fe0100 */
[----:B------:R-:W-:Y:S01]  /*1df0*/  VIADD R0, R3, -UR4 ;  /* 0x8000000403007c36 */ /* 0x000fe20008000000 */
[----:B------:R-:W-:Y:S06]  /*1e00*/  @!P2 BRA `(.L_x_1589) ;  /* 0x000000000044a947 */ /* 0x000fec0003800000 */
[----:B------:R-:W-:Y:S01]  /*1e10*/  ISETP.GT.AND P0, PT, R3, -0x1, PT ;  /* 0xffffffff0300780c */ /* 0x000fe20003f04270 */
[----:B------:R-:W-:-:S12]  /*1e20*/  BSSY B0, `(.L_x_1590) ;  /* 0x000000d000007945 */ /* 0x000fd80003800000 */
        /* <DEDUP_REMOVED lines=8> */
.L_x_1591:
[----:B------:R-:W-:-:S13]  /*1eb0*/  ISETP.NE.AND P0, PT, R5, 0x1, PT ;  /* 0x000000010500780c */ /* 0x000fda0003f05270 */
[----:B------:R-:W0:Y:S02]  /*1ec0*/  @P0 LDC.64 R6, c[0x0][0x9e8] ;  /* 0x00027a00ff060b82 */ /* 0x000e240000000a00 */
[----:B0-----:R-:W-:-:S05]  /*1ed0*/  @P0 IMAD.HI.U32 R4, R3, R6, RZ ;  /* 0x0000000603040227 */ /* 0x001fca00078e00ff */
[----:B------:R-:W-:-:S07]  /*1ee0*/  @P0 SHF.R.U32.HI R3, RZ, R7, R4 ;  /* 0x00000007ff030219 */ /* 0x000fce0000011604 */
.L_x_1592:
[----:B------:R-:W-:Y:S05]  /*1ef0*/  BSYNC B0 ;  /* 0x0000000000007941 */ /* 0x000fea0003800000 */
.L_x_1590:
[----:B------:R-:W-:-:S05]  /*1f00*/  IMAD R3, R3, R5, RZ ;  /* 0x0000000503037224 */ /* 0x000fca00078e02ff */
[----:B------:R-:W-:-:S07]  /*1f10*/  VIMNMX R0, R0, R3, !PT ;  /* 0x0000000300007248 */ /* 0x000fce0007fe0100 */
.L_x_1589:
[----:B------:R-:W-:Y:S01]  /*1f20*/  SHF.R.S32.HI R3, RZ, 0x1f, R0 ;  /* 0x0000001fff037819 */ /* 0x000fe20000011400 */
[----:B------:R-:W-:Y:S01]  /*1f30*/  BSSY B0, `(.L_x_1593) ;  /* 0x0000028000007945 */ /* 0x000fe20003800000 */
[----:B------:R-:W-:Y:S02]  /*1f40*/  LOP3.LUT R209, R207, 0xff, RZ, 0xc0, !PT ;  /* 0x000000ffcfd17812 */ /* 0x000fe400078ec0ff */
[----:B------:R-:W-:Y:S01]  /*1f50*/  LEA.HI R3, R3, R0, RZ, 0x7 ;  /* 0x0000000003037211 */ /* 0x000fe200078f38ff */
[----:B------:R-:W-:Y:S01]  /*1f60*/  IMAD.MOV.U32 R0, RZ, RZ, RZ ;  /* 0x000000ffff007224 */ /* 0x000fe200078e00ff */
[----:B------:R-:W-:Y:S02]  /*1f70*/  SHF.R.U32.HI R207, RZ, 0x10, R207 ;  /* 0x00000010ffcf7819 */ /* 0x000fe400000116cf */
[----:B------:R-:W-:-:S04]  /*1f80*/  SHF.R.S32.HI R3, RZ, 0x7, R3 ;  /* 0x00000007ff037819 */ /* 0x000fc80000011403 */
[----:B------:R-:W-:-:S04]  /*1f90*/  VIMNMX R9, RZ, R3, !PT ;  /* 0x00000003ff097248 */ /* 0x000fc80007fe0100 */
[----:B------:R-:W-:-:S13]  /*1fa0*/  ISETP.GT.AND P0, PT, R8, R9, PT ;  /* 0x000000090800720c */ /* 0x000fda0003f04270 */
[----:B------:R-:W-:Y:S05]  /*1fb0*/  @!P0 BRA `(.L_x_1594) ;  /* 0x00000000007c8947 */ /* 0x000fea0003800000 */
[----:B------:R-:W-:Y:S01]  /*1fc0*/  ISETP.NE.AND P0, PT, R207, RZ, PT ;  /* 0x000000ffcf00720c */ /* 0x000fe20003f05270 */
[----:B------:R-:W-:-:S03]  /*1fd0*/  ULDC UR4, c[0x0][0x9f0] ;  /* 0x00027c0000047ab9 */ /* 0x000fc60000000800 */
[----:B------:R-:W-:-:S04]  /*1fe0*/  SEL R13, R207, UR4, P0 ;  /* 0x00000004cf0d7c07 */ /* 0x000fc80008000000 */
[-C--:B------:R-:W-:Y:S02]  /*1ff0*/  IABS R6, R13.reuse ;  /* 0x0000000d00067213 */ /* 0x080fe40000000000 */
[----:B------:R-:W-:Y:S02]  /*2000*/  IADD3 R0, R13, -0x1, R8 ;  /* 0xffffffff0d007810 */ /* 0x000fe40007ffe008 */
[----:B------:R-:W0:Y:S01]  /*2010*/  I2F.RP R3, R6 ;  /* 0x0000000600037306 */ /* 0x000e220000209400 */
[----:B------:R-:W-:Y:S02]  /*2020*/  IABS R12, R13 ;  /* 0x0000000d000c7213 */ /* 0x000fe40000000000 */
[----:B------:R-:W-:-:S05]  /*2030*/  IMAD.IADD R0, R0, 0x1, -R9 ;  /* 0x0000000100007824 */ /* 0x000fca00078e0a09 */
[----:B------:R-:W-:Y:S02]  /*2040*/  IABS R10, R0 ;  /* 0x00000000000a7213 */ /* 0x000fe40000000000 */
[----:B------:R-:W-:-:S04]  /*2050*/  LOP3.LUT R0, R0, R13, RZ, 0x3c, !PT ;  /* 0x0000000d00007212 */ /* 0x000fc800078e3cff */
[----:B------:R-:W-:Y:S01]  /*2060*/  ISETP.GE.AND P2, PT, R0, RZ, PT ;  /* 0x000000ff0000720c */ /* 0x000fe20003f46270 */
[----:B0-----:R-:W0:Y:S02]  /*2070*/  MUFU.RCP R3, R3 ;  /* 0x0000000300037308 */ /* 0x001e240000001000 */
[----:B0-----:R-:W-:Y:S02]  /*2080*/  VIADD R4, R3, 0xffffffe ;  /* 0x0ffffffe03047836 */ /* 0x001fe40000000000 */
[----:B------:R-:W-:-:S04]  /*2090*/  IMAD.MOV R3, RZ, RZ, -R12 ;  /* 0x000000ffff037224 */ /* 0x000fc800078e0a0c */
[----:B------:R0:W1:Y:S02]  /*20a0*/  F2I.FTZ.U32.TRUNC.NTZ R5, R4 ;  /* 0x0000000400057305 */ /* 0x000064000021f000 */
[----:B0-----:R-:W-:Y:S02]  /*20b0*/  IMAD.MOV.U32 R4, RZ, RZ, RZ ;  /* 0x000000ffff047224 */ /* 0x001fe400078e00ff */
[----:B-1----:R-:W-:-:S04]  /*20c0*/  IMAD.MOV R7, RZ, RZ, -R5 ;  /* 0x000000ffff077224 */ /* 0x002fc800078e0a05 */
[----:B------:R-:W-:-:S04]  /*20d0*/  IMAD R7, R7, R6, RZ ;  /* 0x0000000607077224 */ /* 0x000fc800078e02ff */
[----:B------:R-:W-:-:S04]  /*20e0*/  IMAD.HI.U32 R5, R5, R7, R4 ;  /* 0x0000000705057227 */ /* 0x000fc800078e0004 */
        /* <DEDUP_REMOVED lines=9> */
[----:B------:R-:W-:-:S04]  /*2180*/  IMAD.MOV.U32 R0, RZ, RZ, R5 ;  /* 0x000000ffff007224 */ /* 0x000fc800078e0005 */
[----:B------:R-:W-:Y:S01]  /*2190*/  @!P2 IMAD.MOV R0, RZ, RZ, -R0 ;  /* 0x000000ffff00a224 */ /* 0x000fe200078e0a00 */
[----:B------:R-:W-:-:S07]  /*21a0*/  @!P1 LOP3.LUT R0, RZ, R13, RZ, 0x33, !PT ;  /* 0x0000000dff009212 */ /* 0x000fce00078e33ff */
.L_x_1594:
[----:B------:R-:W-:Y:S05]  /*21b0*/  BSYNC B0 ;  /* 0x0000000000007941 */ /* 0x000fea0003800000 */
.L_x_1593:
[----:B------:R-:W-:-:S05]  /*21c0*/  IMAD R3, R209, R0, R9 ;  /* 0x00000000d1037224 */ /* 0x000fca00078e0209 */
[C---:B------:R-:W-:Y:S01]  /*21d0*/  VIADDMNMX R0, R3.reuse, R0, R8, PT ;  /* 0x0000000003007246 */ /* 0x040fe20003800108 */
[----:B------:R-:W-:-:S04]  /*21e0*/  IMAD R3, R3, 0x80, -R11 ;  /* 0x0000008003037824 */ /* 0x000fc800078e0a0b */
[----:B------:R-:W-:Y:S01]  /*21f0*/  IMAD R5, R0, 0x80, -R11 ;  /* 0x0000008000057824 */ /* 0x000fe200078e0a0b */
[----:B------:R-:W-:-:S04]  /*2200*/  VIMNMX R3, RZ, R3, !PT ;  /* 0x00000003ff037248 */ /* 0x000fc80007fe0100 */
[----:B------:R-:W-:Y:S02]  /*2210*/  VIMNMX R0, R5, R2, PT ;  /* 0x0000000205007248 */ /* 0x000fe40003fe0100 */
[----:B------:R-:W-:Y:S02]  /*2220*/  SHF.R.U32.HI R27, RZ, 0x7, R3 ;  /* 0x00000007ff1b7819 */ /* 0x000fe40000011603 */
[----:B------:R-:W-:-:S03]  /*2230*/  ISETP.GT.AND P0, PT, R0, R3, PT ;  /* 0x000000030000720c */ /* 0x000fc60003f04270 */
[----:B------:R-:W-:-:S10]  /*2240*/  IMAD.MOV.U32 R26, RZ, RZ, R27 ;  /* 0x000000ffff1a7224 */ /* 0x000fd400078e001b */
[----:B------:R-:W-:-:S05]  /*2250*/  @P0 VIADD R0, R0, 0x7f ;  /* 0x0000007f00000836 */ /* 0x000fca0000000000 */
[----:B------:R-:W-:-:S04]  /*2260*/  @P0 SHF.R.S32.HI R3, RZ, 0x1f, R0 ;  /* 0x0000001fff030819 */ /* 0x000fc80000011400 */
[----:B------:R-:W-:-:S04]  /*2270*/  @P0 LEA.HI R3, R3, R0, RZ, 0x7 ;  /* 0x0000000003030211 */ /* 0x000fc800078f38ff */
[----:B------:R-:W-:Y:S02]  /*2280*/  @P0 SHF.R.S32.HI R26, RZ, 0x7, R3 ;  /* 0x00000007ff1a0819 */ /* 0x000fe40000011403 */
        /* <DEDUP_REMOVED lines=22> */
[----:B-1---5:R-:W-:Y:S05]  /*23f0*/  CALL.ABS.NOINC R14 ;  /* 0x000000000e007343 */ /* 0x022fea0003c00000 */
.L_x_1597:
[----:B------:R-:W-:Y:S05]  /*2400*/  BSYNC B6 ;  /* 0x0000000000067941 */ /* 0x000fea0003800000 */
.L_x_1596:
        /* <DEDUP_REMOVED lines=20> */
.L_x_1599:
[----:B------:R-:W-:Y:S05]  /*2550*/  BSYNC B6 ;  /* 0x0000000000067941 */ /* 0x000fea0003800000 */
.L_x_1598:
[----:B------:R-:W-:Y:S01]  /*2560*/  ULDC.64 UR4, c[0x0][0x9f8] ;  /* 0x00027e0000047ab9 */ /* 0x000fe20000000a00 */
[----:B------:R-:W-:Y:S01]  /*2570*/  IMAD.MOV.U32 R82, RZ, RZ, R195 ;  /* 0x000000ffff527224 */ /* 0x000fe200078e00c3 */
[----:B------:R-:W-:Y:S01]  /*2580*/  ISETP.NE.U32.AND P0, PT, RZ, UR4, PT ;  /* 0x00000004ff007c0c */ /* 0x000fe2000bf05070 */
[----:B------:R-:W0:Y:S01]  /*2590*/  S2R R20, SR_TID.X ;  /* 0x0000000000147919 */ /* 0x000e220000002100 */
[C---:B------:R-:W-:Y:S01]  /*25a0*/  VIADD R81, R18.reuse, 0x20 ;  /* 0x0000002012517836 */ /* 0x040fe20000000000 */
[----:B------:R-:W1:Y:S01]  /*25b0*/  LDC R65, c[0x0][0x3f4] ;  /* 0x0000fd00ff417b82 */ /* 0x000e620000000800 */
[----:B------:R-:W-:Y:S01]  /*25c0*/  ISETP.NE.AND.EX P0, PT, RZ, UR5, PT, P0 ;  /* 0x00000005ff007c0c */ /* 0x000fe2000bf05300 */
[----:B------:R-:W-:-:S06]  /*25d0*/  VIADD R80, R18, 0x40 ;  /* 0x0000004012507836 */ /* 0x000fcc0000000000 */
[----:B------:R-:W2:Y:S08]  /*25e0*/  LDC.64 R70, c[0x0][0x408] ;  /* 0x00010200ff467b82 */ /* 0x000eb00000000a00 */
[----:B------:R-:W3:Y:S08]  /*25f0*/  @P0 LDC.64 R4, c[0x0][0x9f8] ;  /* 0x00027e00ff040b82 */ /* 0x000ef00000000a00 */
[----:B------:R-:W4:Y:S01]  /*2600*/  LDC.64 R68, c[0x0][0x3f8] ;  /* 0x0000fe00ff447b82 */ /* 0x000f220000000a00 */
[----:B0-----:R-:W-:-:S04]  /*2610*/  SHF.R.U32.HI R29, RZ, 0x7, R20 ;  /* 0x00000007ff1d7819 */ /* 0x001fc80000011614 */
[----:B------:R-:W-:Y:S01]  /*2620*/  ISETP.NE.AND P6, PT, R29, 0x1, PT ;  /* 0x000000011d00780c */ /* 0x000fe20003fc5270 */
[----:B---3--:R-:W-:-:S05]  /*2630*/  @P0 IMAD.WIDE R4, R195, 0x4, R4 ;  /* 0x00000004c3040825 */ /* 0x008fca00078e0204 */
[----:B------:R0:W3:Y:S01]  /*2640*/  @P0 LDG.E R82, desc[UR42][R4.64] ;  /* 0x0000002a04520981 */ /* 0x0000e2000c1e1900 */
[----:B------:R-:W-:-:S06]  /*2650*/  SHF.R.S32.HI R7, RZ, 0x1f, R176 ;  /* 0x0000001fff077819 */ /* 0x000fcc00000114b0 */
[----:B------:R-:W-:Y:S05]  /*2660*/  @!P6 WARPSYNC.ALL ;  /* 0x000000000000e948 */ /* 0x000fea0003800000 */
[----:B------:R-:W-:Y:S01]  /*2670*/  ULDC UR5, c[0x0][0x2f4] ;  /* 0x0000bd0000057ab9 */ /* 0x000fe20000000800 */
[----:B------:R-:W-:Y:S01]  /*2680*/  ULDC UR4, c[0x0][0x320] ;  /* 0x0000c80000047ab9 */ /* 0x000fe20000000800 */
[----:B------:R-:W-:Y:S01]  /*2690*/  ISETP.GE.AND P1, PT, R81, UR5, PT ;  /* 0x0000000551007c0c */ /* 0x000fe2000bf26270 */
[----:B------:R-:W-:Y:S01]  /*26a0*/  IMAD.IADD R79, R79, 0x1, R28 ;  /* 0x000000014f4f7824 */ /* 0x000fe200078e021c */
[----:B------:R-:W-:Y:S01]  /*26b0*/  ISETP.GE.AND P0, PT, R18, UR5, PT ;  /* 0x0000000512007c0c */ /* 0x000fe2000bf06270 */
[----:B------:R-:W-:Y:S01]  /*26c0*/  IMAD R67, R227, 0x80, R176 ;  /* 0x00000080e3437824 */ /* 0x000fe200078e02b0 */
[----:B------:R-:W-:Y:S01]  /*26d0*/  SEL R3, RZ, 0xffffffff, P1 ;  /* 0xffffffffff037807 */ /* 0x000fe20000800000 */
[----:B------:R-:W-:Y:S01]  /*26e0*/  VIADD R66, R29, 0x8 ;  /* 0x000000081d427836 */ /* 0x000fe20000000000 */
[----:B------:R-:W-:-:S02]  /*26f0*/  SEL R0, RZ, 0x1, P0 ;  /* 0x00000001ff007807 */ /* 0x000fc40000000000 */
[----:B------:R-:W-:Y:S01]  /*2700*/  ISETP.GE.AND P0, PT, R81, UR4, PT ;  /* 0x0000000451007c0c */ /* 0x000fe2000bf06270 */
[----:B------:R-:W-:Y:S01]  /*2710*/  IMAD.SHL.U32 R3, R3, 0x2, RZ ;  /* 0x0000000203037824 */ /* 0x000fe200078e00ff */
[----:B------:R-:W-:Y:S02]  /*2720*/  ISETP.GE.AND P1, PT, R18, UR4, PT ;  /* 0x0000000412007c0c */ /* 0x000fe4000bf26270 */
[----:B------:R-:W-:Y:S02]  /*2730*/  ISETP.GE.AND P2, PT, R177, UR5, PT ;  /* 0x00000005b1007c0c */ /* 0x000fe4000bf46270 */
[----:B------:R-:W-:Y:S02]  /*2740*/  LOP3.LUT R0, R3, 0x2, R0, 0xe2, !PT ;  /* 0x0000000203007812 */ /* 0x000fe400078ee200 */
[----:B------:R-:W-:Y:S02]  /*2750*/  SEL R3, RZ, 0xffffffff, P0 ;  /* 0xffffffffff037807 */ /* 0x000fe40000000000 */
[----:B------:R-:W-:-:S02]  /*2760*/  ISETP.GE.AND P0, PT, R80, UR5, PT ;  /* 0x0000000550007c0c */ /* 0x000fc4000bf06270 */
[----:B0-----:R-:W-:Y:S01]  /*2770*/  SEL R5, RZ, 0x1, P1 ;  /* 0x00000001ff057807 */ /* 0x001fe20000800000 */
[----:B------:R-:W-:Y:S01]  /*2780*/  IMAD.SHL.U32 R6, R3, 0x2, RZ ;  /* 0x0000000203067824 */ /* 0x000fe200078e00ff */
[----:B------:R-:W-:Y:S02]  /*2790*/  SEL R4, RZ, 0x8, P2 ;  /* 0x00000008ff047807 */ /* 0x000fe40001000000 */
[----:B------:R-:W-:Y:S02]  /*27a0*/  SEL R3, RZ, 0x4, P0 ;  /* 0x00000004ff037807 */ /* 0x000fe40000000000 */
[----:B------:R-:W-:Y:S02]  /*27b0*/  ISETP.GE.AND P0, PT, R80, UR4, PT ;  /* 0x0000000450007c0c */ /* 0x000fe4000bf06270 */
[----:B------:R-:W-:Y:S02]  /*27c0*/  ISETP.GE.AND P1, PT, R185, UR5, PT ;  /* 0x00000005b9007c0c */ /* 0x000fe4000bf26270 */
[----:B------:R-:W-:-:S02]  /*27d0*/  LOP3.LUT R0, R4, R0, R3, 0xfe, !PT ;  /* 0x0000000004007212 */ /* 0x000fc400078efe03 */
[----:B------:R-:W-:Y:S02]  /*27e0*/  SEL R78, RZ, 0x4, P0 ;  /* 0x00000004ff4e7807 */ /* 0x000fe40000000000 */
[----:B------:R-:W-:Y:S02]  /*27f0*/  SEL R3, RZ, 0x10, P1 ;  /* 0x00000010ff037807 */ /* 0x000fe40000800000 */
[----:B-1----:R-:W-:Y:S02]  /*2800*/  ISETP.GE.AND P0, PT, R18, R65, PT ;  /* 0x000000411200720c */ /* 0x002fe40003f06270 */
[----:B------:R-:W-:Y:S01]  /*2810*/  LOP3.LUT R5, R6, 0x2, R5, 0xe2, !PT ;  /* 0x0000000206057812 */ /* 0x000fe200078ee205 */
[C---:B--2---:R-:W-:Y:S01]  /*2820*/  IMAD R6, R7.reuse, R70, RZ ;  /* 0x0000004607067224 */ /* 0x044fe200078e02ff */
[----:B------:R-:W-:Y:S01]  /*2830*/  SHF.R.S32.HI R19, RZ, 0x1f, R18 ;  /* 0x0000001fff137819 */ /* 0x000fe20000011412 */
[-C--:B----4-:R-:W-:Y:S01]  /*2840*/  IMAD R7, R7, R68.reuse, RZ ;  /* 0x0000004407077224 */ /* 0x090fe200078e02ff */
[----:B------:R-:W-:Y:S01]  /*2850*/  SHF.R.S32.HI R175, RZ, 0x1f, R174 ;  /* 0x0000001fffaf7819 */ /* 0x000fe200000114ae */
[----:B------:R-:W-:Y:S01]  /*2860*/  IMAD R9, R176, R71, R6 ;  /* 0x00000047b0097224 */ /* 0x000fe200078e0206 */
[----:B------:R-:W-:Y:S01]  /*2870*/  LOP3.LUT R0, R0, R3, RZ, 0xfc, !PT ;  /* 0x0000000300007212 */ /* 0x000fe200078efcff */
[----:B------:R-:W-:Y:S01]  /*2880*/  IMAD.WIDE.U32 R50, R176, R68, R18 ;  /* 0x00000044b0327225 */ /* 0x000fe200078e0012 */
[----:B------:R-:W-:-:S02]  /*2890*/  ISETP.GE.AND P4, PT, R81, R65, PT ;  /* 0x000000415100720c */ /* 0x000fc40003f86270 */
[----:B------:R-:W-:Y:S01]  /*28a0*/  SEL R3, R65, RZ, P0 ;  /* 0x000000ff41037207 */ /* 0x000fe20000000000 */
[----:B------:R-:W-:Y:S01]  /*28b0*/  IMAD.WIDE.U32 R52, R176, R68, R174 ;  /* 0x00000044b0347225 */ /* 0x000fe200078e00ae */
[----:B------:R-:W-:Y:S02]  /*28c0*/  ISETP.GE.AND P3, PT, R80, R65, PT ;  /* 0x000000415000720c */ /* 0x000fe40003f66270 */
[----:B------:R-:W-:Y:S01]  /*28d0*/  LOP3.LUT R78, R5, R78, RZ, 0xfc, !PT ;  /* 0x0000004e054e7212 */ /* 0x000fe200078efcff */
[----:B------:R-:W-:Y:S01]  /*28e0*/  IMAD R5, R176, R69, R7 ;  /* 0x00000045b0057224 */ /* 0x000fe200078e0207 */
[C---:B------:R-:W-:Y:S01]  /*28f0*/  SEL R4, R65.reuse, RZ, P4 ;  /* 0x000000ff41047207 */ /* 0x040fe20002000000 */
[----:B------:R-:W-:Y:S01]  /*2900*/  IMAD.IADD R3, R18, 0x1, R3 ;  /* 0x0000000112037824 */ /* 0x000fe200078e0203 */
[----:B------:R-:W-:Y:S01]  /*2910*/  SEL R7, R65, RZ, P3 ;  /* 0x000000ff41077207 */ /* 0x000fe20001800000 */
[----:B------:R-:W-:Y:S01]  /*2920*/  IMAD.IADD R51, R51, 0x1, R5 ;  /* 0x0000000133337824 */ /* 0x000fe200078e0205 */
[----:B------:R-:W-:Y:S01]  /*2930*/  ISETP.GE.AND P2, PT, R186, UR5, PT ;  /* 0x00000005ba007c0c */ /* 0x000fe2000bf46270 */
[----:B------:R-:W-:Y:S01]  /*2940*/  IMAD.IADD R53, R5, 0x1, R53 ;  /* 0x0000000105357824 */ /* 0x000fe200078e0235 */
[----:B------:R-:W-:Y:S01]  /*2950*/  ISETP.GE.AND P1, PT, R177, UR4, PT ;  /* 0x00000004b1007c0c */ /* 0x000fe2000bf26270 */
[----:B------:R-:W-:Y:S01]  /*2960*/  IMAD.IADD R5, R81, 0x1, R4 ;  /* 0x0000000151057824 */ /* 0x000fe200078e0204 */
[----:B------:R-:W-:Y:S01]  /*2970*/  SHF.R.S32.HI R4, RZ, 0x1f, R3 ;  /* 0x0000001fff047819 */ /* 0x000fe20000011403 */
[----:B------:R-:W-:Y:S01]  /*2980*/  IMAD.IADD R7, R80, 0x1, R7 ;  /* 0x0000000150077824 */ /* 0x000fe200078e0207 */
[----:B------:R-:W-:Y:S01]  /*2990*/  SEL R57, RZ, 0x20, P2 ;  /* 0x00000020ff397807 */ /* 0x000fe20001000000 */
[----:B------:R-:W-:Y:S01]  /*29a0*/  IMAD.WIDE.U32 R20, R176, R70, R18 ;  /* 0x00000046b0147225 */ /* 0x000fe200078e0012 */
[----:B------:R-:W-:-:S02]  /*29b0*/  LEA.HI R77, R4, R3, RZ, 0x4 ;  /* 0x00000003044d7211 */ /* 0x000fc400078f20ff */
[----:B------:R-:W-:Y:S01]  /*29c0*/  LEA.HI R3, R4, R3, RZ, 0x6 ;  /* 0x0000000304037211 */ /* 0x000fe200078f30ff */
[-C--:B------:R-:W-:Y:S01]  /*29d0*/  IMAD.WIDE.U32 R48, R176, R70.reuse, R174 ;  /* 0x00000046b0307225 */ /* 0x080fe200078e00ae */
[----:B------:R-:W-:Y:S02]  /*29e0*/  SHF.R.S32.HI R6, RZ, 0x1f, R5 ;  /* 0x0000001fff067819 */ /* 0x000fe40000011405 */
[----:B------:R-:W-:Y:S01]  /*29f0*/  SHF.R.S32.HI R8, RZ, 0x1f, R7 ;  /* 0x0000001fff087819 */ /* 0x000fe20000011407 */
[----:B------:R-:W-:Y:S01]  /*2a00*/  IMAD.IADD R21, R21, 0x1, R9 ;  /* 0x0000000115157824 */ /* 0x000fe200078e0209 */
[----:B------:R-:W-:Y:S01]  /*2a10*/  LEA.HI R76, R6, R5, RZ, 0x4 ;  /* 0x00000005064c7211 */ /* 0x000fe200078f20ff */
[----:B------:R-:W-:Y:S01]  /*2a20*/  IMAD.IADD R49, R9, 0x1, R49 ;  /* 0x0000000109317824 */ /* 0x000fe200078e0231 */
[----:B------:R-:W-:Y:S01]  /*2a30*/  LEA.HI R75, R8, R7, RZ, 0x4 ;  /* 0x00000007084b7211 */ /* 0x000fe200078f20ff */
[----:B------:R-:W-:Y:S01]  /*2a40*/  IMAD.SHL.U32 R4, R3, 0x80, RZ ;  /* 0x0000008003047824 */ /* 0x000fe200078e00ff */
[----:B------:R-:W-:Y:S01]  /*2a50*/  LEA.HI R5, R6, R5, RZ, 0x6 ;  /* 0x0000000506057211 */ /* 0x000fe200078f30ff */
[----:B-----5:R-:W-:Y:S01]  /*2a60*/  IMAD.WIDE.U32 R20, R24, R70, R20 ;  /* 0x0000004618147225 */ /* 0x020fe200078e0014 */
[----:B------:R-:W-:-:S02]  /*2a70*/  LEA.HI R7, R8, R7, RZ, 0x6 ;  /* 0x0000000708077211 */ /* 0x000fc400078f30ff */
[----:B------:R-:W-:Y:S01]  /*2a80*/  SHF.R.S32.HI R9, RZ, 0x1f, R24 ;  /* 0x0000001fff097819 */ /* 0x000fe20000011418 */
[----:B------:R-:W-:Y:S01]  /*2a90*/  IMAD.SHL.U32 R6, R5, 0x80, RZ ;  /* 0x0000008005067824 */ /* 0x000fe200078e00ff */
[----:B------:R-:W-:Y:S01]  /*2aa0*/  LOP3.LUT R3, R181, 0x30, R77, 0xf8, !PT ;  /* 0x00000030b5037812 */ /* 0x000fe200078ef84d */
[----:B------:R-:W-:Y:S01]  /*2ab0*/  IMAD.SHL.U32 R8, R7, 0x80, RZ ;  /* 0x0000008007087824 */ /* 0x000fe200078e00ff */
[----:B------:R-:W-:Y:S01]  /*2ac0*/  LOP3.LUT R4, R4, 0xffffe000, RZ, 0xc0, !PT ;  /* 0xffffe00004047812 */ /* 0x000fe200078ec0ff */
[----:B------:R-:W-:Y:S01]  /*2ad0*/  IMAD R10, R9, R70, RZ ;  /* 0x00000046090a7224 */ /* 0x000fe200078e02ff */
[----:B------:R-:W-:Y:S01]  /*2ae0*/  LOP3.LUT R3, R3, R182, RZ, 0x3c, !PT ;  /* 0x000000b603037212 */ /* 0x000fe200078e3cff */
[----:B------:R-:W-:Y:S01]  /*2af0*/  IMAD R9, R9, R68, RZ ;  /* 0x0000004409097224 */ /* 0x000fe200078e02ff */
[C---:B------:R-:W-:Y:S01]  /*2b00*/  LOP3.LUT R5, R181.reuse, 0x30, R76, 0xf8, !PT ;  /* 0x00000030b5057812 */ /* 0x040fe200078ef84c */
[----:B------:R-:W-:Y:S01]  /*2b10*/  IMAD.WIDE.U32 R48, R24, R70, R48 ;  /* 0x0000004618307225 */ /* 0x000fe200078e0030 */
[----:B------:R-:W-:-:S02]  /*2b20*/  LOP3.LUT R7, R181, 0x30, R75, 0xf8, !PT ;  /* 0x00000030b5077812 */ /* 0x000fc400078ef84b */
[----:B------:R-:W-:Y:S01]  /*2b30*/  IADD3 R74, R3, R4, R183 ;  /* 0x00000004034a7210 */ /* 0x000fe20007ffe0b7 */
[----:B------:R-:W-:Y:S01]  /*2b40*/  IMAD R3, R24, R71, R10 ;  /* 0x0000004718037224 */ /* 0x000fe200078e020a */
[----:B------:R-:W-:Y:S01]  /*2b50*/  LOP3.LUT R6, R6, 0xffffe000, RZ, 0xc0, !PT ;  /* 0xffffe00006067812 */ /* 0x000fe200078ec0ff */
[C---:B------:R-:W-:Y:S01]  /*2b60*/  IMAD R9, R24.reuse, R69, R9 ;  /* 0x0000004518097224 */ /* 0x040fe200078e0209 */
[----:B------:R-:W-:Y:S01]  /*2b70*/  LOP3.LUT R5, R5, R182, RZ, 0x3c, !PT ;  /* 0x000000b605057212 */ /* 0x000fe200078e3cff */
[----:B------:R-:W-:Y:S01]  /*2b80*/  IMAD.WIDE.U32 R50, R24, R68, R50 ;  /* 0x0000004418327225 */ /* 0x000fe200078e0032 */
[----:B------:R-:W-:Y:S02]  /*2b90*/  LOP3.LUT R8, R8, 0xffffe000, RZ, 0xc0, !PT ;  /* 0xffffe00008087812 */ /* 0x000fe400078ec0ff */
[----:B------:R-:W-:Y:S01]  /*2ba0*/  LOP3.LUT R7, R7, R182, RZ, 0x3c, !PT ;  /* 0x000000b607077212 */ /* 0x000fe200078e3cff */
[----:B------:R-:W-:Y:S01]  /*2bb0*/  IMAD.WIDE.U32 R52, R24, R68, R52 ;  /* 0x0000004418347225 */ /* 0x000fe200078e0034 */
[----:B------:R-:W-:-:S02]  /*2bc0*/  SEL R55, RZ, 0x8, P1 ;  /* 0x00000008ff377807 */ /* 0x000fc40000800000 */
[----:B------:R-:W-:Y:S01]  /*2bd0*/  LOP3.LUT R57, R0, R57, RZ, 0xfc, !PT ;  /* 0x0000003900397212 */ /* 0x000fe200078efcff */
[----:B------:R-:W-:Y:S01]  /*2be0*/  IMAD.IADD R63, R21, 0x1, R3 ;  /* 0x00000001153f7824 */ /* 0x000fe200078e0203 */
[----:B------:R-:W-:Y:S01]  /*2bf0*/  SHF.L.U64.HI R71, R70, 0x7, R71 ;  /* 0x0000000746477819 */ /* 0x000fe20000010247 */
[----:B------:R-:W-:Y:S01]  /*2c00*/  IMAD.IADD R62, R3, 0x1, R49 ;  /* 0x00000001033e7824 */ /* 0x000fe200078e0231 */
[----:B------:R-:W-:Y:S01]  /*2c10*/  SHF.L.U64.HI R69, R68, 0x7, R69 ;  /* 0x0000000744457819 */ /* 0x000fe20000010245 */
[----:B------:R-:W-:Y:S01]  /*2c20*/  IMAD.SHL.U32 R70, R70, 0x80, RZ ;  /* 0x0000008046467824 */ /* 0x000fe200078e00ff */
[----:B------:R-:W-:Y:S01]  /*2c30*/  LOP3.LUT R54, R0, 0x1, RZ, 0xc0, !PT ;  /* 0x0000000100367812 */ /* 0x000fe200078ec0ff */
[----:B------:R-:W-:Y:S01]  /*2c40*/  IMAD.SHL.U32 R68, R68, 0x80, RZ ;  /* 0x0000008044447824 */ /* 0x000fe200078e00ff */
[----:B------:R-:W-:Y:S01]  /*2c50*/  P2R R84, PR, RZ, 0x10 ;  /* 0x00000010ff547803 */ /* 0x000fe20000000000 */
[----:B------:R-:W-:Y:S01]  /*2c60*/  IMAD.SHL.U32 R65, R65, 0x2, RZ ;  /* 0x0000000241417824 */ /* 0x000fe200078e00ff */
[----:B------:R-:W-:Y:S01]  /*2c70*/  P2R R85, PR, RZ, 0x8 ;  /* 0x00000008ff557803 */ /* 0x000fe20000000000 */
[----:B------:R-:W-:Y:S01]  /*2c80*/  IMAD.IADD R61, R51, 0x1, R9 ;  /* 0x00000001333d7824 */ /* 0x000fe200078e0209 */
[----:B------:R-:W-:Y:S01]  /*2c90*/  IADD3 R73, R5, R6, R183 ;  /* 0x0000000605497210 */ /* 0x000fe20007ffe0b7 */
[----:B------:R-:W-:Y:S01]  /*2ca0*/  IMAD.IADD R60, R9, 0x1, R53 ;  /* 0x00000001093c7824 */ /* 0x000fe200078e0235 */
[----:B------:R-:W-:-:S02]  /*2cb0*/  IADD3 R72, R7, R8, R183 ;  /* 0x0000000807487210 */ /* 0x000fc40007ffe0b7 */
[----:B------:R-:W-:Y:S02]  /*2cc0*/  LOP3.LUT R59, R77, 0xfffffff0, RZ, 0xc0, !PT ;  /* 0xfffffff04d3b7812 */ /* 0x000fe400078ec0ff */
[----:B------:R-:W-:Y:S02]  /*2cd0*/  LOP3.LUT R58, R76, 0xfffffff0, RZ, 0xc0, !PT ;  /* 0xfffffff04c3a7812 */ /* 0x000fe400078ec0ff */
[----:B------:R-:W-:Y:S02]  /*2ce0*/  LOP3.LUT R56, R75, 0xfffffff0, RZ, 0xc0, !PT ;  /* 0xfffffff04b387812 */ /* 0x000fe400078ec0ff */
[----:B------:R-:W-:Y:S02]  /*2cf0*/  LOP3.LUT R55, R78, R55, RZ, 0xfc, !PT ;  /* 0x000000374e377212 */ /* 0x000fe400078efcff */
[C---:B------:R-:W-:Y:S02]  /*2d00*/  LOP3.LUT R3, R57.reuse, 0x2, RZ, 0xc0, !PT ;  /* 0x0000000239037812 */ /* 0x040fe400078ec0ff */
[----:B------:R-:W-:-:S02]  /*2d10*/  LOP3.LUT R0, R57, 0x4, RZ, 0xc0, !PT ;  /* 0x0000000439007812 */ /* 0x000fc400078ec0ff */
[----:B---3--:R-:W-:Y:S01]  /*2d20*/  SHF.R.S32.HI R64, RZ, 0x1f, R82 ;  /* 0x0000001fff407819 */ /* 0x008fe20000011452 */
[----:B------:R-:W-:Y:S06]  /*2d30*/  @!P6 BAR.SYNC.DEFER_BLOCKING 0x9, 0x100 ;  /* 0x024400000000eb1d */ /* 0x000fec0000010000 */
.L_x_1662:
[----:B0-----:R-:W0:Y:S01]  /*2d40*/  LDC R87, c[0x0][0x430] ;  /* 0x00010c00ff577b82 */ /* 0x001e220000000800 */
[----:B------:R-:W-:Y:S02]  /*2d50*/  VIADD R26, R26, 0xffffffff ;  /* 0xffffffff1a1a7836 */ /* 0x000fe40000000000 */
[----:B------:R-:W-:Y:S02]  /*2d60*/  IMAD.MOV.U32 R86, RZ, RZ, RZ ;  /* 0x000000ffff567224 */ /* 0x000fe400078e00ff */
[----:B------:R-:W-:-:S03]  /*2d70*/  IMAD R4, R26, 0x80, R67 ;  /* 0x000000801a047824 */ /* 0x000fc600078e0243 */
[----:B------:R-:W1:Y:S01]  /*2d80*/  LDC R95, c[0x0][0x3f4] ;  /* 0x0000fd00ff5f7b82 */ /* 0x000e620000000800 */
[----:B------:R-:W-:Y:S01]  /*2d90*/  IMAD.IADD R12, R79, 0x1, R4 ;  /* 0x000000014f0c7824 */ /* 0x000fe200078e0204 */
[----:B------:R-:W-:-:S03]  /*2da0*/  ISETP.GE.AND P1, PT, R4, R2, PT ;  /* 0x000000020400720c */ /* 0x000fc60003f26270 */
[----:B------:R-:W-:Y:S01]  /*2db0*/  IMAD.MOV.U32 R8, RZ, RZ, R12 ;  /* 0x000000ffff087224 */ /* 0x000fe200078e000c */
[----:B------:R-:W-:Y:S02]  /*2dc0*/  ISETP.GT.OR P1, PT, R67, 0x7f, P1 ;  /* 0x0000007f4300780c */ /* 0x000fe40000f24670 */
[----:B0-----:R-:W-:-:S11]  /*2dd0*/  ISETP.NE.AND P2, PT, R87, 0x1, PT ;  /* 0x000000015700780c */ /* 0x001fd60003f45270 */
[----:B------:R-:W0:Y:S08]  /*2de0*/  @!P1 LDC.64 R6, c[0x0][0x428] ;  /* 0x00010a00ff069b82 */ /* 0x000e300000000a00 */
[----:B------:R-:W2:Y:S08]  /*2df0*/  @!P1 LDC.64 R4, c[0x0][0x418] ;  /* 0x00010600ff049b82 */ /* 0x000eb00000000a00 */
[----:B---3--:R-:W3:Y:S08]  /*2e00*/  @P2 LDC R9, c[0x0][0x434] ;  /* 0x00010d00ff092b82 */ /* 0x008ef00000000800 */
[----:B------:R-:W4:Y:S01]  /*2e10*/  @P2 LDC R10, c[0x0][0x438] ;  /* 0x00010e00ff0a2b82 */ /* 0x000f220000000800 */
[----:B---3--:R-:W-:-:S05]  /*2e20*/  @P2 IMAD.HI.U32 R9, R12, R9, RZ ;  /* 0x000000090c092227 */ /* 0x008fca00078e00ff */
[----:B----4-:R-:W-:Y:S01]  /*2e30*/  @P2 SHF.R.U32.HI R8, RZ, R10, R9 ;  /* 0x0000000aff082219 */ /* 0x010fe20000011609 */
[----:B0-----:R-:W-:-:S03]  /*2e40*/  @!P1 IMAD R10, R64, R6, RZ ;  /* 0x00000006400a9224 */ /* 0x001fc600078e02ff */
[----:B------:R-:W-:Y:S01]  /*2e50*/  @!P1 SHF.R.S32.HI R9, RZ, 0x1f, R8 ;  /* 0x0000001fff099819 */ /* 0x000fe20000011408 */
[C---:B------:R-:W-:Y:S02]  /*2e60*/  @!P1 IMAD R11, R82.reuse, R7, R10 ;  /* 0x00000007520b9224 */ /* 0x040fe400078e020a */
[----:B------:R-:W-:-:S04]  /*2e70*/  @!P1 IMAD.WIDE.U32 R6, R82, R6, R8 ;  /* 0x0000000652069225 */ /* 0x000fc800078e0008 */
[----:B------:R-:W-:Y:S01]  /*2e80*/  @!P1 IMAD.IADD R7, R7, 0x1, R11 ;  /* 0x0000000107079824 */ /* 0x000fe200078e020b */
[----:B--2---:R-:W-:-:S04]  /*2e90*/  @!P1 LEA R4, P2, R6, R4, 0x2 ;  /* 0x0000000406049211 */ /* 0x004fc800078410ff */
[----:B------:R-:W-:-:S05]  /*2ea0*/  @!P1 LEA.HI.X R5, R6, R5, R7, 0x2, P2 ;  /* 0x0000000506059211 */ /* 0x000fca00010f1407 */
[----:B------:R0:W5:Y:S01]  /*2eb0*/  @!P1 LDG.E R86, desc[UR42][R4.64] ;  /* 0x0000002a04569981 */ /* 0x000162000c1e1900 */
[----:B-1----:R-:W-:Y:S01]  /*2ec0*/  ISETP.GE.AND P1, PT, R95, 0x1, PT ;  /* 0x000000015f00780c */ /* 0x002fe20003f26270 */
[----:B------:R-:W-:Y:S01]  /*2ed0*/  IMAD.MOV R6, RZ, RZ, -R8 ;  /* 0x000000ffff067224 */ /* 0x000fe200078e0a08 */
[----:B------:R-:W-:Y:S05]  /*2ee0*/  YIELD ;  /* 0x0000000000007946 */ /* 0x000fea0003800000 */
[C---:B------:R-:W-:Y:S01]  /*2ef0*/  IMAD R97, R22.reuse, 0x6000, R202 ;  /* 0x0000600016617824 */ /* 0x040fe200078e02ca */
[----:B------:R-:W-:Y:S01]  /*2f00*/  BSSY B0, `(.L_x_1600) ;  /* 0x0000694000007945 */ /* 0x000fe20003800000 */
[----:B------:R-:W-:Y:S01]  /*2f10*/  IMAD R7, R22, 0x6000, R203 ;  /* 0x0000600016077824 */ /* 0x000fe200078e02cb */
[----:B------:R-:W-:Y:S01]  /*2f20*/  ISETP.GT.AND P3, PT, R26, R27, PT ;  /* 0x0000001b1a00720c */ /* 0x000fe20003f64270 */
[----:B------:R-:W-:-:S02]  /*2f30*/  IMAD R87, R87, R6, R12 ;  /* 0x0000000657577224 */ /* 0x000fc400078e020c */
[C---:B------:R-:W-:Y:S02]  /*2f40*/  IMAD.IADD R97, R16.reuse, 0x1, R97 ;  /* 0x0000000110617824 */ /* 0x040fe400078e0261 */
[----:B------:R-:W-:Y:S01]  /*2f50*/  IMAD.IADD R96, R16, 0x1, R7 ;  /* 0x0000000110607824 */ /* 0x000fe200078e0207 */
[----:B0-----:R-:W-:Y:S07]  /*2f60*/  @!P1 BRA `(.L_x_1601) ;  /* 0x0000006400209947 */ /* 0x001fee0003800000 */
[----:B------:R-:W-:Y:S01]  /*2f70*/  SHF.R.S32.HI R89, RZ, 0x1f, R87 ;  /* 0x0000001fff597819 */ /* 0x000fe20000011457 */
[----:B------:R-:W-:Y:S01]  /*2f80*/  ULDC.64 UR4, c[0x0][0x300] ;  /* 0x0000c00000047ab9 */ /* 0x000fe20000000a00 */
[----:B-----5:R-:W-:Y:S01]  /*2f90*/  SHF.R.S32.HI R90, RZ, 0x1f, R86 ;  /* 0x0000001fff5a7819 */ /* 0x020fe20000011456 */
[----:B------:R-:W-:Y:S01]  /*2fa0*/  IMAD.WIDE.U32 R4, R87, UR4, RZ ;  /* 0x0000000457047c25 */ /* 0x000fe2000f8e00ff */
[----:B------:R-:W-:-:S03]  /*2fb0*/  ULDC.64 UR6, c[0x0][0x2e8] ;  /* 0x0000ba0000067ab9 */ /* 0x000fc60000000a00 */
[----:B------:R-:W-:Y:S02]  /*2fc0*/  IMAD R6, R89, UR4, RZ ;  /* 0x0000000459067c24 */ /* 0x000fe4000f8e02ff */
[-C--:B------:R-:W-:Y:S02]  /*2fd0*/  IMAD R8, R71, R26.reuse, RZ ;  /* 0x0000001a47087224 */ /* 0x080fe400078e02ff */
[----:B------:R-:W-:Y:S01]  /*2fe0*/  IMAD R7, R87, UR5, R6 ;  /* 0x0000000557077c24 */ /* 0x000fe2000f8e0206 */
[----:B------:R-:W-:Y:S01]  /*2ff0*/  ULDC.64 UR4, c[0x0][0x310] ;  /* 0x0000c40000047ab9 */ /* 0x000fe20000000a00 */
[----:B------:R-:W-:Y:S02]  /*3000*/  IMAD R6, R69, R26, RZ ;  /* 0x0000001a45067224 */ /* 0x000fe400078e02ff */
        /* <DEDUP_REMOVED lines=8> */
[C---:B------:R-:W-:Y:S01]  /*3090*/  IMAD.WIDE.U32 R4, R169.reuse, UR4, R4 ;  /* 0x00000004a9047c25 */ /* 0x040fe2000f8e0004 */
[----:B------:R-:W-:Y:S02]  /*30a0*/  ULDC.U8 UR4, c[0x0][0x410] ;  /* 0x0001040000047ab9 */ /* 0x000fe40000000000 */
[----:B------:R-:W-:Y:S01]  /*30b0*/  ISETP.NE.AND P1, PT, RZ, UR4, PT ;  /* 0x00000004ff007c0c */ /* 0x000fe2000bf25270 */
[----:B------:R-:W-:Y:S01]  /*30c0*/  IMAD R14, R169, UR5, R5 ;  /* 0x00000005a90e7c24 */ /* 0x000fe2000f8e0205 */
[----:B------:R-:W-:Y:S01]  /*30d0*/  IADD3 R98, P2, R4, UR6, RZ ;  /* 0x0000000604627c10 */ /* 0x000fe2000ff5e0ff */
[----:B------:R-:W-:-:S02]  /*30e0*/  IMAD R91, R26, -0x80, R2 ;  /* 0xffffff801a5b7824 */ /* 0x000fc400078e0202 */
[----:B------:R-:W-:Y:S01]  /*30f0*/  IMAD R7, R7, R70, R8 ;  /* 0x0000004607077224 */ /* 0x000fe200078e0208 */
[----:B------:R-:W-:Y:S01]  /*3100*/  IADD3.X R14, R14, UR7, RZ, P2, !PT ;  /* 0x000000070e0e7c10 */ /* 0x000fe200097fe4ff */
[----:B------:R-:W-:Y:S01]  /*3110*/  IMAD.WIDE.U32 R12, R68, R26, RZ ;  /* 0x0000001a440c7225 */ /* 0x000fe200078e00ff */
[----:B------:R-:W-:-:S03]  /*3120*/  VIMNMX R91, R91, 0x80, PT ;  /* 0x000000805b5b7848 */ /* 0x000fc60003fe0100 */
[----:B------:R-:W-:-:S04]  /*3130*/  IMAD.WIDE.U32 R10, R70, R26, RZ ;  /* 0x0000001a460a7225 */ /* 0x000fc800078e00ff */
[----:B------:R-:W-:Y:S02]  /*3140*/  IMAD.IADD R15, R13, 0x1, R9 ;  /* 0x000000010d0f7824 */ /* 0x000fe400078e0209 */
[----:B------:R-:W-:Y:S01]  /*3150*/  IMAD.IADD R83, R11, 0x1, R7 ;  /* 0x000000010b537824 */ /* 0x000fe200078e0207 */
[----:B------:R-:W-:Y:S06]  /*3160*/  @!P1 BRA `(.L_x_1602) ;  /* 0x00000030000c9947 */ /* 0x000fec0003800000 */
        /* <DEDUP_REMOVED lines=51> */
.L_x_1604:
[----:B------:R-:W-:Y:S05]  /*34a0*/  BSYNC B1 ;  /* 0x0000000000017941 */ /* 0x000fea0003800000 */
.L_x_1603:
[----:B------:R-:W-:Y:S01]  /*34b0*/  UISETP.NE.AND UP0, UPT, UR40, 0x3, UPT ;  /* 0x000000032800788c */ /* 0x000fe2000bf05270 */
[----:B-----5:R-:W-:Y:S02]  /*34c0*/  IMAD.MOV.U32 R100, RZ, RZ, R8 ;  /* 0x000000ffff647224 */ /* 0x020fe400078e0008 */
[----:B------:R-:W-:Y:S02]  /*34d0*/  IMAD.MOV.U32 R102, RZ, RZ, R30 ;  /* 0x000000ffff667224 */ /* 0x000fe400078e001e */
[----:B------:R-:W-:Y:S01]  /*34e0*/  IMAD.MOV.U32 R104, RZ, RZ, R34 ;  /* 0x000000ffff687224 */ /* 0x000fe200078e0022 */
[----:B------:R-:W-:Y:S01]  /*34f0*/  PLOP3.LUT P1, PT, PT, PT, UP0, 0x80, 0x0 ;  /* 0x000000000000781c */ /* 0x000fe20003f2f008 */
        /* <DEDUP_REMOVED lines=11> */
.L_x_1605:
[----:B------:R-:W-:Y:S01]  /*35b0*/  IMAD R83, R22, 0x8, R16 ;  /* 0x0000000816537824 */ /* 0x000fe200078e0210 */
[----:B------:R-:W-:Y:S01]  /*35c0*/  SHF.L.U32 R94, R173, 0x1f, RZ ;  /* 0x0000001fad5e7819 */ /* 0x000fe200000006ff */
[----:B------:R-:W-:Y:S03]  /*35d0*/  BSSY B1, `(.L_x_1606) ;  /* 0x0000003000017945 */ /* 0x000fe60003800000 */
[----:B------:R-:W1:Y:S02]  /*35e0*/  SYNCS.PHASECHK.TRANS64.TRYWAIT P4, [R83+URZ+0x22890], R94 ;  /* 0x0228905e530075a7 */ /* 0x000e64000808017f */
[----:B-1----:R-:W-:Y:S05]  /*35f0*/  @!P4 BRA `(.L_x_1607) ;  /* 0x000002700034c947 */ /* 0x002fea0003800000 */
.L_x_1983:
[----:B------:R-:W-:Y:S05]  /*3600*/  BSYNC B1 ;  /* 0x0000000000017941 */ /* 0x000fea0003800000 */
.L_x_1606:
[----:B------:R-:W-:-:S03]  /*3610*/  UMOV UR4, 0xffffffff ;  /* 0xffffffff00047882 */ /* 0x000fc60000000000 */
[----:B------:R-:W-:Y:S05]  /*3620*/  BRA.DIV UR4, `(.L_x_1608) ;  /* 0x00000272043c7947 */ /* 0x000fea000b800000 */
[----:B------:R2:W3:Y:S04]  /*3630*/  SHFL.IDX PT, R99, R14, RZ, 0x1e1f ;  /* 0x001e1fff0e637589 */ /* 0x0004e800000e0000 */
[----:B------:R-:W4:Y:S02]  /*3640*/  SHFL.IDX PT, R98, R98, RZ, 0x1e1f ;  /* 0x001e1fff62627589 */ /* 0x000f2400000e0000 */
.L_x_1987:
[----:B------:R-:W-:Y:S05]  /*3650*/  @P2 BRA `(.L_x_1609) ;  /* 0x0000006000782947 */ /* 0x000fea0003800000 */
[----:B------:R-:W-:Y:S01]  /*3660*/  ISETP.NE.AND P2, PT, R54, RZ, PT ;  /* 0x000000ff3600720c */ /* 0x000fe20003f45270 */
[----:B------:R-:W-:-:S12]  /*3670*/  BSSY B1, `(.L_x_1610) ;  /* 0x0000071000017945 */ /* 0x000fd80003800000 */
[----:B------:R-:W-:Y:S05]  /*3680*/  @!P2 BRA `(.L_x_1611) ;  /* 0x0000000400bca947 */ /* 0x000fea0003800000 */
[----:B------:R1:W1:Y:S01]  /*3690*/  LDS.128 R4, [R97+0x16400] ;  /* 0x0164000061047984 */ /* 0x0002620000000c00 */
[----:B0---4-:R-:W-:Y:S01]  /*36a0*/  IADD3 R10, P2, R18, R98, RZ ;  /* 0x00000062120a7210 */ /* 0x011fe20007f5e0ff */
[----:B------:R-:W-:Y:S04]  /*36b0*/  BSSY B2, `(.L_x_1612) ;  /* 0x000006b000027945 */ /* 0x000fe80003800000 */
[----:B---3--:R-:W-:Y:S01]  /*36c0*/  IMAD.X R11, R99, 0x1, R19, P2 ;  /* 0x00000001630b7824 */ /* 0x008fe200010e0613 */
[----:B------:R-:W-:-:S13]  /*36d0*/  ISETP.GE.AND P2, PT, R174, R95, PT ;  /* 0x0000005fae00720c */ /* 0x000fda0003f46270 */
[----:B------:R-:W-:Y:S05]  /*36e0*/  @P2 BRA `(.L_x_1613) ;  /* 0x00000004009c2947 */ /* 0x000fea0003800000 */
[----:B------:R-:W-:Y:S01]  /*36f0*/  SHF.R.U32.HI R12, RZ, 0x8, R47 ;  /* 0x00000008ff0c7819 */ /* 0x000fe2000001162f */
[----:B-12---:R-:W-:Y:S01]  /*3700*/  IMAD.MOV.U32 R14, RZ, RZ, R4 ;  /* 0x000000ffff0e7224 */ /* 0x006fe200078e0004 */
        /* <DEDUP_REMOVED lines=9> */
[----:B------:R-:W-:Y:S01]  /*37a0*/  LOP3.LUT R92, R46, 0xff00, R15, 0xf8, !PT ;  /* 0x0000ff002e5c7812 */ /* 0x000fe200078ef80f */
[----:B------:R-:W-:Y:S01]  /*37b0*/  IMAD.U32 R15, R47, 0x10000, RZ ;  /* 0x000100002f0f7824 */ /* 0x000fe200078e00ff */
[----:B------:R-:W-:Y:S02]  /*37c0*/  F2FP.F16.E4M3.UNPACK_B R46, R111.H1 ;  /* 0x0000006fff2e723e */ /* 0x000fe400030006ff */
[-C--:B------:R-:W-:Y:S02]  /*37d0*/  F2FP.F16.E4M3.UNPACK_B R4, R5.reuse ;  /* 0x00000005ff04723e */ /* 0x080fe400020006ff */
[----:B------:R-:W-:Y:S01]  /*37e0*/  LOP3.LUT R12, R13, 0xff0000, R12, 0xf8, !PT ;  /* 0x00ff00000d0c7812 */ /* 0x000fe200078ef80c */
[----:B------:R-:W-:Y:S01]  /*37f0*/  HADD2.F32 R112, -RZ, R46.H0_H0 ;  /* 0x2000002eff707230 */ /* 0x000fe20000004100 */
[----:B------:R-:W-:Y:S01]  /*3800*/  LOP3.LUT R13, R92, 0xff0000, R15, 0xf8, !PT ;  /* 0x00ff00005c0d7812 */ /* 0x000fe200078ef80f */
[--C-:B------:R-:W-:Y:S01]  /*3810*/  HADD2.F32 R15, -RZ, R4.reuse.H1_H1 ;  /* 0x30000004ff0f7230 */ /* 0x100fe20000004100 */
[----:B------:R-:W-:Y:S01]  /*3820*/  F2FP.F16.E4M3.UNPACK_B R92, R110.H1 ;  /* 0x0000006eff5c723e */ /* 0x000fe200030006ff */
[----:B------:R-:W-:Y:S01]  /*3830*/  HADD2.F32 R4, -RZ, R4.H0_H0 ;  /* 0x20000004ff047230 */ /* 0x000fe20000004100 */
[----:B------:R-:W-:Y:S01]  /*3840*/  F2FP.F16.E4M3.UNPACK_B R5, R5.H1 ;  /* 0x00000005ff05723e */ /* 0x000fe200030006ff */
[----:B------:R-:W-:-:S02]  /*3850*/  HADD2.F32 R113, -RZ, R46.H1_H1 ;  /* 0x3000002eff717230 */ /* 0x000fc40000004100 */
[CC--:B------:R-:W-:Y:S01]  /*3860*/  FMUL.FTZ R115, R15.reuse, R112.reuse ;  /* 0x000000700f737220 */ /* 0x0c0fe20000410000 */
        /* <DEDUP_REMOVED lines=16> */
[----:B------:R-:W-:-:S02]  /*3970*/  HADD2.F32 R92, -RZ, R15.H1_H1 ;  /* 0x3000000fff5c7230 */ /* 0x000fc40000004100 */
[----:B------:R-:W-:Y:S02]  /*3980*/  HADD2.F32 R47, -RZ, R15.H0_H0 ;  /* 0x2000000fff2f7230 */ /* 0x000fe40000004100 */
[----:B------:R-:W-:Y:S02]  /*3990*/  HADD2.F32 R111, -RZ, R111.H0_H0 ;  /* 0x2000006fff6f7230 */ /* 0x000fe40000004100 */
[-C--:B------:R-:W-:Y:S01]  /*39a0*/  FMUL.FTZ R114, R92, R93.reuse ;  /* 0x0000005d5c727220 */ /* 0x080fe20000410000 */
[--C-:B------:R-:W-:Y:S02]  /*39b0*/  HADD2.F32 R46, -RZ, R14.reuse.H1_H1 ;  /* 0x3000000eff2e7230 */ /* 0x100fe40000004100 */
[----:B------:R-:W-:Y:S01]  /*39c0*/  FMUL.FTZ R93, R47, R93 ;  /* 0x0000005d2f5d7220 */ /* 0x000fe20000410000 */
[----:B------:R-:W-:Y:S02]  /*39d0*/  HADD2.F32 R15, -RZ, R14.H0_H0 ;  /* 0x2000000eff0f7230 */ /* 0x000fe40000004100 */
[----:B------:R-:W-:-:S02]  /*39e0*/  HADD2.F32 R14, -RZ, R110.H1_H1 ;  /* 0x3000006eff0e7230 */ /* 0x000fc40000004100 */
[-C--:B------:R-:W-:Y:S01]  /*39f0*/  FMUL.FTZ R112, R46, R111.reuse ;  /* 0x0000006f2e707220 */ /* 0x080fe20000410000 */
[----:B------:R-:W-:Y:S02]  /*3a00*/  HADD2.F32 R110, -RZ, R110.H0_H0 ;  /* 0x2000006eff6e7230 */ /* 0x000fe40000004100 */
[----:B------:R-:W-:Y:S01]  /*3a10*/  FMUL.FTZ R111, R15, R111 ;  /* 0x0000006f0f6f7220 */ /* 0x000fe20000410000 */
[-C--:B------:R-:W-:Y:S01]  /*3a20*/  FFMA.FTZ R47, R47, R14.reuse, -R114 ;  /* 0x0000000e2f2f7223 */ /* 0x080fe20000010872 */
[----:B------:R-:W-:Y:S01]  /*3a30*/  FFMA.FTZ R92, R92, R14, R93 ;  /* 0x0000000e5c5c7223 */ /* 0x000fe2000001005d */
[-C--:B------:R-:W-:Y:S01]  /*3a40*/  FFMA.FTZ R14, R15, R110.reuse, -R112 ;  /* 0x0000006e0f0e7223 */ /* 0x080fe20000010870 */
[----:B------:R-:W-:Y:S01]  /*3a50*/  FFMA.FTZ R15, R46, R110, R111 ;  /* 0x0000006e2e0f7223 */ /* 0x000fe2000001006f */
[----:B------:R-:W-:Y:S02]  /*3a60*/  F2FP.F16.E4M3.UNPACK_B R93, R7.H1 ;  /* 0x00000007ff5d723e */ /* 0x000fe400030006ff */
[----:B------:R-:W-:-:S02]  /*3a70*/  F2FP.SATFINITE.E4M3.F32.PACK_AB_MERGE_C R46, R116, R115, RZ ;  /* 0x00000073742e723e */ /* 0x000fc400048070ff */
[----:B------:R-:W-:Y:S01]  /*3a80*/  F2FP.F16.E4M3.UNPACK_B R115, R13.H1 ;  /* 0x0000000dff73723e */ /* 0x000fe200030006ff */
[--C-:B------:R-:W-:Y:S01]  /*3a90*/  HADD2.F32 R110, -RZ, R93.reuse.H0_H0 ;  /* 0x2000005dff6e7230 */ /* 0x100fe20000004100 */
[----:B------:R-:W-:Y:S01]  /*3aa0*/  F2FP.SATFINITE.E4M3.F32.PACK_AB_MERGE_C R47, R92, R47, RZ ;  /* 0x0000002f5c2f723e */ /* 0x000fe200048070ff */
[----:B------:R-:W-:Y:S01]  /*3ab0*/  HADD2.F32 R93, -RZ, R93.H1_H1 ;  /* 0x3000005dff5d7230 */ /* 0x000fe20000004100 */
[----:B------:R-:W-:Y:S01]  /*3ac0*/  F2FP.F16.E4M3.UNPACK_B R112, R12.H1 ;  /* 0x0000000cff70723e */ /* 0x000fe200030006ff */
[--C-:B------:R-:W-:Y:S01]  /*3ad0*/  HADD2.F32 R117, -RZ, R115.reuse.H1_H1 ;  /* 0x30000073ff757230 */ /* 0x100fe20000004100 */
[----:B------:R-:W-:Y:S01]  /*3ae0*/  F2FP.F16.E4M3.UNPACK_B R92, R6.H1 ;  /* 0x00000006ff5c723e */ /* 0x000fe200030006ff */
[----:B------:R-:W-:Y:S01]  /*3af0*/  HADD2.F32 R115, -RZ, R115.H0_H0 ;  /* 0x20000073ff737230 */ /* 0x000fe20000004100 */
[----:B------:R-:W-:Y:S01]  /*3b00*/  F2FP.F16.E4M3.UNPACK_B R114, R13 ;  /* 0x0000000dff72723e */ /* 0x000fe200020006ff */
        /* <DEDUP_REMOVED lines=18> */
[----:B------:R-:W-:Y:S01]  /*3c30*/  HADD2.F32 R92, -RZ, R7.H1_H1 ;  /* 0x30000007ff5c7230 */ /* 0x000fe20000004100 */
[----:B------:R-:W-:Y:S01]  /*3c40*/  F2FP.SATFINITE.E4M3.F32.PACK_AB_MERGE_C R5, R5, R4, R46 ;  /* 0x000000040505723e */ /* 0x000fe2000480702e */
        /* <DEDUP_REMOVED lines=16> */
[----:B------:R-:W-:-:S07]  /*3d50*/  F2FP.SATFINITE.E4M3.F32.PACK_AB_MERGE_C R7, R115, R118, R12 ;  /* 0x000000767307723e */ /* 0x000fce000480700c */
.L_x_1613:
[----:B------:R-:W-:Y:S05]  /*3d60*/  BSYNC B2 ;  /* 0x0000000000027941 */ /* 0x000fea0003800000 */
.L_x_1612:
[----:B-1----:R0:W-:Y:S02]  /*3d70*/  ST.E.128 desc[UR42][R10.64], R4 ;  /* 0x000000040a007985 */ /* 0x0021e4000c101d2a */
.L_x_1611:
[----:B------:R-:W-:Y:S05]  /*3d80*/  BSYNC B1 ;  /* 0x0000000000017941 */ /* 0x000fea0003800000 */
.L_x_1610:
[----:B------:R-:W-:Y:S01]  /*3d90*/  ISETP.NE.AND P2, PT, R3, RZ, PT ;  /* 0x000000ff0300720c */ /* 0x000fe20003f45270 */
[----:B------:R-:W-:-:S12]  /*3da0*/  BSSY B1, `(.L_x_1614) ;  /* 0x0000072000017945 */ /* 0x000fd80003800000 */
[----:B------:R-:W-:Y:S05]  /*3db0*/  @!P2 BRA `(.L_x_1615) ;  /* 0x0000000400c0a947 */ /* 0x000fea0003800000 */
[----:B0-----:R-:W-:Y:S01]  /*3dc0*/  IMAD.SHL.U32 R4, R179, 0x10, RZ ;  /* 0x00000010b3047824 */ /* 0x001fe200078e00ff */
[----:B------:R-:W-:Y:S04]  /*3dd0*/  BSSY B2, `(.L_x_1616) ;  /* 0x000006d000027945 */ /* 0x000fe80003800000 */
[----:B----4-:R-:W-:-:S04]  /*3de0*/  IADD3 R10, P2, R98, R4, RZ ;  /* 0x00000004620a7210 */ /* 0x010fc80007f5e0ff */
[----:B---3--:R-:W-:Y:S02]  /*3df0*/  LEA.HI.X.SX32 R11, R4, R99, 0x1, P2 ;  /* 0x00000063040b7211 */ /* 0x008fe400010f0eff */
[----:B------:R0:W3:Y:S01]  /*3e00*/  LDS.128 R4, [R96+0x16400] ;  /* 0x0164000060047984 */ /* 0x0000e20000000c00 */
[----:B------:R-:W-:-:S13]  /*3e10*/  ISETP.GE.AND P2, PT, R190, R95, PT ;  /* 0x0000005fbe00720c */ /* 0x000fda0003f46270 */
[----:B0-----:R-:W-:Y:S05]  /*3e20*/  @P2 BRA `(.L_x_1617) ;  /* 0x00000004009c2947 */ /* 0x001fea0003800000 */
[----:B------:R-:W-:Y:S01]  /*3e30*/  SHF.R.U32.HI R13, RZ, 0x8, R43 ;  /* 0x00000008ff0d7819 */ /* 0x000fe2000001162b */
[----:B--23--:R-:W-:Y:S01]  /*3e40*/  IMAD.MOV.U32 R14, RZ, RZ, R4 ;  /* 0x000000ffff0e7224 */ /* 0x00cfe200078e0004 */
[----:B------:R-:W-:Y:S02]  /*3e50*/  SHF.R.U32.HI R42, RZ, 0x8, R45 ;  /* 0x00000008ff2a7819 */ /* 0x000fe4000001162d */
[----:B------:R-:W-:Y:S01]  /*3e60*/  LOP3.LUT R12, R43, 0xff0000ff, RZ, 0xc0, !PT ;  /* 0xff0000ff2b0c7812 */ /* 0x000fe200078ec0ff */
[----:B------:R-:W-:Y:S01]  /*3e70*/  IMAD.SHL.U32 R13, R13, 0x100, RZ ;  /* 0x000001000d0d7824 */ /* 0x000fe200078e00ff */
[----:B------:R-:W-:Y:S01]  /*3e80*/  SHF.R.U32.HI R43, RZ, 0x10, R43 ;  /* 0x00000010ff2b7819 */ /* 0x000fe2000001162b */
        /* <DEDUP_REMOVED lines=36> */
[----:B------:R-:W-:Y:S01]  /*40d0*/  F2FP.F16.E4M3.UNPACK_B R47, R12 ;  /* 0x0000000cff2f723e */ /* 0x000fe200020006ff */
[----:B------:R-:W-:Y:S02]  /*40e0*/  HADD2.F32 R109, -RZ, R109.H0_H0 ;  /* 0x2000006dff6d7230 */ /* 0x000fe40000004100 */
[----:B------:R-:W-:Y:S01]  /*40f0*/  FMUL.FTZ R92, R44, R45 ;  /* 0x0000002d2c5c7220 */ /* 0x000fe20000410000 */
[----:B------:R-:W-:-:S02]  /*4100*/  HADD2.F32 R15, -RZ, R14.H0_H0 ;  /* 0x2000000eff0f7230 */ /* 0x000fc40000004100 */
[----:B------:R-:W-:Y:S01]  /*4110*/  FMUL.FTZ R45, R43, R45 ;  /* 0x0000002d2b2d7220 */ /* 0x000fe20000410000 */
[----:B------:R-:W-:Y:S02]  /*4120*/  HADD2.F32 R42, -RZ, R14.H1_H1 ;  /* 0x3000000eff2a7230 */ /* 0x000fe40000004100 */
[--C-:B------:R-:W-:Y:S02]  /*4130*/  HADD2.F32 R14, -RZ, R108.reuse.H1_H1 ;  /* 0x3000006cff0e7230 */ /* 0x100fe40000004100 */
        /* <DEDUP_REMOVED lines=8> */
[----:B------:R-:W-:Y:S02]  /*41c0*/  F2FP.SATFINITE.E4M3.F32.PACK_AB_MERGE_C R43, R44, R43, RZ ;  /* 0x0000002b2c2b723e */ /* 0x000fe400048070ff */
[-C--:B------:R-:W-:Y:S01]  /*41d0*/  F2FP.F16.E4M3.UNPACK_B R109, R13.reuse.H1 ;  /* 0x0000000dff6d723e */ /* 0x080fe200030006ff */
[--C-:B------:R-:W-:Y:S01]  /*41e0*/  HADD2.F32 R46, -RZ, R45.reuse.H0_H0 ;  /* 0x2000002dff2e7230 */ /* 0x100fe20000004100 */
[----:B------:R-:W-:Y:S01]  /*41f0*/  F2FP.F16.E4M3.UNPACK_B R44, R6.H1 ;  /* 0x00000006ff2c723e */ /* 0x000fe200030006ff */
[----:B------:R-:W-:Y:S01]  /*4200*/  HADD2.F32 R45, -RZ, R45.H1_H1 ;  /* 0x3000002dff2d7230 */ /* 0x000fe20000004100 */
[----:B------:R-:W-:Y:S01]  /*4210*/  F2FP.F16.E4M3.UNPACK_B R108, R13 ;  /* 0x0000000dff6c723e */ /* 0x000fe200020006ff */
[----:B------:R-:W-:Y:S01]  /*4220*/  HADD2.F32 R111, -RZ, R109.H1_H1 ;  /* 0x3000006dff6f7230 */ /* 0x000fe20000004100 */
[----:B------:R-:W-:Y:S01]  /*4230*/  F2FP.SATFINITE.E4M3.F32.PACK_AB_MERGE_C R42, R110, R93, RZ ;  /* 0x0000005d6e2a723e */ /* 0x000fe200048070ff */
[----:B------:R-:W-:Y:S01]  /*4240*/  HADD2.F32 R13, -RZ, R44.H1_H1 ;  /* 0x3000002cff0d7230 */ /* 0x000fe20000004100 */
[----:B------:R-:W-:Y:S01]  /*4250*/  F2FP.F16.E4M3.UNPACK_B R92, R12.H1 ;  /* 0x0000000cff5c723e */ /* 0x000fe200030006ff */
[----:B------:R-:W-:-:S02]  /*4260*/  HADD2.F32 R110, -RZ, R108.H1_H1 ;  /* 0x3000006cff6e7230 */ /* 0x000fc40000004100 */
[-C--:B------:R-:W-:Y:S01]  /*4270*/  FMUL.FTZ R113, R45, R111.reuse ;  /* 0x0000006f2d717220 */ /* 0x080fe20000410000 */
[----:B------:R-:W-:Y:S02]  /*4280*/  HADD2.F32 R44, -RZ, R44.H0_H0 ;  /* 0x2000002cff2c7230 */ /* 0x000fe40000004100 */
[----:B------:R-:W-:Y:S01]  /*4290*/  FMUL.FTZ R112, R46, R111 ;  /* 0x0000006f2e707220 */ /* 0x000fe20000410000 */
[----:B------:R-:W-:Y:S02]  /*42a0*/  HADD2.F32 R12, -RZ, R47.H1_H1 ;  /* 0x3000002fff0c7230 */ /* 0x000fe40000004100 */
[-C--:B------:R-:W-:Y:S01]  /*42b0*/  FMUL.FTZ R111, R13, R110.reuse ;  /* 0x0000006e0d6f7220 */ /* 0x080fe20000410000 */
[----:B------:R-:W-:Y:S01]  /*42c0*/  F2FP.F16.E4M3.UNPACK_B R7, R7 ;  /* 0x00000007ff07723e */ /* 0x000fe200020006ff */
[C---:B------:R-:W-:Y:S01]  /*42d0*/  FMUL.FTZ R110, R44.reuse, R110 ;  /* 0x0000006e2c6e7220 */ /* 0x040fe20000410000 */
[----:B------:R-:W-:Y:S01]  /*42e0*/  F2FP.F16.E4M3.UNPACK_B R6, R6 ;  /* 0x00000006ff06723e */ /* 0x000fe200020006ff */
[----:B------:R-:W-:Y:S01]  /*42f0*/  FFMA.FTZ R111, R44, R12, -R111 ;  /* 0x0000000c2c6f7223 */ /* 0x000fe2000001086f */
[----:B------:R-:W-:-:S02]  /*4300*/  HADD2.F32 R93, -RZ, R92.H1_H1 ;  /* 0x3000005cff5d7230 */ /* 0x000fc40000004100 */
[----:B------:R-:W-:Y:S01]  /*4310*/  FFMA.FTZ R110, R13, R12, R110 ;  /* 0x0000000c0d6e7223 */ /* 0x000fe2000001006e */
[--C-:B------:R-:W-:Y:S01]  /*4320*/  HADD2.F32 R12, -RZ, R7.reuse.H0_H0 ;  /* 0x20000007ff0c7230 */ /* 0x100fe20000004100 */
[----:B------:R-:W-:Y:S01]  /*4330*/  F2FP.SATFINITE.E4M3.F32.PACK_AB_MERGE_C R5, R5, R4, R42 ;  /* 0x000000040505723e */ /* 0x000fe2000480702a */
[----:B------:R-:W-:Y:S02]  /*4340*/  HADD2.F32 R13, -RZ, R7.H1_H1 ;  /* 0x30000007ff0d7230 */ /* 0x000fe40000004100 */
[-C--:B------:R-:W-:Y:S01]  /*4350*/  FFMA.FTZ R113, R46, R93.reuse, -R113 ;  /* 0x0000005d2e717223 */ /* 0x080fe20000010871 */
[--C-:B------:R-:W-:Y:S02]  /*4360*/  HADD2.F32 R7, -RZ, R6.reuse.H0_H0 ;  /* 0x20000006ff077230 */ /* 0x100fe40000004100 */
[----:B------:R-:W-:Y:S01]  /*4370*/  FFMA.FTZ R112, R45, R93, R112 ;  /* 0x0000005d2d707223 */ /* 0x000fe20000010070 */
[----:B------:R-:W-:Y:S01]  /*4380*/  HADD2.F32 R109, -RZ, R109.H0_H0 ;  /* 0x2000006dff6d7230 */ /* 0x000fe20000004100 */
[----:B------:R-:W-:Y:S01]  /*4390*/  F2FP.SATFINITE.E4M3.F32.PACK_AB_MERGE_C R110, R110, R111, RZ ;  /* 0x0000006f6e6e723e */ /* 0x000fe200048070ff */
[----:B------:R-:W-:Y:S01]  /*43a0*/  HADD2.F32 R6, -RZ, R6.H1_H1 ;  /* 0x30000006ff067230 */ /* 0x000fe20000004100 */
[----:B------:R-:W-:Y:S01]  /*43b0*/  F2FP.SATFINITE.E4M3.F32.PACK_AB_MERGE_C R4, R15, R14, R43 ;  /* 0x0000000e0f04723e */ /* 0x000fe2000480702b */
        /* <DEDUP_REMOVED lines=11> */
[----:B------:R-:W-:-:S04]  /*4470*/  F2FP.SATFINITE.E4M3.F32.PACK_AB_MERGE_C R112, R112, R113, RZ ;  /* 0x000000717070723e */ /* 0x000fc800048070ff */
[----:B------:R-:W-:Y:S02]  /*4480*/  F2FP.SATFINITE.E4M3.F32.PACK_AB_MERGE_C R6, R45, R44, R110 ;  /* 0x0000002c2d06723e */ /* 0x000fe4000480706e */
[----:B------:R-:W-:-:S07]  /*4490*/  F2FP.SATFINITE.E4M3.F32.PACK_AB_MERGE_C R7, R46, R93, R112 ;  /* 0x0000005d2e07723e */ /* 0x000fce0004807070 */
.L_x_1617:
[----:B------:R-:W-:Y:S05]  /*44a0*/  BSYNC B2 ;  /* 0x0000000000027941 */ /* 0x000fea0003800000 */
.L_x_1616:
[----:B---3--:R0:W-:Y:S02]  /*44b0*/  ST.E.128 desc[UR42][R10.64], R4 ;  /* 0x000000040a007985 */ /* 0x0081e4000c101d2a */
.L_x_1615:
[----:B------:R-:W-:Y:S05]  /*44c0*/  BSYNC B1 ;  /* 0x0000000000017941 */ /* 0x000fea0003800000 */
.L_x_1614:
        /* <DEDUP_REMOVED lines=11> */
[----:B---3--:R-:W-:Y:S01]  /*4580*/  IMAD.MOV.U32 R13, RZ, RZ, R5 ;  /* 0x000000ffff0d7224 */ /* 0x008fe200078e0005 */
[----:B------:R-:W-:Y:S01]  /*4590*/  SHF.R.U32.HI R38, RZ, 0x8, R41 ;  /* 0x00000008ff267819 */ /* 0x000fe20000011629 */
[----:B--2---:R-:W-:Y:S01]  /*45a0*/  IMAD.MOV.U32 R14, RZ, RZ, R4 ;  /* 0x000000ffff0e7224 */ /* 0x004fe200078e0004 */
[----:B------:R-:W-:Y:S01]  /*45b0*/  SHF.R.U32.HI R43, RZ, 0x10, R39 ;  /* 0x00000010ff2b7819 */ /* 0x000fe20000011627 */
[----:B------:R-:W-:Y:S01]  /*45c0*/  IMAD.SHL.U32 R12, R12, 0x100, RZ ;  /* 0x000001000c0c7824 */ /* 0x000fe200078e00ff */
[----:B------:R-:W-:Y:S01]  /*45d0*/  LOP3.LUT R15, R39, 0xff0000ff, RZ, 0xc0, !PT ;  /* 0xff0000ff270f7812 */ /* 0x000fe200078ec0ff */
[----:B------:R-:W-:Y:S01]  /*45e0*/  IMAD.SHL.U32 R38, R38, 0x100, RZ ;  /* 0x0000010026267824 */ /* 0x000fe200078e00ff */
[----:B------:R-:W-:Y:S01]  /*45f0*/  SHF.R.U32.HI R42, RZ, 0x10, R41 ;  /* 0x00000010ff2a7819 */ /* 0x000fe20000011629 */
[----:B------:R-:W-:Y:S01]  /*4600*/  IMAD.U32 R5, R43, 0x10000, RZ ;  /* 0x000100002b057824 */ /* 0x000fe200078e00ff */
[----:B------:R-:W-:-:S02]  /*4610*/  LOP3.LUT R39, R41, 0xff0000ff, RZ, 0xc0, !PT ;  /* 0xff0000ff29277812 */ /* 0x000fc400078ec0ff */
        /* <DEDUP_REMOVED lines=31> */
[----:B------:R-:W-:Y:S01]  /*4810*/  HADD2.F32 R39, -RZ, R15.H0_H0 ;  /* 0x2000000fff277230 */ /* 0x000fe20000004100 */
[----:B------:R-:W-:Y:S01]  /*4820*/  F2FP.SATFINITE.E4M3.F32.PACK_AB_MERGE_C R108, R46, R45, RZ ;  /* 0x0000002d2e6c723e */ /* 0x000fe200048070ff */
[--C-:B------:R-:W-:Y:S02]  /*4830*/  HADD2.F32 R15, -RZ, R14.reuse.H0_H0 ;  /* 0x2000000eff0f7230 */ /* 0x100fe40000004100 */
[-C--:B------:R-:W-:Y:S01]  /*4840*/  FMUL.FTZ R44, R40, R41.reuse ;  /* 0x00000029282c7220 */ /* 0x080fe20000410000 */
[----:B------:R-:W-:Y:S02]  /*4850*/  HADD2.F32 R38, -RZ, R14.H1_H1 ;  /* 0x3000000eff267230 */ /* 0x000fe40000004100 */
[----:B------:R-:W-:Y:S01]  /*4860*/  FMUL.FTZ R41, R39, R41 ;  /* 0x0000002927297220 */ /* 0x000fe20000410000 */
[----:B------:R-:W-:Y:S01]  /*4870*/  HADD2.F32 R107, -RZ, R107.H0_H0 ;  /* 0x2000006bff6b7230 */ /* 0x000fe20000004100 */
[----:B------:R-:W-:Y:S01]  /*4880*/  F2FP.F16.E4M3.UNPACK_B R45, R12.H1 ;  /* 0x0000000cff2d723e */ /* 0x000fe200030006ff */
[----:B------:R-:W-:-:S02]  /*4890*/  HADD2.F32 R14, -RZ, R106.H1_H1 ;  /* 0x3000006aff0e7230 */ /* 0x000fc40000004100 */
[----:B------:R-:W-:Y:S02]  /*48a0*/  HADD2.F32 R106, -RZ, R106.H0_H0 ;  /* 0x2000006aff6a7230 */ /* 0x000fe40000004100 */
[-C--:B------:R-:W-:Y:S01]  /*48b0*/  FMUL.FTZ R42, R38, R107.reuse ;  /* 0x0000006b262a7220 */ /* 0x080fe20000410000 */
[----:B------:R-:W-:Y:S01]  /*48c0*/  FMUL.FTZ R107, R15, R107 ;  /* 0x0000006b0f6b7220 */ /* 0x000fe20000410000 */
[-C--:B------:R-:W-:Y:S01]  /*48d0*/  FFMA.FTZ R44, R39, R14.reuse, -R44 ;  /* 0x0000000e272c7223 */ /* 0x080fe2000001082c */
[----:B------:R-:W-:Y:S01]  /*48e0*/  FFMA.FTZ R41, R40, R14, R41 ;  /* 0x0000000e28297223 */ /* 0x000fe20000010029 */
[----:B------:R-:W-:Y:S01]  /*48f0*/  F2FP.F16.E4M3.UNPACK_B R39, R7.H1 ;  /* 0x00000007ff27723e */ /* 0x000fe200030006ff */
[-C--:B------:R-:W-:Y:S01]  /*4900*/  FFMA.FTZ R14, R15, R106.reuse, -R42 ;  /* 0x0000006a0f0e7223 */ /* 0x080fe2000001082a */
[----:B------:R-:W-:Y:S01]  /*4910*/  FFMA.FTZ R15, R38, R106, R107 ;  /* 0x0000006a260f7223 */ /* 0x000fe2000001006b */
[-C--:B------:R-:W-:Y:S01]  /*4920*/  F2FP.F16.E4M3.UNPACK_B R42, R5.reuse.H1 ;  /* 0x00000005ff2a723e */ /* 0x080fe200030006ff */
[----:B------:R-:W-:Y:S01]  /*4930*/  HADD2.F32 R46, -RZ, R45.H1_H1 ;  /* 0x3000002dff2e7230 */ /* 0x000fe20000004100 */
[----:B------:R-:W-:Y:S01]  /*4940*/  F2FP.SATFINITE.E4M3.F32.PACK_AB_MERGE_C R106, R41, R44, RZ ;  /* 0x0000002c296a723e */ /* 0x000fe200048070ff */
[--C-:B------:R-:W-:Y:S01]  /*4950*/  HADD2.F32 R40, -RZ, R39.reuse.H0_H0 ;  /* 0x20000027ff287230 */ /* 0x100fe20000004100 */
[----:B------:R-:W-:Y:S01]  /*4960*/  F2FP.F16.E4M3.UNPACK_B R38, R6.H1 ;  /* 0x00000006ff26723e */ /* 0x000fe200030006ff */
[----:B------:R-:W-:Y:S01]  /*4970*/  HADD2.F32 R39, -RZ, R39.H1_H1 ;  /* 0x30000027ff277230 */ /* 0x000fe20000004100 */
[----:B------:R-:W-:Y:S01]  /*4980*/  F2FP.F16.E4M3.UNPACK_B R44, R12 ;  /* 0x0000000cff2c723e */ /* 0x000fe200020006ff */
[----:B------:R-:W-:Y:S01]  /*4990*/  HADD2.F32 R43, -RZ, R42.H1_H1 ;  /* 0x3000002aff2b7230 */ /* 0x000fe20000004100 */
[----:B------:R-:W-:Y:S01]  /*49a0*/  F2FP.F16.E4M3.UNPACK_B R41, R5 ;  /* 0x00000005ff29723e */ /* 0x000fe200020006ff */
[----:B------:R-:W-:-:S02]  /*49b0*/  HADD2.F32 R12, -RZ, R38.H1_H1 ;  /* 0x30000026ff0c7230 */ /* 0x000fc40000004100 */
[----:B------:R-:W-:Y:S01]  /*49c0*/  FMUL.FTZ R5, R39, R46 ;  /* 0x0000002e27057220 */ /* 0x000fe20000410000 */
[----:B------:R-:W-:Y:S01]  /*49d0*/  HADD2.F32 R47, -RZ, R44.H1_H1 ;  /* 0x3000002cff2f7230 */ /* 0x000fe20000004100 */
[----:B------:R-:W-:Y:S01]  /*49e0*/  F2FP.F16.E4M3.UNPACK_B R7, R7 ;  /* 0x00000007ff07723e */ /* 0x000fe200020006ff */
[----:B------:R-:W-:Y:S02]  /*49f0*/  HADD2.F32 R38, -RZ, R38.H0_H0 ;  /* 0x20000026ff267230 */ /* 0x000fe40000004100 */
[----:B------:R-:W-:Y:S01]  /*4a00*/  FFMA.FTZ R92, R40, R43, -R5 ;  /* 0x0000002b285c7223 */ /* 0x000fe20000010805 */
[----:B------:R-:W-:Y:S02]  /*4a10*/  HADD2.F32 R5, -RZ, R41.H1_H1 ;  /* 0x30000029ff057230 */ /* 0x000fe40000004100 */
[-C--:B------:R-:W-:Y:S01]  /*4a20*/  FMUL.FTZ R93, R12, R47.reuse ;  /* 0x0000002f0c5d7220 */ /* 0x080fe20000410000 */
[----:B------:R-:W-:Y:S01]  /*4a30*/  F2FP.F16.E4M3.UNPACK_B R6, R6 ;  /* 0x00000006ff06723e */ /* 0x000fe200020006ff */
[----:B------:R-:W-:Y:S01]  /*4a40*/  FMUL.FTZ R47, R38, R47 ;  /* 0x0000002f262f7220 */ /* 0x000fe20000410000 */
[----:B------:R-:W-:Y:S01]  /*4a50*/  FMUL.FTZ R46, R40, R46 ;  /* 0x0000002e282e7220 */ /* 0x000fe20000410000 */
[----:B------:R-:W-:Y:S01]  /*4a60*/  FFMA.FTZ R93, R38, R5, -R93 ;  /* 0x00000005265d7223 */ /* 0x000fe2000001085d */
[----:B------:R-:W-:-:S02]  /*4a70*/  HADD2.F32 R45, -RZ, R45.H0_H0 ;  /* 0x2000002dff2d7230 */ /* 0x000fc40000004100 */
[----:B------:R-:W-:Y:S01]  /*4a80*/  FFMA.FTZ R40, R12, R5, R47 ;  /* 0x000000050c287223 */ /* 0x000fe2000001002f */
[--C-:B------:R-:W-:Y:S02]  /*4a90*/  HADD2.F32 R12, -RZ, R7.reuse.H0_H0 ;  /* 0x20000007ff0c7230 */ /* 0x100fe40000004100 */
[----:B------:R-:W-:Y:S01]  /*4aa0*/  FFMA.FTZ R107, R39, R43, R46 ;  /* 0x0000002b276b7223 */ /* 0x000fe2000001002e */
[--C-:B------:R-:W-:Y:S02]  /*4ab0*/  HADD2.F32 R5, -RZ, R6.reuse.H0_H0 ;  /* 0x20000006ff057230 */ /* 0x100fe40000004100 */
[----:B------:R-:W-:Y:S02]  /*4ac0*/  HADD2.F32 R7, -RZ, R7.H1_H1 ;  /* 0x30000007ff077230 */ /* 0x000fe40000004100 */
[----:B------:R-:W-:Y:S01]  /*4ad0*/  FMUL.FTZ R46, R12, R45 ;  /* 0x0000002d0c2e7220 */ /* 0x000fe20000410000 */
[----:B------:R-:W-:Y:S01]  /*4ae0*/  HADD2.F32 R6, -RZ, R6.H1_H1 ;  /* 0x30000006ff067230 */ /* 0x000fe20000004100 */
[----:B------:R-:W-:Y:S01]  /*4af0*/  F2FP.SATFINITE.E4M3.F32.PACK_AB_MERGE_C R40, R40, R93, RZ ;  /* 0x0000005d2828723e */ /* 0x000fe200048070ff */
[----:B------:R-:W-:-:S02]  /*4b00*/  HADD2.F32 R44, -RZ, R44.H0_H0 ;  /* 0x2000002cff2c7230 */ /* 0x000fc40000004100 */
[----:B------:R-:W-:Y:S01]  /*4b10*/  FMUL.FTZ R43, R7, R45 ;  /* 0x0000002d072b7220 */ /* 0x000fe20000410000 */
[----:B------:R-:W-:Y:S01]  /*4b20*/  HADD2.F32 R42, -RZ, R42.H0_H0 ;  /* 0x2000002aff2a7230 */ /* 0x000fe20000004100 */
[----:B------:R-:W-:Y:S01]  /*4b30*/  F2FP.SATFINITE.E4M3.F32.PACK_AB_MERGE_C R92, R107, R92, RZ ;  /* 0x0000005c6b5c723e */ /* 0x000fe200048070ff */
        /* <DEDUP_REMOVED lines=11> */
.L_x_1621:
[----:B------:R-:W-:Y:S05]  /*4bf0*/  BSYNC B2 ;  /* 0x0000000000027941 */ /* 0x000fea0003800000 */
.L_x_1620:
[----:B---3--:R0:W-:Y:S02]  /*4c00*/  ST.E.128 desc[UR42][R10.64], R4 ;  /* 0x000000040a007985 */ /* 0x0081e4000c101d2a */
.L_x_1619:
[----:B------:R-:W-:Y:S05]  /*4c10*/  BSYNC B1 ;  /* 0x0000000000017941 */ /* 0x000fea0003800000 */
.L_x_1618:
[----:B------:R-:W-:Y:S01]  /*4c20*/  LOP3.LUT P2, RZ, R57, 0x8, RZ, 0xc0, !PT ;  /* 0x0000000839ff7812 */ /* 0x000fe2000784c0ff */
        /* <DEDUP_REMOVED lines=8> */
[----:B--2---:R-:W-:Y:S01]  /*4cb0*/  SHF.R.U32.HI R14, RZ, 0x8, R35 ;  /* 0x00000008ff0e7819 */ /* 0x004fe20000011623 */
[----:B0-----:R-:W-:Y:S01]  /*4cc0*/  IMAD.MOV.U32 R12, RZ, RZ, R4 ;  /* 0x000000ffff0c7224 */ /* 0x001fe200078e0004 */
        /* <DEDUP_REMOVED lines=11> */
[----:B------:R-:W-:Y:S02]  /*4d80*/  F2FP.F16.E4M3.UNPACK_B R4, R5 ;  /* 0x00000005ff04723e */ /* 0x000fe400020006ff */
[----:B------:R-:W-:Y:S02]  /*4d90*/  F2FP.F16.E4M3.UNPACK_B R15, R105.H1 ;  /* 0x00000069ff0f723e */ /* 0x000fe400030006ff */
[----:B------:R-:W-:Y:S01]  /*4da0*/  LOP3.LUT R36, R13, 0xff0000, R14, 0xf8, !PT ;  /* 0x00ff00000d247812 */ /* 0x000fe200078ef80e */
[--C-:B------:R-:W-:Y:S01]  /*4db0*/  HADD2.F32 R13, -RZ, R4.reuse.H1_H1 ;  /* 0x30000004ff0d7230 */ /* 0x100fe20000004100 */
[----:B------:R-:W-:Y:S01]  /*4dc0*/  LOP3.LUT R39, R34, 0xff0000, R35, 0xf8, !PT ;  /* 0x00ff000022277812 */ /* 0x000fe200078ef823 */
[--C-:B------:R-:W-:Y:S01]  /*4dd0*/  HADD2.F32 R37, -RZ, R15.reuse.H0_H0 ;  /* 0x2000000fff257230 */ /* 0x100fe20000004100 */
[----:B------:R-:W-:Y:S01]  /*4de0*/  F2FP.F16.E4M3.UNPACK_B R34, R104.H1 ;  /* 0x00000068ff22723e */ /* 0x000fe200030006ff */
[----:B------:R-:W-:Y:S01]  /*4df0*/  HADD2.F32 R4, -RZ, R4.H0_H0 ;  /* 0x20000004ff047230 */ /* 0x000fe20000004100 */
[----:B------:R-:W-:Y:S01]  /*4e00*/  F2FP.F16.E4M3.UNPACK_B R5, R5.H1 ;  /* 0x00000005ff05723e */ /* 0x000fe200030006ff */
[----:B------:R-:W-:-:S02]  /*4e10*/  HADD2.F32 R38, -RZ, R15.H1_H1 ;  /* 0x3000000fff267230 */ /* 0x000fc40000004100 */
[CC--:B------:R-:W-:Y:S01]  /*4e20*/  FMUL.FTZ R41, R13.reuse, R37.reuse ;  /* 0x000000250d297220 */ /* 0x0c0fe20000410000 */
[--C-:B------:R-:W-:Y:S02]  /*4e30*/  HADD2.F32 R35, -RZ, R34.reuse.H0_H0 ;  /* 0x20000022ff237230 */ /* 0x100fe40000004100 */
[----:B------:R-:W-:Y:S01]  /*4e40*/  FMUL.FTZ R40, R4, R37 ;  /* 0x0000002504287220 */ /* 0x000fe20000410000 */
[--C-:B------:R-:W-:Y:S01]  /*4e50*/  HADD2.F32 R15, -RZ, R5.reuse.H1_H1 ;  /* 0x30000005ff0f7230 */ /* 0x100fe20000004100 */
[----:B------:R-:W-:Y:S01]  /*4e60*/  F2FP.F16.E4M3.UNPACK_B R105, R105 ;  /* 0x00000069ff69723e */ /* 0x000fe200020006ff */
[----:B------:R-:W-:Y:S02]  /*4e70*/  HADD2.F32 R14, -RZ, R5.H0_H0 ;  /* 0x20000005ff0e7230 */ /* 0x000fe40000004100 */
[-C--:B------:R-:W-:Y:S01]  /*4e80*/  FFMA.FTZ R5, R13, R35.reuse, R40 ;  /* 0x000000230d057223 */ /* 0x080fe20000010028 */
[----:B------:R-:W-:Y:S02]  /*4e90*/  HADD2.F32 R34, -RZ, R34.H1_H1 ;  /* 0x30000022ff227230 */ /* 0x000fe40000004100 */
[C---:B------:R-:W-:Y:S01]  /*4ea0*/  FMUL.FTZ R37, R15.reuse, R38 ;  /* 0x000000260f257220 */ /* 0x040fe20000410000 */
[----:B------:R-:W-:Y:S01]  /*4eb0*/  F2FP.F16.E4M3.UNPACK_B R13, R12.H1 ;  /* 0x0000000cff0d723e */ /* 0x000fe200030006ff */
[----:B------:R-:W-:Y:S01]  /*4ec0*/  FMUL.FTZ R38, R14, R38 ;  /* 0x000000260e267220 */ /* 0x000fe20000410000 */
[----:B------:R-:W-:Y:S01]  /*4ed0*/  FFMA.FTZ R4, R4, R35, -R41 ;  /* 0x0000002304047223 */ /* 0x000fe20000010829 */
[----:B------:R-:W-:Y:S01]  /*4ee0*/  FFMA.FTZ R42, R14, R34, -R37 ;  /* 0x000000220e2a7223 */ /* 0x000fe20000010825 */
[----:B------:R-:W-:Y:S01]  /*4ef0*/  F2FP.F16.E4M3.UNPACK_B R12, R12 ;  /* 0x0000000cff0c723e */ /* 0x000fe200020006ff */
[----:B------:R-:W-:Y:S01]  /*4f00*/  FFMA.FTZ R43, R15, R34, R38 ;  /* 0x000000220f2b7223 */ /* 0x000fe20000010026 */
[----:B------:R-:W-:Y:S01]  /*4f10*/  F2FP.F16.E4M3.UNPACK_B R104, R104 ;  /* 0x00000068ff68723e */ /* 0x000fe200020006ff */
[----:B------:R-:W-:-:S02]  /*4f20*/  HADD2.F32 R35, -RZ, R105.H1_H1 ;  /* 0x30000069ff237230 */ /* 0x000fc40000004100 */
[--C-:B------:R-:W-:Y:S01]  /*4f30*/  HADD2.F32 R14, -RZ, R13.reuse.H0_H0 ;  /* 0x2000000dff0e7230 */ /* 0x100fe20000004100 */
[----:B------:R-:W-:Y:S01]  /*4f40*/  F2FP.SATFINITE.E4M3.F32.PACK_AB_MERGE_C R45, R43, R42, RZ ;  /* 0x0000002a2b2d723e */ /* 0x000fe200048070ff */
[----:B------:R-:W-:Y:S02]  /*4f50*/  HADD2.F32 R15, -RZ, R13.H1_H1 ;  /* 0x3000000dff0f7230 */ /* 0x000fe40000004100 */
[----:B------:R-:W-:Y:S02]  /*4f60*/  HADD2.F32 R13, -RZ, R12.H0_H0 ;  /* 0x2000000cff0d7230 */ /* 0x000fe40000004100 */
[-C--:B------:R-:W-:Y:S01]  /*4f70*/  FMUL.FTZ R40, R14, R35.reuse ;  /* 0x000000230e287220 */ /* 0x080fe20000410000 */
[----:B------:R-:W-:Y:S02]  /*4f80*/  HADD2.F32 R34, -RZ, R104.H1_H1 ;  /* 0x30000068ff227230 */ /* 0x000fe40000004100 */
[----:B------:R-:W-:Y:S01]  /*4f90*/  FMUL.FTZ R37, R15, R35 ;  /* 0x000000230f257220 */ /* 0x000fe20000410000 */
[----:B------:R-:W-:Y:S01]  /*4fa0*/  HADD2.F32 R105, -RZ, R105.H0_H0 ;  /* 0x20000069ff697230 */ /* 0x000fe20000004100 */
[----:B------:R-:W-:Y:S01]  /*4fb0*/  F2FP.SATFINITE.E4M3.F32.PACK_AB_MERGE_C R5, R5, R4, R45 ;  /* 0x000000040505723e */ /* 0x000fe2000480702d */
[----:B------:R-:W-:-:S02]  /*4fc0*/  HADD2.F32 R12, -RZ, R12.H1_H1 ;  /* 0x3000000cff0c7230 */ /* 0x000fc40000004100 */
[-C--:B------:R-:W-:Y:S01]  /*4fd0*/  FFMA.FTZ R37, R14, R34.reuse, -R37 ;  /* 0x000000220e257223 */ /* 0x080fe20000010825 */
[----:B------:R-:W-:Y:S02]  /*4fe0*/  HADD2.F32 R104, -RZ, R104.H0_H0 ;  /* 0x20000068ff687230 */ /* 0x000fe40000004100 */
[----:B------:R-:W-:Y:S01]  /*4ff0*/  FFMA.FTZ R40, R15, R34, R40 ;  /* 0x000000220f287223 */ /* 0x000fe20000010028 */
[-C--:B------:R-:W-:Y:S01]  /*5000*/  F2FP.F16.E4M3.UNPACK_B R34, R36.reuse.H1 ;  /* 0x00000024ff22723e */ /* 0x080fe200030006ff */
[-C--:B------:R-:W-:Y:S01]  /*5010*/  FMUL.FTZ R38, R12, R105.reuse ;  /* 0x000000690c267220 */ /* 0x080fe20000410000 */
[C---:B------:R-:W-:Y:S01]  /*5020*/  FMUL.FTZ R105, R13.reuse, R105 ;  /* 0x000000690d697220 */ /* 0x040fe20000410000 */
[----:B------:R-:W-:Y:S02]  /*5030*/  F2FP.F16.E4M3.UNPACK_B R36, R36 ;  /* 0x00000024ff24723e */ /* 0x000fe400020006ff */
[-C--:B------:R-:W-:Y:S01]  /*5040*/  FFMA.FTZ R41, R13, R104.reuse, -R38 ;  /* 0x000000680d297223 */ /* 0x080fe20000010826 */
[----:B------:R-:W-:Y:S01]  /*5050*/  F2FP.SATFINITE.E4M3.F32.PACK_AB_MERGE_C R44, R40, R37, RZ ;  /* 0x00000025282c723e */ /* 0x000fe200048070ff */
[----:B------:R-:W-:Y:S01]  /*5060*/  FFMA.FTZ R104, R12, R104, R105 ;  /* 0x000000680c687223 */ /* 0x000fe20000010069 */
[----:B------:R-:W-:Y:S01]  /*5070*/  F2FP.F16.E4M3.UNPACK_B R13, R7.H1 ;  /* 0x00000007ff0d723e */ /* 0x000fe200030006ff */
[--C-:B------:R-:W-:Y:S01]  /*5080*/  HADD2.F32 R35, -RZ, R34.reuse.H1_H1 ;  /* 0x30000022ff237230 */ /* 0x100fe20000004100 */
[-C--:B------:R-:W-:Y:S01]  /*5090*/  F2FP.F16.E4M3.UNPACK_B R37, R39.reuse.H1 ;  /* 0x00000027ff25723e */ /* 0x080fe200030006ff */
[----:B------:R-:W-:Y:S01]  /*50a0*/  HADD2.F32 R34, -RZ, R34.H0_H0 ;  /* 0x20000022ff227230 */ /* 0x000fe20000004100 */
[-C--:B------:R-:W-:Y:S01]  /*50b0*/  F2FP.F16.E4M3.UNPACK_B R12, R6.reuse.H1 ;  /* 0x00000006ff0c723e */ /* 0x080fe200030006ff */
[----:B------:R-:W-:Y:S01]  /*50c0*/  HADD2.F32 R15, -RZ, R13.H1_H1 ;  /* 0x3000000dff0f7230 */ /* 0x000fe20000004100 */
[----:B------:R-:W-:Y:S01]  /*50d0*/  F2FP.F16.E4M3.UNPACK_B R39, R39 ;  /* 0x00000027ff27723e */ /* 0x000fe200020006ff */
[----:B------:R-:W-:Y:S01]  /*50e0*/  HADD2.F32 R40, -RZ, R37.H1_H1 ;  /* 0x30000025ff287230 */ /* 0x000fe20000004100 */
[----:B------:R-:W-:Y:S01]  /*50f0*/  F2FP.F16.E4M3.UNPACK_B R7, R7 ;  /* 0x00000007ff07723e */ /* 0x000fe200020006ff */
[----:B------:R-:W-:Y:S01]  /*5100*/  HADD2.F32 R14, -RZ, R13.H0_H0 ;  /* 0x2000000dff0e7230 */ /* 0x000fe20000004100 */
        /* <DEDUP_REMOVED lines=9> */
[----:B------:R-:W-:-:S02]  /*51a0*/  HADD2.F32 R39, -RZ, R39.H0_H0 ;  /* 0x20000027ff277230 */ /* 0x000fc40000004100 */
[C---:B------:R-:W-:Y:S01]  /*51b0*/  FMUL.FTZ R38, R12.reuse, R38 ;  /* 0x000000260c267220 */ /* 0x040fe20000410000 */
[----:B------:R-:W-:Y:S02]  /*51c0*/  HADD2.F32 R37, -RZ, R37.H0_H0 ;  /* 0x20000025ff257230 */ /* 0x000fe40000004100 */
[-C--:B------:R-:W-:Y:S01]  /*51d0*/  FFMA.FTZ R43, R12, R14.reuse, -R43 ;  /* 0x0000000e0c2b7223 */ /* 0x080fe2000001082b */
[--C-:B------:R-:W-:Y:S02]  /*51e0*/  HADD2.F32 R12, -RZ, R7.reuse.H0_H0 ;  /* 0x20000007ff0c7230 */ /* 0x100fe40000004100 */
[----:B------:R-:W-:Y:S01]  /*51f0*/  FFMA.FTZ R38, R13, R14, R38 ;  /* 0x0000000e0d267223 */ /* 0x000fe20000010026 */
[----:B------:R-:W-:Y:S02]  /*5200*/  HADD2.F32 R13, -RZ, R7.H1_H1 ;  /* 0x30000007ff0d7230 */ /* 0x000fe40000004100 */
[----:B------:R-:W-:Y:S01]  /*5210*/  FFMA.FTZ R35, R15, R35, R40 ;  /* 0x000000230f237223 */ /* 0x000fe20000010028 */
[----:B------:R-:W-:-:S02]  /*5220*/  HADD2.F32 R7, -RZ, R6.H0_H0 ;  /* 0x20000006ff077230 */ /* 0x000fc40000004100 */
[-C--:B------:R-:W-:Y:S01]  /*5230*/  FMUL.FTZ R40, R12, R37.reuse ;  /* 0x000000250c287220 */ /* 0x080fe20000410000 */
[----:B------:R-:W-:Y:S02]  /*5240*/  HADD2.F32 R6, -RZ, R6.H1_H1 ;  /* 0x30000006ff067230 */ /* 0x000fe40000004100 */
[C---:B------:R-:W-:Y:S01]  /*5250*/  FMUL.FTZ R15, R13.reuse, R37 ;  /* 0x000000250d0f7220 */ /* 0x040fe20000410000 */
[----:B------:R-:W-:Y:S02]  /*5260*/  HADD2.F32 R36, -RZ, R36.H0_H0 ;  /* 0x20000024ff247230 */ /* 0x000fe40000004100 */
[-C--:B------:R-:W-:Y:S01]  /*5270*/  FFMA.FTZ R40, R13, R34.reuse, R40 ;  /* 0x000000220d287223 */ /* 0x080fe20000010028 */
[----:B------:R-:W-:Y:S01]  /*5280*/  F2FP.SATFINITE.E4M3.F32.PACK_AB_MERGE_C R38, R38, R43, RZ ;  /* 0x0000002b2626723e */ /* 0x000fe200048070ff */
[-C--:B------:R-:W-:Y:S01]  /*5290*/  FMUL.FTZ R14, R6, R39.reuse ;  /* 0x00000027060e7220 */ /* 0x080fe20000410000 */
[----:B------:R-:W-:Y:S01]  /*52a0*/  FMUL.FTZ R39, R7, R39 ;  /* 0x0000002707277220 */ /* 0x000fe20000410000 */
[----:B------:R-:W-:Y:S01]  /*52b0*/  FFMA.FTZ R15, R12, R34, -R15 ;  /* 0x000000220c0f7223 */ /* 0x000fe2000001080f */
[----:B------:R-:W-:Y:S01]  /*52c0*/  F2FP.SATFINITE.E4M3.F32.PACK_AB_MERGE_C R35, R35, R42, RZ ;  /* 0x0000002a2323723e */ /* 0x000fe200048070ff */
[-C--:B------:R-:W-:Y:S01]  /*52d0*/  FFMA.FTZ R14, R7, R36.reuse, -R14 ;  /* 0x00000024070e7223 */ /* 0x080fe2000001080e */
[----:B------:R-:W-:Y:S01]  /*52e0*/  FFMA.FTZ R39, R6, R36, R39 ;  /* 0x0000002406277223 */ /* 0x000fe20000010027 */
[----:B------:R-:W-:-:S02]  /*52f0*/  F2FP.SATFINITE.E4M3.F32.PACK_AB_MERGE_C R4, R104, R41, R44 ;  /* 0x000000296804723e */ /* 0x000fc4000480702c */
[----:B------:R-:W-:Y:S02]  /*5300*/  F2FP.SATFINITE.E4M3.F32.PACK_AB_MERGE_C R7, R40, R15, R35 ;  /* 0x0000000f2807723e */ /* 0x000fe40004807023 */
[----:B------:R-:W-:-:S07]  /*5310*/  F2FP.SATFINITE.E4M3.F32.PACK_AB_MERGE_C R6, R39, R14, R38 ;  /* 0x0000000e2706723e */ /* 0x000fce0004807026 */
.L_x_1625:
[----:B------:R-:W-:Y:S05]  /*5320*/  BSYNC B2 ;  /* 0x0000000000027941 */ /* 0x000fea0003800000 */
.L_x_1624:
[----:B0-----:R0:W-:Y:S02]  /*5330*/  ST.E.128 desc[UR42][R10.64], R4 ;  /* 0x000000040a007985 */ /* 0x0011e4000c101d2a */
.L_x_1623:
[----:B------:R-:W-:Y:S05]  /*5340*/  BSYNC B1 ;  /* 0x0000000000017941 */ /* 0x000fea0003800000 */
.L_x_1622:
        /* <DEDUP_REMOVED lines=9> */
[----:B------:R-:W-:Y:S01]  /*53e0*/  SHF.R.U32.HI R13, RZ, 0x8, R31 ;  /* 0x00000008ff0d7819 */ /* 0x000fe2000001161f */
[----:B0-----:R-:W-:Y:S01]  /*53f0*/  IMAD.MOV.U32 R12, RZ, RZ, R4 ;  /* 0x000000ffff0c7224 */ /* 0x001fe200078e0004 */
[----:B------:R-:W-:Y:S02]  /*5400*/  SHF.R.U32.HI R15, RZ, 0x8, R33 ;  /* 0x00000008ff0f7819 */ /* 0x000fe40000011621 */
[----:B------:R-:W-:Y:S01]  /*5410*/  SHF.R.U32.HI R34, RZ, 0x10, R31 ;  /* 0x00000010ff227819 */ /* 0x000fe2000001161f */
[----:B------:R-:W-:Y:S01]  /*5420*/  IMAD.SHL.U32 R13, R13, 0x100, RZ ;  /* 0x000001000d0d7824 */ /* 0x000fe200078e00ff */
[----:B--2---:R-:W-:Y:S01]  /*5430*/  LOP3.LUT R14, R31, 0xff0000ff, RZ, 0xc0, !PT ;  /* 0xff0000ff1f0e7812 */ /* 0x004fe200078ec0ff */
        /* <DEDUP_REMOVED lines=97> */
.L_x_1629:
[----:B------:R-:W-:Y:S05]  /*5a50*/  BSYNC B2 ;  /* 0x0000000000027941 */ /* 0x000fea0003800000 */
.L_x_1628:
[----:B0-----:R0:W-:Y:S02]  /*5a60*/  ST.E.128 desc[UR42][R10.64], R4 ;  /* 0x000000040a007985 */ /* 0x0011e4000c101d2a */
.L_x_1627:
[----:B------:R-:W-:Y:S05]  /*5a70*/  BSYNC B1 ;  /* 0x0000000000017941 */ /* 0x000fea0003800000 */
.L_x_1626:
[----:B------:R-:W-:-:S13]  /*5a80*/  LOP3.LUT P2, RZ, R57, 0x20, RZ, 0xc0, !PT ;  /* 0x0000002039ff7812 */ /* 0x000fda000784c0ff */
        /* <DEDUP_REMOVED lines=8> */
[----:B--2---:R-:W-:Y:S02]  /*5b10*/  SHF.R.U32.HI R14, RZ, 0x8, R29 ;  /* 0x00000008ff0e7819 */ /* 0x004fe4000001161d */
[----:B------:R-:W-:Y:S02]  /*5b20*/  LOP3.LUT R12, R9, 0xff0000ff, RZ, 0xc0, !PT ;  /* 0xff0000ff090c7812 */ /* 0x000fe400078ec0ff */
[----:B------:R-:W-:Y:S01]  /*5b30*/  SHF.R.U32.HI R28, RZ, 0x10, R9 ;  /* 0x00000010ff1c7819 */ /* 0x000fe20000011609 */
[----:B------:R-:W-:Y:S01]  /*5b40*/  IMAD.SHL.U32 R9, R8, 0x100, RZ ;  /* 0x0000010008097824 */ /* 0x000fe200078e00ff */
[----:B------:R-:W-:Y:S01]  /*5b50*/  SHF.R.U32.HI R15, RZ, 0x10, R29 ;  /* 0x00000010ff0f7819 */ /* 0x000fe2000001161d */
[----:B------:R-:W-:Y:S01]  /*5b60*/  IMAD.SHL.U32 R14, R14, 0x100, RZ ;  /* 0x000001000e0e7824 */ /* 0x000fe200078e00ff */
[----:B------:R-:W-:Y:S01]  /*5b70*/  LOP3.LUT R13, R29, 0xff0000ff, RZ, 0xc0, !PT ;  /* 0xff0000ff1d0d7812 */ /* 0x000fe200078ec0ff */
[----:B0-----:R-:W-:Y:S01]  /*5b80*/  IMAD.MOV.U32 R8, RZ, RZ, R4 ;  /* 0x000000ffff087224 */ /* 0x001fe200078e0004 */
[----:B------:R-:W-:Y:S01]  /*5b90*/  LOP3.LUT R9, R12, 0xff00, R9, 0xf8, !PT ;  /* 0x0000ff000c097812 */ /* 0x000fe200078ef809 */
[----:B------:R-:W-:Y:S01]  /*5ba0*/  IMAD.U32 R12, R28, 0x10000, RZ ;  /* 0x000100001c0c7824 */ /* 0x000fe200078e00ff */
[----:B------:R-:W-:Y:S01]  /*5bb0*/  LOP3.LUT R14, R13, 0xff00, R14, 0xf8, !PT ;  /* 0x0000ff000d0e7812 */ /* 0x000fe200078ef80e */
[----:B------:R-:W-:Y:S01]  /*5bc0*/  IMAD.U32 R15, R15, 0x10000, RZ ;  /* 0x000100000f0f7824 */ /* 0x000fe200078e00ff */
[----:B------:R-:W-:-:S02]  /*5bd0*/  F2FP.F16.E4M3.UNPACK_B R4, R5 ;  /* 0x00000005ff04723e */ /* 0x000fc400020006ff */
        /* <DEDUP_REMOVED lines=8> */
[----:B------:R-:W-:Y:S02]  /*5c60*/  HADD2.F32 R30, -RZ, R13.H1_H1 ;  /* 0x3000000dff1e7230 */ /* 0x000fe40000004100 */
[----:B------:R-:W-:Y:S01]  /*5c70*/  FMUL.FTZ R33, R9, R29 ;  /* 0x0000001d09217220 */ /* 0x000fe20000410000 */
[----:B------:R-:W-:-:S02]  /*5c80*/  HADD2.F32 R15, -RZ, R14.H0_H0 ;  /* 0x2000000eff0f7230 */ /* 0x000fc40000004100 */
        /* <DEDUP_REMOVED lines=78> */
.L_x_1631:
[----:B------:R-:W-:Y:S05]  /*6170*/  BSYNC B1 ;  /* 0x0000000000017941 */ /* 0x000fea0003800000 */
.L_x_1630:
[----:B0-----:R0:W-:Y:S01]  /*6180*/  ST.E.128 desc[UR42][R10.64], R4 ;  /* 0x000000040a007985 */ /* 0x0011e2000c101d2a */
[----:B------:R-:W-:Y:S05]  /*6190*/  BRA `(.L_x_1609) ;  /* 0x0000003400a87947 */ /* 0x000fea0003800000 */
.L_x_1602:
        /* <DEDUP_REMOVED lines=42> */
.L_x_1633:
[----:B------:R-:W-:Y:S05]  /*6440*/  BSYNC B1 ;  /* 0x0000000000017941 */ /* 0x000fea0003800000 */
.L_x_1632:
        /* <DEDUP_REMOVED lines=16> */
.L_x_1634:
[----:B------:R-:W-:Y:S01]  /*6550*/  IMAD R83, R22, 0x8, R16 ;  /* 0x0000000816537824 */ /* 0x000fe200078e0210 */
[----:B------:R-:W-:Y:S01]  /*6560*/  SHF.L.U32 R94, R173, 0x1f, RZ ;  /* 0x0000001fad5e7819 */ /* 0x000fe200000006ff */
[----:B------:R-:W-:Y:S03]  /*6570*/  BSSY B1, `(.L_x_1635) ;  /* 0x0000003000017945 */ /* 0x000fe60003800000 */
[----:B------:R-:W1:Y:S02]  /*6580*/  SYNCS.PHASECHK.TRANS64.TRYWAIT P4, [R83+URZ+0x22890], R94 ;  /* 0x0228905e530075a7 */ /* 0x000e64000808017f */
[----:B-1----:R-:W-:Y:S05]  /*6590*/  @!P4 BRA `(.L_x_1636) ;  /* 0x0000024000acc947 */ /* 0x002fea0003800000 */
.L_x_1988:
[----:B------:R-:W-:Y:S05]  /*65a0*/  BSYNC B1 ;  /* 0x0000000000017941 */ /* 0x000fea0003800000 */
.L_x_1635:
[----:B------:R-:W-:-:S03]  /*65b0*/  UMOV UR4, 0xffffffff ;  /* 0xffffffff00047882 */ /* 0x000fc60000000000 */
[----:B------:R-:W-:Y:S05]  /*65c0*/  BRA.DIV UR4, `(.L_x_1637) ;  /* 0x0000024204b47947 */ /* 0x000fea000b800000 */
[----:B------:R2:W3:Y:S04]  /*65d0*/  SHFL.IDX PT, R99, R14, RZ, 0x1e1f ;  /* 0x001e1fff0e637589 */ /* 0x0004e800000e0000 */
[----:B------:R2:W4:Y:S02]  /*65e0*/  SHFL.IDX PT, R101, R98, RZ, 0x1e1f ;  /* 0x001e1fff62657589 */ /* 0x00052400000e0000 */
.L_x_1992:
[----:B------:R-:W-:Y:S05]  /*65f0*/  @P2 BRA `(.L_x_1609) ;  /* 0x0000003000902947 */ /* 0x000fea0003800000 */
[----:B--2---:R-:W2:Y:S01]  /*6600*/  LDC R98, c[0x0][0x2f4] ;  /* 0x0000bd00ff627b82 */ /* 0x004ea20000000800 */
[----:B------:R-:W-:Y:S01]  /*6610*/  ISETP.NE.AND P2, PT, R54, RZ, PT ;  /* 0x000000ff3600720c */ /* 0x000fe20003f45270 */
[----:B------:R-:W-:Y:S01]  /*6620*/  BSSY B1, `(.L_x_1638) ;  /* 0x00000f5000017945 */ /* 0x000fe20003800000 */
[----:B--2---:R-:W-:-:S11]  /*6630*/  IMAD.IADD R110, R98, 0x1, -R65 ;  /* 0x00000001626e7824 */ /* 0x004fd600078e0a41 */
[----:B------:R-:W-:Y:S05]  /*6640*/  @!P2 BRA `(.L_x_1639) ;  /* 0x0000000c00c8a947 */ /* 0x000fea0003800000 */
[----:B------:R-:W-:Y:S01]  /*6650*/  SEL R8, R65, R110, !P0 ;  /* 0x0000006e41087207 */ /* 0x000fe20004000000 */
[----:B------:R-:W-:Y:S01]  /*6660*/  BSSY B2, `(.L_x_1640) ;  /* 0x00000ee000027945 */ /* 0x000fe20003800000 */
[C---:B----4-:R-:W-:Y:S02]  /*6670*/  IADD3 R92, P2, R59.reuse, R101, RZ ;  /* 0x000000653b5c7210 */ /* 0x050fe40007f5e0ff */
[----:B------:R-:W-:Y:S02]  /*6680*/  SHF.R.S32.HI R9, RZ, 0x1f, R8 ;  /* 0x0000001fff097819 */ /* 0x000fe40000011408 */
[----:B---3--:R-:W-:Y:S02]  /*6690*/  LEA.HI.X.SX32 R93, R59, R99, 0x1, P2 ;  /* 0x000000633b5d7211 */ /* 0x008fe400010f0eff */
[----:B------:R-:W-:-:S04]  /*66a0*/  LEA.HI R9, R9, R8, RZ, 0x5 ;  /* 0x0000000809097211 */ /* 0x000fc800078f28ff */
[----:B------:R-:W-:-:S04]  /*66b0*/  SHF.R.S32.HI R8, RZ, 0x5, R9 ;  /* 0x00000005ff087819 */ /* 0x000fc80000011409 */
[----:B------:R-:W-:-:S04]  /*66c0*/  LEA.HI.SX32 R8, R77, R8, 0x1c ;  /* 0x000000084d087211 */ /* 0x000fc800078fe2ff */
[----:B------:R-:W-:Y:S01]  /*66d0*/  SHF.R.S32.HI R9, RZ, 0x1f, R8 ;  /* 0x0000001fff097819 */ /* 0x000fe20000011408 */
[----:B0-----:R-:W-:-:S03]  /*66e0*/  IMAD.SHL.U32 R10, R8, 0x10, RZ ;  /* 0x00000010080a7824 */ /* 0x001fc600078e00ff */
[----:B------:R-:W-:Y:S02]  /*66f0*/  LEA.HI R8, R9, R8, RZ, 0x2 ;  /* 0x0000000809087211 */ /* 0x000fe400078f10ff */
[----:B------:R-:W-:Y:S02]  /*6700*/  LOP3.LUT R9, R181, 0x30, R10, 0xf8, !PT ;  /* 0x00000030b5097812 */ /* 0x000fe400078ef80a */
[----:B------:R-:W-:Y:S01]  /*6710*/  ISETP.GE.AND P2, PT, R10, R98, PT ;  /* 0x000000620a00720c */ /* 0x000fe20003f46270 */
[----:B------:R-:W-:Y:S01]  /*6720*/  IMAD.SHL.U32 R8, R8, 0x800, RZ ;  /* 0x0000080008087824 */ /* 0x000fe200078e00ff */
[----:B------:R-:W-:-:S04]  /*6730*/  LOP3.LUT R9, R9, R182, RZ, 0x3c, !PT ;  /* 0x000000b609097212 */ /* 0x000fc800078e3cff */
[----:B------:R-:W-:-:S04]  /*6740*/  LOP3.LUT R8, R8, 0xffffe000, RZ, 0xc0, !PT ;  /* 0xffffe00008087812 */ /* 0x000fc800078ec0ff */
[----:B------:R-:W-:Y:S01]  /*6750*/  IADD3 R11, R9, R8, R183 ;  /* 0x00000008090b7210 */ /* 0x000fe20007ffe0b7 */
[C---:B------:R-:W-:Y:S02]  /*6760*/  IMAD R9, R22.reuse, 0x6000, R74 ;  /* 0x0000600016097824 */ /* 0x040fe400078e024a */
[----:B------:R-:W-:Y:S02]  /*6770*/  @!P2 IADD3 R96, P4, R101, R10, RZ ;  /* 0x0000000a6560a210 */ /* 0x000fe40007f9e0ff */
[----:B------:R-:W-:Y:S02]  /*6780*/  IMAD R11, R22, 0x6000, R11 ;  /* 0x00006000160b7824 */ /* 0x000fe400078e020b */
[----:B------:R-:W-:Y:S01]  /*6790*/  IMAD.IADD R9, R16, 0x1, R9 ;  /* 0x0000000110097824 */ /* 0x000fe200078e0209 */
[----:B------:R-:W-:Y:S01]  /*67a0*/  @!P2 LEA.HI.X.SX32 R97, R10, R99, 0x1, P4 ;  /* 0x000000630a61a211 */ /* 0x000fe200020f0eff */
[----:B------:R-:W-:Y:S01]  /*67b0*/  IMAD.IADD R12, R16, 0x1, R11 ;  /* 0x00000001100c7824 */ /* 0x000fe200078e020b */
[----:B------:R-:W-:-:S03]  /*67c0*/  ISETP.GE.AND P4, PT, R18, R95, PT ;  /* 0x0000005f1200720c */ /* 0x000fc60003f86270 */
[----:B------:R-:W0:Y:S04]  /*67d0*/  LDS.128 R8, [R9+0x16400] ;  /* 0x0164000009087984 */ /* 0x000e280000000c00 */
[----:B------:R-:W2:Y:S06]  /*67e0*/  LDS.128 R12, [R12+0x16400] ;  /* 0x016400000c0c7984 */ /* 0x000eac0000000c00 */
[----:B------:R-:W-:Y:S05]  /*67f0*/  @P4 BRA `(.L_x_1641) ;  /* 0x0000000c00504947 */ /* 0x000fea0003800000 */
[----:B------:R-:W-:Y:S01]  /*6800*/  SHF.R.U32.HI R32, RZ, 0x8, R33 ;  /* 0x00000008ff207819 */ /* 0x000fe20000011621 */
[----:B0-----:R-:W-:Y:S01]  /*6810*/  IMAD.MOV.U32 R44, RZ, RZ, R8 ;  /* 0x000000ffff2c7224 */ /* 0x001fe200078e0008 */
[----:B------:R-:W-:Y:S02]  /*6820*/  LOP3.LUT R115, R33, 0xff0000ff, RZ, 0xc0, !PT ;  /* 0xff0000ff21737812 */ /* 0x000fe400078ec0ff */
[----:B------:R-:W-:Y:S01]  /*6830*/  SHF.R.U32.HI R118, RZ, 0x8, R35 ;  /* 0x00000008ff767819 */ /* 0x000fe20000011623 */
[----:B------:R-:W-:Y:S01]  /*6840*/  IMAD.SHL.U32 R8, R32, 0x100, RZ ;  /* 0x0000010020087824 */ /* 0x000fe200078e00ff */
[----:B------:R-:W-:Y:S01]  /*6850*/  SHF.R.U32.HI R116, RZ, 0x8, R45 ;  /* 0x00000008ff747819 */ /* 0x000fe2000001162d */
[----:B------:R-:W-:Y:S01]  /*6860*/  IMAD.MOV.U32 R32, RZ, RZ, R10 ;  /* 0x000000ffff207224 */ /* 0x000fe200078e000a */
[----:B------:R-:W-:Y:S02]  /*6870*/  SHF.R.U32.HI R120, RZ, 0x10, R33 ;  /* 0x00000010ff787819 */ /* 0x000fe40000011621 */
[----:B------:R-:W-:Y:S01]  /*6880*/  LOP3.LUT R115, R115, 0xff00, R8, 0xf8, !PT ;  /* 0x0000ff0073737812 */ /* 0x000fe200078ef808 */
[----:B------:R-:W-:Y:S01]  /*6890*/  IMAD.SHL.U32 R8, R118, 0x100, RZ ;  /* 0x0000010076087824 */ /* 0x000fe200078e00ff */
[----:B------:R-:W-:Y:S01]  /*68a0*/  SHF.R.U32.HI R33, RZ, 0x10, R45 ;  /* 0x00000010ff217819 */ /* 0x000fe2000001162d */
[----:B------:R-:W-:Y:S01]  /*68b0*/  IMAD.SHL.U32 R10, R116, 0x100, RZ ;  /* 0x00000100740a7824 */ /* 0x000fe200078e00ff */
[----:B------:R-:W-:Y:S01]  /*68c0*/  LOP3.LUT R119, R45, 0xff0000ff, RZ, 0xc0, !PT ;  /* 0xff0000ff2d777812 */ /* 0x000fe200078ec0ff */
[----:B--2---:R-:W-:Y:S01]  /*68d0*/  IMAD.MOV.U32 R45, RZ, RZ, R12 ;  /* 0x000000ffff2d7224 */ /* 0x004fe200078e000c */
[----:B------:R-:W-:Y:S01]  /*68e0*/  SHF.R.U32.HI R114, RZ, 0x8, R47 ;  /* 0x00000008ff727819 */ /* 0x000fe2000001162f */
[----:B------:R-:W-:Y:S01]  /*68f0*/  IMAD.U32 R12, R120, 0x10000, RZ ;  /* 0x00010000780c7824 */ /* 0x000fe200078e00ff */
[----:B------:R-:W-:-:S02]  /*6900*/  SHF.R.U32.HI R46, RZ, 0x10, R35 ;  /* 0x00000010ff2e7819 */ /* 0x000fc40000011623 */
[----:B------:R-:W-:Y:S01]  /*6910*/  LOP3.LUT R117, R35, 0xff0000ff, RZ, 0xc0, !PT ;  /* 0xff0000ff23757812 */ /* 0x000fe200078ec0ff */
[----:B------:R-:W-:Y:S01]  /*6920*/  IMAD.MOV.U32 R35, RZ, RZ, R14 ;  /* 0x000000ffff237224 */ /* 0x000fe200078e000e */
[----:B------:R-:W-:Y:S01]  /*6930*/  LOP3.LUT R121, R119, 0xff00, R10, 0xf8, !PT ;  /* 0x0000ff0077797812 */ /* 0x000fe200078ef80a */
[----:B------:R-:W-:Y:S01]  /*6940*/  IMAD.SHL.U32 R14, R114, 0x100, RZ ;  /* 0x00000100720e7824 */ /* 0x000fe200078e00ff */
[----:B------:R-:W-:Y:S01]  /*6950*/  LOP3.LUT R117, R117, 0xff00, R8, 0xf8, !PT ;  /* 0x0000ff0075757812 */ /* 0x000fe200078ef808 */
[----:B------:R-:W-:Y:S01]  /*6960*/  IMAD.U32 R8, R46, 0x10000, RZ ;  /* 0x000100002e087824 */ /* 0x000fe200078e00ff */
[----:B------:R-:W-:Y:S02]  /*6970*/  SHF.R.U32.HI R34, RZ, 0x10, R47 ;  /* 0x00000010ff227819 */ /* 0x000fe4000001162f */
[----:B------:R-:W-:Y:S02]  /*6980*/  F2FP.F16.E4M3.UNPACK_B R119, R113.H1 ;  /* 0x00000071ff77723e */ /* 0x000fe400030006ff */
[----:B------:R-:W-:-:S02]  /*6990*/  F2FP.F16.E4M3.UNPACK_B R114, R45.H1 ;  /* 0x0000002dff72723e */ /* 0x000fc400030006ff */
[----:B------:R-:W-:Y:S01]  /*69a0*/  LOP3.LUT R47, R47, 0xff0000ff, RZ, 0xc0, !PT ;  /* 0xff0000ff2f2f7812 */ /* 0x000fe200078ec0ff */
[----:B------:R-:W-:Y:S01]  /*69b0*/  HADD2.F32 R10, -RZ, R119.H0_H0 ;  /* 0x20000077ff0a7230 */ /* 0x000fe20000004100 */
[----:B------:R-:W-:Y:S02]  /*69c0*/  F2FP.F16.E4M3.UNPACK_B R46, R44.H1 ;  /* 0x0000002cff2e723e */ /* 0x000fe400030006ff */
[----:B------:R-:W-:Y:S01]  /*69d0*/  LOP3.LUT R12, R115, 0xff0000, R12, 0xf8, !PT ;  /* 0x00ff0000730c7812 */ /* 0x000fe200078ef80c */
[----:B------:R-:W-:Y:S01]  /*69e0*/  HADD2.F32 R115, -RZ, R114.H0_H0 ;  /* 0x20000072ff737230 */ /* 0x000fe20000004100 */
[----:B------:R-:W-:Y:S02]  /*69f0*/  F2FP.F16.E4M3.UNPACK_B R116, R112.H1 ;  /* 0x00000070ff74723e */ /* 0x000fe400030006ff */
[----:B------:R-:W-:Y:S01]  /*6a00*/  LOP3.LUT R118, R47, 0xff00, R14, 0xf8, !PT ;  /* 0x0000ff002f767812 */ /* 0x000fe200078ef80e */
[----:B------:R-:W-:Y:S02]  /*6a10*/  HADD2.F32 R47, -RZ, R46.H0_H0 ;  /* 0x2000002eff2f7230 */ /* 0x000fe40000004100 */
[----:B------:R-:W-:Y:S01]  /*6a20*/  FMUL.FTZ R120, R115, R10 ;  /* 0x0000000a73787220 */ /* 0x000fe20000410000 */
[----:B------:R-:W-:Y:S01]  /*6a30*/  IMAD.U32 R14, R33, 0x10000, RZ ;  /* 0x00010000210e7824 */ /* 0x000fe200078e00ff */
[----:B------:R-:W-:Y:S01]  /*6a40*/  LOP3.LUT R8, R117, 0xff0000, R8, 0xf8, !PT ;  /* 0x00ff000075087812 */ /* 0x000fe200078ef808 */
[----:B------:R-:W-:-:S02]  /*6a50*/  IMAD.U32 R33, R34, 0x10000, RZ ;  /* 0x0001000022217824 */ /* 0x000fc400078e00ff */
[C---:B------:R-:W-:Y:S01]  /*6a60*/  FMUL.FTZ R122, R47.reuse, R10 ;  /* 0x0000000a2f7a7220 */ /* 0x040fe20000410000 */
[--C-:B------:R-:W-:Y:S01]  /*6a70*/  HADD2.F32 R34, -RZ, R116.reuse.H0_H0 ;  /* 0x20000074ff227230 */ /* 0x100fe20000004100 */
[----:B------:R-:W-:Y:S02]  /*6a80*/  F2FP.F16.E4M3.UNPACK_B R117, R113 ;  /* 0x00000071ff75723e */ /* 0x000fe400020006ff */
[----:B------:R-:W-:Y:S01]  /*6a90*/  LOP3.LUT R10, R118, 0xff0000, R33, 0xf8, !PT ;  /* 0x00ff0000760a7812 */ /* 0x000fe200078ef821 */
[----:B------:R-:W-:Y:S02]  /*6aa0*/  HADD2.F32 R118, -RZ, R116.H1_H1 ;  /* 0x30000074ff767230 */ /* 0x000fe40000004100 */
[-C--:B------:R-:W-:Y:S01]  /*6ab0*/  FFMA.FTZ R33, R47, R34.reuse, -R120 ;  /* 0x000000222f217223 */ /* 0x080fe20000010878 */
[----:B------:R-:W-:Y:S01]  /*6ac0*/  FFMA.FTZ R34, R115, R34, R122 ;  /* 0x0000002273227223 */ /* 0x000fe2000001007a */
[----:B------:R-:W-:Y:S01]  /*6ad0*/  HADD2.F32 R120, -RZ, R119.H1_H1 ;  /* 0x30000077ff787230 */ /* 0x000fe20000004100 */
[----:B------:R-:W-:Y:S01]  /*6ae0*/  F2FP.F16.E4M3.UNPACK_B R116, R112 ;  /* 0x00000070ff74723e */ /* 0x000fe200020006ff */
[----:B------:R-:W-:Y:S01]  /*6af0*/  HADD2.F32 R115, -RZ, R114.H1_H1 ;  /* 0x30000072ff737230 */ /* 0x000fe20000004100 */
[----:B------:R-:W-:Y:S01]  /*6b00*/  F2FP.F16.E4M3.UNPACK_B R113, R45 ;  /* 0x0000002dff71723e */ /* 0x000fe200020006ff */
[----:B------:R-:W-:Y:S01]  /*6b10*/  HADD2.F32 R47, -RZ, R46.H1_H1 ;  /* 0x3000002eff2f7230 */ /* 0x000fe20000004100 */
[----:B------:R-:W-:Y:S01]  /*6b20*/  F2FP.F16.E4M3.UNPACK_B R112, R44 ;  /* 0x0000002cff70723e */ /* 0x000fe200020006ff */
[----:B------:R-:W-:-:S02]  /*6b30*/  HADD2.F32 R119, -RZ, R117.H0_H0 ;  /* 0x20000075ff777230 */ /* 0x000fc40000004100 */
[-C--:B------:R-:W-:Y:S01]  /*6b40*/  FMUL.FTZ R44, R115, R120.reuse ;  /* 0x00000078732c7220 */ /* 0x080fe20000410000 */
[----:B------:R-:W-:Y:S02]  /*6b50*/  HADD2.F32 R114, -RZ, R113.H0_H0 ;  /* 0x20000071ff727230 */ /* 0x000fe40000004100 */
[C---:B------:R-:W-:Y:S01]  /*6b60*/  FMUL.FTZ R120, R47.reuse, R120 ;  /* 0x000000782f787220 */ /* 0x040fe20000410000 */
[----:B------:R-:W-:Y:S02]  /*6b70*/  HADD2.F32 R46, -RZ, R112.H0_H0 ;  /* 0x20000070ff2e7230 */ /* 0x000fe40000004100 */
[-C--:B------:R-:W-:Y:S01]  /*6b80*/  FFMA.FTZ R44, R47, R118.reuse, -R44 ;  /* 0x000000762f2c7223 */ /* 0x080fe2000001082c */
[----:B------:R-:W-:Y:S01]  /*6b90*/  LOP3.LUT R14, R121, 0xff0000, R14, 0xf8, !PT ;  /* 0x00ff0000790e7812 */ /* 0x000fe200078ef80e */
[----:B------:R-:W-:Y:S01]  /*6ba0*/  FFMA.FTZ R45, R115, R118, R120 ;  /* 0x00000076732d7223 */ /* 0x000fe20000010078 */
[----:B------:R-:W-:Y:S02]  /*6bb0*/  HADD2.F32 R47, -RZ, R116.H0_H0 ;  /* 0x20000074ff2f7230 */ /* 0x000fe40000004100 */
[----:B------:R-:W-:Y:S01]  /*6bc0*/  FMUL.FTZ R121, R114, R119 ;  /* 0x0000007772797220 */ /* 0x000fe20000410000 */
[----:B------:R-:W-:-:S02]  /*6bd0*/  HADD2.F32 R117, -RZ, R117.H1_H1 ;  /* 0x30000075ff757230 */ /* 0x000fc40000004100 */
[C---:B------:R-:W-:Y:S01]  /*6be0*/  FMUL.FTZ R119, R46.reuse, R119 ;  /* 0x000000772e777220 */ /* 0x040fe20000410000 */
[----:B------:R-:W-:Y:S02]  /*6bf0*/  HADD2.F32 R115, -RZ, R113.H1_H1 ;  /* 0x30000071ff737230 */ /* 0x000fe40000004100 */
[-C--:B------:R-:W-:Y:S01]  /*6c00*/  FFMA.FTZ R46, R46, R47.reuse, -R121 ;  /* 0x0000002f2e2e7223 */ /* 0x080fe20000010879 */
[----:B------:R-:W-:Y:S02]  /*6c10*/  HADD2.F32 R112, -RZ, R112.H1_H1 ;  /* 0x30000070ff707230 */ /* 0x000fe40000004100 */
[----:B------:R-:W-:Y:S01]  /*6c20*/  FFMA.FTZ R47, R114, R47, R119 ;  /* 0x0000002f722f7223 */ /* 0x000fe20000010077 */
[----:B------:R-:W-:Y:S02]  /*6c30*/  HADD2.F32 R118, -RZ, R116.H1_H1 ;  /* 0x30000074ff767230 */ /* 0x000fe40000004100 */
[----:B------:R-:W-:Y:S01]  /*6c40*/  FMUL.FTZ R113, R115, R117 ;  /* 0x0000007573717220 */ /* 0x000fe20000410000 */
[----:B------:R-:W-:Y:S01]  /*6c50*/  F2FP.F16.E4M3.UNPACK_B R120, R109.H1 ;  /* 0x0000006dff78723e */ /* 0x000fe200030006ff */
[C---:B------:R-:W-:Y:S01]  /*6c60*/  FMUL.FTZ R124, R112.reuse, R117 ;  /* 0x00000075707c7220 */ /* 0x040fe20000410000 */
[----:B------:R-:W-:Y:S01]  /*6c70*/  F2FP.F16.E4M3.UNPACK_B R116, R35.H1 ;  /* 0x00000023ff74723e */ /* 0x000fe200030006ff */
[----:B------:R-:W-:Y:S01]  /*6c80*/  FFMA.FTZ R113, R112, R118, -R113 ;  /* 0x0000007670717223 */ /* 0x000fe20000010871 */
[----:B------:R-:W-:Y:S01]  /*6c90*/  F2FP.F16.E4M3.UNPACK_B R114, R32.H1 ;  /* 0x00000020ff72723e */ /* 0x000fe200030006ff */
[----:B------:R-:W-:Y:S01]  /*6ca0*/  HADD2.F32 R122, -RZ, R120.H0_H0 ;  /* 0x20000078ff7a7230 */ /* 0x000fe20000004100 */
[----:B------:R-:W-:Y:S01]  /*6cb0*/  F2FP.F16.E4M3.UNPACK_B R119, R111.H1 ;  /* 0x0000006fff77723e */ /* 0x000fe200030006ff */
[----:B------:R-:W-:-:S02]  /*6cc0*/  HADD2.F32 R117, -RZ, R116.H0_H0 ;  /* 0x20000074ff757230 */ /* 0x000fc40000004100 */
[----:B------:R-:W-:Y:S01]  /*6cd0*/  FFMA.FTZ R112, R115, R118, R124 ;  /* 0x0000007673707223 */ /* 0x000fe2000001007c */
[----:B------:R-:W-:Y:S01]  /*6ce0*/  HADD2.F32 R115, -RZ, R114.H0_H0 ;  /* 0x20000072ff737230 */ /* 0x000fe20000004100 */
[----:B------:R-:W-:Y:S01]  /*6cf0*/  F2FP.F16.E4M3.UNPACK_B R32, R32 ;  /* 0x00000020ff20723e */ /* 0x000fe200020006ff */
[----:B------:R-:W-:Y:S02]  /*6d00*/  HADD2.F32 R121, -RZ, R120.H1_H1 ;  /* 0x30000078ff797230 */ /* 0x000fe40000004100 */
[-C--:B------:R-:W-:Y:S01]  /*6d10*/  FMUL.FTZ R124, R117, R122.reuse ;  /* 0x0000007a757c7220 */ /* 0x080fe20000410000 */
[----:B------:R-:W-:Y:S02]  /*6d20*/  HADD2.F32 R118, -RZ, R116.H1_H1 ;  /* 0x30000074ff767230 */ /* 0x000fe40000004100 */
[----:B------:R-:W-:Y:S01]  /*6d30*/  FMUL.FTZ R122, R115, R122 ;  /* 0x0000007a737a7220 */ /* 0x000fe20000410000 */
[----:B------:R-:W-:Y:S01]  /*6d40*/  HADD2.F32 R120, -RZ, R119.H0_H0 ;  /* 0x20000077ff787230 */ /* 0x000fe20000004100 */
[----:B------:R-:W-:Y:S01]  /*6d50*/  F2FP.SATFINITE.E4M3.F32.PACK_AB_MERGE_C R34, R45, R34, RZ ;  /* 0x000000222d22723e */ /* 0x000fe200048070ff */
[----:B------:R-:W-:-:S02]  /*6d60*/  HADD2.F32 R116, -RZ, R114.H1_H1 ;  /* 0x30000072ff747230 */ /* 0x000fc40000004100 */
[-C--:B------:R-:W-:Y:S01]  /*6d70*/  FMUL.FTZ R123, R118, R121.reuse ;  /* 0x00000079767b7220 */ /* 0x080fe20000410000 */
[----:B------:R-:W-:Y:S02]  /*6d80*/  HADD2.F32 R119, -RZ, R119.H1_H1 ;  /* 0x30000077ff777230 */ /* 0x000fe40000004100 */
[-C--:B------:R-:W-:Y:S01]  /*6d90*/  FFMA.FTZ R114, R115, R120.reuse, -R124 ;  /* 0x0000007873727223 */ /* 0x080fe2000001087c */
[----:B------:R-:W-:Y:S01]  /*6da0*/  FFMA.FTZ R115, R117, R120, R122 ;  /* 0x0000007875737223 */ /* 0x000fe2000001007a */
[C---:B------:R-:W-:Y:S01]  /*6db0*/  FMUL.FTZ R121, R116.reuse, R121 ;  /* 0x0000007974797220 */ /* 0x040fe20000410000 */
[----:B------:R-:W-:Y:S01]  /*6dc0*/  F2FP.F16.E4M3.UNPACK_B R117, R109 ;  /* 0x0000006dff75723e */ /* 0x000fe200020006ff */
[----:B------:R-:W-:Y:S01]  /*6dd0*/  FFMA.FTZ R109, R116, R119, -R123 ;  /* 0x00000077746d7223 */ /* 0x000fe2000001087b */
[----:B------:R-:W-:Y:S01]  /*6de0*/  F2FP.F16.E4M3.UNPACK_B R116, R35 ;  /* 0x00000023ff74723e */ /* 0x000fe200020006ff */
[----:B------:R-:W-:Y:S01]  /*6df0*/  FFMA.FTZ R124, R118, R119, R121 ;  /* 0x00000077767c7223 */ /* 0x000fe20000010079 */
[----:B------:R-:W-:Y:S01]  /*6e00*/  HADD2.F32 R35, -RZ, R32.H0_H0 ;  /* 0x20000020ff237230 */ /* 0x000fe20000004100 */
[----:B------:R-:W-:Y:S01]  /*6e10*/  F2FP.SATFINITE.E4M3.F32.PACK_AB_MERGE_C R33, R44, R33, RZ ;  /* 0x000000212c21723e */ /* 0x000fe200048070ff */
[--C-:B------:R-:W-:Y:S01]  /*6e20*/  HADD2.F32 R120, -RZ, R117.reuse.H0_H0 ;  /* 0x20000075ff787230 */ /* 0x100fe20000004100 */
[----:B------:R-:W-:Y:S01]  /*6e30*/  F2FP.F16.E4M3.UNPACK_B R45, R9 ;  /* 0x00000009ff2d723e */ /* 0x000fe200020006ff */
[----:B------:R-:W-:Y:S01]  /*6e40*/  HADD2.F32 R119, -RZ, R117.H1_H1 ;  /* 0x30000075ff777230 */ /* 0x000fe20000004100 */
[----:B------:R-:W-:Y:S01]  /*6e50*/  F2FP.F16.E4M3.UNPACK_B R117, R111 ;  /* 0x0000006fff75723e */ /* 0x000fe200020006ff */
[--C-:B------:R-:W-:Y:S01]  /*6e60*/  HADD2.F32 R111, -RZ, R116.reuse.H0_H0 ;  /* 0x20000074ff6f7230 */ /* 0x100fe20000004100 */
[----:B------:R-:W-:Y:S01]  /*6e70*/  F2FP.SATFINITE.E4M3.F32.PACK_AB_MERGE_C R34, R112, R47, R34 ;  /* 0x0000002f7022723e */ /* 0x000fe20004807022 */
[----:B------:R-:W-:Y:S01]  /*6e80*/  HADD2.F32 R116, -RZ, R116.H1_H1 ;  /* 0x30000074ff747230 */ /* 0x000fe20000004100 */
[----:B------:R-:W-:Y:S01]  /*6e90*/  F2FP.SATFINITE.E4M3.F32.PACK_AB_MERGE_C R115, R124, R115, RZ ;  /* 0x000000737c73723e */ /* 0x000fe200048070ff */
[----:B------:R-:W-:-:S02]  /*6ea0*/  HADD2.F32 R118, -RZ, R117.H0_H0 ;  /* 0x20000075ff767230 */ /* 0x000fc40000004100 */
[-C--:B------:R-:W-:Y:S01]  /*6eb0*/  FMUL.FTZ R122, R111, R120.reuse ;  /* 0x000000786f7a7220 */ /* 0x080fe20000410000 */
[----:B------:R-:W-:Y:S02]  /*6ec0*/  HADD2.F32 R32, -RZ, R32.H1_H1 ;  /* 0x30000020ff207230 */ /* 0x000fe40000004100 */
[-C--:B------:R-:W-:Y:S01]  /*6ed0*/  FMUL.FTZ R121, R116, R119.reuse ;  /* 0x0000007774797220 */ /* 0x080fe20000410000 */
[----:B------:R-:W-:Y:S02]  /*6ee0*/  HADD2.F32 R117, -RZ, R117.H1_H1 ;  /* 0x30000075ff757230 */ /* 0x000fe40000004100 */
[C---:B------:R-:W-:Y:S01]  /*6ef0*/  FMUL.FTZ R120, R35.reuse, R120 ;  /* 0x0000007823787220 */ /* 0x040fe20000410000 */
[----:B------:R-:W-:Y:S01]  /*6f00*/  FFMA.FTZ R122, R35, R118, -R122 ;  /* 0x00000076237a7223 */ /* 0x000fe2000001087a */
[C---:B------:R-:W-:Y:S01]  /*6f10*/  FMUL.FTZ R119, R32.reuse, R119 ;  /* 0x0000007720777220 */ /* 0x040fe20000410000 */
[----:B------:R-:W-:Y:S01]  /*6f20*/  F2FP.SATFINITE.E4M3.F32.PACK_AB_MERGE_C R35, R113, R46, R33 ;  /* 0x0000002e7123723e */ /* 0x000fe20004807021 */
[----:B------:R-:W-:Y:S01]  /*6f30*/  FFMA.FTZ R121, R32, R117, -R121 ;  /* 0x0000007520797223 */ /* 0x000fe20000010879 */
[----:B------:R-:W-:Y:S01]  /*6f40*/  F2FP.SATFINITE.E4M3.F32.PACK_AB_MERGE_C R32, R109, R114, RZ ;  /* 0x000000726d20723e */ /* 0x000fe200048070ff */
[----:B------:R-:W-:Y:S01]  /*6f50*/  FFMA.FTZ R120, R111, R118, R120 ;  /* 0x000000766f787223 */ /* 0x000fe20000010078 */
[----:B------:R-:W-:Y:S01]  /*6f60*/  F2FP.F16.E4M3.UNPACK_B R109, R13 ;  /* 0x0000000dff6d723e */ /* 0x000fe200020006ff */
[----:B------:R-:W-:Y:S01]  /*6f70*/  FFMA.FTZ R119, R116, R117, R119 ;  /* 0x0000007574777223 */ /* 0x000fe20000010077 */
[----:B------:R-:W-:Y:S01]  /*6f80*/  F2FP.F16.E4M3.UNPACK_B R114, R14 ;  /* 0x0000000eff72723e */ /* 0x000fe200020006ff */
[----:B------:R-:W-:Y:S01]  /*6f90*/  HADD2.F32 R44, -RZ, R45.H0_H0 ;  /* 0x2000002dff2c7230 */ /* 0x000fe20000004100 */
[----:B------:R-:W-:Y:S01]  /*6fa0*/  F2FP.F16.E4M3.UNPACK_B R112, R12 ;  /* 0x0000000cff70723e */ /* 0x000fe200020006ff */
[--C-:B------:R-:W-:Y:S01]  /*6fb0*/  HADD2.F32 R46, -RZ, R109.reuse.H0_H0 ;  /* 0x2000006dff2e7230 */ /* 0x100fe20000004100 */
[----:B------:R-:W-:Y:S01]  /*6fc0*/  F2FP.SATFINITE.E4M3.F32.PACK_AB_MERGE_C R33, R121, R122, R32 ;  /* 0x0000007a7921723e */ /* 0x000fe20004807020 */
[----:B------:R-:W-:Y:S01]  /*6fd0*/  HADD2.F32 R47, -RZ, R114.H0_H0 ;  /* 0x20000072ff2f7230 */ /* 0x000fe20000004100 */
[----:B------:R-:W-:Y:S01]  /*6fe0*/  F2FP.SATFINITE.E4M3.F32.PACK_AB_MERGE_C R32, R119, R120, R115 ;  /* 0x000000787720723e */ /* 0x000fe20004807073 */
[----:B------:R-:W-:Y:S01]  /*6ff0*/  HADD2.F32 R111, -RZ, R109.H1_H1 ;  /* 0x3000006dff6f7230 */ /* 0x000fe20000004100 */
[----:B------:R-:W-:Y:S01]  /*7000*/  F2FP.F16.E4M3.UNPACK_B R12, R12.H1 ;  /* 0x0000000cff0c723e */ /* 0x000fe200030006ff */
[----:B------:R-:W-:-:S02]  /*7010*/  HADD2.F32 R113, -RZ, R112.H0_H0 ;  /* 0x20000070ff717230 */ /* 0x000fc40000004100 */
[-C--:B------:R-:W-:Y:S01]  /*7020*/  FMUL.FTZ R115, R46, R47.reuse ;  /* 0x0000002f2e737220 */ /* 0x080fe20000410000 */
[C---:B------:R-:W-:Y:S01]  /*7030*/  FMUL.FTZ R109, R44.reuse, R47 ;  /* 0x0000002f2c6d7220 */ /* 0x040fe20000410000 */
[----:B------:R-:W-:Y:S01]  /*7040*/  HADD2.F32 R114, -RZ, R114.H1_H1 ;  /* 0x30000072ff727230 */ /* 0x000fe20000004100 */
[----:B------:R-:W-:Y:S01]  /*7050*/  F2FP.F16.E4M3.UNPACK_B R119, R10 ;  /* 0x0000000aff77723e */ /* 0x000fe200020006ff */
        /* <DEDUP_REMOVED lines=8> */
[-C--:B------:R-:W-:Y:S01]  /*70e0*/  FFMA.FTZ R14, R111, R112.reuse, R114 ;  /* 0x000000706f0e7223 */ /* 0x080fe20000010072 */
[----:B------:R-:W-:Y:S01]  /*70f0*/  F2FP.F16.E4M3.UNPACK_B R46, R9.H1 ;  /* 0x00000009ff2e723e */ /* 0x000fe200030006ff */
[----:B------:R-:W-:Y:S01]  /*7100*/  FFMA.FTZ R9, R47, R112, -R116 ;  /* 0x000000702f097223 */ /* 0x000fe20000010874 */
[----:B------:R-:W-:Y:S01]  /*7110*/  HADD2.F32 R47, -RZ, R109.H0_H0 ;  /* 0x2000006dff2f7230 */ /* 0x000fe20000004100 */
[----:B------:R-:W-:Y:S01]  /*7120*/  F2FP.F16.E4M3.UNPACK_B R120, R10.H1 ;  /* 0x0000000aff78723e */ /* 0x000fe200030006ff */
[----:B------:R-:W-:Y:S01]  /*7130*/  HADD2.F32 R114, -RZ, R113.H0_H0 ;  /* 0x20000071ff727230 */ /* 0x000fe20000004100 */
[----:B------:R-:W-:Y:S01]  /*7140*/  F2FP.F16.E4M3.UNPACK_B R117, R8.H1 ;  /* 0x00000008ff75723e */ /* 0x000fe200030006ff */
[----:B------:R-:W-:Y:S02]  /*7150*/  HADD2.F32 R13, -RZ, R46.H0_H0 ;  /* 0x2000002eff0d7230 */ /* 0x000fe40000004100 */
[----:B------:R-:W-:-:S02]  /*7160*/  HADD2.F32 R111, -RZ, R109.H1_H1 ;  /* 0x3000006dff6f7230 */ /* 0x000fc40000004100 */
[-C--:B------:R-:W-:Y:S01]  /*7170*/  FMUL.FTZ R116, R47, R114.reuse ;  /* 0x000000722f747220 */ /* 0x080fe20000410000 */
[----:B------:R-:W-:Y:S02]  /*7180*/  HADD2.F32 R112, -RZ, R12.H0_H0 ;  /* 0x2000000cff707230 */ /* 0x000fe40000004100 */
[C---:B------:R-:W-:Y:S01]  /*7190*/  FMUL.FTZ R114, R13.reuse, R114 ;  /* 0x000000720d727220 */ /* 0x040fe20000410000 */
[----:B------:R-:W-:Y:S02]  /*71a0*/  HADD2.F32 R109, -RZ, R113.H1_H1 ;  /* 0x30000071ff6d7230 */ /* 0x000fe40000004100 */
[----:B------:R-:W-:Y:S02]  /*71b0*/  HADD2.F32 R46, -RZ, R46.H1_H1 ;  /* 0x3000002eff2e7230 */ /* 0x000fe40000004100 */
[----:B------:R-:W-:Y:S02]  /*71c0*/  HADD2.F32 R113, -RZ, R12.H1_H1 ;  /* 0x3000000cff717230 */ /* 0x000fe40000004100 */
[-C--:B------:R-:W-:Y:S01]  /*71d0*/  FFMA.FTZ R12, R13, R112.reuse, -R116 ;  /* 0x000000700d0c7223 */ /* 0x080fe20000010874 */
[-C--:B------:R-:W-:Y:S01]  /*71e0*/  FMUL.FTZ R115, R111, R109.reuse ;  /* 0x0000006d6f737220 */ /* 0x080fe20000410000 */
[----:B------:R-:W-:Y:S01]  /*71f0*/  FFMA.FTZ R13, R47, R112, R114 ;  /* 0x000000702f0d7223 */ /* 0x000fe20000010072 */
[C---:B------:R-:W-:Y:S01]  /*7200*/  FMUL.FTZ R114, R46.reuse, R109 ;  /* 0x0000006d2e727220 */ /* 0x040fe20000410000 */
[----:B------:R-:W-:Y:S01]  /*7210*/  F2FP.F16.E4M3.UNPACK_B R112, R15 ;  /* 0x0000000fff70723e */ /* 0x000fe200020006ff */
[----:B------:R-:W-:Y:S01]  /*7220*/  FFMA.FTZ R47, R46, R113, -R115 ;  /* 0x000000712e2f7223 */ /* 0x000fe20000010873 */
[----:B------:R-:W-:Y:S01]  /*7230*/  F2FP.F16.E4M3.UNPACK_B R109, R11 ;  /* 0x0000000bff6d723e */ /* 0x000fe200020006ff */
[----:B------:R-:W-:Y:S01]  /*7240*/  FFMA.FTZ R46, R111, R113, R114 ;  /* 0x000000716f2e7223 */ /* 0x000fe20000010072 */
[----:B------:R-:W-:Y:S01]  /*7250*/  F2FP.F16.E4M3.UNPACK_B R113, R15.H1 ;  /* 0x0000000fff71723e */ /* 0x000fe200030006ff */
[----:B------:R-:W-:Y:S01]  /*7260*/  HADD2.F32 R114, -RZ, R112.H0_H0 ;  /* 0x20000070ff727230 */ /* 0x000fe20000004100 */
[----:B------:R-:W-:Y:S01]  /*7270*/  F2FP.F16.E4M3.UNPACK_B R116, R8 ;  /* 0x00000008ff74723e */ /* 0x000fe200020006ff */
        /* <DEDUP_REMOVED lines=8> */
[----:B------:R-:W-:Y:S01]  /*7300*/  HADD2.F32 R10, -RZ, R116.H0_H0 ;  /* 0x20000074ff0a7230 */ /* 0x000fe20000004100 */
[----:B------:R-:W-:Y:S01]  /*7310*/  F2FP.SATFINITE.E4M3.F32.PACK_AB_MERGE_C R13, R46, R13, RZ ;  /* 0x0000000d2e0d723e */ /* 0x000fe200048070ff */
[----:B------:R-:W-:Y:S02]  /*7320*/  HADD2.F32 R111, -RZ, R11.H0_H0 ;  /* 0x2000000bff6f7230 */ /* 0x000fe40000004100 */
[----:B------:R-:W-:Y:S01]  /*7330*/  FMUL.FTZ R126, R115, R122 ;  /* 0x0000007a737e7220 */ /* 0x000fe20000410000 */
[----:B------:R-:W-:Y:S02]  /*7340*/  HADD2.F32 R113, -RZ, R113.H1_H1 ;  /* 0x30000071ff717230 */ /* 0x000fe40000004100 */
[----:B------:R-:W-:Y:S01]  /*7350*/  FFMA.FTZ R8, R15, R10, -R124 ;  /* 0x0000000a0f087223 */ /* 0x000fe2000001087c */
[----:B------:R-:W-:-:S02]  /*7360*/  HADD2.F32 R120, -RZ, R120.H1_H1 ;  /* 0x30000078ff787230 */ /* 0x000fc40000004100 */
[----:B------:R-:W-:Y:S01]  /*7370*/  FMUL.FTZ R122, R111, R122 ;  /* 0x0000007a6f7a7220 */ /* 0x000fe20000410000 */
        /* <DEDUP_REMOVED lines=11> */
[CC--:B------:R-:W-:Y:S01]  /*7430*/  FMUL.FTZ R118, R112.reuse, R119.reuse ;  /* 0x0000007770767220 */ /* 0x0c0fe20000410000 */
[----:B------:R-:W-:Y:S02]  /*7440*/  HADD2.F32 R116, -RZ, R116.H1_H1 ;  /* 0x30000074ff747230 */ /* 0x000fe40000004100 */
[----:B------:R-:W-:Y:S01]  /*7450*/  FMUL.FTZ R119, R109, R119 ;  /* 0x000000776d777220 */ /* 0x000fe20000410000 */
[----:B------:R-:W-:Y:S01]  /*7460*/  F2FP.SATFINITE.E4M3.F32.PACK_AB_MERGE_C R9, R9, R44, R12 ;  /* 0x0000002c0909723e */ /* 0x000fe2000480700c */
[-C--:B------:R-:W-:Y:S01]  /*7470*/  FFMA.FTZ R11, R11, R114.reuse, -R124 ;  /* 0x000000720b0b7223 */ /* 0x080fe2000001087c */
[----:B------:R-:W-:Y:S01]  /*7480*/  FFMA.FTZ R113, R113, R114, R120 ;  /* 0x0000007271717223 */ /* 0x000fe20000010078 */
[-C--:B------:R-:W-:Y:S01]  /*7490*/  FFMA.FTZ R109, R109, R116.reuse, -R118 ;  /* 0x000000746d6d7223 */ /* 0x080fe20000010876 */
[----:B------:R-:W-:Y:S01]  /*74a0*/  FFMA.FTZ R119, R112, R116, R119 ;  /* 0x0000007470777223 */ /* 0x000fe20000010077 */
[----:B------:R-:W-:Y:S01]  /*74b0*/  F2FP.SATFINITE.E4M3.F32.PACK_AB_MERGE_C R13, R14, R45, R13 ;  /* 0x0000002d0e0d723e */ /* 0x000fe2000480700d */
[----:B------:R-:W-:Y:S01]  /*74c0*/  IMAD.MOV.U32 R12, RZ, RZ, R34 ;  /* 0x000000ffff0c7224 */ /* 0x000fe200078e0022 */
[----:B------:R-:W-:Y:S01]  /*74d0*/  F2FP.SATFINITE.E4M3.F32.PACK_AB_MERGE_C R11, R11, R126, RZ ;  /* 0x0000007e0b0b723e */ /* 0x000fe200048070ff */
[----:B------:R-:W-:Y:S01]  /*74e0*/  IMAD.MOV.U32 R14, RZ, RZ, R32 ;  /* 0x000000ffff0e7224 */ /* 0x000fe200078e0020 */
[----:B------:R-:W-:-:S02]  /*74f0*/  F2FP.SATFINITE.E4M3.F32.PACK_AB_MERGE_C R113, R113, R122, RZ ;  /* 0x0000007a7171723e */ /* 0x000fc400048070ff */
[----:B------:R-:W-:Y:S01]  /*7500*/  F2FP.SATFINITE.E4M3.F32.PACK_AB_MERGE_C R11, R109, R8, R11 ;  /* 0x000000086d0b723e */ /* 0x000fe2000480700b */
[----:B------:R-:W-:Y:S01]  /*7510*/  IMAD.MOV.U32 R8, RZ, RZ, R35 ;  /* 0x000000ffff087224 */ /* 0x000fe200078e0023 */
[----:B------:R-:W-:Y:S01]  /*7520*/  F2FP.SATFINITE.E4M3.F32.PACK_AB_MERGE_C R15, R119, R10, R113 ;  /* 0x0000000a770f723e */ /* 0x000fe20004807071 */
[----:B------:R-:W-:-:S07]  /*7530*/  IMAD.MOV.U32 R10, RZ, RZ, R33 ;  /* 0x000000ffff0a7224 */ /* 0x000fce00078e0021 */
.L_x_1641:
[----:B------:R-:W-:Y:S05]  /*7540*/  BSYNC B2 ;  /* 0x0000000000027941 */ /* 0x000fea0003800000 */
.L_x_1640:
[----:B0-----:R0:W-:Y:S04]  /*7550*/  ST.E.128 desc[UR42][R92.64], R8 ;  /* 0x000000085c007985 */ /* 0x0011e8000c101d2a */
[----:B--2---:R0:W-:Y:S02]  /*7560*/  @!P2 ST.E.128 desc[UR42][R96.64], R12 ;  /* 0x0000000c6000a985 */ /* 0x0041e4000c101d2a */
.L_x_1639:
[----:B------:R-:W-:Y:S05]  /*7570*/  BSYNC B1 ;  /* 0x0000000000017941 */ /* 0x000fea0003800000 */
.L_x_1638:
[----:B------:R-:W-:Y:S01]  /*7580*/  ISETP.NE.AND P2, PT, R3, RZ, PT ;  /* 0x000000ff0300720c */ /* 0x000fe20003f45270 */
[----:B------:R-:W-:-:S12]  /*7590*/  BSSY B1, `(.L_x_1642) ;  /* 0x00000f4000017945 */ /* 0x000fd80003800000 */
[----:B------:R-:W-:Y:S05]  /*75a0*/  @!P2 BRA `(.L_x_1643) ;  /* 0x0000000c00c8a947 */ /* 0x000fea0003800000 */
[----:B------:R-:W-:Y:S01]  /*75b0*/  ISETP.NE.AND P4, PT, R84, RZ, PT ;  /* 0x000000ff5400720c */ /* 0x000fe20003f85270 */
[----:B------:R-:W-:Y:S01]  /*75c0*/  BSSY B2, `(.L_x_1644) ;  /* 0x00000ee000027945 */ /* 0x000fe20003800000 */
[C---:B----4-:R-:W-:Y:S02]  /*75d0*/  IADD3 R32, P2, R58.reuse, R101, RZ ;  /* 0x000000653a207210 */ /* 0x050fe40007f5e0ff */
[----:B0-----:R-:W-:Y:S02]  /*75e0*/  SEL R8, R65, R110, !P4 ;  /* 0x0000006e41087207 */ /* 0x001fe40006000000 */
[----:B---3--:R-:W-:Y:S02]  /*75f0*/  LEA.HI.X.SX32 R33, R58, R99, 0x1, P2 ;  /* 0x000000633a217211 */ /* 0x008fe400010f0eff */
[----:B------:R-:W-:-:S04]  /*7600*/  SHF.R.S32.HI R9, RZ, 0x1f, R8 ;  /* 0x0000001fff097819 */ /* 0x000fc80000011408 */
[----:B------:R-:W-:-:S04]  /*7610*/  LEA.HI R9, R9, R8, RZ, 0x5 ;  /* 0x0000000809097211 */ /* 0x000fc800078f28ff */
[----:B------:R-:W-:-:S04]  /*7620*/  SHF.R.S32.HI R9, RZ, 0x5, R9 ;  /* 0x00000005ff097819 */ /* 0x000fc80000011409 */
[----:B------:R-:W-:-:S04]  /*7630*/  LEA.HI.SX32 R9, R76, R9, 0x1c ;  /* 0x000000094c097211 */ /* 0x000fc800078fe2ff */
[----:B------:R-:W-:Y:S01]  /*7640*/  SHF.R.S32.HI R10, RZ, 0x1f, R9 ;  /* 0x0000001fff0a7819 */ /* 0x000fe20000011409 */
[----:B------:R-:W-:-:S03]  /*7650*/  IMAD.SHL.U32 R8, R9, 0x10, RZ ;  /* 0x0000001009087824 */ /* 0x000fc600078e00ff */
        /* <DEDUP_REMOVED lines=19> */
[----:B------:R-:W-:Y:S01]  /*7790*/  SHF.R.U32.HI R109, RZ, 0x10, R29 ;  /* 0x00000010ff6d7819 */ /* 0x000fe2000001161d */
[----:B------:R-:W-:Y:S01]  /*77a0*/  IMAD.MOV.U32 R40, RZ, RZ, R8 ;  /* 0x000000ffff287224 */ /* 0x000fe200078e0008 */
[----:B------:R-:W-:Y:S01]  /*77b0*/  SHF.R.U32.HI R97, RZ, 0x8, R31 ;  /* 0x00000008ff617819 */ /* 0x000fe2000001161f */
[----:B------:R-:W-:Y:S01]  /*77c0*/  IMAD.SHL.U32 R9, R111, 0x100, RZ ;  /* 0x000001006f097824 */ /* 0x000fe200078e00ff */
[----:B------:R-:W-:Y:S02]  /*77d0*/  SHF.R.U32.HI R92, RZ, 0x8, R41 ;  /* 0x00000008ff5c7819 */ /* 0x000fe40000011629 */
[----:B------:R-:W-:Y:S01]  /*77e0*/  LOP3.LUT R30, R29, 0xff0000ff, RZ, 0xc0, !PT ;  /* 0xff0000ff1d1e7812 */ /* 0x000fe200078ec0ff */
[----:B------:R-:W-:Y:S01]  /*77f0*/  IMAD.MOV.U32 R29, RZ, RZ, R10 ;  /* 0x000000ffff1d7224 */ /* 0x000fe200078e000a */
[----:B------:R-:W-:Y:S01]  /*7800*/  LOP3.LUT R42, R31, 0xff0000ff, RZ, 0xc0, !PT ;  /* 0xff0000ff1f2a7812 */ /* 0x000fe200078ec0ff */
[----:B------:R-:W-:Y:S01]  /*7810*/  IMAD.U32 R10, R109, 0x10000, RZ ;  /* 0x000100006d0a7824 */ /* 0x000fe200078e00ff */
[----:B------:R-:W-:Y:S01]  /*7820*/  SHF.R.U32.HI R96, RZ, 0x10, R31 ;  /* 0x00000010ff607819 */ /* 0x000fe2000001161f */
[----:B------:R-:W-:Y:S01]  /*7830*/  IMAD.SHL.U32 R31, R97, 0x100, RZ ;  /* 0x00000100611f7824 */ /* 0x000fe200078e00ff */
[----:B------:R-:W-:-:S02]  /*7840*/  SHF.R.U32.HI R46, RZ, 0x8, R43 ;  /* 0x00000008ff2e7819 */ /* 0x000fc4000001162b */
[----:B------:R-:W-:Y:S02]  /*7850*/  LOP3.LUT R45, R43, 0xff0000ff, RZ, 0xc0, !PT ;  /* 0xff0000ff2b2d7812 */ /* 0x000fe400078ec0ff */
[----:B------:R-:W-:Y:S01]  /*7860*/  SHF.R.U32.HI R93, RZ, 0x10, R43 ;  /* 0x00000010ff5d7819 */ /* 0x000fe2000001162b */
[----:B------:R-:W-:Y:S01]  /*7870*/  IMAD.SHL.U32 R43, R92, 0x100, RZ ;  /* 0x000001005c2b7824 */ /* 0x000fe200078e00ff */
[----:B------:R-:W-:Y:S02]  /*7880*/  LOP3.LUT R44, R41, 0xff0000ff, RZ, 0xc0, !PT ;  /* 0xff0000ff292c7812 */ /* 0x000fe400078ec0ff */
[----:B------:R-:W-:Y:S01]  /*7890*/  SHF.R.U32.HI R47, RZ, 0x10, R41 ;  /* 0x00000010ff2f7819 */ /* 0x000fe20000011629 */
[----:B--2---:R-:W-:Y:S01]  /*78a0*/  IMAD.MOV.U32 R41, RZ, RZ, R12 ;  /* 0x000000ffff297224 */ /* 0x004fe200078e000c */
[----:B------:R-:W-:Y:S01]  /*78b0*/  LOP3.LUT R9, R30, 0xff00, R9, 0xf8, !PT ;  /* 0x0000ff001e097812 */ /* 0x000fe200078ef809 */
[----:B------:R-:W-:Y:S01]  /*78c0*/  IMAD.SHL.U32 R30, R46, 0x100, RZ ;  /* 0x000001002e1e7824 */ /* 0x000fe200078e00ff */
[----:B------:R-:W-:Y:S01]  /*78d0*/  LOP3.LUT R8, R42, 0xff00, R31, 0xf8, !PT ;  /* 0x0000ff002a087812 */ /* 0x000fe200078ef81f */
[----:B------:R-:W-:Y:S01]  /*78e0*/  IMAD.U32 R93, R93, 0x10000, RZ ;  /* 0x000100005d5d7824 */ /* 0x000fe200078e00ff */
[----:B------:R-:W-:Y:S01]  /*78f0*/  LOP3.LUT R10, R9, 0xff0000, R10, 0xf8, !PT ;  /* 0x00ff0000090a7812 */ /* 0x000fe200078ef80a */
[----:B------:R-:W-:Y:S01]  /*7900*/  IMAD.U32 R9, R96, 0x10000, RZ ;  /* 0x0001000060097824 */ /* 0x000fe200078e00ff */
[----:B------:R-:W-:Y:S01]  /*7910*/  LOP3.LUT R12, R44, 0xff00, R43, 0xf8, !PT ;  /* 0x0000ff002c0c7812 */ /* 0x000fe200078ef82b */
[----:B------:R-:W-:Y:S01]  /*7920*/  IMAD.U32 R47, R47, 0x10000, RZ ;  /* 0x000100002f2f7824 */ /* 0x000fe200078e00ff */
[----:B------:R-:W-:-:S02]  /*7930*/  F2FP.F16.E4M3.UNPACK_B R46, R108.H1 ;  /* 0x0000006cff2e723e */ /* 0x000fc400030006ff */
[----:B------:R-:W-:Y:S02]  /*7940*/  F2FP.F16.E4M3.UNPACK_B R44, R41.H1 ;  /* 0x00000029ff2c723e */ /* 0x000fe400030006ff */
[----:B------:R-:W-:Y:S02]  /*7950*/  F2FP.F16.E4M3.UNPACK_B R42, R40.H1 ;  /* 0x00000028ff2a723e */ /* 0x000fe400030006ff */
[----:B------:R-:W-:Y:S01]  /*7960*/  LOP3.LUT R92, R45, 0xff00, R30, 0xf8, !PT ;  /* 0x0000ff002d5c7812 */ /* 0x000fe200078ef81e */
[----:B------:R-:W-:Y:S01]  /*7970*/  HADD2.F32 R31, -RZ, R44.H0_H0 ;  /* 0x2000002cff1f7230 */ /* 0x000fe20000004100 */
[----:B------:R-:W-:Y:S01]  /*7980*/  LOP3.LUT R8, R8, 0xff0000, R9, 0xf8, !PT ;  /* 0x00ff000008087812 */ /* 0x000fe200078ef809 */
[----:B------:R-:W-:Y:S01]  /*7990*/  HADD2.F32 R9, -RZ, R46.H0_H0 ;  /* 0x2000002eff097230 */ /* 0x000fe20000004100 */
[----:B------:R-:W-:Y:S01]  /*79a0*/  F2FP.F16.E4M3.UNPACK_B R43, R106.H1 ;  /* 0x0000006aff2b723e */ /* 0x000fe200030006ff */
[----:B------:R-:W-:Y:S01]  /*79b0*/  HADD2.F32 R30, -RZ, R42.H0_H0 ;  /* 0x2000002aff1e7230 */ /* 0x000fe20000004100 */
[----:B------:R-:W-:Y:S01]  /*79c0*/  LOP3.LUT R12, R12, 0xff0000, R47, 0xf8, !PT ;  /* 0x00ff00000c0c7812 */ /* 0x000fe200078ef82f */
[----:B------:R-:W-:-:S02]  /*79d0*/  HADD2.F32 R46, -RZ, R46.H1_H1 ;  /* 0x3000002eff2e7230 */ /* 0x000fc40000004100 */
[CC--:B------:R-:W-:Y:S01]  /*79e0*/  FMUL.FTZ R97, R31.reuse, R9.reuse ;  /* 0x000000091f617220 */ /* 0x0c0fe20000410000 */
[--C-:B------:R-:W-:Y:S02]  /*79f0*/  HADD2.F32 R45, -RZ, R43.reuse.H0_H0 ;  /* 0x2000002bff2d7230 */ /* 0x100fe40000004100 */
[----:B------:R-:W-:Y:S01]  /*7a00*/  FMUL.FTZ R96, R30, R9 ;  /* 0x000000091e607220 */ /* 0x000fe20000410000 */
[----:B------:R-:W-:Y:S01]  /*7a10*/  LOP3.LUT R9, R92, 0xff0000, R93, 0xf8, !PT ;  /* 0x00ff00005c097812 */ /* 0x000fe200078ef85d */
[----:B------:R-:W-:Y:S01]  /*7a20*/  HADD2.F32 R92, -RZ, R43.H1_H1 ;  /* 0x3000002bff5c7230 */ /* 0x000fe20000004100 */
[----:B------:R-:W-:Y:S01]  /*7a30*/  F2FP.F16.E4M3.UNPACK_B R108, R108 ;  /* 0x0000006cff6c723e */ /* 0x000fe200020006ff */
[-C--:B------:R-:W-:Y:S01]  /*7a40*/  FFMA.FTZ R30, R30, R45.reuse, -R97 ;  /* 0x0000002d1e1e7223 */ /* 0x080fe20000010861 */
[----:B------:R-:W-:Y:S01]  /*7a50*/  FFMA.FTZ R31, R31, R45, R96 ;  /* 0x0000002d1f1f7223 */ /* 0x000fe20000010060 */
[----:B------:R-:W-:Y:S01]  /*7a60*/  HADD2.F32 R43, -RZ, R42.H1_H1 ;  /* 0x3000002aff2b7230 */ /* 0x000fe20000004100 */
[----:B------:R-:W-:Y:S01]  /*7a70*/  F2FP.F16.E4M3.UNPACK_B R45, R41 ;  /* 0x00000029ff2d723e */ /* 0x000fe200020006ff */
[----:B------:R-:W-:Y:S01]  /*7a80*/  HADD2.F32 R47, -RZ, R44.H1_H1 ;  /* 0x3000002cff2f7230 */ /* 0x000fe20000004100 */
[----:B------:R-:W-:Y:S01]  /*7a90*/  F2FP.F16.E4M3.UNPACK_B R44, R40 ;  /* 0x00000028ff2c723e */ /* 0x000fe200020006ff */
[----:B------:R-:W-:Y:S01]  /*7aa0*/  HADD2.F32 R93, -RZ, R108.H0_H0 ;  /* 0x2000006cff5d7230 */ /* 0x000fe20000004100 */
[----:B------:R-:W-:Y:S01]  /*7ab0*/  F2FP.F16.E4M3.UNPACK_B R106, R106 ;  /* 0x0000006aff6a723e */ /* 0x000fe200020006ff */
[-C--:B------:R-:W-:Y:S01]  /*7ac0*/  FMUL.FTZ R96, R43, R46.reuse ;  /* 0x0000002e2b607220 */ /* 0x080fe20000410000 */
[----:B------:R-:W-:Y:S01]  /*7ad0*/  FMUL.FTZ R40, R47, R46 ;  /* 0x0000002e2f287220 */ /* 0x000fe20000410000 */
[----:B------:R-:W-:-:S02]  /*7ae0*/  HADD2.F32 R46, -RZ, R45.H0_H0 ;  /* 0x2000002dff2e7230 */ /* 0x000fc40000004100 */
[----:B------:R-:W-:Y:S02]  /*7af0*/  HADD2.F32 R42, -RZ, R44.H0_H0 ;  /* 0x2000002cff2a7230 */ /* 0x000fe40000004100 */
[-C--:B------:R-:W-:Y:S01]  /*7b00*/  FFMA.FTZ R41, R43, R92.reuse, -R40 ;  /* 0x0000005c2b297223 */ /* 0x080fe20000010828 */
[----:B------:R-:W-:Y:S02]  /*7b10*/  HADD2.F32 R43, -RZ, R106.H0_H0 ;  /* 0x2000006aff2b7230 */ /* 0x000fe40000004100 */
[-C--:B------:R-:W-:Y:S01]  /*7b20*/  FMUL.FTZ R97, R46, R93.reuse ;  /* 0x0000005d2e617220 */ /* 0x080fe20000410000 */
[----:B------:R-:W-:Y:S01]  /*7b30*/  FFMA.FTZ R40, R47, R92, R96 ;  /* 0x0000005c2f287223 */ /* 0x000fe20000010060 */
[C---:B------:R-:W-:Y:S01]  /*7b40*/  FMUL.FTZ R93, R42.reuse, R93 ;  /* 0x0000005d2a5d7220 */ /* 0x040fe20000410000 */
[----:B------:R-:W-:Y:S02]  /*7b50*/  HADD2.F32 R108, -RZ, R108.H1_H1 ;  /* 0x3000006cff6c7230 */ /* 0x000fe40000004100 */
[----:B------:R-:W-:Y:S01]  /*7b60*/  FFMA.FTZ R42, R42, R43, -R97 ;  /* 0x0000002b2a2a7223 */ /* 0x000fe20000010861 */
[----:B------:R-:W-:Y:S01]  /*7b70*/  HADD2.F32 R47, -RZ, R45.H1_H1 ;  /* 0x3000002dff2f7230 */ /* 0x000fe20000004100 */
[----:B------:R-:W-:Y:S01]  /*7b80*/  F2FP.F16.E4M3.UNPACK_B R97, R107.H1 ;  /* 0x0000006bff61723e */ /* 0x000fe200030006ff */
[----:B------:R-:W-:Y:S01]  /*7b90*/  HADD2.F32 R44, -RZ, R44.H1_H1 ;  /* 0x3000002cff2c7230 */ /* 0x000fe20000004100 */
[----:B------:R-:W-:Y:S01]  /*7ba0*/  F2FP.F16.E4M3.UNPACK_B R92, R14.H1 ;  /* 0x0000000eff5c723e */ /* 0x000fe200030006ff */
[----:B------:R-:W-:-:S02]  /*7bb0*/  HADD2.F32 R106, -RZ, R106.H1_H1 ;  /* 0x3000006aff6a7230 */ /* 0x000fc40000004100 */
[----:B------:R-:W-:Y:S01]  /*7bc0*/  FFMA.FTZ R43, R46, R43, R93 ;  /* 0x0000002b2e2b7223 */ /* 0x000fe2000001005d */
        /* <DEDUP_REMOVED lines=16> */
[-C--:B------:R-:W-:Y:S01]  /*7cd0*/  FFMA.FTZ R112, R47, R106.reuse, -R112 ;  /* 0x0000006a2f707223 */ /* 0x080fe20000010870 */
[----:B------:R-:W-:Y:S01]  /*7ce0*/  HADD2.F32 R46, -RZ, R46.H1_H1 ;  /* 0x3000002eff2e7230 */ /* 0x000fe20000004100 */
[----:B------:R-:W-:Y:S01]  /*7cf0*/  F2FP.F16.E4M3.UNPACK_B R105, R105 ;  /* 0x00000069ff69723e */ /* 0x000fe200020006ff */
[----:B------:R-:W-:Y:S02]  /*7d00*/  HADD2.F32 R47, -RZ, R96.H1_H1 ;  /* 0x30000060ff2f7230 */ /* 0x000fe40000004100 */
[-C--:B------:R-:W-:Y:S01]  /*7d10*/  FMUL.FTZ R109, R92, R97.reuse ;  /* 0x000000615c6d7220 */ /* 0x080fe20000410000 */
[----:B------:R-:W-:Y:S01]  /*7d20*/  FFMA.FTZ R108, R93, R106, R108 ;  /* 0x0000006a5d6c7223 */ /* 0x000fe2000001006c */
[----:B------:R-:W-:Y:S01]  /*7d30*/  FMUL.FTZ R97, R46, R97 ;  /* 0x000000612e617220 */ /* 0x000fe20000410000 */
[----:B------:R-:W-:-:S02]  /*7d40*/  HADD2.F32 R93, -RZ, R107.H0_H0 ;  /* 0x2000006bff5d7230 */ /* 0x000fc40000004100 */
[-C--:B------:R-:W-:Y:S01]  /*7d50*/  FFMA.FTZ R109, R46, R47.reuse, -R109 ;  /* 0x0000002f2e6d7223 */ /* 0x080fe2000001086d */
[----:B------:R-:W-:Y:S01]  /*7d60*/  F2FP.F16.E4M3.UNPACK_B R46, R14 ;  /* 0x0000000eff2e723e */ /* 0x000fe200020006ff */
[----:B------:R-:W-:Y:S01]  /*7d70*/  FFMA.FTZ R111, R92, R47, R97 ;  /* 0x0000002f5c6f7223 */ /* 0x000fe20000010061 */
[----:B------:R-:W-:Y:S01]  /*7d80*/  HADD2.F32 R107, -RZ, R107.H1_H1 ;  /* 0x3000006bff6b7230 */ /* 0x000fe20000004100 */
[----:B------:R-:W-:Y:S01]  /*7d90*/  F2FP.SATFINITE.E4M3.F32.PACK_AB_MERGE_C R30, R41, R30, RZ ;  /* 0x0000001e291e723e */ /* 0x000fe200048070ff */
[--C-:B------:R-:W-:Y:S01]  /*7da0*/  HADD2.F32 R14, -RZ, R29.reuse.H0_H0 ;  /* 0x2000001dff0e7230 */ /* 0x100fe20000004100 */
[----:B------:R-:W-:Y:S01]  /*7db0*/  F2FP.SATFINITE.E4M3.F32.PACK_AB_MERGE_C R40, R40, R31, RZ ;  /* 0x0000001f2828723e */ /* 0x000fe200048070ff */
[--C-:B------:R-:W-:Y:S01]  /*7dc0*/  HADD2.F32 R47, -RZ, R46.reuse.H0_H0 ;  /* 0x2000002eff2f7230 */ /* 0x100fe20000004100 */
[----:B------:R-:W-:Y:S01]  /*7dd0*/  F2FP.SATFINITE.E4M3.F32.PACK_AB_MERGE_C R31, R45, R42, R30 ;  /* 0x0000002a2d1f723e */ /* 0x000fe2000480701e */
[----:B------:R-:W-:Y:S02]  /*7de0*/  HADD2.F32 R46, -RZ, R46.H1_H1 ;  /* 0x3000002eff2e7230 */ /* 0x000fe40000004100 */
[----:B------:R-:W-:Y:S01]  /*7df0*/  FMUL.FTZ R96, R14, R93 ;  /* 0x0000005d0e607220 */ /* 0x000fe20000410000 */
[----:B------:R-:W-:-:S02]  /*7e00*/  HADD2.F32 R29, -RZ, R29.H1_H1 ;  /* 0x3000001dff1d7230 */ /* 0x000fc40000004100 */
[----:B------:R-:W-:Y:S01]  /*7e10*/  FMUL.FTZ R97, R47, R93 ;  /* 0x0000005d2f617220 */ /* 0x000fe20000410000 */
[--C-:B------:R-:W-:Y:S02]  /*7e20*/  HADD2.F32 R92, -RZ, R105.reuse.H0_H0 ;  /* 0x20000069ff5c7230 */ /* 0x100fe40000004100 */
[-C--:B------:R-:W-:Y:S01]  /*7e30*/  FMUL.FTZ R106, R46, R107.reuse ;  /* 0x0000006b2e6a7220 */ /* 0x080fe20000410000 */
[----:B------:R-:W-:Y:S02]  /*7e40*/  HADD2.F32 R105, -RZ, R105.H1_H1 ;  /* 0x30000069ff697230 */ /* 0x000fe40000004100 */
[----:B------:R-:W-:Y:S01]  /*7e50*/  FMUL.FTZ R107, R29, R107 ;  /* 0x0000006b1d6b7220 */ /* 0x000fe20000410000 */
[----:B------:R-:W-:Y:S01]  /*7e60*/  F2FP.F16.E4M3.UNPACK_B R42, R12 ;  /* 0x0000000cff2a723e */ /* 0x000fe200020006ff */
[----:B------:R-:W-:Y:S01]  /*7e70*/  FFMA.FTZ R97, R14, R92, -R97 ;  /* 0x0000005c0e617223 */ /* 0x000fe20000010861 */
[----:B------:R-:W-:Y:S01]  /*7e80*/  F2FP.F16.E4M3.UNPACK_B R41, R28 ;  /* 0x0000001cff29723e */ /* 0x000fe200020006ff */
[----:B------:R-:W-:Y:S01]  /*7e90*/  FFMA.FTZ R107, R46, R105, R107 ;  /* 0x000000692e6b7223 */ /* 0x000fe2000001006b */
[----:B------:R-:W-:Y:S01]  /*7ea0*/  F2FP.F16.E4M3.UNPACK_B R46, R13 ;  /* 0x0000000dff2e723e */ /* 0x000fe200020006ff */
[----:B------:R-:W-:Y:S01]  /*7eb0*/  FFMA.FTZ R14, R47, R92, R96 ;  /* 0x0000005c2f0e7223 */ /* 0x000fe20000010060 */
[----:B------:R-:W-:Y:S01]  /*7ec0*/  F2FP.SATFINITE.E4M3.F32.PACK_AB_MERGE_C R30, R44, R43, R40 ;  /* 0x0000002b2c1e723e */ /* 0x000fe20004807028 */
[----:B------:R-:W-:Y:S01]  /*7ed0*/  HADD2.F32 R47, -RZ, R42.H0_H0 ;  /* 0x2000002aff2f7230 */ /* 0x000fe20000004100 */
[----:B------:R-:W-:Y:S01]  /*7ee0*/  F2FP.F16.E4M3.UNPACK_B R44, R10 ;  /* 0x0000000aff2c723e */ /* 0x000fe200020006ff */
[----:B------:R-:W-:Y:S01]  /*7ef0*/  HADD2.F32 R43, -RZ, R46.H0_H0 ;  /* 0x2000002eff2b7230 */ /* 0x000fe20000004100 */
[----:B------:R-:W-:Y:S01]  /*7f00*/  F2FP.F16.E4M3.UNPACK_B R28, R28.H1 ;  /* 0x0000001cff1c723e */ /* 0x000fe200030006ff */
[----:B------:R-:W-:Y:S01]  /*7f10*/  HADD2.F32 R40, -RZ, R41.H0_H0 ;  /* 0x20000029ff287230 */ /* 0x000fe20000004100 */
[----:B------:R-:W-:Y:S01]  /*7f20*/  F2FP.F16.E4M3.UNPACK_B R10, R10.H1 ;  /* 0x0000000aff0a723e */ /* 0x000fe200030006ff */
        /* <DEDUP_REMOVED lines=14> */
[----:B------:R-:W-:Y:S02]  /*8010*/  HADD2.F32 R42, -RZ, R28.H0_H0 ;  /* 0x2000001cff2a7230 */ /* 0x000fe40000004100 */
[----:B------:R-:W-:Y:S01]  /*8020*/  FFMA.FTZ R12, R46, R43, R93 ;  /* 0x0000002b2e0c7223 */ /* 0x000fe2000001005d */
[----:B------:R-:W-:Y:S02]  /*8030*/  HADD2.F32 R45, -RZ, R44.H0_H0 ;  /* 0x2000002cff2d7230 */ /* 0x000fe40000004100 */
[----:B------:R-:W-:Y:S01]  /*8040*/  FFMA.FTZ R106, R29, R105, -R106 ;  /* 0x000000691d6a7223 */ /* 0x000fe2000001086a */
[----:B------:R-:W-:Y:S01]  /*8050*/  HADD2.F32 R46, -RZ, R47.H0_H0 ;  /* 0x2000002fff2e7230 */ /* 0x000fe20000004100 */
[----:B------:R-:W-:Y:S01]  /*8060*/  F2FP.SATFINITE.E4M3.F32.PACK_AB_MERGE_C R29, R109, R112, RZ ;  /* 0x000000706d1d723e */ /* 0x000fe200048070ff */
[----:B------:R-:W-:Y:S01]  /*8070*/  HADD2.F32 R43, -RZ, R28.H1_H1 ;  /* 0x3000001cff2b7230 */ /* 0x000fe20000004100 */
[----:B------:R-:W-:Y:S01]  /*8080*/  F2FP.SATFINITE.E4M3.F32.PACK_AB_MERGE_C R108, R111, R108, RZ ;  /* 0x0000006c6f6c723e */ /* 0x000fe200048070ff */
[----:B------:R-:W-:-:S02]  /*8090*/  HADD2.F32 R44, -RZ, R44.H1_H1 ;  /* 0x3000002cff2c7230 */ /* 0x000fc40000004100 */
[-C--:B------:R-:W-:Y:S01]  /*80a0*/  FMUL.FTZ R93, R45, R46.reuse ;  /* 0x0000002e2d5d7220 */ /* 0x080fe20000410000 */
[----:B------:R-:W-:Y:S02]  /*80b0*/  HADD2.F32 R47, -RZ, R47.H1_H1 ;  /* 0x3000002fff2f7230 */ /* 0x000fe40000004100 */
[----:B------:R-:W-:Y:S01]  /*80c0*/  FMUL.FTZ R92, R42, R46 ;  /* 0x0000002e2a5c7220 */ /* 0x000fe20000410000 */
[--C-:B------:R-:W-:Y:S01]  /*80d0*/  HADD2.F32 R28, -RZ, R10.reuse.H0_H0 ;  /* 0x2000000aff1c7230 */ /* 0x100fe20000004100 */
[----:B------:R-:W-:Y:S01]  /*80e0*/  F2FP.SATFINITE.E4M3.F32.PACK_AB_MERGE_C R29, R106, R97, R29 ;  /* 0x000000616a1d723e */ /* 0x000fe2000480701d */
[----:B------:R-:W-:Y:S02]  /*80f0*/  HADD2.F32 R46, -RZ, R10.H1_H1 ;  /* 0x3000000aff2e7230 */ /* 0x000fe40000004100 */
[-C--:B------:R-:W-:Y:S01]  /*8100*/  FMUL.FTZ R96, R44, R47.reuse ;  /* 0x0000002f2c607220 */ /* 0x080fe20000410000 */
[----:B------:R-:W-:Y:S01]  /*8110*/  FMUL.FTZ R47, R43, R47 ;  /* 0x0000002f2b2f7220 */ /* 0x000fe20000410000 */
[-C--:B------:R-:W-:Y:S01]  /*8120*/  FFMA.FTZ R10, R42, R28.reuse, -R93 ;  /* 0x0000001c2a0a7223 */ /* 0x080fe2000001085d */
[-C--:B------:R-:W-:Y:S01]  /*8130*/  F2FP.F16.E4M3.UNPACK_B R42, R11.reuse ;  /* 0x0000000bff2a723e */ /* 0x080fe200020006ff */
[----:B------:R-:W-:Y:S01]  /*8140*/  FFMA.FTZ R28, R45, R28, R92 ;  /* 0x0000001c2d1c7223 */ /* 0x000fe2000001005c */
[----:B------:R-:W-:Y:S01]  /*8150*/  F2FP.F16.E4M3.UNPACK_B R11, R11.H1 ;  /* 0x0000000bff0b723e */ /* 0x000fe200030006ff */
[----:B------:R-:W-:Y:S01]  /*8160*/  FFMA.FTZ R109, R44, R46, R47 ;  /* 0x0000002e2c6d7223 */ /* 0x000fe2000001002f */
[----:B------:R-:W-:-:S02]  /*8170*/  F2FP.F16.E4M3.UNPACK_B R97, R9.H1 ;  /* 0x00000009ff61723e */ /* 0x000fc400030006ff */
[----:B------:R-:W-:Y:S01]  /*8180*/  F2FP.SATFINITE.E4M3.F32.PACK_AB_MERGE_C R14, R107, R14, R108 ;  /* 0x0000000e6b0e723e */ /* 0x000fe2000480706c */
[----:B------:R-:W-:Y:S01]  /*8190*/  FFMA.FTZ R107, R43, R46, -R96 ;  /* 0x0000002e2b6b7223 */ /* 0x000fe20000010860 */
[-C--:B------:R-:W-:Y:S01]  /*81a0*/  F2FP.F16.E4M3.UNPACK_B R45, R15.reuse ;  /* 0x0000000fff2d723e */ /* 0x080fe200020006ff */
[----:B------:R-:W-:Y:S01]  /*81b0*/  HADD2.F32 R43, -RZ, R11.H0_H0 ;  /* 0x2000000bff2b7230 */ /* 0x000fe20000004100 */
[----:B------:R-:W-:Y:S01]  /*81c0*/  F2FP.F16.E4M3.UNPACK_B R44, R15.H1 ;  /* 0x0000000fff2c723e */ /* 0x000fe200030006ff */
[----:B------:R-:W-:Y:S01]  /*81d0*/  HADD2.F32 R106, -RZ, R97.H0_H0 ;  /* 0x20000061ff6a7230 */ /* 0x000fe20000004100 */
[----:B------:R-:W-:Y:S01]  /*81e0*/  F2FP.F16.E4M3.UNPACK_B R96, R9 ;  /* 0x00000009ff60723e */ /* 0x000fe200020006ff */
[----:B------:R-:W-:Y:S01]  /*81f0*/  HADD2.F32 R46, -RZ, R45.H0_H0 ;  /* 0x2000002dff2e7230 */ /* 0x000fe20000004100 */
[-C--:B------:R-:W-:Y:S01]  /*8200*/  F2FP.F16.E4M3.UNPACK_B R47, R8.reuse.H1 ;  /* 0x00000008ff2f723e */ /* 0x080fe200030006ff */
[----:B------:R-:W-:Y:S01]  /*8210*/  HADD2.F32 R97, -RZ, R97.H1_H1 ;  /* 0x30000061ff617230 */ /* 0x000fe20000004100 */
[----:B------:R-:W-:Y:S01]  /*8220*/  F2FP.F16.E4M3.UNPACK_B R9, R8 ;  /* 0x00000008ff09723e */ /* 0x000fe200020006ff */
[----:B------:R-:W-:-:S02]  /*8230*/  HADD2.F32 R105, -RZ, R96.H0_H0 ;  /* 0x20000060ff697230 */ /* 0x000fc40000004100 */
[----:B------:R-:W-:Y:S01]  /*8240*/  FMUL.FTZ R111, R43, R106 ;  /* 0x0000006a2b6f7220 */ /* 0x000fe20000410000 */
[--C-:B------:R-:W-:Y:S01]  /*8250*/  HADD2.F32 R8, -RZ, R44.reuse.H0_H0 ;  /* 0x2000002cff087230 */ /* 0x100fe20000004100 */
[----:B------:R-:W-:Y:S01]  /*8260*/  F2FP.SATFINITE.E4M3.F32.PACK_AB_MERGE_C R10, R107, R10, RZ ;  /* 0x0000000a6b0a723e */ /* 0x000fe200048070ff */
[----:B------:R-:W-:Y:S02]  /*8270*/  HADD2.F32 R93, -RZ, R47.H0_H0 ;  /* 0x2000002fff5d7230 */ /* 0x000fe40000004100 */
[----:B------:R-:W-:Y:S01]  /*8280*/  FMUL.FTZ R108, R46, R105 ;  /* 0x000000692e6c7220 */ /* 0x000fe20000410000 */
[----:B------:R-:W-:Y:S02]  /*8290*/  HADD2.F32 R44, -RZ, R44.H1_H1 ;  /* 0x3000002cff2c7230 */ /* 0x000fe40000004100 */
[C---:B------:R-:W-:Y:S01]  /*82a0*/  FMUL.FTZ R112, R8.reuse, R106 ;  /* 0x0000006a08707220 */ /* 0x040fe20000410000 */
[----:B------:R-:W-:Y:S02]  /*82b0*/  HADD2.F32 R11, -RZ, R11.H1_H1 ;  /* 0x3000000bff0b7230 */ /* 0x000fe40000004100 */
[----:B------:R-:W-:Y:S01]  /*82c0*/  FFMA.FTZ R111, R8, R93, R111 ;  /* 0x0000005d086f7223 */ /* 0x000fe2000001006f */
[----:B------:R-:W-:-:S02]  /*82d0*/  HADD2.F32 R15, -RZ, R42.H0_H0 ;  /* 0x2000002aff0f7230 */ /* 0x000fc40000004100 */
[-C--:B------:R-:W-:Y:S01]  /*82e0*/  FMUL.FTZ R8, R44, R97.reuse ;  /* 0x000000612c087220 */ /* 0x080fe20000410000 */
[----:B------:R-:W-:Y:S02]  /*82f0*/  HADD2.F32 R92, -RZ, R9.H0_H0 ;  /* 0x20000009ff5c7230 */ /* 0x000fe40000004100 */
[----:B------:R-:W-:Y:S01]  /*8300*/  FMUL.FTZ R97, R11, R97 ;  /* 0x000000610b617220 */ /* 0x000fe20000410000 */
[----:B------:R-:W-:Y:S02]  /*8310*/  HADD2.F32 R45, -RZ, R45.H1_H1 ;  /* 0x3000002dff2d7230 */ /* 0x000fe40000004100 */
[C---:B------:R-:W-:Y:S01]  /*8320*/  FMUL.FTZ R105, R15.reuse, R105 ;  /* 0x000000690f697220 */ /* 0x040fe20000410000 */
[----:B------:R-:W-:Y:S02]  /*8330*/  HADD2.F32 R96, -RZ, R96.H1_H1 ;  /* 0x30000060ff607230 */ /* 0x000fe40000004100 */
[----:B------:R-:W-:Y:S01]  /*8340*/  FFMA.FTZ R108, R15, R92, -R108 ;  /* 0x0000005c0f6c7223 */ /* 0x000fe2000001086c */
[----:B------:R-:W-:-:S02]  /*8350*/  HADD2.F32 R47, -RZ, R47.H1_H1 ;  /* 0x3000002fff2f7230 */ /* 0x000fc40000004100 */
[----:B------:R-:W-:Y:S01]  /*8360*/  FFMA.FTZ R112, R43, R93, -R112 ;  /* 0x0000005d2b707223 */ /* 0x000fe20000010870 */
[----:B------:R-:W-:Y:S02]  /*8370*/  HADD2.F32 R42, -RZ, R42.H1_H1 ;  /* 0x3000002aff2a7230 */ /* 0x000fe40000004100 */
[-C--:B------:R-:W-:Y:S01]  /*8380*/  FMUL.FTZ R15, R45, R96.reuse ;  /* 0x000000602d0f7220 */ /* 0x080fe20000410000 */
[----:B------:R-:W-:Y:S02]  /*8390*/  HADD2.F32 R9, -RZ, R9.H1_H1 ;  /* 0x30000009ff097230 */ /* 0x000fe40000004100 */
[-C--:B------:R-:W-:Y:S01]  /*83a0*/  FFMA.FTZ R11, R11, R47.reuse, -R8 ;  /* 0x0000002f0b0b7223 */ /* 0x080fe20000010808 */
[----:B------:R-:W-:Y:S01]  /*83b0*/  FFMA.FTZ R44, R44, R47, R97 ;  /* 0x0000002f2c2c7223 */ /* 0x000fe20000010061 */
[----:B------:R-:W-:Y:S01]  /*83c0*/  FMUL.FTZ R96, R42, R96 ;  /* 0x000000602a607220 */ /* 0x000fe20000410000 */
[----:B------:R-:W-:Y:S01]  /*83d0*/  FFMA.FTZ R105, R46, R92, R105 ;  /* 0x0000005c2e697223 */ /* 0x000fe20000010069 */
[-C--:B------:R-:W-:Y:S01]  /*83e0*/  FFMA.FTZ R15, R42, R9.reuse, -R15 ;  /* 0x000000092a0f7223 */ /* 0x080fe2000001080f */
[----:B------:R-:W-:Y:S01]  /*83f0*/  F2FP.SATFINITE.E4M3.F32.PACK_AB_MERGE_C R11, R11, R112, RZ ;  /* 0x000000700b0b723e */ /* 0x000fe200048070ff */
        /* <DEDUP_REMOVED lines=9> */
[----:B------:R-:W-:-:S07]  /*8490*/  F2FP.SATFINITE.E4M3.F32.PACK_AB_MERGE_C R15, R96, R105, R44 ;  /* 0x00000069600f723e */ /* 0x000fce000480702c */
.L_x_1645:
[----:B------:R-:W-:Y:S05]  /*84a0*/  BSYNC B2 ;  /* 0x0000000000027941 */ /* 0x000fea0003800000 */
.L_x_1644:
[----:B0-----:R0:W-:Y:S04]  /*84b0*/  ST.E.128 desc[UR42][R32.64], R8 ;  /* 0x0000000820007985 */ /* 0x0011e8000c101d2a */
[----:B--2---:R0:W-:Y:S02]  /*84c0*/  @!P2 ST.E.128 desc[UR42][R34.64], R12 ;  /* 0x0000000c2200a985 */ /* 0x0041e4000c101d2a */
.L_x_1643:
[----:B------:R-:W-:Y:S05]  /*84d0*/  BSYNC B1 ;  /* 0x0000000000017941 */ /* 0x000fea0003800000 */
.L_x_1642:
[----:B------:R-:W-:-:S13]  /*84e0*/  ISETP.NE.AND P2, PT, R0, RZ, PT ;  /* 0x000000ff0000720c */ /* 0x000fda0003f45270 */
[----:B------:R-:W-:Y:S05]  /*84f0*/  @!P2 BRA `(.L_x_1609) ;  /* 0x0000001000d0a947 */ /* 0x000fea0003800000 */
[----:B------:R-:W-:Y:S01]  /*8500*/  ISETP.NE.AND P4, PT, R85, RZ, PT ;  /* 0x000000ff5500720c */ /* 0x000fe20003f85270 */
[----:B------:R-:W-:Y:S01]  /*8510*/  BSSY B1, `(.L_x_1646) ;  /* 0x00000e6000017945 */ /* 0x000fe20003800000 */
[C---:B----4-:R-:W-:Y:S02]  /*8520*/  IADD3 R28, P2, R56.reuse, R101, RZ ;  /* 0x00000065381c7210 */ /* 0x050fe40007f5e0ff */
[----:B------:R-:W-:Y:S02]  /*8530*/  SEL R110, R65, R110, !P4 ;  /* 0x0000006e416e7207 */ /* 0x000fe40006000000 */
[----:B---3--:R-:W-:Y:S02]  /*8540*/  LEA.HI.X.SX32 R29, R56, R99, 0x1, P2 ;  /* 0x00000063381d7211 */ /* 0x008fe400010f0eff */
[----:B0-----:R-:W-:Y:S02]  /*8550*/  SHF.R.S32.HI R9, RZ, 0x1f, R110 ;  /* 0x0000001fff097819 */ /* 0x001fe4000001146e */
[----:B------:R-:W-:-:S02]  /*8560*/  ISETP.GE.AND P2, PT, R80, R95, PT ;  /* 0x0000005f5000720c */ /* 0x000fc40003f46270 */
[----:B------:R-:W-:-:S04]  /*8570*/  LEA.HI R9, R9, R110, RZ, 0x5 ;  /* 0x0000006e09097211 */ /* 0x000fc800078f28ff */
[----:B------:R-:W-:-:S04]  /*8580*/  SHF.R.S32.HI R8, RZ, 0x5, R9 ;  /* 0x00000005ff087819 */ /* 0x000fc80000011409 */
[----:B------:R-:W-:-:S04]  /*8590*/  LEA.HI.SX32 R8, R75, R8, 0x1c ;  /* 0x000000084b087211 */ /* 0x000fc800078fe2ff */
[----:B------:R-:W-:Y:S01]  /*85a0*/  SHF.R.S32.HI R9, RZ, 0x1f, R8 ;  /* 0x0000001fff097819 */ /* 0x000fe20000011408 */
[----:B------:R-:W-:-:S03]  /*85b0*/  IMAD.SHL.U32 R30, R8, 0x10, RZ ;  /* 0x00000010081e7824 */ /* 0x000fc600078e00ff */
[----:B------:R-:W-:Y:S02]  /*85c0*/  LEA.HI R8, R9, R8, RZ, 0x2 ;  /* 0x0000000809087211 */ /* 0x000fe400078f10ff */
[----:B------:R-:W-:-:S03]  /*85d0*/  LOP3.LUT R9, R181, 0x30, R30, 0xf8, !PT ;  /* 0x00000030b5097812 */ /* 0x000fc600078ef81e */
[----:B------:R-:W-:Y:S01]  /*85e0*/  IMAD.SHL.U32 R8, R8, 0x800, RZ ;  /* 0x0000080008087824 */ /* 0x000fe200078e00ff */
[----:B------:R-:W-:-:S04]  /*85f0*/  LOP3.LUT R9, R9, R182, RZ, 0x3c, !PT ;  /* 0x000000b609097212 */ /* 0x000fc800078e3cff */
[----:B------:R-:W-:-:S04]  /*8600*/  LOP3.LUT R8, R8, 0xffffe000, RZ, 0xc0, !PT ;  /* 0xffffe00008087812 */ /* 0x000fc800078ec0ff */
[----:B------:R-:W-:Y:S01]  /*8610*/  IADD3 R11, R9, R8, R183 ;  /* 0x00000008090b7210 */ /* 0x000fe20007ffe0b7 */
[----:B------:R-:W-:-:S04]  /*8620*/  IMAD R9, R22, 0x6000, R72 ;  /* 0x0000600016097824 */ /* 0x000fc800078e0248 */
[----:B------:R-:W-:Y:S02]  /*8630*/  IMAD R11, R22, 0x6000, R11 ;  /* 0x00006000160b7824 */ /* 0x000fe400078e020b */
[C---:B------:R-:W-:Y:S02]  /*8640*/  IMAD.IADD R9, R16.reuse, 0x1, R9 ;  /* 0x0000000110097824 */ /* 0x040fe400078e0209 */
[----:B------:R-:W-:-:S04]  /*8650*/  IMAD.IADD R12, R16, 0x1, R11 ;  /* 0x00000001100c7824 */ /* 0x000fc800078e020b */
[----:B------:R-:W0:Y:S04]  /*8660*/  LDS.128 R8, [R9+0x16400] ;  /* 0x0164000009087984 */ /* 0x000e280000000c00 */
[----:B------:R-:W2:Y:S01]  /*8670*/  LDS.128 R12, [R12+0x16400] ;  /* 0x016400000c0c7984 */ /* 0x000ea20000000c00 */
[----:B------:R-:W-:Y:S05]  /*8680*/  @P2 BRA `(.L_x_1647) ;  /* 0x0000000c00382947 */ /* 0x000fea0003800000 */
[----:B------:R-:W-:Y:S01]  /*8690*/  SHF.R.U32.HI R4, RZ, 0x8, R5 ;  /* 0x00000008ff047819 */ /* 0x000fe20000011605 */
[----:B--2---:R-:W-:Y:S01]  /*86a0*/  IMAD.MOV.U32 R34, RZ, RZ, R12 ;  /* 0x000000ffff227224 */ /* 0x004fe200078e000c */
[----:B------:R-:W-:Y:S01]  /*86b0*/  SHF.R.U32.HI R6, RZ, 0x8, R39 ;  /* 0x00000008ff067819 */ /* 0x000fe20000011627 */
[----:B0-----:R-:W-:Y:S01]  /*86c0*/  IMAD.MOV.U32 R31, RZ, RZ, R8 ;  /* 0x000000ffff1f7224 */ /* 0x001fe200078e0008 */
[----:B------:R-:W-:Y:S01]  /*86d0*/  SHF.R.U32.HI R41, RZ, 0x10, R5 ;  /* 0x00000010ff297819 */ /* 0x000fe20000011605 */
[----:B------:R-:W-:Y:S01]  /*86e0*/  IMAD.SHL.U32 R4, R4, 0x100, RZ ;  /* 0x0000010004047824 */ /* 0x000fe200078e00ff */
[----:B------:R-:W-:Y:S01]  /*86f0*/  LOP3.LUT R5, R5, 0xff0000ff, RZ, 0xc0, !PT ;  /* 0xff0000ff05057812 */ /* 0x000fe200078ec0ff */
[----:B------:R-:W-:Y:S01]  /*8700*/  IMAD.SHL.U32 R12, R6, 0x100, RZ ;  /* 0x00000100060c7824 */ /* 0x000fe200078e00ff */
[----:B------:R-:W-:Y:S01]  /*8710*/  SHF.R.U32.HI R36, RZ, 0x8, R7 ;  /* 0x00000008ff247819 */ /* 0x000fe20000011607 */
[----:B------:R-:W-:Y:S01]  /*8720*/  IMAD.U32 R6, R41, 0x10000, RZ ;  /* 0x0001000029067824 */ /* 0x000fe200078e00ff */
[----:B------:R-:W-:-:S02]  /*8730*/  SHF.R.U32.HI R32, RZ, 0x8, R37 ;  /* 0x00000008ff207819 */ /* 0x000fc40000011625 */
[----:B------:R-:W-:Y:S02]  /*8740*/  LOP3.LUT R35, R39, 0xff0000ff, RZ, 0xc0, !PT ;  /* 0xff0000ff27237812 */ /* 0x000fe400078ec0ff */
[----:B------:R-:W-:Y:S01]  /*8750*/  SHF.R.U32.HI R42, RZ, 0x10, R7 ;  /* 0x00000010ff2a7819 */ /* 0x000fe20000011607 */
[----:B------:R-:W-:Y:S01]  /*8760*/  IMAD.SHL.U32 R8, R32, 0x100, RZ ;  /* 0x0000010020087824 */ /* 0x000fe200078e00ff */
[----:B------:R-:W-:Y:S01]  /*8770*/  LOP3.LUT R5, R5, 0xff00, R4, 0xf8, !PT ;  /* 0x0000ff0005057812 */ /* 0x000fe200078ef804 */
[----:B------:R-:W-:Y:S01]  /*8780*/  IMAD.SHL.U32 R4, R36, 0x100, RZ ;  /* 0x0000010024047824 */ /* 0x000fe200078e00ff */
[----:B------:R-:W-:Y:S02]  /*8790*/  LOP3.LUT R7, R7, 0xff0000ff, RZ, 0xc0, !PT ;  /* 0xff0000ff07077812 */ /* 0x000fe400078ec0ff */
[----:B------:R-:W-:Y:S02]  /*87a0*/  LOP3.LUT R33, R37, 0xff0000ff, RZ, 0xc0, !PT ;  /* 0xff0000ff25217812 */ /* 0x000fe400078ec0ff */
[----:B------:R-:W-:-:S02]  /*87b0*/  LOP3.LUT R41, R35, 0xff00, R12, 0xf8, !PT ;  /* 0x0000ff0023297812 */ /* 0x000fc400078ef80c */
[----:B------:R-:W-:Y:S01]  /*87c0*/  LOP3.LUT R6, R5, 0xff0000, R6, 0xf8, !PT ;  /* 0x00ff000005067812 */ /* 0x000fe200078ef806 */
[----:B------:R-:W-:Y:S01]  /*87d0*/  IMAD.U32 R5, R42, 0x10000, RZ ;  /* 0x000100002a057824 */ /* 0x000fe200078e00ff */
[----:B------:R-:W-:Y:S02]  /*87e0*/  F2FP.F16.E4M3.UNPACK_B R36, R104.H1 ;  /* 0x00000068ff24723e */ /* 0x000fe400030006ff */
[----:B------:R-:W-:Y:S02]  /*87f0*/  F2FP.F16.E4M3.UNPACK_B R35, R34.H1 ;  /* 0x00000022ff23723e */ /* 0x000fe400030006ff */
[----:B------:R-:W-:Y:S02]  /*8800*/  F2FP.F16.E4M3.UNPACK_B R32, R31.H1 ;  /* 0x0000001fff20723e */ /* 0x000fe400030006ff */
[----:B------:R-:W-:Y:S01]  /*8810*/  SHF.R.U32.HI R40, RZ, 0x10, R37 ;  /* 0x00000010ff287819 */ /* 0x000fe20000011625 */
[----:B------:R-:W-:Y:S01]  /*8820*/  HADD2.F32 R12, -RZ, R35.H0_H0 ;  /* 0x20000023ff0c7230 */ /* 0x000fe20000004100 */
[----:B------:R-:W-:-:S02]  /*8830*/  SHF.R.U32.HI R38, RZ, 0x10, R39 ;  /* 0x00000010ff267819 */ /* 0x000fc40000011627 */
[----:B------:R-:W-:Y:S01]  /*8840*/  LOP3.LUT R4, R7, 0xff00, R4, 0xf8, !PT ;  /* 0x0000ff0007047812 */ /* 0x000fe200078ef804 */
[----:B------:R-:W-:Y:S01]  /*8850*/  HADD2.F32 R7, -RZ, R36.H0_H0 ;  /* 0x20000024ff077230 */ /* 0x000fe20000004100 */
[----:B------:R-:W-:Y:S01]  /*8860*/  LOP3.LUT R39, R33, 0xff00, R8, 0xf8, !PT ;  /* 0x0000ff0021277812 */ /* 0x000fe200078ef808 */
[----:B------:R-:W-:Y:S01]  /*8870*/  HADD2.F32 R8, -RZ, R32.H0_H0 ;  /* 0x20000020ff087230 */ /* 0x000fe20000004100 */
[----:B------:R-:W-:Y:S01]  /*8880*/  F2FP.F16.E4M3.UNPACK_B R33, R100.H1 ;  /* 0x00000064ff21723e */ /* 0x000fe200030006ff */
[----:B------:R-:W-:Y:S01]  /*8890*/  IMAD.U32 R38, R38, 0x10000, RZ ;  /* 0x0001000026267824 */ /* 0x000fe200078e00ff */
[----:B------:R-:W-:Y:S01]  /*88a0*/  LOP3.LUT R5, R4, 0xff0000, R5, 0xf8, !PT ;  /* 0x00ff000004057812 */ /* 0x000fe200078ef805 */
[----:B------:R-:W-:Y:S02]  /*88b0*/  IMAD.U32 R4, R40, 0x10000, RZ ;  /* 0x0001000028047824 */ /* 0x000fe400078e00ff */
[----:B------:R-:W-:Y:S01]  /*88c0*/  FMUL.FTZ R43, R12, R7 ;  /* 0x000000070c2b7220 */ /* 0x000fe20000410000 */
[----:B------:R-:W-:-:S02]  /*88d0*/  HADD2.F32 R37, -RZ, R33.H0_H0 ;  /* 0x20000021ff257230 */ /* 0x000fc40000004100 */
[C---:B------:R-:W-:Y:S01]  /*88e0*/  FMUL.FTZ R45, R8.reuse, R7 ;  /* 0x00000007082d7220 */ /* 0x040fe20000410000 */
[----:B------:R-:W-:Y:S01]  /*88f0*/  HADD2.F32 R36, -RZ, R36.H1_H1 ;  /* 0x30000024ff247230 */ /* 0x000fe20000004100 */
[----:B------:R-:W-:Y:S02]  /*8900*/  LOP3.LUT R7, R39, 0xff0000, R4, 0xf8, !PT ;  /* 0x00ff000027077812 */ /* 0x000fe400078ef804 */
[----:B------:R-:W-:Y:S01]  /*8910*/  LOP3.LUT R4, R41, 0xff0000, R38, 0xf8, !PT ;  /* 0x00ff000029047812 */ /* 0x000fe200078ef826 */
        /* <DEDUP_REMOVED lines=9> */
[----:B------:R-:W-:Y:S01]  /*89b0*/  FMUL.FTZ R42, R33, R36 ;  /* 0x00000024212a7220 */ /* 0x000fe20000410000 */
[----:B------:R-:W-:Y:S01]  /*89c0*/  F2FP.F16.E4M3.UNPACK_B R100, R100 ;  /* 0x00000064ff64723e */ /* 0x000fe200020006ff */
[----:B------:R-:W-:Y:S01]  /*89d0*/  FMUL.FTZ R40, R37, R36 ;  /* 0x0000002425287220 */ /* 0x000fe20000410000 */
[----:B------:R-:W-:Y:S02]  /*89e0*/  HADD2.F32 R36, -RZ, R34.H0_H0 ;  /* 0x20000022ff247230 */ /* 0x000fe40000004100 */
[----:B------:R-:W-:Y:S02]  /*89f0*/  HADD2.F32 R32, -RZ, R35.H0_H0 ;  /* 0x20000023ff207230 */ /* 0x000fe40000004100 */
[-C--:B------:R-:W-:Y:S01]  /*8a00*/  FFMA.FTZ R31, R33, R38.reuse, -R40 ;  /* 0x00000026211f7223 */ /* 0x080fe20000010828 */
[----:B------:R-:W-:Y:S01]  /*8a10*/  FFMA.FTZ R33, R37, R38, R42 ;  /* 0x0000002625217223 */ /* 0x000fe2000001002a */
[----:B------:R-:W-:Y:S02]  /*8a20*/  HADD2.F32 R39, -RZ, R100.H0_H0 ;  /* 0x20000064ff277230 */ /* 0x000fe40000004100 */
[----:B------:R-:W-:Y:S01]  /*8a30*/  FMUL.FTZ R43, R36, R41 ;  /* 0x00000029242b7220 */ /* 0x000fe20000410000 */
[----:B------:R-:W-:-:S02]  /*8a40*/  HADD2.F32 R104, -RZ, R104.H1_H1 ;  /* 0x30000068ff687230 */ /* 0x000fc40000004100 */
[----:B------:R-:W-:Y:S01]  /*8a50*/  FMUL.FTZ R41, R32, R41 ;  /* 0x0000002920297220 */ /* 0x000fe20000410000 */
[----:B------:R-:W-:Y:S01]  /*8a60*/  HADD2.F32 R37, -RZ, R34.H1_H1 ;  /* 0x30000022ff257230 */ /* 0x000fe20000004100 */
[----:B------:R-:W-:Y:S01]  /*8a70*/  F2FP.F16.E4M3.UNPACK_B R38, R14.H1 ;  /* 0x0000000eff26723e */ /* 0x000fe200030006ff */
[----:B------:R-:W-:Y:S02]  /*8a80*/  HADD2.F32 R35, -RZ, R35.H1_H1 ;  /* 0x30000023ff237230 */ /* 0x000fe40000004100 */
[----:B------:R-:W-:Y:S01]  /*8a90*/  FFMA.FTZ R34, R36, R39, R41 ;  /* 0x0000002724227223 */ /* 0x000fe20000010029 */
[----:B------:R-:W-:Y:S02]  /*8aa0*/  HADD2.F32 R100, -RZ, R100.H1_H1 ;  /* 0x30000064ff647230 */ /* 0x000fe40000004100 */
[-C--:B------:R-:W-:Y:S01]  /*8ab0*/  FMUL.FTZ R40, R37, R104.reuse ;  /* 0x0000006825287220 */ /* 0x080fe20000410000 */
[----:B------:R-:W-:Y:S01]  /*8ac0*/  F2FP.F16.E4M3.UNPACK_B R36, R103.H1 ;  /* 0x00000067ff24723e */ /* 0x000fe200030006ff */
[----:B------:R-:W-:Y:S01]  /*8ad0*/  FFMA.FTZ R32, R32, R39, -R43 ;  /* 0x0000002720207223 */ /* 0x000fe2000001082b */
[C---:B------:R-:W-:Y:S01]  /*8ae0*/  FMUL.FTZ R104, R35.reuse, R104 ;  /* 0x0000006823687220 */ /* 0x040fe20000410000 */
[----:B------:R-:W-:Y:S01]  /*8af0*/  FFMA.FTZ R43, R35, R100, -R40 ;  /* 0x00000064232b7223 */ /* 0x000fe20000010828 */
[----:B------:R-:W-:Y:S01]  /*8b00*/  F2FP.F16.E4M3.UNPACK_B R40, R102.H1 ;  /* 0x00000066ff28723e */ /* 0x000fe200030006ff */
[----:B------:R-:W-:Y:S01]  /*8b10*/  HADD2.F32 R41, -RZ, R36.H0_H0 ;  /* 0x20000024ff297230 */ /* 0x000fe20000004100 */
[----:B------:R-:W-:Y:S01]  /*8b20*/  F2FP.F16.E4M3.UNPACK_B R35, R10.H1 ;  /* 0x0000000aff23723e */ /* 0x000fe200030006ff */
[----:B------:R-:W-:-:S02]  /*8b30*/  HADD2.F32 R39, -RZ, R38.H0_H0 ;  /* 0x20000026ff277230 */ /* 0x000fc40000004100 */
[----:B------:R-:W-:Y:S01]  /*8b40*/  FFMA.FTZ R45, R37, R100, R104 ;  /* 0x00000064252d7223 */ /* 0x000fe20000010068 */
[----:B------:R-:W-:Y:S01]  /*8b50*/  HADD2.F32 R42, -RZ, R36.H1_H1 ;  /* 0x30000024ff2a7230 */ /* 0x000fe20000004100 */
[----:B------:R-:W-:Y:S01]  /*8b60*/  F2FP.F16.E4M3.UNPACK_B R103, R103 ;  /* 0x00000067ff67723e */ /* 0x000fe200020006ff */
[--C-:B------:R-:W-:Y:S02]  /*8b70*/  HADD2.F32 R36, -RZ, R35.reuse.H0_H0 ;  /* 0x20000023ff247230 */ /* 0x100fe40000004100 */
[-C--:B------:R-:W-:Y:S01]  /*8b80*/  FMUL.FTZ R47, R39, R41.reuse ;  /* 0x00000029272f7220 */ /* 0x080fe20000410000 */
[----:B------:R-:W-:Y:S01]  /*8b90*/  HADD2.F32 R37, -RZ, R40.H0_H0 ;  /* 0x20000028ff257230 */ /* 0x000fe20000004100 */
[----:B------:R-:W-:Y:S01]  /*8ba0*/  F2FP.F16.E4M3.UNPACK_B R10, R10 ;  /* 0x0000000aff0a723e */ /* 0x000fe200020006ff */
[----:B------:R-:W-:Y:S02]  /*8bb0*/  HADD2.F32 R38, -RZ, R38.H1_H1 ;  /* 0x30000026ff267230 */ /* 0x000fe40000004100 */
[----:B------:R-:W-:Y:S01]  /*8bc0*/  FMUL.FTZ R46, R36, R41 ;  /* 0x00000029242e7220 */ /* 0x000fe20000410000 */
[----:B------:R-:W-:-:S02]  /*8bd0*/  HADD2.F32 R35, -RZ, R35.H1_H1 ;  /* 0x30000023ff237230 */ /* 0x000fc40000004100 */
[-C--:B------:R-:W-:Y:S01]  /*8be0*/  FFMA.FTZ R44, R36, R37.reuse, -R47 ;  /* 0x00000025242c7223 */ /* 0x080fe2000001082f */
[----:B------:R-:W-:Y:S02]  /*8bf0*/  HADD2.F32 R40, -RZ, R40.H1_H1 ;  /* 0x30000028ff287230 */ /* 0x000fe40000004100 */
[CC--:B------:R-:W-:Y:S01]  /*8c00*/  FMUL.FTZ R36, R38.reuse, R42.reuse ;  /* 0x0000002a26247220 */ /* 0x0c0fe20000410000 */
[----:B------:R-:W-:Y:S01]  /*8c10*/  FFMA.FTZ R46, R39, R37, R46 ;  /* 0x00000025272e7223 */ /* 0x000fe2000001002e */
[C---:B------:R-:W-:Y:S01]  /*8c20*/  FMUL.FTZ R41, R35.reuse, R42 ;  /* 0x0000002a23297220 */ /* 0x040fe20000410000 */
[----:B------:R-:W-:Y:S01]  /*8c30*/  F2FP.F16.E4M3.UNPACK_B R102, R102 ;  /* 0x00000066ff66723e */ /* 0x000fe200020006ff */
[----:B------:R-:W-:Y:S01]  /*8c40*/  FFMA.FTZ R93, R35, R40, -R36 ;  /* 0x00000028235d7223 */ /* 0x000fe20000010824 */
[----:B------:R-:W-:Y:S01]  /*8c50*/  F2FP.F16.E4M3.UNPACK_B R35, R14 ;  /* 0x0000000eff23723e */ /* 0x000fe200020006ff */
[----:B------:R-:W-:Y:S02]  /*8c60*/  HADD2.F32 R39, -RZ, R103.H0_H0 ;  /* 0x20000067ff277230 */ /* 0x000fe40000004100 */
[----:B------:R-:W-:Y:S01]  /*8c70*/  FFMA.FTZ R95, R38, R40, R41 ;  /* 0x00000028265f7223 */ /* 0x000fe20000010029 */
[----:B------:R-:W-:Y:S01]  /*8c80*/  HADD2.F32 R14, -RZ, R10.H0_H0 ;  /* 0x2000000aff0e7230 */ /* 0x000fe20000004100 */
[----:B------:R-:W-:Y:S01]  /*8c90*/  F2FP.SATFINITE.E4M3.F32.PACK_AB_MERGE_C R8, R31, R8, RZ ;  /* 0x000000081f08723e */ /* 0x000fe200048070ff */
[----:B------:R-:W-:Y:S01]  /*8ca0*/  HADD2.F32 R36, -RZ, R35.H0_H0 ;  /* 0x20000023ff247230 */ /* 0x000fe20000004100 */
[----:B------:R-:W-:Y:S01]  /*8cb0*/  F2FP.SATFINITE.E4M3.F32.PACK_AB_MERGE_C R12, R33, R12, RZ ;  /* 0x0000000c210c723e */ /* 0x000fe200048070ff */
[----:B------:R-:W-:Y:S01]  /*8cc0*/  HADD2.F32 R37, -RZ, R102.H0_H0 ;  /* 0x20000066ff257230 */ /* 0x000fe20000004100 */
[----:B------:R-:W-:Y:S01]  /*8cd0*/  F2FP.SATFINITE.E4M3.F32.PACK_AB_MERGE_C R8, R43, R32, R8 ;  /* 0x000000202b08723e */ /* 0x000fe20004807008 */
[----:B------:R-:W-:-:S02]  /*8ce0*/  HADD2.F32 R103, -RZ, R103.H1_H1 ;  /* 0x30000067ff677230 */ /* 0x000fc40000004100 */
[-C--:B------:R-:W-:Y:S01]  /*8cf0*/  FMUL.FTZ R41, R36, R39.reuse ;  /* 0x0000002724297220 */ /* 0x080fe20000410000 */
[----:B------:R-:W-:Y:S02]  /*8d00*/  HADD2.F32 R35, -RZ, R35.H1_H1 ;  /* 0x30000023ff237230 */ /* 0x000fe40000004100 */
[C---:B------:R-:W-:Y:S01]  /*8d10*/  FMUL.FTZ R39, R14.reuse, R39 ;  /* 0x000000270e277220 */ /* 0x040fe20000410000 */
[----:B------:R-:W-:Y:S02]  /*8d20*/  HADD2.F32 R10, -RZ, R10.H1_H1 ;  /* 0x3000000aff0a7230 */ /* 0x000fe40000004100 */
[----:B------:R-:W-:Y:S01]  /*8d30*/  FFMA.FTZ R41, R14, R37, -R41 ;  /* 0x000000250e297223 */ /* 0x000fe20000010829 */
[----:B------:R-:W-:Y:S02]  /*8d40*/  HADD2.F32 R102, -RZ, R102.H1_H1 ;  /* 0x30000066ff667230 */ /* 0x000fe40000004100 */
[C---:B------:R-:W-:Y:S01]  /*8d50*/  FMUL.FTZ R47, R35.reuse, R103 ;  /* 0x00000067232f7220 */ /* 0x040fe20000410000 */
[----:B------:R-:W-:Y:S01]  /*8d60*/  FFMA.FTZ R14, R36, R37, R39 ;  /* 0x00000025240e7223 */ /* 0x000fe20000010027 */
[C---:B------:R-:W-:Y:S01]  /*8d70*/  FMUL.FTZ R38, R10.reuse, R103 ;  /* 0x000000670a267220 */ /* 0x040fe20000410000 */
[----:B------:R-:W-:Y:S01]  /*8d80*/  F2FP.F16.E4M3.UNPACK_B R33, R13 ;  /* 0x0000000dff21723e */ /* 0x000fe200020006ff */
[-C--:B------:R-:W-:Y:S01]  /*8d90*/  FFMA.FTZ R10, R10, R102.reuse, -R47 ;  /* 0x000000660a0a7223 */ /* 0x080fe2000001082f */
[----:B------:R-:W-:Y:S01]  /*8da0*/  F2FP.F16.E4M3.UNPACK_B R39, R7 ;  /* 0x00000007ff27723e */ /* 0x000fe200020006ff */
[----:B------:R-:W-:Y:S01]  /*8db0*/  FFMA.FTZ R47, R35, R102, R38 ;  /* 0x00000066232f7223 */ /* 0x000fe20000010026 */
[-C--:B------:R-:W-:Y:S01]  /*8dc0*/  F2FP.F16.E4M3.UNPACK_B R32, R9.reuse ;  /* 0x00000009ff20723e */ /* 0x080fe200020006ff */
[----:B------:R-:W-:Y:S01]  /*8dd0*/  HADD2.F32 R35, -RZ, R33.H0_H0 ;  /* 0x20000021ff237230 */ /* 0x000fe20000004100 */
[----:B------:R-:W-:Y:S01]  /*8de0*/  F2FP.SATFINITE.E4M3.F32.PACK_AB_MERGE_C R12, R45, R34, R12 ;  /* 0x000000222d0c723e */ /* 0x000fe2000480700c */
[----:B------:R-:W-:Y:S01]  /*8df0*/  HADD2.F32 R34, -RZ, R39.H0_H0 ;  /* 0x20000027ff227230 */ /* 0x000fe20000004100 */
[----:B------:R-:W-:Y:S01]  /*8e00*/  F2FP.F16.E4M3.UNPACK_B R37, R6 ;  /* 0x00000006ff25723e */ /* 0x000fe200020006ff */
[----:B------:R-:W-:Y:S01]  /*8e10*/  HADD2.F32 R31, -RZ, R32.H0_H0 ;  /* 0x20000020ff1f7230 */ /* 0x000fe20000004100 */
[----:B------:R-:W-:Y:S01]  /*8e20*/  F2FP.F16.E4M3.UNPACK_B R9, R9.H1 ;  /* 0x00000009ff09723e */ /* 0x000fe200030006ff */
[----:B------:R-:W-:-:S02]  /*8e30*/  HADD2.F32 R36, -RZ, R33.H1_H1 ;  /* 0x30000021ff247230 */ /* 0x000fc40000004100 */
[-C--:B------:R-:W-:Y:S01]  /*8e40*/  FMUL.FTZ R40, R35, R34.reuse ;  /* 0x0000002223287220 */ /* 0x080fe20000410000 */
[----:B------:R-:W-:Y:S02]  /*8e50*/  HADD2.F32 R38, -RZ, R37.H0_H0 ;  /* 0x20000025ff267230 */ /* 0x000fe40000004100 */
[C---:B------:R-:W-:Y:S01]  /*8e60*/  FMUL.FTZ R42, R31.reuse, R34 ;  /* 0x000000221f2a7220 */ /* 0x040fe20000410000 */
[----:B------:R-:W-:Y:S01]  /*8e70*/  HADD2.F32 R39, -RZ, R39.H1_H1 ;  /* 0x30000027ff277230 */ /* 0x000fe20000004100 */
[----:B------:R-:W-:Y:S01]  /*8e80*/  F2FP.F16.E4M3.UNPACK_B R33, R13.H1 ;  /* 0x0000000dff21723e */ /* 0x000fe200030006ff */
[----:B------:R-:W-:Y:S02]  /*8e90*/  HADD2.F32 R34, -RZ, R32.H1_H1 ;  /* 0x30000020ff227230 */ /* 0x000fe40000004100 */
[-C--:B------:R-:W-:Y:S01]  /*8ea0*/  FFMA.FTZ R31, R31, R38.reuse, -R40 ;  /* 0x000000261f1f7223 */ /* 0x080fe20000010828 */
[----:B------:R-:W-:Y:S01]  /*8eb0*/  FFMA.FTZ R32, R35, R38, R42 ;  /* 0x0000002623207223 */ /* 0x000fe2000001002a */
[----:B------:R-:W-:-:S02]  /*8ec0*/  HADD2.F32 R37, -RZ, R37.H1_H1 ;  /* 0x30000025ff257230 */ /* 0x000fc40000004100 */
[----:B------:R-:W-:Y:S01]  /*8ed0*/  FMUL.FTZ R35, R36, R39 ;  /* 0x0000002724237220 */ /* 0x000fe20000410000 */
[----:B------:R-:W-:Y:S01]  /*8ee0*/  F2FP.F16.E4M3.UNPACK_B R38, R7.H1 ;  /* 0x00000007ff26723e */ /* 0x000fe200030006ff */
[C---:B------:R-:W-:Y:S01]  /*8ef0*/  FMUL.FTZ R39, R34.reuse, R39 ;  /* 0x0000002722277220 */ /* 0x040fe20000410000 */
[----:B------:R-:W-:Y:S01]  /*8f00*/  F2FP.SATFINITE.E4M3.F32.PACK_AB_MERGE_C R44, R93, R44, RZ ;  /* 0x0000002c5d2c723e */ /* 0x000fe200048070ff */
[----:B------:R-:W-:Y:S01]  /*8f10*/  FFMA.FTZ R34, R34, R37, -R35 ;  /* 0x0000002522227223 */ /* 0x000fe20000010823 */
[----:B------:R-:W-:Y:S01]  /*8f20*/  HADD2.F32 R35, -RZ, R33.H0_H0 ;  /* 0x20000021ff237230 */ /* 0x000fe20000004100 */
[----:B------:R-:W-:Y:S01]  /*8f30*/  F2FP.F16.E4M3.UNPACK_B R6, R6.H1 ;  /* 0x00000006ff06723e */ /* 0x000fe200030006ff */
[----:B------:R-:W-:Y:S01]  /*8f40*/  HADD2.F32 R40, -RZ, R38.H0_H0 ;  /* 0x20000026ff287230 */ /* 0x000fe20000004100 */
[----:B------:R-:W-:Y:S01]  /*8f50*/  F2FP.SATFINITE.E4M3.F32.PACK_AB_MERGE_C R10, R10, R41, R44 ;  /* 0x000000290a0a723e */ /* 0x000fe2000480702c */
[----:B------:R-:W-:Y:S02]  /*8f60*/  HADD2.F32 R13, -RZ, R9.H0_H0 ;  /* 0x20000009ff0d7230 */ /* 0x000fe40000004100 */
[----:B------:R-:W-:Y:S01]  /*8f70*/  FFMA.FTZ R7, R36, R37, R39 ;  /* 0x0000002524077223 */ /* 0x000fe20000010027 */
[----:B------:R-:W-:-:S02]  /*8f80*/  HADD2.F32 R33, -RZ, R33.H1_H1 ;  /* 0x30000021ff217230 */ /* 0x000fc40000004100 */
[-C--:B------:R-:W-:Y:S01]  /*8f90*/  FMUL.FTZ R44, R35, R40.reuse ;  /* 0x00000028232c7220 */ /* 0x080fe20000410000 */
[----:B------:R-:W-:Y:S02]  /*8fa0*/  HADD2.F32 R42, -RZ, R38.H1_H1 ;  /* 0x30000026ff2a7230 */ /* 0x000fe40000004100 */
[----:B------:R-:W-:Y:S01]  /*8fb0*/  FMUL.FTZ R40, R13, R40 ;  /* 0x000000280d287220 */ /* 0x000fe20000410000 */
[--C-:B------:R-:W-:Y:S01]  /*8fc0*/  HADD2.F32 R36, -RZ, R6.reuse.H0_H0 ;  /* 0x20000006ff247230 */ /* 0x100fe20000004100 */
[----:B------:R-:W-:Y:S01]  /*8fd0*/  F2FP.SATFINITE.E4M3.F32.PACK_AB_MERGE_C R46, R95, R46, RZ ;  /* 0x0000002e5f2e723e */ /* 0x000fe200048070ff */
[----:B------:R-:W-:Y:S01]  /*8fe0*/  HADD2.F32 R9, -RZ, R9.H1_H1 ;  /* 0x30000009ff097230 */ /* 0x000fe20000004100 */
[----:B------:R-:W-:Y:S01]  /*8ff0*/  F2FP.F16.E4M3.UNPACK_B R39, R4 ;  /* 0x00000004ff27723e */ /* 0x000fe200020006ff */
[----:B------:R-:W-:Y:S02]  /*9000*/  HADD2.F32 R38, -RZ, R6.H1_H1 ;  /* 0x30000006ff267230 */ /* 0x000fe40000004100 */
[----:B------:R-:W-:Y:S01]  /*9010*/  FMUL.FTZ R6, R33, R42 ;  /* 0x0000002a21067220 */ /* 0x000fe20000410000 */
[-C--:B------:R-:W-:Y:S01]  /*9020*/  FFMA.FTZ R43, R35, R36.reuse, R40 ;  /* 0x00000024232b7223 */ /* 0x080fe20000010028 */
[----:B------:R-:W-:Y:S01]  /*9030*/  F2FP.F16.E4M3.UNPACK_B R35, R15 ;  /* 0x0000000fff23723e */ /* 0x000fe200020006ff */
[----:B------:R-:W-:Y:S01]  /*9040*/  FFMA.FTZ R44, R13, R36, -R44 ;  /* 0x000000240d2c7223 */ /* 0x000fe2000001082c */
[C---:B------:R-:W-:Y:S01]  /*9050*/  FFMA.FTZ R45, R9.reuse, R38, -R6 ;  /* 0x00000026092d7223 */ /* 0x040fe20000010806 */
[----:B------:R-:W-:Y:S01]  /*9060*/  F2FP.F16.E4M3.UNPACK_B R6, R11 ;  /* 0x0000000bff06723e */ /* 0x000fe200020006ff */
[----:B------:R-:W-:Y:S01]  /*9070*/  FMUL.FTZ R42, R9, R42 ;  /* 0x0000002a092a7220 */ /* 0x000fe20000410000 */
[----:B------:R-:W-:-:S02]  /*9080*/  F2FP.F16.E4M3.UNPACK_B R15, R15.H1 ;  /* 0x0000000fff0f723e */ /* 0x000fc400030006ff */
        /* <DEDUP_REMOVED lines=8> */
[----:B------:R-:W-:Y:S01]  /*9110*/  F2FP.SATFINITE.E4M3.F32.PACK_AB_MERGE_C R14, R47, R14, R46 ;  /* 0x0000000e2f0e723e */ /* 0x000fe2000480702e */
[----:B------:R-:W-:Y:S01]  /*9120*/  FFMA.FTZ R46, R33, R38, R42 ;  /* 0x00000026212e7223 */ /* 0x000fe2000001002a */
[----:B------:R-:W-:-:S02]  /*9130*/  HADD2.F32 R33, -RZ, R35.H0_H0 ;  /* 0x20000023ff217230 */ /* 0x000fc40000004100 */
[CC--:B------:R-:W-:Y:S01]  /*9140*/  FMUL.FTZ R96, R4.reuse, R41.reuse ;  /* 0x0000002904607220 */ /* 0x0c0fe20000410000 */
[----:B------:R-:W-:Y:S02]  /*9150*/  HADD2.F32 R42, -RZ, R39.H0_H0 ;  /* 0x20000027ff2a7230 */ /* 0x000fe40000004100 */
[----:B------:R-:W-:Y:S01]  /*9160*/  FMUL.FTZ R41, R13, R41 ;  /* 0x000000290d297220 */ /* 0x000fe20000410000 */
[----:B------:R-:W-:Y:S01]  /*9170*/  HADD2.F32 R37, -RZ, R5.H0_H0 ;  /* 0x20000005ff257230 */ /* 0x000fe20000004100 */
[----:B------:R-:W-:Y:S01]  /*9180*/  F2FP.SATFINITE.E4M3.F32.PACK_AB_MERGE_C R44, R45, R44, RZ ;  /* 0x0000002c2d2c723e */ /* 0x000fe200048070ff */
[----:B------:R-:W-:Y:S02]  /*9190*/  HADD2.F32 R15, -RZ, R15.H1_H1 ;  /* 0x3000000fff0f7230 */ /* 0x000fe40000004100 */
[----:B------:R-:W-:Y:S01]  /*91a0*/  FMUL.FTZ R92, R33, R42 ;  /* 0x0000002a215c7220 */ /* 0x000fe20000410000 */
[----:B------:R-:W-:Y:S02]  /*91b0*/  HADD2.F32 R40, -RZ, R40.H1_H1 ;  /* 0x30000028ff287230 */ /* 0x000fe40000004100 */
[----:B------:R-:W-:Y:S01]  /*91c0*/  FFMA.FTZ R41, R4, R37, R41 ;  /* 0x0000002504297223 */ /* 0x000fe20000010029 */
[----:B------:R-:W-:-:S02]  /*91d0*/  HADD2.F32 R11, -RZ, R11.H1_H1 ;  /* 0x3000000bff0b7230 */ /* 0x000fc40000004100 */
[----:B------:R-:W-:Y:S01]  /*91e0*/  FMUL.FTZ R42, R9, R42 ;  /* 0x0000002a092a7220 */ /* 0x000fe20000410000 */
[----:B------:R-:W-:Y:S02]  /*91f0*/  HADD2.F32 R38, -RZ, R36.H0_H0 ;  /* 0x20000024ff267230 */ /* 0x000fe40000004100 */
        /* <DEDUP_REMOVED lines=8> */
[----:B------:R-:W-:Y:S01]  /*9280*/  FFMA.FTZ R96, R13, R37, -R96 ;  /* 0x000000250d607223 */ /* 0x000fe20000010860 */
[----:B------:R-:W-:Y:S02]  /*9290*/  HADD2.F32 R36, -RZ, R36.H1_H1 ;  /* 0x30000024ff247230 */ /* 0x000fe40000004100 */
[-C--:B------:R-:W-:Y:S01]  /*92a0*/  FMUL.FTZ R5, R35, R39.reuse ;  /* 0x0000002723057220 */ /* 0x080fe20000410000 */
[C---:B------:R-:W-:Y:S01]  /*92b0*/  FMUL.FTZ R38, R6.reuse, R39 ;  /* 0x0000002706267220 */ /* 0x040fe20000410000 */
[-C--:B------:R-:W-:Y:S01]  /*92c0*/  FFMA.FTZ R11, R11, R4.reuse, -R100 ;  /* 0x000000040b0b7223 */ /* 0x080fe20000010864 */
[----:B------:R-:W-:Y:S01]  /*92d0*/  FFMA.FTZ R40, R15, R4, R40 ;  /* 0x000000040f287223 */ /* 0x000fe20000010028 */
[-C--:B------:R-:W-:Y:S01]  /*92e0*/  FFMA.FTZ R5, R6, R36.reuse, -R5 ;  /* 0x0000002406057223 */ /* 0x080fe20000010805 */
[----:B------:R-:W-:Y:S01]  /*92f0*/  FFMA.FTZ R35, R35, R36, R38 ;  /* 0x0000002423237223 */ /* 0x000fe20000010026 */
[----:B------:R-:W-:-:S02]  /*9300*/  F2FP.SATFINITE.E4M3.F32.PACK_AB_MERGE_C R43, R46, R43, RZ ;  /* 0x0000002b2e2b723e */ /* 0x000fc400048070ff */
[----:B------:R-:W-:Y:S02]  /*9310*/  F2FP.SATFINITE.E4M3.F32.PACK_AB_MERGE_C R11, R11, R96, RZ ;  /* 0x000000600b0b723e */ /* 0x000fe400048070ff */
[----:B------:R-:W-:Y:S02]  /*9320*/  F2FP.SATFINITE.E4M3.F32.PACK_AB_MERGE_C R40, R40, R41, RZ ;  /* 0x000000292828723e */ /* 0x000fe400048070ff */
[----:B------:R-:W-:Y:S02]  /*9330*/  F2FP.SATFINITE.E4M3.F32.PACK_AB_MERGE_C R9, R34, R31, R44 ;  /* 0x0000001f2209723e */ /* 0x000fe4000480702c */
[----:B------:R-:W-:Y:S02]  /*9340*/  F2FP.SATFINITE.E4M3.F32.PACK_AB_MERGE_C R11, R5, R92, R11 ;  /* 0x0000005c050b723e */ /* 0x000fe4000480700b */
[----:B------:R-:W-:Y:S02]  /*9350*/  F2FP.SATFINITE.E4M3.F32.PACK_AB_MERGE_C R13, R7, R32, R43 ;  /* 0x00000020070d723e */ /* 0x000fe4000480702b */
[----:B------:R-:W-:-:S07]  /*9360*/  F2FP.SATFINITE.E4M3.F32.PACK_AB_MERGE_C R15, R35, R42, R40 ;  /* 0x0000002a230f723e */ /* 0x000fce0004807028 */
.L_x_1647:
[----:B------:R-:W-:Y:S05]  /*9370*/  BSYNC B1 ;  /* 0x0000000000017941 */ /* 0x000fea0003800000 */
.L_x_1646:
[----:B0-----:R0:W-:Y:S01]  /*9380*/  ST.E.128 desc[UR42][R28.64], R8 ;  /* 0x000000081c007985 */ /* 0x0011e2000c101d2a */
[----:B------:R-:W-:-:S13]  /*9390*/  ISETP.GE.AND P2, PT, R30, R98, PT ;  /* 0x000000621e00720c */ /* 0x000fda0003f46270 */
[----:B------:R-:W-:Y:S05]  /*93a0*/  @P2 BRA `(.L_x_1609) ;  /* 0x0000000400242947 */ /* 0x000fea0003800000 */
[----:B------:R-:W-:-:S04]  /*93b0*/  IADD3 R4, P2, R101, R30, RZ ;  /* 0x0000001e65047210 */ /* 0x000fc80007f5e0ff */
[----:B------:R-:W-:-:S05]  /*93c0*/  LEA.HI.X.SX32 R5, R30, R99, 0x1, P2 ;  /* 0x000000631e057211 */ /* 0x000fca00010f0eff */
[----:B--2---:R2:W-:Y:S01]  /*93d0*/  ST.E.128 desc[UR42][R4.64], R12 ;  /* 0x0000000c04007985 */ /* 0x0045e2000c101d2a */
[----:B------:R-:W-:Y:S05]  /*93e0*/  BRA `(.L_x_1609) ;  /* 0x0000000400147947 */ /* 0x000fea0003800000 */
.L_x_1601:
[----:B------:R-:W-:-:S06]  /*93f0*/  UISETP.NE.AND UP0, UPT, UR40, 0x3, UPT ;  /* 0x000000032800788c */ /* 0x000fcc000bf05270 */
[----:B------:R-:W-:-:S13]  /*9400*/  PLOP3.LUT P1, PT, PT, PT, UP0, 0x80, 0x0 ;  /* 0x000000000000781c */ /* 0x000fda0003f2f008 */
[----:B------:R-:W-:Y:S05]  /*9410*/  @!P1 BRA `(.L_x_1648) ;  /* 0x0000000000049947 */ /* 0x000fea0003800000 */
[----:B------:R-:W-:Y:S01]  /*9420*/  BPT.TRAP 0x1 ;  /* 0x000000040000795c */ /* 0x000fe20000300000 */
.L_x_1648:
[----:B------:R-:W-:Y:S01]  /*9430*/  IMAD R83, R22, 0x8, R16 ;  /* 0x0000000816537824 */ /* 0x000fe200078e0210 */
[----:B------:R-:W-:Y:S01]  /*9440*/  SHF.L.U32 R94, R173, 0x1f, RZ ;  /* 0x0000001fad5e7819 */ /* 0x000fe200000006ff */
[----:B------:R-:W-:Y:S01]  /*9450*/  BSSY B1, `(.L_x_1649) ;  /* 0x0000004000017945 */ /* 0x000fe20003800000 */
[----:B------:R-:W-:Y:S02]  /*9460*/  SHF.R.S32.HI R89, RZ, 0x1f, R87 ;  /* 0x0000001fff597819 */ /* 0x000fe40000011457 */
[----:B------:R-:W0:Y:S02]  /*9470*/  SYNCS.PHASECHK.TRANS64.TRYWAIT P2, [R83+URZ+0x22890], R94 ;  /* 0x0228905e530075a7 */ /* 0x000e24000804017f */
[----:B0-----:R-:W-:Y:S05]  /*9480*/  @!P2 BRA `(.L_x_1650) ;  /* 0x000002140050a947 */ /* 0x001fea0003800000 */
.L_x_1993:
[----:B------:R-:W-:Y:S05]  /*9490*/  BSYNC B1 ;  /* 0x0000000000017941 */ /* 0x000fea0003800000 */
.L_x_1649:
[----:B------:R-:W-:Y:S01]  /*94a0*/  ULDC.64 UR4, c[0x0][0x300] ;  /* 0x0000c00000047ab9 */ /* 0x000fe20000000a00 */
[----:B-----5:R-:W-:Y:S01]  /*94b0*/  SHF.R.S32.HI R90, RZ, 0x1f, R86 ;  /* 0x0000001fff5a7819 */ /* 0x020fe20000011456 */
[----:B------:R-:W-:Y:S01]  /*94c0*/  IMAD R6, R89, UR4, RZ ;  /* 0x0000000459067c24 */ /* 0x000fe2000f8e02ff */
[----:B------:R-:W-:Y:S01]  /*94d0*/  ULDC.64 UR6, c[0x0][0x2e8] ;  /* 0x0000ba0000067ab9 */ /* 0x000fe20000000a00 */
[----:B------:R-:W-:-:S04]  /*94e0*/  IMAD.WIDE.U32 R4, R87, UR4, RZ ;  /* 0x0000000457047c25 */ /* 0x000fc8000f8e00ff */
        /* <DEDUP_REMOVED lines=14> */
[----:B------:R-:W-:Y:S02]  /*95d0*/  IADD3.X R13, R13, UR7, RZ, P2, !PT ;  /* 0x000000070d0d7c10 */ /* 0x000fe400097fe4ff */
[----:B------:R-:W-:Y:S01]  /*95e0*/  ISETP.GT.AND P2, PT, R91, R176, PT ;  /* 0x000000b05b00720c */ /* 0x000fe20003f44270 */
[----:B------:R-:W-:-:S12]  /*95f0*/  BRA.DIV UR4, `(.L_x_1651) ;  /* 0x0000021604087947 */ /* 0x000fd8000b800000 */
[----:B------:R1:W2:Y:S04]  /*9600*/  SHFL.IDX PT, R29, R13, RZ, 0x1e1f ;  /* 0x001e1fff0d1d7589 */ /* 0x0002a800000e0000 */
[----:B------:R1:W3:Y:S02]  /*9610*/  SHFL.IDX PT, R14, R4, RZ, 0x1e1f ;  /* 0x001e1fff040e7589 */ /* 0x0002e400000e0000 */
.L_x_1997:
[----:B------:R-:W-:Y:S05]  /*9620*/  @!P2 BRA `(.L_x_1609) ;  /* 0x000000000084a947 */ /* 0x000fea0003800000 */
[----:B------:R-:W-:Y:S02]  /*9630*/  ULDC UR4, c[0x0][0x2f4] ;  /* 0x0000bd0000047ab9 */ /* 0x000fe40000000800 */
[----:B------:R-:W-:-:S13]  /*9640*/  ISETP.GE.AND P5, PT, R18, UR4, PT ;  /* 0x0000000412007c0c */ /* 0x000fda000bfa6270 */
[----:B-1----:R-:W1:Y:S01]  /*9650*/  @!P5 LDS.128 R4, [R97+0x16400] ;  /* 0x016400006104d984 */ /* 0x002e620000000c00 */
[----:B---3--:R-:W-:-:S05]  /*9660*/  @!P5 IADD3 R12, P2, R18, R14, RZ ;  /* 0x0000000e120cd210 */ /* 0x008fca0007f5e0ff */
[----:B--2---:R-:W-:Y:S01]  /*9670*/  @!P5 IMAD.X R13, R29, 0x1, R19, P2 ;  /* 0x000000011d0dd824 */ /* 0x004fe200010e0613 */
[----:B------:R-:W-:-:S13]  /*9680*/  ISETP.GE.AND P2, PT, R177, UR4, PT ;  /* 0x00000004b1007c0c */ /* 0x000fda000bf46270 */
[----:B------:R-:W-:-:S05]  /*9690*/  @!P2 IADD3 R10, P4, R177, R14, RZ ;  /* 0x0000000eb10aa210 */ /* 0x000fca0007f9e0ff */
[----:B------:R-:W-:Y:S01]  /*96a0*/  @!P2 IMAD.X R11, R29, 0x1, R188, P4 ;  /* 0x000000011d0ba824 */ /* 0x000fe200020e06bc */
[----:B------:R-:W-:-:S13]  /*96b0*/  ISETP.GE.AND P4, PT, R185, UR4, PT ;  /* 0x00000004b9007c0c */ /* 0x000fda000bf86270 */
[----:B------:R-:W-:Y:S01]  /*96c0*/  @!P4 IADD3 R8, P6, R185, R14, RZ ;  /* 0x0000000eb908c210 */ /* 0x000fe20007fde0ff */
[----:B-1----:R1:W-:Y:S01]  /*96d0*/  @!P5 ST.E.128 desc[UR42][R12.64], R4 ;  /* 0x000000040c00d985 */ /* 0x0023e2000c101d2a */
[----:B------:R-:W-:-:S03]  /*96e0*/  ISETP.GE.AND P5, PT, R81, UR4, PT ;  /* 0x0000000451007c0c */ /* 0x000fc6000bfa6270 */
[----:B------:R-:W-:-:S10]  /*96f0*/  @!P4 IMAD.X R9, R29, 0x1, R200, P6 ;  /* 0x000000011d09c824 */ /* 0x000fd400030e06c8 */
[----:B------:R-:W2:Y:S01]  /*9700*/  @!P5 LDS.128 R4, [R96+0x16400] ;  /* 0x016400006004d984 */ /* 0x000ea20000000c00 */
[----:B------:R-:W-:-:S05]  /*9710*/  @!P5 IMAD.SHL.U32 R15, R179, 0x10, RZ ;  /* 0x00000010b30fd824 */ /* 0x000fca00078e00ff */
[----:B-1----:R-:W-:-:S04]  /*9720*/  @!P5 IADD3 R12, P6, R15, R14, RZ ;  /* 0x0000000e0f0cd210 */ /* 0x002fc80007fde0ff */
[----:B------:R-:W-:-:S05]  /*9730*/  @!P5 LEA.HI.X.SX32 R13, R15, R29, 0x1, P6 ;  /* 0x0000001d0f0dd211 */ /* 0x000fca00030f0eff */
[----:B--2---:R1:W-:Y:S01]  /*9740*/  @!P5 ST.E.128 desc[UR42][R12.64], R4 ;  /* 0x000000040c00d985 */ /* 0x0043e2000c101d2a */
[----:B------:R-:W-:-:S13]  /*9750*/  ISETP.GE.AND P5, PT, R80, UR4, PT ;  /* 0x0000000450007c0c */ /* 0x000fda000bfa6270 */
[----:B------:R-:W2:Y:S01]  /*9760*/  @!P5 LDS.128 R4, [R97+0x18400] ;  /* 0x018400006104d984 */ /* 0x000ea20000000c00 */
[----:B------:R-:W-:-:S05]  /*9770*/  @!P5 IMAD.SHL.U32 R15, R180, 0x10, RZ ;  /* 0x00000010b40fd824 */ /* 0x000fca00078e00ff */
[----:B-1----:R-:W-:-:S04]  /*9780*/  @!P5 IADD3 R12, P6, R15, R14, RZ ;  /* 0x0000000e0f0cd210 */ /* 0x002fc80007fde0ff */
[----:B------:R-:W-:-:S05]  /*9790*/  @!P5 LEA.HI.X.SX32 R13, R15, R29, 0x1, P6 ;  /* 0x0000001d0f0dd211 */ /* 0x000fca00030f0eff */
[----:B--2---:R1:W-:Y:S01]  /*97a0*/  @!P5 ST.E.128 desc[UR42][R12.64], R4 ;  /* 0x000000040c00d985 */ /* 0x0043e2000c101d2a */
[----:B------:R-:W-:-:S03]  /*97b0*/  ISETP.GE.AND P5, PT, R186, UR4, PT ;  /* 0x00000004ba007c0c */ /* 0x000fc6000bfa6270 */
[----:B------:R-:W2:Y:S10]  /*97c0*/  @!P2 LDS.128 R4, [R96+0x18400] ;  /* 0x018400006004a984 */ /* 0x000eb40000000c00 */
[----:B-1----:R-:W-:-:S05]  /*97d0*/  @!P5 IADD3 R12, P6, R186, R14, RZ ;  /* 0x0000000eba0cd210 */ /* 0x002fca0007fde0ff */
[----:B------:R-:W-:Y:S01]  /*97e0*/  @!P5 IMAD.X R13, R29, 0x1, R199, P6 ;  /* 0x000000011d0dd824 */ /* 0x000fe200030e06c7 */
[----:B--2---:R-:W-:Y:S04]  /*97f0*/  @!P2 ST.E.128 desc[UR42][R10.64], R4 ;  /* 0x000000040a00a985 */ /* 0x004fe8000c101d2a */
[----:B------:R-:W1:Y:S04]  /*9800*/  @!P4 LDS.128 R4, [R97+0x1a400] ;  /* 0x01a400006104c984 */ /* 0x000e680000000c00 */
[----:B-1----:R-:W-:Y:S04]  /*9810*/  @!P4 ST.E.128 desc[UR42][R8.64], R4 ;  /* 0x000000040800c985 */ /* 0x002fe8000c101d2a */
[----:B------:R-:W1:Y:S04]  /*9820*/  @!P5 LDS.128 R4, [R96+0x1a400] ;  /* 0x01a400006004d984 */ /* 0x000e680000000c00 */
[----:B-1----:R4:W-:Y:S02]  /*9830*/  @!P5 ST.E.128 desc[UR42][R12.64], R4 ;  /* 0x000000040c00d985 */ /* 0x0029e4000c101d2a */
.L_x_1609:
[----:B------:R-:W-:Y:S05]  /*9840*/  BSYNC B0 ;  /* 0x0000000000007941 */ /* 0x000fea0003800000 */
.L_x_1600:
[----:B012-4-:R-:W0:Y:S01]  /*9850*/  S2R R4, SR_TID.X ;  /* 0x0000000000047919 */ /* 0x017e220000002100 */
[----:B------:R-:W-:Y:S01]  /*9860*/  @!PT LDS RZ, [RZ] ;  /* 0x00000000fffff984 */ /* 0x000fe20000000800 */
[----:B------:R-:W-:Y:S01]  /*9870*/  @!PT LDS RZ, [RZ] ;  /* 0x00000000fffff984 */ /* 0x000fe20000000800 */
[----:B------:R-:W-:Y:S01]  /*9880*/  @!PT LDS RZ, [RZ] ;  /* 0x00000000fffff984 */ /* 0x000fe20000000800 */
[----:B------:R-:W-:Y:S01]  /*9890*/  @!PT LDS RZ, [RZ] ;  /* 0x00000000fffff984 */ /* 0x000fe20000000800 */
[----:B------:R1:W-:Y:S06]  /*98a0*/  MEMBAR.ALL.CTA ;  /* 0x0000000000007992 */ /* 0x0003ec0000008000 */
[----:B-1----:R-:W1:Y:S01]  /*98b0*/  FENCE.VIEW.ASYNC.S ;  /* 0x00000000000073c6 */ /* 0x002e620000000000 */
[----:B------:R-:W-:Y:S05]  /*98c0*/  WARPSYNC.ALL ;  /* 0x0000000000007948 */ /* 0x000fea0003800000 */
[----:B------:R-:W-:Y:S01]  /*98d0*/  BSSY B0, `(.L_x_1652) ;  /* 0x0000008000007945 */ /* 0x000fe20003800000 */
[----:B-1----:R1:W-:Y:S01]  /*98e0*/  BAR.SYNC.DEFER_BLOCKING R66, 0x80 ;  /* 0x000200420000751d */ /* 0x0023e20000010000 */
[----:B0-----:R-:W-:-:S13]  /*98f0*/  LOP3.LUT P4, RZ, R4, 0x7f, RZ, 0xc0, !PT ;  /* 0x0000007f04ff7812 */ /* 0x001fda000788c0ff */
[----:B------:R-:W-:-:S05]  /*9900*/  @!P4 VIADD R4, R83, 0x228a0 ;  /* 0x000228a05304c836 */ /* 0x000fca0000000000 */
[----:B------:R-:W-:-:S04]  /*9910*/  @!P4 PRMT R4, RZ, 0x654, R4 ;  /* 0x00000654ff04c816 */ /* 0x000fc80000000004 */
[----:B------:R1:W-:Y:S01]  /*9920*/  @!P4 SYNCS.ARRIVE.TRANS64.RED.A1T0 RZ, [R4+URZ], RZ ;  /* 0x000000ff04ffc9a7 */ /* 0x0003e2000810043f */
[----:B------:R-:W-:Y:S05]  /*9930*/  @!P1 BRA `(.L_x_1653) ;  /* 0x0000000000049947 */ /* 0x000fea0003800000 */
[----:B------:R-:W-:Y:S01]  /*9940*/  BPT.TRAP 0x1 ;  /* 0x000000040000795c */ /* 0x000fe20000300000 */
.L_x_1653:
[----:B------:R-:W-:Y:S05]  /*9950*/  BSYNC B0 ;  /* 0x0000000000007941 */ /* 0x000fea0003800000 */
.L_x_1652:
[----:B------:R-:W0:Y:S01]  /*9960*/  SYNCS.PHASECHK.TRANS64.TRYWAIT P1, [R83+URZ+0x228b0], R94 ;  /* 0x0228b05e530075a7 */ /* 0x000e22000802017f */
[----:B------:R-:W-:Y:S04]  /*9970*/  BSSY B0, `(.L_x_1654) ;  /* 0x0000002000007945 */ /* 0x000fe80003800000 */
[----:B0-----:R-:W-:Y:S05]  /*9980*/  @!P1 BRA `(.L_x_1655) ;  /* 0x0000021000689947 */ /* 0x001fea0003800000 */
.L_x_1998:
[----:B------:R-:W-:Y:S05]  /*9990*/  BSYNC B0 ;  /* 0x0000000000007941 */ /* 0x000fea0003800000 */
.L_x_1654:
[----:B------:R-:W-:Y:S01]  /*99a0*/  ULDC.64 UR4, c[0x0][0x328] ;  /* 0x0000ca0000047ab9 */ /* 0x000fe20000000a00 */
[----:B------:R-:W-:Y:S01]  /*99b0*/  ULDC.64 UR6, c[0x0][0x318] ;  /* 0x0000c60000067ab9 */ /* 0x000fe20000000a00 */
[----:B------:R-:W-:Y:S01]  /*99c0*/  IMAD R6, R89, UR4, RZ ;  /* 0x0000000459067c24 */ /* 0x000fe2000f8e02ff */
[----:B------:R-:W-:Y:S01]  /*99d0*/  BSSY B0, `(.L_x_1656) ;  /* 0x0000041000007945 */ /* 0x000fe20003800000 */
[----:B-1----:R-:W-:-:S04]  /*99e0*/  IMAD.WIDE.U32 R4, R87, UR4, RZ ;  /* 0x0000000457047c25 */ /* 0x002fc8000f8e00ff */
        /* <DEDUP_REMOVED lines=8> */
[----:B------:R-:W-:-:S04]  /*9a70*/  IMAD.WIDE.U32 R4, R169, UR4, R4 ;  /* 0x00000004a9047c25 */ /* 0x000fc8000f8e0004 */
[----:B------:R-:W-:Y:S01]  /*9a80*/  IMAD R5, R169, UR5, R5 ;  /* 0x00000005a9057c24 */ /* 0x000fe2000f8e0205 */
[----:B------:R-:W-:-:S04]  /*9a90*/  IADD3 R4, P1, R4, UR6, RZ ;  /* 0x0000000604047c10 */ /* 0x000fc8000ff3e0ff */
[----:B------:R-:W-:Y:S01]  /*9aa0*/  IADD3.X R5, R5, UR7, RZ, P1, !PT ;  /* 0x0000000705057c10 */ /* 0x000fe20008ffe4ff */
[----:B------:R1:W2:Y:S01]  /*9ab0*/  SHFL.IDX PT, R10, R4, RZ, 0x1e1f ;  /* 0x001e1fff040a7589 */ /* 0x0002a200000e0000 */
[----:B------:R-:W-:-:S03]  /*9ac0*/  ISETP.GT.AND P1, PT, R91, R176, PT ;  /* 0x000000b05b00720c */ /* 0x000fc60003f24270 */
[----:B------:R1:W4:Y:S10]  /*9ad0*/  SHFL.IDX PT, R13, R5, RZ, 0x1e1f ;  /* 0x001e1fff050d7589 */ /* 0x00033400000e0000 */
[----:B-1----:R-:W-:Y:S05]  /*9ae0*/  @!P1 BRA `(.L_x_1657) ;  /* 0x0000000000bc9947 */ /* 0x002fea0003800000 */
[----:B------:R-:W-:Y:S01]  /*9af0*/  LOP3.LUT P1, RZ, R78, 0x1, RZ, 0xc0, !PT ;  /* 0x000000014eff7812 */ /* 0x000fe2000782c0ff */
[----:B------:R-:W-:Y:S01]  /*9b00*/  IMAD R11, R22, 0x4000, R204 ;  /* 0x00004000160b7824 */ /* 0x000fe200078e02cc */
[----:B------:R-:W-:Y:S11]  /*9b10*/  BSSY B1, `(.L_x_1658) ;  /* 0x0000011000017945 */ /* 0x000ff60003800000 */
[----:B------:R-:W-:Y:S01]  /*9b20*/  @P1 IMAD.IADD R4, R16, 0x1, R11 ;  /* 0x0000000110041824 */ /* 0x000fe200078e020b */
[----:B--2---:R-:W-:-:S05]  /*9b30*/  @P1 IADD3 R8, P2, R18, R10, RZ ;  /* 0x0000000a12081210 */ /* 0x004fca0007f5e0ff */
[----:B------:R-:W1:Y:S01]  /*9b40*/  @P1 LDS.128 R4, [R4+0x8400] ;  /* 0x0084000004041984 */ /* 0x000e620000000c00 */
[----:B----4-:R-:W-:-:S05]  /*9b50*/  @P1 IMAD.X R9, R13, 0x1, R19, P2 ;  /* 0x000000010d091824 */ /* 0x010fca00010e0613 */
[----:B-1----:R1:W-:Y:S01]  /*9b60*/  @P1 ST.E.128 desc[UR42][R8.64], R4 ;  /* 0x0000000408001985 */ /* 0x0023e2000c101d2a */
[----:B------:R-:W-:-:S13]  /*9b70*/  LOP3.LUT P1, RZ, R55, 0x2, RZ, 0xc0, !PT ;  /* 0x0000000237ff7812 */ /* 0x000fda000782c0ff */
[----:B------:R-:W-:Y:S05]  /*9b80*/  @!P1 BRA `(.L_x_1659) ;  /* 0x0000000000249947 */ /* 0x000fea0003800000 */
[----:B------:R-:W-:Y:S01]  /*9b90*/  LOP3.LUT P1, RZ, R187, 0x2, RZ, 0xc0, !PT ;  /* 0x00000002bbff7812 */ /* 0x000fe2000782c0ff */
[----:B-1----:R-:W-:Y:S02]  /*9ba0*/  VIADD R5, R11, 0x20 ;  /* 0x000000200b057836 */ /* 0x002fe40000000000 */
[----:B------:R-:W-:-:S10]  /*9bb0*/  IMAD.SHL.U32 R9, R179, 0x10, RZ ;  /* 0x00000010b3097824 */ /* 0x000fd400078e00ff */
[----:B------:R-:W-:Y:S01]  /*9bc0*/  @P1 VIADD R5, R11, 0xffffffe0 ;  /* 0xffffffe00b051836 */ /* 0x000fe20000000000 */
[----:B------:R-:W-:-:S03]  /*9bd0*/  IADD3 R8, P1, R9, R10, RZ ;  /* 0x0000000a09087210 */ /* 0x000fc60007f3e0ff */
[----:B------:R-:W-:Y:S01]  /*9be0*/  IMAD.IADD R5, R16, 0x1, R5 ;  /* 0x0000000110057824 */ /* 0x000fe200078e0205 */
[----:B------:R-:W-:-:S05]  /*9bf0*/  LEA.HI.X.SX32 R9, R9, R13, 0x1, P1 ;  /* 0x0000000d09097211 */ /* 0x000fca00008f0eff */
[----:B------:R-:W1:Y:S04]  /*9c00*/  LDS.128 R4, [R5+0x8400] ;  /* 0x0084000005047984 */ /* 0x000e680000000c00 */
[----:B-1----:R2:W-:Y:S02]  /*9c10*/  ST.E.128 desc[UR42][R8.64], R4 ;  /* 0x0000000408007985 */ /* 0x0025e4000c101d2a */
.L_x_1659:
[----:B------:R-:W-:Y:S05]  /*9c20*/  BSYNC B1 ;  /* 0x0000000000017941 */ /* 0x000fea0003800000 */
.L_x_1658:
[----:B------:R-:W-:Y:S01]  /*9c30*/  LOP3.LUT P1, RZ, R55, 0x4, RZ, 0xc0, !PT ;  /* 0x0000000437ff7812 */ /* 0x000fe2000782c0ff */
[----:B------:R-:W-:-:S12]  /*9c40*/  BSSY B1, `(.L_x_1660) ;  /* 0x000000b000017945 */ /* 0x000fd80003800000 */
[----:B------:R-:W-:Y:S05]  /*9c50*/  @!P1 BRA `(.L_x_1661) ;  /* 0x0000000000249947 */ /* 0x000fea0003800000 */
[----:B------:R-:W-:Y:S01]  /*9c60*/  LOP3.LUT P1, RZ, R187, 0x4, RZ, 0xc0, !PT ;  /* 0x00000004bbff7812 */ /* 0x000fe2000782c0ff */
[----:B-12---:R-:W-:Y:S02]  /*9c70*/  VIADD R5, R11, 0x40 ;  /* 0x000000400b057836 */ /* 0x006fe40000000000 */
[----:B------:R-:W-:-:S10]  /*9c80*/  IMAD.SHL.U32 R9, R180, 0x10, RZ ;  /* 0x00000010b4097824 */ /* 0x000fd400078e00ff */
[----:B------:R-:W-:Y:S01]  /*9c90*/  @P1 VIADD R5, R11, 0xffffffc0 ;  /* 0xffffffc00b051836 */ /* 0x000fe20000000000 */
[----:B------:R-:W-:-:S03]  /*9ca0*/  IADD3 R8, P1, R9, R10, RZ ;  /* 0x0000000a09087210 */ /* 0x000fc60007f3e0ff */
[----:B------:R-:W-:Y:S01]  /*9cb0*/  IMAD.IADD R5, R16, 0x1, R5 ;  /* 0x0000000110057824 */ /* 0x000fe200078e0205 */
[----:B------:R-:W-:-:S05]  /*9cc0*/  LEA.HI.X.SX32 R9, R9, R13, 0x1, P1 ;  /* 0x0000000d09097211 */ /* 0x000fca00008f0eff */
[----:B------:R-:W1:Y:S04]  /*9cd0*/  LDS.128 R4, [R5+0x8400] ;  /* 0x0084000005047984 */ /* 0x000e680000000c00 */
[----:B-1----:R4:W-:Y:S02]  /*9ce0*/  ST.E.128 desc[UR42][R8.64], R4 ;  /* 0x0000000408007985 */ /* 0x0029e4000c101d2a */
.L_x_1661:
[----:B------:R-:W-:Y:S05]  /*9cf0*/  BSYNC B1 ;  /* 0x0000000000017941 */ /* 0x000fea0003800000 */
.L_x_1660:
[----:B------:R-:W-:-:S13]  /*9d00*/  LOP3.LUT P1, RZ, R55, 0x8, RZ, 0xc0, !PT ;  /* 0x0000000837ff7812 */ /* 0x000fda000782c0ff */
[----:B------:R-:W-:Y:S05]  /*9d10*/  @!P1 BRA `(.L_x_1657) ;  /* 0x0000000000309947 */ /* 0x000fea0003800000 */
[----:B------:R-:W-:Y:S01]  /*9d20*/  R2P PR, R187, 0x6 ;  /* 0x00000006bb007804 */ /* 0x000fe20000000000 */
[----:B-12-4-:R-:W-:Y:S02]  /*9d30*/  IMAD.MOV.U32 R4, RZ, RZ, -0x40 ;  /* 0xffffffc0ff047424 */ /* 0x016fe400078e00ff */
[----:B------:R-:W-:Y:S02]  /*9d40*/  IMAD.MOV.U32 R6, RZ, RZ, 0x40 ;  /* 0x00000040ff067424 */ /* 0x000fe400078e00ff */
[----:B------:R-:W-:Y:S01]  /*9d50*/  IMAD.MOV.U32 R5, RZ, RZ, 0x60 ;  /* 0x00000060ff057424 */ /* 0x000fe200078e00ff */
[----:B------:R-:W-:-:S07]  /*9d60*/  SEL R4, R4, 0x40, P2 ;  /* 0x0000004004047807 */ /* 0x000fce0001000000 */
[----:B------:R-:W-:Y:S01]  /*9d70*/  @P2 IADD3 R5, -R6, 0x20, RZ ;  /* 0x0000002006052810 */ /* 0x000fe20007ffe1ff */
[----:B------:R-:W-:Y:S01]  /*9d80*/  @P1 VIADD R5, R4, 0xffffffe0 ;  /* 0xffffffe004051836 */ /* 0x000fe20000000000 */
[----:B------:R-:W-:-:S04]  /*9d90*/  IADD3 R8, P1, R177, R10, RZ ;  /* 0x0000000ab1087210 */ /* 0x000fc80007f3e0ff */
[----:B------:R-:W-:Y:S01]  /*9da0*/  IADD3 R5, R16, R11, R5 ;  /* 0x0000000b10057210 */ /* 0x000fe20007ffe005 */
[----:B------:R-:W-:-:S05]  /*9db0*/  IMAD.X R9, R13, 0x1, R188, P1 ;  /* 0x000000010d097824 */ /* 0x000fca00008e06bc */
[----:B------:R-:W1:Y:S04]  /*9dc0*/  LDS.128 R4, [R5+0x8400] ;  /* 0x0084000005047984 */ /* 0x000e680000000c00 */
[----:B-1----:R1:W-:Y:S02]  /*9dd0*/  ST.E.128 desc[UR42][R8.64], R4 ;  /* 0x0000000408007985 */ /* 0x0023e4000c101d2a */
.L_x_1657:
[----:B------:R-:W-:Y:S05]  /*9de0*/  BSYNC B0 ;  /* 0x0000000000007941 */ /* 0x000fea0003800000 */
.L_x_1656:
[----:B------:R-:W-:Y:S01]  /*9df0*/  @!PT LDS RZ, [RZ] ;  /* 0x00000000fffff984 */ /* 0x000fe20000000800 */
[----:B------:R-:W-:Y:S01]  /*9e00*/  @!PT LDS RZ, [RZ] ;  /* 0x00000000fffff984 */ /* 0x000fe20000000800 */
[----:B------:R-:W-:Y:S01]  /*9e10*/  @!PT LDS RZ, [RZ] ;  /* 0x00000000fffff984 */ /* 0x000fe20000000800 */
[----:B------:R-:W-:Y:S01]  /*9e20*/  @!PT LDS RZ, [RZ] ;  /* 0x00000000fffff984 */ /* 0x000fe20000000800 */
[----:B------:R5:W-:Y:S06]  /*9e30*/  MEMBAR.ALL.CTA ;  /* 0x0000000000007992 */ /* 0x000bec0000008000 */
[----:B-----5:R-:W5:Y:S01]  /*9e40*/  FENCE.VIEW.ASYNC.S ;  /* 0x00000000000073c6 */ /* 0x020f620000000000 */
[----:B------:R-:W-:Y:S02]  /*9e50*/  VIADD R22, R22, 0x1 ;  /* 0x0000000116167836 */ /* 0x000fe40000000000 */
[----:B0-----:R-:W-:Y:S01]  /*9e60*/  @!P4 VIADD R83, R83, 0x228c0 ;  /* 0x000228c05353c836 */ /* 0x001fe20000000000 */
[----:B-----5:R0:W-:Y:S02]  /*9e70*/  BAR.SYNC.DEFER_BLOCKING R66, 0x80 ;  /* 0x000200420000751d */ /* 0x0201e40000010000 */
[----:B------:R-:W-:-:S02]  /*9e80*/  ISETP.NE.AND P1, PT, R22, 0x2, PT ;  /* 0x000000021600780c */ /* 0x000fc40003f25270 */
[----:B------:R-:W-:Y:S02]  /*9e90*/  @!P4 PRMT R83, RZ, 0x654, R83 ;  /* 0x00000654ff53c816 */ /* 0x000fe40000000053 */
[----:B-12-4-:R-:W-:Y:S02]  /*9ea0*/  SEL R4, RZ, 0x1, P1 ;  /* 0x00000001ff047807 */ /* 0x016fe40000800000 */
[----:B------:R-:W-:Y:S02]  /*9eb0*/  SEL R22, R22, RZ, P1 ;  /* 0x000000ff16167207 */ /* 0x000fe40000800000 */
[----:B------:R-:W-:Y:S01]  /*9ec0*/  LOP3.LUT R173, R173, R4, RZ, 0x3c, !PT ;  /* 0x00000004adad7212 */ /* 0x000fe200078e3cff */
[----:B------:R0:W-:Y:S01]  /*9ed0*/  @!P4 SYNCS.ARRIVE.TRANS64.RED.A1T0 RZ, [R83+URZ], RZ ;  /* 0x000000ff53ffc9a7 */ /* 0x0001e2000810043f */
[----:B------:R-:W-:Y:S05]  /*9ee0*/  @P3 BRA `(.L_x_1662) ;  /* 0xffffff8c00943947 */ /* 0x000fea000383ffff */
[----:B------:R-:W1:Y:S01]  /*9ef0*/  S2R R5, SR_TID.X ;  /* 0x0000000000057919 */ /* 0x000e620000002100 */
[----:B------:R-:W-:Y:S02]  /*9f00*/  PLOP3.LUT P0, PT, PT, PT, PT, 0x8, 0x0 ;  /* 0x000000000000781c */ /* 0x000fe40003f0e170 */
[----:B-1----:R-:W-:-:S04]  /*9f10*/  SHF.R.U32.HI R5, RZ, 0x7, R5 ;  /* 0x00000007ff057819 */ /* 0x002fc80000011605 */
[----:B------:R-:W-:-:S13]  /*9f20*/  ISETP.NE.AND P2, PT, R5, 0x1, PT ;  /* 0x000000010500780c */ /* 0x000fda0003f45270 */
[----:B------:R-:W-:Y:S06]  /*9f30*/  @!P2 BAR.ARV 0x9, 0x100 ;  /* 0x024400000000ab1d */ /* 0x000fec0000002000 */
.L_x_1595:
[----:B------:R-:W-:Y:S05]  /*9f40*/  @P0 BRA `(.L_x_1663) ;  /* 0x00000000000c0947 */ /* 0x000fea0003800000 */
[----:B------:R-:W1:Y:S01]  /*9f50*/  FENCE.VIEW.ASYNC.G ;  /* 0x00000000000073c6 */ /* 0x000e620000000100 */
[----:B------:R-:W-:Y:S05]  /*9f60*/  WARPSYNC.ALL ;  /* 0x0000000000007948 */ /* 0x000fea0003800000 */
[----:B-1----:R-:W-:Y:S06]  /*9f70*/  BAR.ARV 0xc, 0x180 ;  /* 0x0306000000007b1d */ /* 0x002fec0000002000 */
.L_x_1663:
[----:B------:R-:W-:Y:S01]  /*9f80*/  ULDC.64 UR6, c[0x0][0x998] ;  /* 0x0002660000067ab9 */ /* 0x000fe20000000a00 */
[----:B------:R-:W-:Y:S01]  /*9f90*/  ULDC.64 UR4, c[0x0][0x990] ;  /* 0x0002640000047ab9 */ /* 0x000fe20000000a00 */
[----:B------:R-:W-:Y:S02]  /*9fa0*/  ISETP.NE.U32.AND P1, PT, RZ, UR6, PT ;  /* 0x00000006ff007c0c */ /* 0x000fe4000bf25070 */
[----:B------:R-:W-:Y:S02]  /*9fb0*/  ISETP.NE.U32.AND P0, PT, RZ, UR4, PT ;  /* 0x00000004ff007c0c */ /* 0x000fe4000bf05070 */
[----:B------:R-:W-:Y:S02]  /*9fc0*/  ISETP.NE.AND.EX P1, PT, RZ, UR7, PT, P1 ;  /* 0x00000007ff007c0c */ /* 0x000fe4000bf25310 */
[----:B------:R-:W-:-:S11]  /*9fd0*/  ISETP.NE.AND.EX P0, PT, RZ, UR5, PT, P0 ;  /* 0x00000005ff007c0c */ /* 0x000fd6000bf05300 */
[----:B------:R-:W1:Y:S01]  /*9fe0*/  @P1 LDC.64 R8, c[0x0][0x9b8] ;  /* 0x00026e00ff081b82 */ /* 0x000e620000000a00 */
[--C-:B------:R-:W-:Y:S02]  /*9ff0*/  @P1 SHF.R.S32.HI R5, RZ, 0x1f, R195.reuse ;  /* 0x0000001fff051819 */ /* 0x100fe400000114c3 */
[----:B------:R-:W-:-:S05]  /*a000*/  @P0 SHF.R.S32.HI R3, RZ, 0x1f, R195 ;  /* 0x0000001fff030819 */ /* 0x000fca00000114c3 */
[----:B------:R-:W2:Y:S08]  /*a010*/  @P0 LDC.64 R6, c[0x0][0x9a8] ;  /* 0x00026a00ff060b82 */ /* 0x000eb00000000a00 */
[----:B------:R-:W4:Y:S08]  /*a020*/  @P1 LDC.64 R12, c[0x0][0x9c0] ;  /* 0x00027000ff0c1b82 */ /* 0x000f300000000a00 */
[----:B------:R-:W0:Y:S01]  /*a030*/  @P0 LDC.64 R10, c[0x0][0x9b0] ;  /* 0x00026c00ff0a0b82 */ /* 0x000e220000000a00 */
[----:B-1----:R-:W-:-:S02]  /*a040*/  @P1 IMAD R2, R5, R8, RZ ;  /* 0x0000000805021224 */ /* 0x002fc400078e02ff */
[----:B------:R-:W-:-:S04]  /*a050*/  @P1 IMAD.WIDE.U32 R4, R195, R8, RZ ;  /* 0x00000008c3041225 */ /* 0x000fc800078e00ff */
[----:B------:R-:W-:Y:S02]  /*a060*/  @P1 IMAD R9, R195, R9, R2 ;  /* 0x00000009c3091224 */ /* 0x000fe400078e0202 */
[-C--:B--2---:R-:W-:Y:S02]  /*a070*/  @P0 IMAD R0, R3, R6.reuse, RZ ;  /* 0x0000000603000224 */ /* 0x084fe400078e02ff */
[----:B------:R-:W-:-:S04]  /*a080*/  @P0 IMAD.WIDE.U32 R2, R195, R6, RZ ;  /* 0x00000006c3020225 */ /* 0x000fc800078e00ff */
[----:B------:R-:W-:Y:S02]  /*a090*/  @P0 IMAD R7, R195, R7, R0 ;  /* 0x00000007c3070224 */ /* 0x000fe400078e0200 */
[----:B------:R-:W-:Y:S02]  /*a0a0*/  @P1 IMAD.IADD R5, R5, 0x1, R9 ;  /* 0x0000000105051824 */ /* 0x000fe400078e0209 */
[----:B------:R-:W-:Y:S02]  /*a0b0*/  @P0 IMAD.IADD R3, R3, 0x1, R7 ;  /* 0x0000000103030824 */ /* 0x000fe400078e0207 */
[----:B----4-:R-:W-:-:S04]  /*a0c0*/  @P1 IMAD.WIDE.U32 R6, R169, R12, R4 ;  /* 0x0000000ca9061225 */ /* 0x010fc800078e0004 */
[----:B0-----:R-:W-:Y:S01]  /*a0d0*/  @P0 IMAD.WIDE.U32 R2, R169, R10, R2 ;  /* 0x0000000aa9020225 */ /* 0x001fe200078e0002 */
[----:B------:R-:W-:-:S03]  /*a0e0*/  @P1 LEA R8, P3, R6, UR6, 0x2 ;  /* 0x0000000606081c11 */ /* 0x000fc6000f8610ff */
[C---:B------:R-:W-:Y:S01]  /*a0f0*/  @P1 IMAD R5, R169.reuse, R13, R7 ;  /* 0x0000000da9051224 */ /* 0x040fe200078e0207 */
[----:B------:R-:W-:Y:S01]  /*a100*/  @P0 LEA R4, P2, R2, UR4, 0x2 ;  /* 0x0000000402040c11 */ /* 0x000fe2000f8410ff */
[----:B------:R-:W-:Y:S01]  /*a110*/  @P0 IMAD R3, R169, R11, R3 ;  /* 0x0000000ba9030224 */ /* 0x000fe200078e0203 */
[----:B------:R-:W-:Y:S01]  /*a120*/  ULDC UR4, c[0x0][0x988] ;  /* 0x0002620000047ab9 */ /* 0x000fe20000000800 */
[----:B------:R-:W-:Y:S01]  /*a130*/  IMAD.MOV.U32 R0, RZ, RZ, 0x3f800000 ;  /* 0x3f800000ff007424 */ /* 0x000fe200078e00ff */
[----:B------:R-:W-:Y:S01]  /*a140*/  @P1 LEA.HI.X R9, R6, UR7, R5, 0x2, P3 ;  /* 0x0000000706091c11 */ /* 0x000fe200098f1405 */
[----:B------:R-:W-:Y:S01]  /*a150*/  IMAD.MOV.U32 R7, RZ, RZ, 0x3f800000 ;  /* 0x3f800000ff077424 */ /* 0x000fe200078e00ff */
[----:B------:R-:W-:Y:S02]  /*a160*/  @P0 LEA.HI.X R5, R2, UR5, R3, 0x2, P2 ;  /* 0x0000000502050c11 */ /* 0x000fe400090f1403 */
[----:B------:R-:W0:Y:S01]  /*a170*/  LDC R2, c[0x0][0x448] ;  /* 0x00011200ff027b82 */ /* 0x000e220000000800 */
[----:B------:R1:W2:Y:S04]  /*a180*/  @P1 LDG.E R0, desc[UR42][R8.64] ;  /* 0x0000002a08001981 */ /* 0x0002a8000c1e1900 */
[----:B------:R4:W2:Y:S01]  /*a190*/  @P0 LDG.E R7, desc[UR42][R4.64] ;  /* 0x0000002a04070981 */ /* 0x0008a2000c1e1900 */
[----:B------:R-:W-:Y:S01]  /*a1a0*/  VIADD R6, R178, 0x7f ;  /* 0x0000007fb2067836 */ /* 0x000fe20000000000 */
[----:B-1----:R-:W-:-:S02]  /*a1b0*/  IADD3 R9, R172, 0x1, -R170 ;  /* 0x00000001ac097810 */ /* 0x002fc40007ffe8aa */
[----:B0-----:R-:W-:Y:S02]  /*a1c0*/  ISETP.NE.AND P1, PT, R2, 0x1, PT ;  /* 0x000000010200780c */ /* 0x001fe40003f25270 */
[----:B------:R-:W0:Y:S11]  /*a1d0*/  LDC.64 R2, c[0x0][0x9e0] ;  /* 0x00027800ff027b82 */ /* 0x000e360000000a00 */
[----:B------:R-:W1:Y:S08]  /*a1e0*/  @P1 LDC R11, c[0x0][0x44c] ;  /* 0x00011300ff0b1b82 */ /* 0x000e700000000800 */
[----:B------:R-:W3:Y:S01]  /*a1f0*/  @P1 LDC R10, c[0x0][0x450] ;  /* 0x00011400ff0a1b82 */ /* 0x000ee20000000800 */
[----:B0-----:R-:W-:Y:S01]  /*a200*/  ISETP.GE.AND P2, PT, R3, 0x1, PT ;  /* 0x000000010300780c */ /* 0x001fe20003f46270 */
[----:B-1----:R-:W-:-:S05]  /*a210*/  @P1 IMAD.HI.U32 R11, R6, R11, RZ ;  /* 0x0000000b060b1227 */ /* 0x002fca00078e00ff */
[----:B---3--:R-:W-:-:S05]  /*a220*/  @P1 SHF.R.U32.HI R6, RZ, R10, R11 ;  /* 0x0000000aff061219 */ /* 0x008fca000001160b */
[----:B----4-:R-:W-:-:S04]  /*a230*/  IMAD.IADD R5, R9, 0x1, R6 ;  /* 0x0000000109057824 */ /* 0x010fc800078e0206 */
[----:B------:R-:W-:Y:S02]  /*a240*/  IMAD.IADD R4, R5, 0x1, R2 ;  /* 0x0000000105047824 */ /* 0x000fe400078e0202 */
[----:B--2---:R-:W-:-:S04]  /*a250*/  FMUL.FTZ R0, R7, R0 ;  /* 0x0000000007007220 */ /* 0x004fc80000410000 */
[----:B------:R-:W-:Y:S01]  /*a260*/  FMUL.FTZ R2, R0, UR4 ;  /* 0x0000000400027c20 */ /* 0x000fe20008410000 */
        /* <DEDUP_REMOVED lines=12> */
.L_x_1666:
[----:B------:R-:W-:-:S13]  /*a330*/  ISETP.NE.AND P0, PT, R3, 0x1, PT ;  /* 0x000000010300780c */ /* 0x000fda0003f05270 */
[----:B------:R-:W0:Y:S02]  /*a340*/  @P0 LDC.64 R6, c[0x0][0x9e8] ;  /* 0x00027a00ff060b82 */ /* 0x000e240000000a00 */
[----:B0-----:R-:W-:-:S05]  /*a350*/  @P0 IMAD.HI.U32 R6, R0, R6, RZ ;  /* 0x0000000600060227 */ /* 0x001fca00078e00ff */
[----:B------:R-:W-:-:S07]  /*a360*/  @P0 SHF.R.U32.HI R0, RZ, R7, R6 ;  /* 0x00000007ff000219 */ /* 0x000fce0000011606 */
.L_x_1667:
[----:B------:R-:W-:Y:S05]  /*a370*/  BSYNC B0 ;  /* 0x0000000000007941 */ /* 0x000fea0003800000 */
.L_x_1665:
[----:B------:R-:W-:-:S05]  /*a380*/  IMAD R5, R0, R3, R3 ;  /* 0x0000000300057224 */ /* 0x000fca00078e0203 */
[----:B------:R-:W-:-:S07]  /*a390*/  VIMNMX R4, R4, R5, PT ;  /* 0x0000000504047248 */ /* 0x000fce0003fe0100 */
.L_x_1664:
[----:B------:R-:W0:Y:S01]  /*a3a0*/  @P1 LDC R7, c[0x0][0x44c] ;  /* 0x00011300ff071b82 */ /* 0x000e220000000800 */
[----:B------:R-:W-:Y:S01]  /*a3b0*/  VIADD R4, R4, 0x7f ;  /* 0x0000007f04047836 */ /* 0x000fe20000000000 */
[----:B------:R-:W-:-:S04]  /*a3c0*/  ULDC UR4, c[0x0][0x9dc] ;  /* 0x0002770000047ab9 */ /* 0x000fc80000000800 */
        /* <DEDUP_REMOVED lines=21> */
.L_x_1670:
[----:B------:R-:W-:-:S13]  /*a520*/  ISETP.NE.AND P0, PT, R3, 0x1, PT ;  /* 0x000000010300780c */ /* 0x000fda0003f05270 */
[----:B------:R-:W0:Y:S02]  /*a530*/  @P0 LDC.64 R6, c[0x0][0x9e8] ;  /* 0x00027a00ff060b82 */ /* 0x000e240000000a00 */
[----:B0-----:R-:W-:-:S05]  /*a540*/  @P0 IMAD.HI.U32 R6, R4, R6, RZ ;  /* 0x0000000604060227 */ /* 0x001fca00078e00ff */
[----:B------:R-:W-:-:S07]  /*a550*/  @P0 SHF.R.U32.HI R4, RZ, R7, R6 ;  /* 0x00000007ff040219 */ /* 0x000fce0000011606 */
.L_x_1671:
[----:B------:R-:W-:Y:S05]  /*a560*/  BSYNC B0 ;  /* 0x0000000000007941 */ /* 0x000fea0003800000 */
.L_x_1669:
[----:B------:R-:W-:-:S05]  /*a570*/  IMAD R3, R4, R3, RZ ;  /* 0x0000000304037224 */ /* 0x000fca00078e02ff */
[----:B------:R-:W-:-:S07]  /*a580*/  VIMNMX R0, R0, R3, !PT ;  /* 0x0000000300007248 */ /* 0x000fce0007fe0100 */
.L_x_1668:
[----:B------:R-:W-:Y:S01]  /*a590*/  SHF.R.S32.HI R3, RZ, 0x1f, R0 ;  /* 0x0000001fff037819 */ /* 0x000fe20000011400 */
[----:B------:R-:W-:Y:S01]  /*a5a0*/  BSSY B0, `(.L_x_1672) ;  /* 0x0000026000007945 */ /* 0x000fe20003800000 */
[----:B------:R-:W-:Y:S02]  /*a5b0*/  IMAD.MOV.U32 R89, RZ, RZ, RZ ;  /* 0x000000ffff597224 */ /* 0x000fe400078e00ff */
[----:B------:R-:W-:-:S04]  /*a5c0*/  LEA.HI R3, R3, R0, RZ, 0x7 ;  /* 0x0000000003037211 */ /* 0x000fc800078f38ff */
        /* <DEDUP_REMOVED lines=35> */
.L_x_1673:
[----:B------:R-:W-:Y:S05]  /*a800*/  BSYNC B0 ;  /* 0x0000000000007941 */ /* 0x000fea0003800000 */
.L_x_1672:
[-C--:B------:R-:W-:Y:S01]  /*a810*/  IMAD R192, R209, R89.reuse, R192 ;  /* 0x00000059d1c07224 */ /* 0x080fe200078e02c0 */
[----:B------:R-:W-:Y:S02]  /*a820*/  PLOP3.LUT P0, PT, PT, PT, PT, 0x80, 0x0 ;  /* 0x000000000000781c */ /* 0x000fe40003f0f070 */
[----:B------:R-:W-:Y:S02]  /*a830*/  CS2R R92, SRZ ;  /* 0x00000000005c7805 */ /* 0x000fe4000001ff00 */
[----:B------:R-:W-:Y:S01]  /*a840*/  CS2R R74, SRZ ;  /* 0x00000000004a7805 */ /* 0x000fe2000001ff00 */
[----:B------:R-:W-:Y:S01]  /*a850*/  IMAD.MOV.U32 R0, RZ, RZ, RZ ;  /* 0x000000ffff007224 */ /* 0x000fe200078e00ff */
[----:B------:R-:W-:Y:S01]  /*a860*/  VIADDMNMX R89, R192, R89, R25, PT ;  /* 0x00000059c0597246 */ /* 0x000fe20003800119 */
[----:B------:R-:W-:Y:S01]  /*a870*/  IMAD.MOV.U32 R94, RZ, RZ, RZ ;  /* 0x000000ffff5e7224 */ /* 0x000fe200078e00ff */
[----:B------:R-:W-:Y:S01]  /*a880*/  CS2R R40, SRZ ;  /* 0x0000000000287805 */ /* 0x000fe2000001ff00 */
[----:B------:R-:W-:Y:S01]  /*a890*/  IMAD.MOV.U32 R7, RZ, RZ, RZ ;  /* 0x000000ffff077224 */ /* 0x000fe200078e00ff */
[----:B------:R-:W-:-:S02]  /*a8a0*/  ISETP.GT.AND P1, PT, R89, R192, PT ;  /* 0x000000c05900720c */ /* 0x000fc40003f24270 */
        /* <DEDUP_REMOVED lines=29> */
[----:B------:R-:W-:-:S02]  /*aa80*/  IMAD.MOV.U32 R54, RZ, RZ, RZ ;  /* 0x000000ffff367224 */ /* 0x000fc400078e00ff */
[----:B------:R-:W-:Y:S02]  /*aa90*/  IMAD.MOV.U32 R59, RZ, RZ, RZ ;  /* 0x000000ffff3b7224 */ /* 0x000fe400078e00ff */
[----:B------:R-:W-:Y:S02]  /*aaa0*/  IMAD.MOV.U32 R131, RZ, RZ, RZ ;  /* 0x000000ffff837224 */ /* 0x000fe400078e00ff */
[----:B------:R-:W-:Y:S02]  /*aab0*/  IMAD.MOV.U32 R140, RZ, RZ, RZ ;  /* 0x000000ffff8c7224 */ /* 0x000fe400078e00ff */
[----:B------:R-:W-:Y:S02]  /*aac0*/  IMAD.MOV.U32 R142, RZ, RZ, RZ ;  /* 0x000000ffff8e7224 */ /* 0x000fe400078e00ff */
[----:B------:R-:W-:Y:S02]  /*aad0*/  IMAD.MOV.U32 R62, RZ, RZ, RZ ;  /* 0x000000ffff3e7224 */ /* 0x000fe400078e00ff */
[----:B------:R-:W-:-:S02]  /*aae0*/  IMAD.MOV.U32 R137, RZ, RZ, RZ ;  /* 0x000000ffff897224 */ /* 0x000fc400078e00ff */
[----:B------:R-:W-:Y:S02]  /*aaf0*/  IMAD.MOV.U32 R68, RZ, RZ, RZ ;  /* 0x000000ffff447224 */ /* 0x000fe400078e00ff */
[----:B------:R-:W-:Y:S02]  /*ab00*/  IMAD.MOV.U32 R139, RZ, RZ, RZ ;  /* 0x000000ffff8b7224 */ /* 0x000fe400078e00ff */
[----:B------:R-:W-:Y:S02]  /*ab10*/  IMAD.MOV.U32 R148, RZ, RZ, RZ ;  /* 0x000000ffff947224 */ /* 0x000fe400078e00ff */
[----:B------:R-:W-:Y:S02]  /*ab20*/  IMAD.MOV.U32 R150, RZ, RZ, RZ ;  /* 0x000000ffff967224 */ /* 0x000fe400078e00ff */
[----:B------:R-:W-:Y:S02]  /*ab30*/  IMAD.MOV.U32 R145, RZ, RZ, RZ ;  /* 0x000000ffff917224 */ /* 0x000fe400078e00ff */
        /* <DEDUP_REMOVED lines=10> */
.L_x_2001:
        /* <DEDUP_REMOVED lines=25> */
.L_x_1676:
        /* <DEDUP_REMOVED lines=13> */
.L_x_1680:
[----:B-1----:R1:W2:Y:S02]  /*ae40*/  SYNCS.PHASECHK.TRANS64.TRYWAIT P0, [R16+URZ+0x22800], R3 ;  /* 0x02280003100075a7 */ /* 0x0022a4000800017f */
[----:B--2---:R-:W-:Y:S05]  /*ae50*/  @!P0 NANOSLEEP.SYNCS 0x989680 ;  /* 0x009896800000895d */ /* 0x004fea0003900000 */
[----:B------:R-:W2:Y:S02]  /*ae60*/  @!P0 SYNCS.PHASECHK.TRANS64 P0, [R16+URZ+0x22800], R3 ;  /* 0x02280003100085a7 */ /* 0x000ea4000800007f */
[----:B--2---:R-:W-:Y:S05]  /*ae70*/  @!P0 BRA `(.L_x_1680) ;  /* 0xfffffffc00f08947 */ /* 0x004fea000383ffff */
.L_x_1679:
[----:B------:R-:W-:Y:S05]  /*ae80*/  BSYNC B0 ;  /* 0x0000000000007941 */ /* 0x000fea0003800000 */
.L_x_1678:
[----:B------:R-:W-:Y:S05]  /*ae90*/  BRA `(.L_x_1681) ;  /* 0x0000006c00bc7947 */ /* 0x000fea0003800000 */
.L_x_1677:
[----:B------:R-:W-:Y:S01]  /*aea0*/  ULOP3.LUT UP0, URZ, UR39, 0x1bf, URZ, 0xc0, !UPT ;  /* 0x000001bf273f7892 */ /* 0x000fe2000f80c03f */
[----:B-----5:R-:W-:Y:S01]  /*aeb0*/  SHF.R.S32.HI R0, RZ, 0x1f, R24 ;  /* 0x0000001fff007819 */ /* 0x020fe20000011418 */
[----:B------:R-:W-:Y:S01]  /*aec0*/  ULDC.64 UR4, c[0x0][0x3f8] ;  /* 0x0000fe0000047ab9 */ /* 0x000fe20000000a00 */
[----:B------:R-:W-:Y:S01]  /*aed0*/  ULDC.64 UR6, c[0x0][0x408] ;  /* 0x0001020000067ab9 */ /* 0x000fe20000000a00 */
[----:B------:R-:W-:Y:S02]  /*aee0*/  IMAD.WIDE.U32 R26, R24, UR4, RZ ;  /* 0x00000004181a7c25 */ /* 0x000fe4000f8e00ff */
[----:B------:R-:W-:Y:S02]  /*aef0*/  PLOP3.LUT P0, PT, PT, PT, UP0, 0x80, 0x0 ;  /* 0x000000000000781c */ /* 0x000fe40003f0f008 */
[C---:B------:R-:W-:Y:S02]  /*af00*/  IMAD R3, R0.reuse, UR4, RZ ;  /* 0x0000000400037c24 */ /* 0x040fe4000f8e02ff */
[----:B------:R-:W-:-:S02]  /*af10*/  IMAD R5, R0, UR6, RZ ;  /* 0x0000000600057c24 */ /* 0x000fc4000f8e02ff */
[C---:B------:R-:W-:Y:S02]  /*af20*/  IMAD R3, R24.reuse, UR5, R3 ;  /* 0x0000000518037c24 */ /* 0x040fe4000f8e0203 */
[C---:B------:R-:W-:Y:S02]  /*af30*/  IMAD R5, R24.reuse, UR7, R5 ;  /* 0x0000000718057c24 */ /* 0x040fe4000f8e0205 */
[----:B------:R-:W-:-:S04]  /*af40*/  IMAD.WIDE.U32 R24, R24, UR6, RZ ;  /* 0x0000000618187c25 */ /* 0x000fc8000f8e00ff */
[----:B------:R-:W-:Y:S02]  /*af50*/  IMAD.IADD R29, R3, 0x1, R27 ;  /* 0x00000001031d7824 */ /* 0x000fe400078e021b */
[----:B------:R-:W-:Y:S01]  /*af60*/  IMAD.IADD R31, R5, 0x1, R25 ;  /* 0x00000001051f7824 */ /* 0x000fe200078e0219 */
[----:B------:R-:W-:Y:S06]  /*af70*/  @!P0 BRA `(.L_x_1682) ;  /* 0x0000000000408947 */ /* 0x000fec0003800000 */
        /* <DEDUP_REMOVED lines=16> */
.L_x_1682:
[----:B------:R-:W-:Y:S01]  /*b080*/  ULDC.U8 UR4, c[0x0][0x410] ;  /* 0x0001040000047ab9 */ /* 0x000fe20000000000 */
[----:B------:R-:W-:Y:S01]  /*b090*/  BSSY B0, `(.L_x_1683) ;  /* 0x00006c7000007945 */ /* 0x000fe20003800000 */
[----:B------:R-:W-:Y:S01]  /*b0a0*/  ISETP.NE.AND P0, PT, RZ, UR4, PT ;  /* 0x00000004ff007c0c */ /* 0x000fe2000bf05270 */
[----:B------:R-:W-:-:S12]  /*b0b0*/  IMAD.IADD R10, R176, 0x1, R178 ;  /* 0x00000001b00a7824 */ /* 0x000fd800078e02b2 */
[----:B------:R-:W-:Y:S05]  /*b0c0*/  @!P0 BRA `(.L_x_1684) ;  /* 0x00000034008c8947 */ /* 0x000fea0003800000 */
[----:B------:R-:W0:Y:S01]  /*b0d0*/  LDC R45, c[0x0][0x448] ;  /* 0x00011200ff2d7b82 */ /* 0x000e220000000800 */
[----:B------:R-:W-:Y:S01]  /*b0e0*/  IMAD.MOV.U32 R4, RZ, RZ, R26 ;  /* 0x000000ffff047224 */ /* 0x000fe200078e001a */
[----:B------:R-:W-:Y:S01]  /*b0f0*/  ULDC.64 UR4, c[0x0][0x3f8] ;  /* 0x0000fe0000047ab9 */ /* 0x000fe20000000a00 */
[----:B------:R-:W-:Y:S01]  /*b100*/  IMAD.MOV.U32 R8, RZ, RZ, R24 ;  /* 0x000000ffff087224 */ /* 0x000fe200078e0018 */
[----:B------:R-:W-:Y:S01]  /*b110*/  ULDC.64 UR6, c[0x0][0x408] ;  /* 0x0001020000067ab9 */ /* 0x000fe20000000a00 */
[----:B------:R-:W-:Y:S01]  /*b120*/  IMAD.MOV.U32 R9, RZ, RZ, R31 ;  /* 0x000000ffff097224 */ /* 0x000fe200078e001f */
[----:B------:R-:W-:Y:S01]  /*b130*/  ULDC.64 UR8, c[0x0][0x400] ;  /* 0x0001000000087ab9 */ /* 0x000fe20000000a00 */
[----:B0-----:R-:W-:-:S13]  /*b140*/  ISETP.NE.AND P0, PT, R45, 0x1, PT ;  /* 0x000000012d00780c */ /* 0x001fda0003f05270 */
[----:B------:R-:W0:Y:S08]  /*b150*/  @P0 LDC R3, c[0x0][0x44c] ;  /* 0x00011300ff030b82 */ /* 0x000e300000000800 */
[----:B------:R-:W1:Y:S01]  /*b160*/  @P0 LDC R5, c[0x0][0x450] ;  /* 0x00011400ff050b82 */ /* 0x000e620000000800 */
[----:B0-----:R-:W-:-:S04]  /*b170*/  @P0 IMAD.HI.U32 R0, R10, R3, RZ ;  /* 0x000000030a000227 */ /* 0x001fc800078e00ff */
[----:B------:R-:W-:Y:S01]  /*b180*/  IMAD.MOV.U32 R3, RZ, RZ, R10 ;  /* 0x000000ffff037224 */ /* 0x000fe200078e000a */
[----:B-1----:R-:W-:Y:S01]  /*b190*/  @P0 SHF.R.U32.HI R3, RZ, R5, R0 ;  /* 0x00000005ff030219 */ /* 0x002fe20000011600 */
[----:B------:R-:W-:-:S03]  /*b1a0*/  IMAD.MOV.U32 R5, RZ, RZ, R29 ;  /* 0x000000ffff057224 */ /* 0x000fc600078e001d */
[----:B------:R-:W-:Y:S01]  /*b1b0*/  SHF.R.S32.HI R0, RZ, 0x1f, R3 ;  /* 0x0000001fff007819 */ /* 0x000fe20000011403 */
[----:B------:R-:W-:-:S04]  /*b1c0*/  IMAD.WIDE.U32 R4, R3, UR4, R4 ;  /* 0x0000000403047c25 */ /* 0x000fc8000f8e0004 */
[----:B------:R-:W-:Y:S02]  /*b1d0*/  IMAD R6, R0, UR4, RZ ;  /* 0x0000000400067c24 */ /* 0x000fe4000f8e02ff */
[----:B------:R-:W-:-:S04]  /*b1e0*/  IMAD.WIDE.U32 R8, R3, UR6, R8 ;  /* 0x0000000603087c25 */ /* 0x000fc8000f8e0008 */
[----:B------:R-:W-:Y:S01]  /*b1f0*/  IMAD R0, R0, UR6, RZ ;  /* 0x0000000600007c24 */ /* 0x000fe2000f8e02ff */
[----:B------:R-:W-:Y:S01]  /*b200*/  IADD3 R38, P1, R8, UR8, RZ ;  /* 0x0000000808267c10 */ /* 0x000fe2000ff3e0ff */
[C---:B------:R-:W-:Y:S01]  /*b210*/  IMAD R13, R3.reuse, UR5, R6 ;  /* 0x00000005030d7c24 */ /* 0x040fe2000f8e0206 */
[----:B------:R-:W-:Y:S01]  /*b220*/  ULDC.64 UR4, c[0x0][0x3e8] ;  /* 0x0000fa0000047ab9 */ /* 0x000fe20000000a00 */
[----:B------:R-:W-:Y:S01]  /*b230*/  IMAD R3, R3, UR7, R0 ;  /* 0x0000000703037c24 */ /* 0x000fe2000f8e0200 */
[----:B------:R-:W-:Y:S01]  /*b240*/  IADD3 R6, P0, R4, UR4, RZ ;  /* 0x0000000404067c10 */ /* 0x000fe2000ff1e0ff */
[----:B------:R-:W-:-:S03]  /*b250*/  UMOV UR4, 0xffffffff ;  /* 0xffffffff00047882 */ /* 0x000fc60000000000 */
[----:B------:R-:W-:Y:S02]  /*b260*/  IADD3.X R13, R5, UR5, R13, P0, !PT ;  /* 0x00000005050d7c10 */ /* 0x000fe400087fe40d */
[----:B------:R-:W-:Y:S01]  /*b270*/  IADD3.X R3, R9, UR9, R3, P1, !PT ;  /* 0x0000000909037c10 */ /* 0x000fe20008ffe403 */
[----:B------:R-:W-:Y:S06]  /*b280*/  BRA.DIV UR4, `(.L_x_1685) ;  /* 0x000001fa047c7947 */ /* 0x000fec000b800000 */
[----:B------:R0:W1:Y:S04]  /*b290*/  SHFL.IDX PT, R0, R13, RZ, 0x1e1f ;  /* 0x001e1fff0d007589 */ /* 0x00006800000e0000 */
[----:B------:R-:W2:Y:S04]  /*b2a0*/  SHFL.IDX PT, R6, R6, RZ, 0x1e1f ;  /* 0x001e1fff06067589 */ /* 0x000ea800000e0000 */
[----:B------:R-:W3:Y:S04]  /*b2b0*/  SHFL.IDX PT, R3, R3, RZ, 0x1e1f ;  /* 0x001e1fff03037589 */ /* 0x000ee800000e0000 */
[----:B0-----:R-:W4:Y:S02]  /*b2c0*/  SHFL.IDX PT, R38, R38, RZ, 0x1e1f ;  /* 0x001e1fff26267589 */ /* 0x001f2400000e0000 */
.L_x_2007:
[----:B------:R-:W-:Y:S01]  /*b2d0*/  IMAD R45, R170, R45, RZ ;  /* 0x0000002daa2d7224 */ /* 0x000fe200078e02ff */
[----:B------:R-:W-:Y:S01]  /*b2e0*/  BSSY B1, `(.L_x_1686) ;  /* 0x000004c000017945 */ /* 0x000fe20003800000 */
[----:B------:R-:W-:Y:S02]  /*b2f0*/  CS2R R8, SRZ ;  /* 0x0000000000087805 */ /* 0x000fe4000001ff00 */
[----:B------:R-:W-:Y:S02]  /*b300*/  CS2R R12, SRZ ;  /* 0x00000000000c7805 */ /* 0x000fe4000001ff00 */
[----:B------:R-:W-:Y:S02]  /*b310*/  CS2R R20, SRZ ;  /* 0x0000000000147805 */ /* 0x000fe4000001ff00 */
[----:B------:R-:W-:Y:S02]  /*b320*/  ISETP.GE.AND P0, PT, R10, R45, PT ;  /* 0x0000002d0a00720c */ /* 0x000fe40003f06270 */
        /* <DEDUP_REMOVED lines=10> */
[----:B------:R-:W3:Y:S01]  /*b3d0*/  LDL R41, [R1+0x44] ;  /* 0x0000440001297983 */ /* 0x000ee20000100800 */
[----:B------:R-:W-:-:S03]  /*b3e0*/  ULDC UR4, c[0x0][0x3f4] ;  /* 0x0000fd0000047ab9 */ /* 0x000fc60000000800 */
[----:B------:R-:W3:Y:S04]  /*b3f0*/  LDL R40, [R1+0x40] ;  /* 0x0000400001287983 */ /* 0x000ee80000100800 */
[----:B------:R-:W3:Y:S04]  /*b400*/  LDL R39, [R1+0x3c] ;  /* 0x00003c0001277983 */ /* 0x000ee80000100800 */
[----:B------:R-:W3:Y:S04]  /*b410*/  LDL R51, [R1+0x38] ;  /* 0x0000380001337983 */ /* 0x000ee80000100800 */
[----:B------:R-:W3:Y:S01]  /*b420*/  LDL R50, [R1+0x34] ;  /* 0x0000340001327983 */ /* 0x000ee20000100800 */
[----:B------:R-:W-:-:S02]  /*b430*/  ISETP.GE.AND P5, PT, R174, UR4, PT ;  /* 0x00000004ae007c0c */ /* 0x000fc4000bfa6270 */
[----:B------:R-:W-:Y:S02]  /*b440*/  CS2R R34, SRZ ;  /* 0x0000000000227805 */ /* 0x000fe4000001ff00 */
[----:B------:R-:W-:Y:S02]  /*b450*/  ISETP.GE.AND P2, PT, R190, UR4, PT ;  /* 0x00000004be007c0c */ /* 0x000fe4000bf46270 */
[----:B------:R-:W-:Y:S02]  /*b460*/  CS2R R36, SRZ ;  /* 0x0000000000247805 */ /* 0x000fe4000001ff00 */
[----:B------:R-:W-:Y:S02]  /*b470*/  ISETP.GE.AND P3, PT, R189, UR4, PT ;  /* 0x00000004bd007c0c */ /* 0x000fe4000bf66270 */
[----:B------:R-:W-:-:S03]  /*b480*/  CS2R R30, SRZ ;  /* 0x00000000001e7805 */ /* 0x000fc6000001ff00 */
[----:B------:R-:W-:Y:S02]  /*b490*/  @!P5 SHF.R.S32.HI R7, RZ, 0x1f, R174 ;  /* 0x0000001fff07d819 */ /* 0x000fe400000114ae */
[C---:B--2---:R-:W-:Y:S02]  /*b4a0*/  @!P5 IADD3 R4, P0, R174.reuse, R6, RZ ;  /* 0x00000006ae04d210 */ /* 0x044fe40007f1e0ff */
[----:B----4-:R-:W-:Y:S02]  /*b4b0*/  @!P5 IADD3 R8, P1, R174, R38, RZ ;  /* 0x00000026ae08d210 */ /* 0x010fe40007f3e0ff */
[----:B------:R-:W-:Y:S01]  /*b4c0*/  @!P2 IADD3 R10, P4, R190, R6, RZ ;  /* 0x00000006be0aa210 */ /* 0x000fe20007f9e0ff */
[--C-:B-1----:R-:W-:Y:S02]  /*b4d0*/  @!P5 IMAD.X R5, R0, 0x1, R7.reuse, P0 ;  /* 0x000000010005d824 */ /* 0x102fe400000e0607 */
[----:B---3--:R-:W-:Y:S01]  /*b4e0*/  @!P5 IMAD.X R9, R3, 0x1, R7, P1 ;  /* 0x000000010309d824 */ /* 0x008fe200008e0607 */
[----:B------:R-:W-:-:S02]  /*b4f0*/  ISETP.GE.AND P1, PT, R196, UR4, PT ;  /* 0x00000004c4007c0c */ /* 0x000fc4000bf26270 */
[----:B------:R-:W5:Y:S01]  /*b500*/  @!P5 LD.E.64 R34, desc[UR42][R4.64] ;  /* 0x0000002a0422d980 */ /* 0x000f62000c101b00 */
[----:B------:R-:W-:-:S03]  /*b510*/  @!P2 IADD3 R12, P0, R190, R38, RZ ;  /* 0x00000026be0ca210 */ /* 0x000fc60007f1e0ff */
[----:B------:R0:W5:Y:S01]  /*b520*/  @!P5 LD.E.64 R36, desc[UR42][R8.64] ;  /* 0x0000002a0824d980 */ /* 0x000162000c101b00 */
[----:B------:R-:W-:Y:S02]  /*b530*/  @!P3 IADD3 R48, P5, R189, R38, RZ ;  /* 0x00000026bd30b210 */ /* 0x000fe40007fbe0ff */
[----:B------:R-:W-:Y:S02]  /*b540*/  CS2R R32, SRZ ;  /* 0x0000000000207805 */ /* 0x000fe4000001ff00 */
[----:B------:R-:W-:Y:S02]  /*b550*/  CS2R R26, SRZ ;  /* 0x00000000001a7805 */ /* 0x000fe4000001ff00 */
[----:B------:R-:W-:Y:S02]  /*b560*/  CS2R R28, SRZ ;  /* 0x00000000001c7805 */ /* 0x000fe4000001ff00 */
[----:B------:R-:W-:Y:S02]  /*b570*/  CS2R R20, SRZ ;  /* 0x0000000000147805 */ /* 0x000fe4000001ff00 */
[----:B------:R-:W-:-:S02]  /*b580*/  CS2R R24, SRZ ;  /* 0x0000000000187805 */ /* 0x000fc4000001ff00 */
[----:B0-----:R-:W-:Y:S01]  /*b590*/  CS2R R8, SRZ ;  /* 0x0000000000087805 */ /* 0x001fe2000001ff00 */
[C-C-:B------:R-:W-:Y:S01]  /*b5a0*/  @!P2 IMAD.X R11, R0.reuse, 0x1, R41.reuse, P4 ;  /* 0x00000001000ba824 */ /* 0x140fe200020e0629 */
[----:B------:R-:W-:Y:S01]  /*b5b0*/  @!P3 IADD3 R14, P4, R189, R6, RZ ;  /* 0x00000006bd0eb210 */ /* 0x000fe20007f9e0ff */
[C---:B------:R-:W-:Y:S02]  /*b5c0*/  @!P2 IMAD.X R13, R3.reuse, 0x1, R41, P0 ;  /* 0x00000001030da824 */ /* 0x040fe400000e0629 */
[--C-:B------:R-:W-:Y:S01]  /*b5d0*/  @!P3 IMAD.X R49, R3, 0x1, R40.reuse, P5 ;  /* 0x000000010331b824 */ /* 0x100fe200028e0628 */
[----:B------:R-:W5:Y:S01]  /*b5e0*/  @!P2 LD.E.64 R30, desc[UR42][R10.64] ;  /* 0x0000002a0a1ea980 */ /* 0x000f62000c101b00 */
[----:B------:R-:W-:Y:S01]  /*b5f0*/  @!P3 IMAD.X R15, R0, 0x1, R40, P4 ;  /* 0x00000001000fb824 */ /* 0x000fe200020e0628 */
[----:B------:R-:W-:Y:S02]  /*b600*/  ISETP.GE.AND P0, PT, R191, UR4, PT ;  /* 0x00000004bf007c0c */ /* 0x000fe4000bf06270 */
[----:B------:R0:W5:Y:S01]  /*b610*/  @!P2 LD.E.64 R32, desc[UR42][R12.64] ;  /* 0x0000002a0c20a980 */ /* 0x000162000c101b00 */
[----:B------:R-:W-:-:S02]  /*b620*/  ISETP.GE.AND P2, PT, R197, UR4, PT ;  /* 0x00000004c5007c0c */ /* 0x000fc4000bf46270 */
[C---:B------:R-:W-:Y:S01]  /*b630*/  @!P1 IADD3 R42, P4, R196.reuse, R38, RZ ;  /* 0x00000026c42a9210 */ /* 0x040fe20007f9e0ff */
[----:B------:R1:W5:Y:S04]  /*b640*/  @!P3 LD.E.64 R26, desc[UR42][R14.64] ;  /* 0x0000002a0e1ab980 */ /* 0x000368000c101b00 */
[----:B------:R2:W5:Y:S01]  /*b650*/  @!P3 LD.E.64 R28, desc[UR42][R48.64] ;  /* 0x0000002a301cb980 */ /* 0x000562000c101b00 */
[----:B------:R-:W-:Y:S01]  /*b660*/  @!P1 IADD3 R40, P3, R196, R6, RZ ;  /* 0x00000006c4289210 */ /* 0x000fe20007f7e0ff */
[----:B------:R-:W-:-:S04]  /*b670*/  @!P1 IMAD.X R43, R3, 0x1, R39, P4 ;  /* 0x00000001032b9824 */ /* 0x000fc800020e0627 */
[----:B------:R-:W-:Y:S01]  /*b680*/  @!P1 IMAD.X R41, R0, 0x1, R39, P3 ;  /* 0x0000000100299824 */ /* 0x000fe200018e0627 */
[----:B------:R2:W5:Y:S01]  /*b690*/  @!P1 LD.E.64 R24, desc[UR42][R42.64] ;  /* 0x0000002a2a189980 */ /* 0x000562000c101b00 */
[----:B------:R-:W-:-:S03]  /*b6a0*/  @!P0 IADD3 R46, P5, R191, R6, RZ ;  /* 0x00000006bf2e8210 */ /* 0x000fc60007fbe0ff */
[----:B------:R2:W5:Y:S01]  /*b6b0*/  @!P1 LD.E.64 R20, desc[UR42][R40.64] ;  /* 0x0000002a28149980 */ /* 0x000562000c101b00 */
[----:B------:R-:W-:Y:S02]  /*b6c0*/  @!P0 IADD3 R4, P1, R191, R38, RZ ;  /* 0x00000026bf048210 */ /* 0x000fe40007f3e0ff */
[C---:B------:R-:W-:Y:S02]  /*b6d0*/  @!P2 IADD3 R6, P3, R197.reuse, R6, RZ ;  /* 0x00000006c506a210 */ /* 0x040fe40007f7e0ff */
[----:B------:R-:W-:Y:S02]  /*b6e0*/  @!P2 IADD3 R38, P4, R197, R38, RZ ;  /* 0x00000026c526a210 */ /* 0x000fe40007f9e0ff */
[----:B0-----:R-:W-:Y:S02]  /*b6f0*/  CS2R R12, SRZ ;  /* 0x00000000000c7805 */ /* 0x001fe4000001ff00 */
[----:B-1----:R-:W-:Y:S02]  /*b700*/  CS2R R14, SRZ ;  /* 0x00000000000e7805 */ /* 0x002fe4000001ff00 */
[----:B------:R-:W-:Y:S01]  /*b710*/  CS2R R10, SRZ ;  /* 0x00000000000a7805 */ /* 0x000fe2000001ff00 */
[----:B------:R-:W-:-:S02]  /*b720*/  @!P0 IMAD.X R47, R0, 0x1, R51, P5 ;  /* 0x00000001002f8824 */ /* 0x000fc400028e0633 */
[C---:B------:R-:W-:Y:S02]  /*b730*/  @!P0 IMAD.X R5, R3.reuse, 0x1, R51, P1 ;  /* 0x0000000103058824 */ /* 0x040fe400008e0633 */
[--C-:B------:R-:W-:Y:S01]  /*b740*/  @!P2 IMAD.X R7, R0, 0x1, R50.reuse, P3 ;  /* 0x000000010007a824 */ /* 0x100fe200018e0632 */
[----:B------:R2:W5:Y:S01]  /*b750*/  @!P0 LD.E.64 R12, desc[UR42][R46.64] ;  /* 0x0000002a2e0c8980 */ /* 0x000562000c101b00 */
[----:B------:R-:W-:-:S03]  /*b760*/  @!P2 IMAD.X R39, R3, 0x1, R50, P4 ;  /* 0x000000010327a824 */ /* 0x000fc600020e0632 */
[----:B------:R2:W5:Y:S04]  /*b770*/  @!P0 LD.E.64 R14, desc[UR42][R4.64] ;  /* 0x0000002a040e8980 */ /* 0x000568000c101b00 */
[----:B------:R2:W5:Y:S04]  /*b780*/  @!P2 LD.E.64 R8, desc[UR42][R6.64] ;  /* 0x0000002a0608a980 */ /* 0x000568000c101b00 */
[----:B------:R2:W5:Y:S02]  /*b790*/  @!P2 LD.E.64 R10, desc[UR42][R38.64] ;  /* 0x0000002a260aa980 */ /* 0x000564000c101b00 */
.L_x_1687:
[----:B------:R-:W-:Y:S05]  /*b7a0*/  BSYNC B1 ;  /* 0x0000000000017941 */ /* 0x000fea0003800000 */
.L_x_1686:
[----:B------:R-:W-:Y:S01]  /*b7b0*/  ULEA.HI UR4, UR37, UR37, URZ, 0x1 ;  /* 0x0000002525047291 */ /* 0x000fe2000f8f083f */
[----:B---3--:R-:W-:Y:S01]  /*b7c0*/  VIADDMNMX R3, R45, -R178, 0x80, PT ;  /* 0x000000802d037446 */ /* 0x008fe200038009b2 */
[----:B------:R-:W-:Y:S02]  /*b7d0*/  BSSY B1, `(.L_x_1688) ;  /* 0x0000008000017945 */ /* 0x000fe40003800000 */
[----:B------:R-:W-:Y:S01]  /*b7e0*/  ULOP3.LUT UR4, UR4, 0xfffffffe, URZ, 0xc0, !UPT ;  /* 0xfffffffe04047892 */ /* 0x000fe2000f8ec03f */
[----:B------:R-:W-:-:S03]  /*b7f0*/  ISETP.GE.AND P1, PT, R176, R3, PT ;  /* 0x00000003b000720c */ /* 0x000fc60003f26270 */
[----:B------:R-:W-:-:S06]  /*b800*/  UIADD3 UR4, UR37, -UR4, URZ ;  /* 0x8000000425047290 */ /* 0x000fcc000fffe03f */
[----:B--2---:R-:W-:-:S05]  /*b810*/  IMAD.U32 R5, RZ, RZ, UR4 ;  /* 0x00000004ff057e24 */ /* 0x004fca000f8e00ff */
[----:B------:R-:W-:-:S04]  /*b820*/  SHF.L.U32 R5, R5, 0x1f, RZ ;  /* 0x0000001f05057819 */ /* 0x000fc800000006ff */
[----:B------:R-:W0:Y:S02]  /*b830*/  SYNCS.PHASECHK.TRANS64.TRYWAIT P0, [R16+URZ+0x22800], R5 ;  /* 0x02280005100075a7 */ /* 0x000e24000800017f */
[----:B0-----:R-:W-:Y:S05]  /*b840*/  @!P0 BRA `(.L_x_1689) ;  /* 0x000001f4007c8947 */ /* 0x001fea0003800000 */
.L_x_2008:
[----:B------:R-:W-:Y:S05]  /*b850*/  BSYNC B1 ;  /* 0x0000000000017941 */ /* 0x000fea0003800000 */
.L_x_1688:
[----:B------:R-:W-:Y:S05]  /*b860*/  @P1 BRA `(.L_x_1690) ;  /* 0x0000006400241947 */ /* 0x000fea0003800000 */
[----:B-1----:R-:W1:Y:S01]  /*b870*/  LDC R0, c[0x0][0x3f4] ;  /* 0x0000fd00ff007b82 */ /* 0x002e620000000800 */
[----:B------:R-:W-:Y:S01]  /*b880*/  BSSY B1, `(.L_x_1691) ;  /* 0x000007f000017945 */ /* 0x000fe20003800000 */
[-C--:B-1----:R-:W-:Y:S02]  /*b890*/  ISETP.GE.AND P0, PT, R174, R0.reuse, PT ;  /* 0x00000000ae00720c */ /* 0x082fe40003f06270 */
[-C--:B------:R-:W-:Y:S02]  /*b8a0*/  ISETP.GE.AND P1, PT, R190, R0.reuse, PT ;  /* 0x00000000be00720c */ /* 0x080fe40003f26270 */
[-C--:B------:R-:W-:Y:S02]  /*b8b0*/  ISETP.GE.AND P2, PT, R189, R0.reuse, PT ;  /* 0x00000000bd00720c */ /* 0x080fe40003f46270 */
[-C--:B------:R-:W-:Y:S02]  /*b8c0*/  ISETP.GE.AND P3, PT, R196, R0.reuse, PT ;  /* 0x00000000c400720c */ /* 0x080fe40003f66270 */
[----:B------:R-:W-:-:S02]  /*b8d0*/  ISETP.GE.AND P4, PT, R191, R0, PT ;  /* 0x00000000bf00720c */ /* 0x000fc40003f86270 */
[----:B------:R-:W-:Y:S01]  /*b8e0*/  ISETP.GE.AND P5, PT, R197, R0, PT ;  /* 0x00000000c500720c */ /* 0x000fe20003fa6270 */
[----:B------:R-:W-:Y:S02]  /*b8f0*/  IMAD.IADD R0, R16, 0x1, R202 ;  /* 0x0000000110007824 */ /* 0x000fe400078e02ca */
[----:B------:R-:W-:Y:S10]  /*b900*/  @P0 BRA `(.L_x_1692) ;  /* 0x0000000400d80947 */ /* 0x000ff40003800000 */
[----:B0-----:R-:W0:Y:S01]  /*b910*/  LDS.128 R4, [R0+0x10400] ;  /* 0x0104000000047984 */ /* 0x001e220000000c00 */
[----:B----45:R-:W-:Y:S02]  /*b920*/  SHF.R.U32.HI R38, RZ, 0x8, R34 ;  /* 0x00000008ff267819 */ /* 0x030fe40000011622 */
[----:B------:R-:W-:Y:S02]  /*b930*/  LOP3.LUT R3, R34, 0xff, RZ, 0xc0, !PT ;  /* 0x000000ff22037812 */ /* 0x000fe400078ec0ff */
        /* <DEDUP_REMOVED lines=26> */
[--C-:B------:R-:W-:Y:S01]  /*bae0*/  HADD2.F32 R35, -RZ, R3.reuse.H0_H0 ;  /* 0x20000003ff237230 */ /* 0x100fe20000004100 */
[----:B------:R-:W-:Y:S01]  /*baf0*/  LOP3.LUT R39, R39, 0xff000000, R34, 0xf8, !PT ;  /* 0xff00000027277812 */ /* 0x000fe200078ef822 */
[----:B------:R-:W-:Y:S01]  /*bb00*/  HADD2.F32 R34, -RZ, R3.H1_H1 ;  /* 0x30000003ff227230 */ /* 0x000fe20000004100 */
[--C-:B------:R-:W-:Y:S01]  /*bb10*/  LOP3.LUT R43, R43, 0xff0000, R36.reuse, 0xf8, !PT ;  /* 0x00ff00002b2b7812 */ /* 0x100fe200078ef824 */
[----:B------:R-:W-:Y:S01]  /*bb20*/  HADD2.F32 R46, -RZ, R42.H1_H1 ;  /* 0x3000002aff2e7230 */ /* 0x000fe20000004100 */
[----:B------:R-:W-:Y:S01]  /*bb30*/  F2FP.F16.E4M3.UNPACK_B R6, R6 ;  /* 0x00000006ff06723e */ /* 0x000fe200020006ff */
[----:B------:R-:W-:Y:S01]  /*bb40*/  HADD2.F32 R40, -RZ, R38.H1_H1 ;  /* 0x30000026ff287230 */ /* 0x000fe20000004100 */
[----:B------:R-:W-:Y:S01]  /*bb50*/  LOP3.LUT R43, R43, 0xff000000, R36, 0xf8, !PT ;  /* 0xff0000002b2b7812 */ /* 0x000fe200078ef824 */
[----:B------:R-:W-:Y:S01]  /*bb60*/  HADD2.F32 R42, -RZ, R42.H0_H0 ;  /* 0x2000002aff2a7230 */ /* 0x000fe20000004100 */
[-C--:B------:R-:W-:Y:S01]  /*bb70*/  F2FP.F16.E4M3.UNPACK_B R36, R7.reuse ;  /* 0x00000007ff24723e */ /* 0x080fe200020006ff */
[C---:B------:R-:W-:Y:S01]  /*bb80*/  FMUL.FTZ R48, R34.reuse, R46 ;  /* 0x0000002e22307220 */ /* 0x040fe20000410000 */
[----:B------:R-:W-:Y:S01]  /*bb90*/  F2FP.F16.E4M3.UNPACK_B R37, R7.H1 ;  /* 0x00000007ff25723e */ /* 0x000fe200030006ff */
        /* <DEDUP_REMOVED lines=56> */
[----:B------:R-:W-:Y:S02]  /*bf20*/  HADD2.F32 R3, -RZ, R7.H1_H1 ;  /* 0x30000007ff037230 */ /* 0x000fe40000004100 */
[C---:B------:R-:W-:Y:S01]  /*bf30*/  FMUL.FTZ R42, R4.reuse, R5 ;  /* 0x00000005042a7220 */ /* 0x040fe20000410000 */
[----:B------:R-:W-:Y:S02]  /*bf40*/  HADD2.F32 R6, -RZ, R39.H0_H0 ;  /* 0x20000027ff067230 */ /* 0x000fe40000004100 */
[----:B------:R-:W-:Y:S01]  /*bf50*/  FMUL.FTZ R39, R4, R35 ;  /* 0x0000002304277220 */ /* 0x000fe20000410000 */
        /* <DEDUP_REMOVED lines=17> */
.L_x_1692:
[----:B------:R-:W-:Y:S05]  /*c070*/  BSYNC B1 ;  /* 0x0000000000017941 */ /* 0x000fea0003800000 */
.L_x_1691:
[----:B------:R-:W-:Y:S04]  /*c080*/  BSSY B1, `(.L_x_1693) ;  /* 0x000007c000017945 */ /* 0x000fe80003800000 */
[----:B------:R-:W-:Y:S05]  /*c090*/  @P1 BRA `(.L_x_1694) ;  /* 0x0000000400e81947 */ /* 0x000fea0003800000 */
[----:B01----:R-:W0:Y:S01]  /*c0a0*/  LDS.128 R4, [R225] ;  /* 0x00000000e1047984 */ /* 0x003e220000000c00 */
[----:B-----5:R-:W-:Y:S02]  /*c0b0*/  SHF.R.U32.HI R35, RZ, 0x8, R31 ;  /* 0x00000008ff237819 */ /* 0x020fe4000001161f */
[----:B------:R-:W-:Y:S02]  /*c0c0*/  SHF.R.U32.HI R40, RZ, 0x8, R33 ;  /* 0x00000008ff287819 */ /* 0x000fe40000011621 */
[----:B------:R-:W-:Y:S02]  /*c0d0*/  SHF.R.U32.HI R37, RZ, 0x8, R32 ;  /* 0x00000008ff257819 */ /* 0x000fe40000011620 */
[----:B------:R-:W-:Y:S02]  /*c0e0*/  LOP3.LUT R36, R31, 0xff, RZ, 0xc0, !PT ;  /* 0x000000ff1f247812 */ /* 0x000fe400078ec0ff */
[----:B------:R-:W-:Y:S02]  /*c0f0*/  LOP3.LUT R41, R33, 0xff, RZ, 0xc0, !PT ;  /* 0x000000ff21297812 */ /* 0x000fe400078ec0ff */
[----:B------:R-:W-:-:S02]  /*c100*/  LOP3.LUT R35, R35, 0xff, RZ, 0xc0, !PT ;  /* 0x000000ff23237812 */ /* 0x000fc400078ec0ff */
[----:B------:R-:W-:Y:S02]  /*c110*/  LOP3.LUT R40, R40, 0xff, RZ, 0xc0, !PT ;  /* 0x000000ff28287812 */ /* 0x000fe400078ec0ff */
[----:B------:R-:W-:Y:S02]  /*c120*/  SHF.R.U32.HI R3, RZ, 0x8, R30 ;  /* 0x00000008ff037819 */ /* 0x000fe4000001161e */
[----:B----4-:R-:W-:Y:S02]  /*c130*/  LOP3.LUT R38, R37, 0xff, RZ, 0xc0, !PT ;  /* 0x000000ff25267812 */ /* 0x010fe400078ec0ff */
[----:B------:R-:W-:Y:S02]  /*c140*/  PRMT R37, R35, 0x7604, R36 ;  /* 0x0000760423257816 */ /* 0x000fe40000000024 */
[----:B------:R-:W-:Y:S02]  /*c150*/  PRMT R41, R40, 0x7604, R41 ;  /* 0x0000760428297816 */ /* 0x000fe40000000029 */
[----:B------:R-:W-:-:S02]  /*c160*/  SHF.R.U32.HI R36, RZ, 0x10, R31 ;  /* 0x00000010ff247819 */ /* 0x000fc4000001161f */
[----:B------:R-:W-:Y:S02]  /*c170*/  SHF.R.U32.HI R40, RZ, 0x10, R33 ;  /* 0x00000010ff287819 */ /* 0x000fe40000011621 */
[----:B------:R-:W-:Y:S02]  /*c180*/  LOP3.LUT R34, R30, 0xff, RZ, 0xc0, !PT ;  /* 0x000000ff1e227812 */ /* 0x000fe400078ec0ff */
[----:B------:R-:W-:Y:S02]  /*c190*/  LOP3.LUT R3, R3, 0xff, RZ, 0xc0, !PT ;  /* 0x000000ff03037812 */ /* 0x000fe400078ec0ff */
[----:B------:R-:W-:Y:S02]  /*c1a0*/  LOP3.LUT R36, R36, 0xff, RZ, 0xc0, !PT ;  /* 0x000000ff24247812 */ /* 0x000fe400078ec0ff */
[----:B------:R-:W-:Y:S02]  /*c1b0*/  LOP3.LUT R40, R40, 0xff, RZ, 0xc0, !PT ;  /* 0x000000ff28287812 */ /* 0x000fe400078ec0ff */
[----:B------:R-:W-:-:S02]  /*c1c0*/  LOP3.LUT R39, R32, 0xff, RZ, 0xc0, !PT ;  /* 0x000000ff20277812 */ /* 0x000fc400078ec0ff */
[----:B------:R-:W-:Y:S02]  /*c1d0*/  PRMT R34, R3, 0x7604, R34 ;  /* 0x0000760403227816 */ /* 0x000fe40000000022 */
[----:B------:R-:W-:Y:S02]  /*c1e0*/  SHF.R.U32.HI R3, RZ, 0x10, R30 ;  /* 0x00000010ff037819 */ /* 0x000fe4000001161e */
[----:B------:R-:W-:Y:S02]  /*c1f0*/  SHF.R.U32.HI R35, RZ, 0x10, R32 ;  /* 0x00000010ff237819 */ /* 0x000fe40000011620 */
[----:B------:R-:W-:Y:S02]  /*c200*/  PRMT R37, R36, 0x7054, R37 ;  /* 0x0000705424257816 */ /* 0x000fe40000000025 */
        /* <DEDUP_REMOVED lines=8> */
[-C--:B0-----:R-:W-:Y:S02]  /*c290*/  F2FP.F16.E4M3.UNPACK_B R3, R6.reuse.H1 ;  /* 0x00000006ff03723e */ /* 0x081fe400030006ff */
[----:B------:R-:W-:Y:S02]  /*c2a0*/  F2FP.F16.E4M3.UNPACK_B R38, R41 ;  /* 0x00000029ff26723e */ /* 0x000fe400020006ff */
[----:B------:R-:W-:Y:S01]  /*c2b0*/  F2FP.F16.E4M3.UNPACK_B R34, R37 ;  /* 0x00000025ff22723e */ /* 0x000fe200020006ff */
[--C-:B------:R-:W-:Y:S01]  /*c2c0*/  HADD2.F32 R31, -RZ, R3.reuse.H0_H0 ;  /* 0x20000003ff1f7230 */ /* 0x100fe20000004100 */
[----:B------:R-:W-:Y:S01]  /*c2d0*/  LOP3.LUT R35, R35, 0xff000000, R30, 0xf8, !PT ;  /* 0xff00000023237812 */ /* 0x000fe200078ef81e */
[----:B------:R-:W-:Y:S01]  /*c2e0*/  HADD2.F32 R30, -RZ, R3.H1_H1 ;  /* 0x30000003ff1e7230 */ /* 0x000fe20000004100 */
        /* <DEDUP_REMOVED lines=84> */
[----:B------:R2:W-:Y:S02]  /*c830*/  STS.128 [R225], R4 ;  /* 0x00000004e1007388 */ /* 0x0005e40000000c00 */
.L_x_1694:
[----:B------:R-:W-:Y:S05]  /*c840*/  BSYNC B1 ;  /* 0x0000000000017941 */ /* 0x000fea0003800000 */
.L_x_1693:
[----:B------:R-:W-:Y:S04]  /*c850*/  BSSY B1, `(.L_x_1695) ;  /* 0x0000078000017945 */ /* 0x000fe80003800000 */
[----:B------:R-:W-:Y:S05]  /*c860*/  @P2 BRA `(.L_x_1696) ;  /* 0x0000000400d82947 */ /* 0x000fea0003800000 */
[----:B012---:R-:W0:Y:S01]  /*c870*/  LDS.128 R4, [R0+0x12400] ;  /* 0x0124000000047984 */ /* 0x007e220000000c00 */
[----:B-----5:R-:W-:Y:S02]  /*c880*/  SHF.R.U32.HI R30, RZ, 0x8, R26 ;  /* 0x00000008ff1e7819 */ /* 0x020fe4000001161a */
        /* <DEDUP_REMOVED lines=37> */
[C---:B----4-:R-:W-:Y:S01]  /*cae0*/  FMUL.FTZ R38, R26.reuse, R36 ;  /* 0x000000241a267220 */ /* 0x050fe20000410000 */
        /* <DEDUP_REMOVED lines=78> */
.L_x_1696:
[----:B------:R-:W-:Y:S05]  /*cfd0*/  BSYNC B1 ;  /* 0x0000000000017941 */ /* 0x000fea0003800000 */
.L_x_1695:
[----:B------:R-:W-:Y:S04]  /*cfe0*/  BSSY B1, `(.L_x_1697) ;  /* 0x000007c000017945 */ /* 0x000fe80003800000 */
[----:B------:R-:W-:Y:S05]  /*cff0*/  @P3 BRA `(.L_x_1698) ;  /* 0x0000000400e83947 */ /* 0x000fea0003800000 */
[----:B0123--:R-:W0:Y:S01]  /*d000*/  LDS.128 R4, [R225+0x2000] ;  /* 0x00200000e1047984 */ /* 0x00fe220000000c00 */
        /* <DEDUP_REMOVED lines=8> */
[----:B------:R-:W-:Y:S02]  /*d090*/  LOP3.LUT R30, R29, 0xff, RZ, 0xc0, !PT ;  /* 0x000000ff1d1e7812 */ /* 0x000fe400078ec0ff */
        /* <DEDUP_REMOVED lines=66> */
[C---:B----4-:R-:W-:Y:S01]  /*d4c0*/  FFMA.FTZ R38, R25.reuse, R29, -R26 ;  /* 0x0000001d19267223 */ /* 0x050fe2000001081a */
        /* <DEDUP_REMOVED lines=45> */
.L_x_1698:
[----:B------:R-:W-:Y:S05]  /*d7a0*/  BSYNC B1 ;  /* 0x0000000000017941 */ /* 0x000fea0003800000 */
.L_x_1697:
[----:B------:R-:W-:Y:S04]  /*d7b0*/  BSSY B1, `(.L_x_1699) ;  /* 0x0000078000017945 */ /* 0x000fe80003800000 */
[----:B------:R-:W-:Y:S05]  /*d7c0*/  @P4 BRA `(.L_x_1700) ;  /* 0x0000000400d84947 */ /* 0x000fea0003800000 */
[----:B0123--:R-:W0:Y:S01]  /*d7d0*/  LDS.128 R4, [R0+0x14400] ;  /* 0x0144000000047984 */ /* 0x00fe220000000c00 */
        /* <DEDUP_REMOVED lines=117> */
.L_x_1700:
[----:B------:R-:W-:Y:S05]  /*df30*/  BSYNC B1 ;  /* 0x0000000000017941 */ /* 0x000fea0003800000 */
.L_x_1699:
[----:B------:R-:W-:Y:S05]  /*df40*/  @P5 BRA `(.L_x_1690) ;  /* 0x0000003c006c5947 */ /* 0x000fea0003800000 */
[----:B0123--:R-:W0:Y:S01]  /*df50*/  LDS.128 R4, [R225+0x4000] ;  /* 0x00400000e1047984 */ /* 0x00fe220000000c00 */
[----:B-----5:R-:W-:Y:S02]  /*df60*/  SHF.R.U32.HI R12, RZ, 0x8, R9 ;  /* 0x00000008ff0c7819 */ /* 0x020fe40000011609 */
[----:B------:R-:W-:Y:S02]  /*df70*/  SHF.R.U32.HI R20, RZ, 0x8, R11 ;  /* 0x00000008ff147819 */ /* 0x000fe4000001160b */
[----:B------:R-:W-:Y:S02]  /*df80*/  LOP3.LUT R13, R9, 0xff, RZ, 0xc0, !PT ;  /* 0x000000ff090d7812 */ /* 0x000fe400078ec0ff */
[----:B------:R-:W-:Y:S02]  /*df90*/  LOP3.LUT R21, R11, 0xff, RZ, 0xc0, !PT ;  /* 0x000000ff0b157812 */ /* 0x000fe400078ec0ff */
[----:B------:R-:W-:Y:S02]  /*dfa0*/  LOP3.LUT R12, R12, 0xff, RZ, 0xc0, !PT ;  /* 0x000000ff0c0c7812 */ /* 0x000fe400078ec0ff */
[----:B------:R-:W-:-:S02]  /*dfb0*/  LOP3.LUT R20, R20, 0xff, RZ, 0xc0, !PT ;  /* 0x000000ff14147812 */ /* 0x000fc400078ec0ff */
[----:B------:R-:W-:Y:S02]  /*dfc0*/  SHF.R.U32.HI R0, RZ, 0x8, R8 ;  /* 0x00000008ff007819 */ /* 0x000fe40000011608 */
[----:B------:R-:W-:Y:S02]  /*dfd0*/  SHF.R.U32.HI R14, RZ, 0x8, R10 ;  /* 0x00000008ff0e7819 */ /* 0x000fe4000001160a */
[----:B------:R-:W-:Y:S02]  /*dfe0*/  PRMT R13, R12, 0x7604, R13 ;  /* 0x000076040c0d7816 */ /* 0x000fe4000000000d */
[----:B------:R-:W-:Y:S02]  /*dff0*/  PRMT R21, R20, 0x7604, R21 ;  /* 0x0000760414157816 */ /* 0x000fe40000000015 */
[----:B------:R-:W-:Y:S02]  /*e000*/  SHF.R.U32.HI R12, RZ, 0x10, R9 ;  /* 0x00000010ff0c7819 */ /* 0x000fe40000011609 */
[----:B------:R-:W-:-:S02]  /*e010*/  SHF.R.U32.HI R20, RZ, 0x10, R11 ;  /* 0x00000010ff147819 */ /* 0x000fc4000001160b */
[----:B------:R-:W-:Y:S02]  /*e020*/  LOP3.LUT R3, R8, 0xff, RZ, 0xc0, !PT ;  /* 0x000000ff08037812 */ /* 0x000fe400078ec0ff */
        /* <DEDUP_REMOVED lines=20> */
[----:B------:R-:W-:Y:S01]  /*e170*/  HADD2.F32 R9, -RZ, R0.H1_H1 ;  /* 0x30000000ff097230 */ /* 0x000fe20000004100 */
[----:B------:R-:W-:Y:S01]  /*e180*/  LOP3.LUT R12, R3, 0xff000000, R8, 0xf8, !PT ;  /* 0xff000000030c7812 */ /* 0x000fe200078ef808 */
[----:B------:R-:W-:Y:S01]  /*e190*/  HADD2.F32 R25, -RZ, R24.H1_H1 ;  /* 0x30000018ff197230 */ /* 0x000fe20000004100 */
[----:B------:R-:W-:Y:S01]  /*e1a0*/  LOP3.LUT R20, R15, 0xff000000, R10, 0xf8, !PT ;  /* 0xff0000000f147812 */ /* 0x000fe200078ef80a */
[----:B------:R-:W-:Y:S01]  /*e1b0*/  HADD2.F32 R15, -RZ, R14.H1_H1 ;  /* 0x3000000eff0f7230 */ /* 0x000fe20000004100 */
[----:B------:R-:W-:Y:S01]  /*e1c0*/  F2FP.F16.E4M3.UNPACK_B R3, R6 ;  /* 0x00000006ff03723e */ /* 0x000fe200020006ff */
[----:B------:R-:W-:Y:S01]  /*e1d0*/  HADD2.F32 R8, -RZ, R0.H0_H0 ;  /* 0x20000000ff087230 */ /* 0x000fe20000004100 */
[----:B------:R-:W-:Y:S01]  /*e1e0*/  F2FP.F16.E4M3.UNPACK_B R10, R7 ;  /* 0x00000007ff0a723e */ /* 0x000fe200020006ff */
[C---:B------:R-:W-:Y:S01]  /*e1f0*/  FMUL.FTZ R27, R9.reuse, R25 ;  /* 0x00000019091b7220 */ /* 0x040fe20000410000 */
[----:B------:R-:W-:Y:S01]  /*e200*/  F2FP.F16.E4M3.UNPACK_B R11, R7.H1 ;  /* 0x00000007ff0b723e */ /* 0x000fe200030006ff */
[----:B------:R-:W-:Y:S01]  /*e210*/  FMUL.FTZ R26, R9, R15 ;  /* 0x0000000f091a7220 */ /* 0x000fe20000410000 */
[-C--:B------:R-:W-:Y:S01]  /*e220*/  F2FP.F16.E4M3.UNPACK_B R6, R5.reuse ;  /* 0x00000005ff06723e */ /* 0x080fe200020006ff */
[----:B------:R-:W-:Y:S01]  /*e230*/  HADD2.F32 R24, -RZ, R24.H0_H0 ;  /* 0x20000018ff187230 */ /* 0x000fe20000004100 */
[----:B------:R-:W-:Y:S01]  /*e240*/  F2FP.F16.E4M3.UNPACK_B R7, R5.H1 ;  /* 0x00000005ff07723e */ /* 0x000fe200030006ff */
[----:B------:R-:W-:Y:S01]  /*e250*/  HADD2.F32 R5, -RZ, R3.H1_H1 ;  /* 0x30000003ff057230 */ /* 0x000fe20000004100 */
[----:B------:R-:W-:Y:S01]  /*e260*/  F2FP.F16.E4M3.UNPACK_B R21, R21.H1 ;  /* 0x00000015ff15723e */ /* 0x000fe200030006ff */
[----:B------:R-:W-:-:S02]  /*e270*/  HADD2.F32 R14, -RZ, R14.H0_H0 ;  /* 0x2000000eff0e7230 */ /* 0x000fc40000004100 */
[C---:B------:R-:W-:Y:S01]  /*e280*/  FFMA.FTZ R27, R8.reuse, R15, -R27 ;  /* 0x0000000f081b7223 */ /* 0x040fe2000001081b */
[----:B------:R-:W-:Y:S01]  /*e290*/  FFMA.FTZ R26, R8, R25, R26 ;  /* 0x00000019081a7223 */ /* 0x000fe2000001001a */
[----:B------:R-:W-:Y:S01]  /*e2a0*/  HADD2.F32 R3, -RZ, R3.H0_H0 ;  /* 0x20000003ff037230 */ /* 0x000fe20000004100 */
[----:B------:R-:W-:Y:S01]  /*e2b0*/  F2FP.F16.E4M3.UNPACK_B R13, R13.H1 ;  /* 0x0000000dff0d723e */ /* 0x000fe200030006ff */
[C---:B------:R-:W-:Y:S01]  /*e2c0*/  FMUL.FTZ R8, R5.reuse, R24 ;  /* 0x0000001805087220 */ /* 0x040fe20000410000 */
[----:B------:R-:W-:Y:S01]  /*e2d0*/  FMUL.FTZ R15, R5, R14 ;  /* 0x0000000e050f7220 */ /* 0x000fe20000410000 */
[--C-:B------:R-:W-:Y:S01]  /*e2e0*/  HADD2.F32 R5, -RZ, R10.reuse.H1_H1 ;  /* 0x3000000aff057230 */ /* 0x100fe20000004100 */
[----:B------:R-:W-:Y:S01]  /*e2f0*/  F2FP.F16.E4M3.UNPACK_B R0, R4 ;  /* 0x00000004ff00723e */ /* 0x000fe200020006ff */
[----:B------:R-:W-:Y:S02]  /*e300*/  HADD2.F32 R9, -RZ, R21.H0_H0 ;  /* 0x20000015ff097230 */ /* 0x000fe40000004100 */
[C---:B------:R-:W-:Y:S01]  /*e310*/  FFMA.FTZ R25, R3.reuse, R14, -R8 ;  /* 0x0000000e03197223 */ /* 0x040fe20000010808 */
[----:B------:R-:W-:Y:S01]  /*e320*/  FFMA.FTZ R24, R3, R24, R15 ;  /* 0x0000001803187223 */ /* 0x000fe2000001000f */
[----:B------:R-:W-:Y:S01]  /*e330*/  HADD2.F32 R8, -RZ, R13.H0_H0 ;  /* 0x2000000dff087230 */ /* 0x000fe20000004100 */
[----:B------:R-:W-:Y:S01]  /*e340*/  F2FP.F16.E4M3.UNPACK_B R4, R4.H1 ;  /* 0x00000004ff04723e */ /* 0x000fe200030006ff */
        /* <DEDUP_REMOVED lines=59> */
.L_x_1684:
        /* <DEDUP_REMOVED lines=32> */
.L_x_2014:
        /* <DEDUP_REMOVED lines=16> */
[C---:B------:R-:W-:Y:S01]  /*ea00*/  VIADD R4, R18.reuse, 0x20 ;  /* 0x0000002012047836 */ /* 0x040fe20000000000 */
        /* <DEDUP_REMOVED lines=10> */
[----:B------:R-:W-:Y:S02]  /*eab0*/  @!P2 SHF.R.S32.HI R4, RZ, 0x1f, R18 ;  /* 0x0000001fff04a819 */ /* 0x000fe40000011412 */
[C---:B--2---:R-:W-:Y:S01]  /*eac0*/  @!P2 IADD3 R40, P3, R18.reuse, R37, RZ ;  /* 0x000000251228a210 */ /* 0x044fe20007f7e0ff */
[----:B------:R-:W-:Y:S01]  /*ead0*/  @!P1 IMAD.SHL.U32 R20, R179, 0x10, RZ ;  /* 0x00000010b3149824 */ /* 0x000fe200078e00ff */
[----:B----4-:R-:W-:Y:S01]  /*eae0*/  @!P2 IADD3 R42, P4, R18, R39, RZ ;  /* 0x00000027122aa210 */ /* 0x010fe20007f9e0ff */
[----:B------:R-:W-:-:S02]  /*eaf0*/  @!P0 IMAD.SHL.U32 R38, R180, 0x10, RZ ;  /* 0x00000010b4268824 */ /* 0x000fc400078e00ff */
[--C-:B-1----:R-:W-:Y:S01]  /*eb00*/  @!P2 IMAD.X R41, R0, 0x1, R4.reuse, P3 ;  /* 0x000000010029a824 */ /* 0x102fe200018e0604 */
[-C--:B------:R-:W-:Y:S01]  /*eb10*/  @!P1 IADD3 R46, P5, R20, R37.reuse, RZ ;  /* 0x00000025142e9210 */ /* 0x080fe20007fbe0ff */
[----:B---3--:R-:W-:Y:S01]  /*eb20*/  @!P2 IMAD.X R43, R3, 0x1, R4, P4 ;  /* 0x00000001032ba824 */ /* 0x008fe200020e0604 */
[----:B------:R-:W-:Y:S02]  /*eb30*/  @!P1 SHF.R.S32.HI R4, RZ, 0x1f, R20 ;  /* 0x0000001fff049819 */ /* 0x000fe40000011414 */
[----:B------:R-:W-:Y:S02]  /*eb40*/  @!P0 IADD3 R36, P3, R38, R37, RZ ;  /* 0x0000002526248210 */ /* 0x000fe40007f7e0ff */
[----:B------:R-:W-:Y:S02]  /*eb50*/  CS2R R8, SRZ ;  /* 0x0000000000087805 */ /* 0x000fe4000001ff00 */
[----:B------:R-:W-:Y:S01]  /*eb60*/  @!P0 SHF.R.S32.HI R5, RZ, 0x1f, R38 ;  /* 0x0000001fff058819 */ /* 0x000fe20000011426 */
[----:B------:R-:W-:Y:S01]  /*eb70*/  @!P1 IMAD.X R47, R0, 0x1, R4, P5 ;  /* 0x00000001002f9824 */ /* 0x000fe200028e0604 */
[----:B------:R-:W-:-:S02]  /*eb80*/  @!P1 IADD3 R20, P4, R20, R39, RZ ;  /* 0x0000002714149210 */ /* 0x000fc40007f9e0ff */
[----:B------:R-:W-:Y:S02]  /*eb90*/  CS2R R10, SRZ ;  /* 0x00000000000a7805 */ /* 0x000fe4000001ff00 */
[----:B------:R-:W-:Y:S01]  /*eba0*/  @!P0 IADD3 R38, P5, R38, R39, RZ ;  /* 0x0000002726268210 */ /* 0x000fe20007fbe0ff */
[--C-:B------:R-:W-:Y:S01]  /*ebb0*/  @!P0 IMAD.X R37, R0, 0x1, R5.reuse, P3 ;  /* 0x0000000100258824 */ /* 0x100fe200018e0605 */
[----:B------:R-:W-:Y:S01]  /*ebc0*/  CS2R R32, SRZ ;  /* 0x0000000000207805 */ /* 0x000fe2000001ff00 */
[C---:B------:R-:W-:Y:S01]  /*ebd0*/  @!P1 IMAD.X R21, R3.reuse, 0x1, R4, P4 ;  /* 0x0000000103159824 */ /* 0x040fe200020e0604 */
[----:B------:R-:W-:Y:S01]  /*ebe0*/  CS2R R34, SRZ ;  /* 0x0000000000227805 */ /* 0x000fe2000001ff00 */
[----:B------:R-:W-:Y:S01]  /*ebf0*/  @!P0 IMAD.X R39, R3, 0x1, R5, P5 ;  /* 0x0000000103278824 */ /* 0x000fe200028e0605 */
[----:B------:R-:W-:Y:S02]  /*ec00*/  CS2R R4, SRZ ;  /* 0x0000000000047805 */ /* 0x000fe4000001ff00 */
[----:B------:R-:W-:-:S02]  /*ec10*/  CS2R R12, SRZ ;  /* 0x00000000000c7805 */ /* 0x000fc4000001ff00 */
[----:B------:R-:W-:Y:S01]  /*ec20*/  CS2R R14, SRZ ;  /* 0x00000000000e7805 */ /* 0x000fe2000001ff00 */
[----:B------:R0:W5:Y:S04]  /*ec30*/  @!P2 LD.E.128 R24, desc[UR42][R40.64] ;  /* 0x0000002a2818a980 */ /* 0x000168000c101d00 */
[----:B------:R0:W5:Y:S04]  /*ec40*/  @!P2 LD.E.128 R4, desc[UR42][R42.64] ;  /* 0x0000002a2a04a980 */ /* 0x000168000c101d00 */
[----:B------:R0:W5:Y:S04]  /*ec50*/  @!P1 LD.E.128 R28, desc[UR42][R46.64] ;  /* 0x0000002a2e1c9980 */ /* 0x000168000c101d00 */
[----:B------:R0:W5:Y:S04]  /*ec60*/  @!P1 LD.E.128 R8, desc[UR42][R20.64] ;  /* 0x0000002a14089980 */ /* 0x000168000c101d00 */
[----:B------:R0:W5:Y:S04]  /*ec70*/  @!P0 LD.E.128 R32, desc[UR42][R36.64] ;  /* 0x0000002a24208980 */ /* 0x000168000c101d00 */
[----:B------:R0:W5:Y:S02]  /*ec80*/  @!P0 LD.E.128 R12, desc[UR42][R38.64] ;  /* 0x0000002a260c8980 */ /* 0x000164000c101d00 */
.L_x_1703:
[----:B------:R-:W-:Y:S05]  /*ec90*/  BSYNC B1 ;  /* 0x0000000000017941 */ /* 0x000fea0003800000 */
.L_x_1702:
[----:B------:R-:W-:Y:S01]  /*eca0*/  ULEA.HI UR4, UR37, UR37, URZ, 0x1 ;  /* 0x0000002525047291 */ /* 0x000fe2000f8f083f */
[----:B---3--:R-:W-:Y:S01]  /*ecb0*/  VIADDMNMX R3, R45, -R178, 0x80, PT ;  /* 0x000000802d037446 */ /* 0x008fe200038009b2 */
[----:B------:R-:W-:Y:S02]  /*ecc0*/  BSSY B1, `(.L_x_1704) ;  /* 0x0000008000017945 */ /* 0x000fe40003800000 */
[----:B------:R-:W-:Y:S01]  /*ecd0*/  ULOP3.LUT UR4, UR4, 0xfffffffe, URZ, 0xc0, !UPT ;  /* 0xfffffffe04047892 */ /* 0x000fe2000f8ec03f */
[----:B------:R-:W-:-:S03]  /*ece0*/  ISETP.GE.AND P1, PT, R176, R3, PT ;  /* 0x00000003b000720c */ /* 0x000fc60003f26270 */
[----:B------:R-:W-:-:S06]  /*ecf0*/  UIADD3 UR4, UR37, -UR4, URZ ;  /* 0x8000000425047290 */ /* 0x000fcc000fffe03f */
[----:B0-----:R-:W-:-:S05]  /*ed00*/  IMAD.U32 R21, RZ, RZ, UR4 ;  /* 0x00000004ff157e24 */ /* 0x001fca000f8e00ff */
[----:B------:R-:W-:-:S04]  /*ed10*/  SHF.L.U32 R21, R21, 0x1f, RZ ;  /* 0x0000001f15157819 */ /* 0x000fc800000006ff */
[----:B------:R-:W0:Y:S02]  /*ed20*/  SYNCS.PHASECHK.TRANS64.TRYWAIT P0, [R16+URZ+0x22800], R21 ;  /* 0x02280015100075a7 */ /* 0x000e24000800017f */
[----:B0-----:R-:W-:Y:S05]  /*ed30*/  @!P0 BRA `(.L_x_1705) ;  /* 0x000001c000c48947 */ /* 0x001fea0003800000 */
.L_x_2015:
[----:B------:R-:W-:Y:S05]  /*ed40*/  BSYNC B1 ;  /* 0x0000000000017941 */ /* 0x000fea0003800000 */
.L_x_1704:
[----:B------:R-:W-:Y:S05]  /*ed50*/  @P1 BRA `(.L_x_1690) ;  /* 0x0000002c00e81947 */ /* 0x000fea0003800000 */
[----:B-1----:R-:W1:Y:S01]  /*ed60*/  LDC R0, c[0x0][0x3f4] ;  /* 0x0000fd00ff007b82 */ /* 0x002e620000000800 */
[C---:B------:R-:W-:Y:S01]  /*ed70*/  VIADD R3, R18.reuse, 0x20 ;  /* 0x0000002012037836 */ /* 0x040fe20000000000 */
[----:B------:R-:W-:Y:S01]  /*ed80*/  BSSY B1, `(.L_x_1706) ;  /* 0x00000fd000017945 */ /* 0x000fe20003800000 */
[C---:B0-----:R-:W-:Y:S01]  /*ed90*/  VIADD R21, R18.reuse, 0x40 ;  /* 0x0000004012157836 */ /* 0x041fe20000000000 */
[-C--:B-1----:R-:W-:Y:S02]  /*eda0*/  ISETP.GE.AND P0, PT, R18, R0.reuse, PT ;  /* 0x000000001200720c */ /* 0x082fe40003f06270 */
[-C--:B------:R-:W-:Y:S02]  /*edb0*/  ISETP.GE.AND P1, PT, R3, R0.reuse, PT ;  /* 0x000000000300720c */ /* 0x080fe40003f26270 */
[----:B------:R-:W-:-:S09]  /*edc0*/  ISETP.GE.AND P2, PT, R21, R0, PT ;  /* 0x000000001500720c */ /* 0x000fd20003f46270 */
[----:B------:R-:W-:Y:S05]  /*edd0*/  @P0 BRA `(.L_x_1707) ;  /* 0x0000000c00dc0947 */ /* 0x000fea0003800000 */
[----:B------:R-:W3:Y:S01]  /*ede0*/  LDL R68, [R1+0x50] ;  /* 0x0000500001447983 */ /* 0x000ee20000100800 */
[----:B-----5:R-:W-:Y:S02]  /*edf0*/  SHF.R.U32.HI R3, RZ, 0x8, R24 ;  /* 0x00000008ff037819 */ /* 0x020fe40000011618 */
[----:B------:R-:W-:Y:S02]  /*ee00*/  LOP3.LUT R20, R24, 0xff, RZ, 0xc0, !PT ;  /* 0x000000ff18147812 */ /* 0x000fe400078ec0ff */
[----:B------:R-:W-:Y:S02]  /*ee10*/  LOP3.LUT R21, R3, 0xff, RZ, 0xc0, !PT ;  /* 0x000000ff03157812 */ /* 0x000fe400078ec0ff */
[----:B------:R-:W-:Y:S02]  /*ee20*/  LEA.HI R3, R0, R227, RZ, 0x1c ;  /* 0x000000e300037211 */ /* 0x000fe400078fe0ff */
[----:B------:R-:W-:Y:S02]  /*ee30*/  PRMT R45, R21, 0x7604, R20 ;  /* 0x00007604152d7816 */ /* 0x000fe40000000014 */
[----:B------:R-:W-:-:S02]  /*ee40*/  SHF.R.S32.HI R20, RZ, 0x1f, R3 ;  /* 0x0000001fff147819 */ /* 0x000fc40000011403 */
[----:B--2---:R-:W-:Y:S02]  /*ee50*/  SHF.R.U32.HI R37, RZ, 0x8, R25 ;  /* 0x00000008ff257819 */ /* 0x004fe40000011619 */
[----:B------:R-:W-:Y:S01]  /*ee60*/  LEA.HI R21, R20, R3, RZ, 0x2 ;  /* 0x0000000314157211 */ /* 0x000fe200078f10ff */
[----:B------:R-:W-:Y:S01]  /*ee70*/  IMAD.SHL.U32 R20, R3, 0x10, RZ ;  /* 0x0000001003147824 */ /* 0x000fe200078e00ff */
[----:B----4-:R-:W-:Y:S02]  /*ee80*/  SHF.R.U32.HI R39, RZ, 0x8, R26 ;  /* 0x00000008ff277819 */ /* 0x010fe4000001161a */
[----:B------:R-:W-:Y:S01]  /*ee90*/  LOP3.LUT R36, R25, 0xff, RZ, 0xc0, !PT ;  /* 0x000000ff19247812 */ /* 0x000fe200078ec0ff */
[----:B------:R-:W-:Y:S01]  /*eea0*/  IMAD.SHL.U32 R21, R21, 0x800, RZ ;  /* 0x0000080015157824 */ /* 0x000fe200078e00ff */
[----:B------:R-:W-:Y:S02]  /*eeb0*/  LOP3.LUT R3, R181, 0x30, R20, 0xf8, !PT ;  /* 0x00000030b5037812 */ /* 0x000fe400078ef814 */
[----:B------:R-:W-:-:S02]  /*eec0*/  LOP3.LUT R38, R26, 0xff, RZ, 0xc0, !PT ;  /* 0x000000ff1a267812 */ /* 0x000fc400078ec0ff */
[----:B------:R-:W-:Y:S02]  /*eed0*/  LOP3.LUT R3, R3, R182, RZ, 0x3c, !PT ;  /* 0x000000b603037212 */ /* 0x000fe400078e3cff */
[----:B------:R-:W-:Y:S02]  /*eee0*/  LOP3.LUT R20, R21, 0xffffe000, RZ, 0xc0, !PT ;  /* 0xffffe00015147812 */ /* 0x000fe400078ec0ff */
[----:B------:R-:W-:Y:S02]  /*eef0*/  LOP3.LUT R37, R37, 0xff, RZ, 0xc0, !PT ;  /* 0x000000ff25257812 */ /* 0x000fe400078ec0ff */
[----:B------:R-:W-:Y:S02]  /*ef00*/  LOP3.LUT R39, R39, 0xff, RZ, 0xc0, !PT ;  /* 0x000000ff27277812 */ /* 0x000fe400078ec0ff */
[----:B------:R-:W-:Y:S02]  /*ef10*/  IADD3 R3, R3, R183, R20 ;  /* 0x000000b703037210 */ /* 0x000fe40007ffe014 */
[----:B------:R-:W-:-:S02]  /*ef20*/  PRMT R46, R37, 0x7604, R36 ;  /* 0x00007604252e7816 */ /* 0x000fc40000000024 */
[----:B------:R-:W-:Y:S01]  /*ef30*/  PRMT R49, R39, 0x7604, R38 ;  /* 0x0000760427317816 */ /* 0x000fe20000000026 */
[----:B------:R-:W-:Y:S01]  /*ef40*/  IMAD.IADD R3, R16, 0x1, R3 ;  /* 0x0000000110037824 */ /* 0x000fe200078e0203 */
[----:B------:R-:W-:Y:S02]  /*ef50*/  SHF.R.U32.HI R37, RZ, 0x8, R27 ;  /* 0x00000008ff257819 */ /* 0x000fe4000001161b */
[----:B------:R-:W-:Y:S02]  /*ef60*/  SHF.R.U32.HI R39, RZ, 0x8, R4 ;  /* 0x00000008ff277819 */ /* 0x000fe40000011604 */
[----:B------:R-:W-:Y:S01]  /*ef70*/  LOP3.LUT R36, R27, 0xff, RZ, 0xc0, !PT ;  /* 0x000000ff1b247812 */ /* 0x000fe200078ec0ff */
[----:B------:R-:W0:Y:S01]  /*ef80*/  LDS.128 R40, [R3+0x10400] ;  /* 0x0104000003287984 */ /* 0x000e220000000c00 */
[----:B------:R-:W-:Y:S02]  /*ef90*/  LOP3.LUT R38, R4, 0xff, RZ, 0xc0, !PT ;  /* 0x000000ff04267812 */ /* 0x000fe400078ec0ff */
[----:B------:R-:W-:-:S02]  /*efa0*/  LOP3.LUT R37, R37, 0xff, RZ, 0xc0, !PT ;  /* 0x000000ff25257812 */ /* 0x000fc400078ec0ff */
[----:B------:R-:W-:Y:S02]  /*efb0*/  LOP3.LUT R39, R39, 0xff, RZ, 0xc0, !PT ;  /* 0x000000ff27277812 */ /* 0x000fe400078ec0ff */
        /* <DEDUP_REMOVED lines=8> */
[----:B------:R-:W-:Y:S02]  /*f040*/  PRMT R20, R21, 0x7604, R20 ;  /* 0x0000760415147816 */ /* 0x000fe40000000014 */
[----:B------:R-:W-:Y:S02]  /*f050*/  SHF.R.U32.HI R55, RZ, 0x10, R5 ;  /* 0x00000010ff377819 */ /* 0x000fe40000011605 */
[----:B------:R-:W-:-:S02]  /*f060*/  SHF.R.U32.HI R21, RZ, 0x10, R25 ;  /* 0x00000010ff157819 */ /* 0x000fc40000011619 */
[----:B------:R-:W-:Y:S01]  /*f070*/  SHF.R.U32.HI R50, RZ, 0x8, R6 ;  /* 0x00000008ff327819 */ /* 0x000fe20000011606 */
[----:B------:R-:W-:Y:S01]  /*f080*/  IMAD.U32 R55, R55, 0x10000, RZ ;  /* 0x0001000037377824 */ /* 0x000fe200078e00ff */
[----:B------:R-:W-:Y:S01]  /*f090*/  PRMT R52, R52, 0x7604, R51 ;  /* 0x0000760434347816 */ /* 0x000fe20000000033 */
[----:B------:R-:W-:Y:S01]  /*f0a0*/  IMAD.U32 R21, R21, 0x10000, RZ ;  /* 0x0001000015157824 */ /* 0x000fe200078e00ff */
[----:B------:R-:W-:Y:S02]  /*f0b0*/  SHF.R.U32.HI R51, RZ, 0x10, R27 ;  /* 0x00000010ff337819 */ /* 0x000fe4000001161b */
[----:B------:R-:W-:Y:S02]  /*f0c0*/  LOP3.LUT R47, R6, 0xff, RZ, 0xc0, !PT ;  /* 0x000000ff062f7812 */ /* 0x000fe400078ec0ff */
[----:B------:R-:W-:Y:S01]  /*f0d0*/  LOP3.LUT R50, R50, 0xff, RZ, 0xc0, !PT ;  /* 0x000000ff32327812 */ /* 0x000fe200078ec0ff */
[----:B------:R-:W-:Y:S01]  /*f0e0*/  IMAD.U32 R51, R51, 0x10000, RZ ;  /* 0x0001000033337824 */ /* 0x000fe200078e00ff */
[----:B------:R-:W-:-:S02]  /*f0f0*/  LOP3.LUT R55, R20, 0xff0000, R55, 0xf8, !PT ;  /* 0x00ff000014377812 */ /* 0x000fc400078ef837 */
[----:B------:R-:W-:Y:S02]  /*f100*/  PRMT R57, R50, 0x7604, R47 ;  /* 0x0000760432397816 */ /* 0x000fe4000000002f */
[----:B------:R-:W-:Y:S02]  /*f110*/  LOP3.LUT R47, R46, 0xff0000, R21, 0xf8, !PT ;  /* 0x00ff00002e2f7812 */ /* 0x000fe400078ef815 */
[----:B------:R-:W-:Y:S02]  /*f120*/  LOP3.LUT R21, R45, 0xff0000, R24, 0xf8, !PT ;  /* 0x00ff00002d157812 */ /* 0x000fe400078ef818 */
[----:B------:R-:W-:Y:S02]  /*f130*/  LOP3.LUT R49, R49, 0xff0000, R26, 0xf8, !PT ;  /* 0x00ff000031317812 */ /* 0x000fe400078ef81a */
[----:B------:R-:W-:Y:S02]  /*f140*/  LOP3.LUT R45, R53, 0xff0000, R4, 0xf8, !PT ;  /* 0x00ff0000352d7812 */ /* 0x000fe400078ef804 */
[----:B------:R-:W-:-:S02]  /*f150*/  LOP3.LUT R51, R48, 0xff0000, R51, 0xf8, !PT ;  /* 0x00ff000030337812 */ /* 0x000fc400078ef833 */
[----:B------:R-:W-:Y:S02]  /*f160*/  LOP3.LUT R53, R55, 0xff000000, R5, 0xf8, !PT ;  /* 0xff00000037357812 */ /* 0x000fe400078ef805 */
[----:B------:R-:W-:Y:S02]  /*f170*/  SHF.R.U32.HI R59, RZ, 0x10, R7 ;  /* 0x00000010ff3b7819 */ /* 0x000fe40000011607 */
[----:B------:R-:W-:Y:S02]  /*f180*/  LOP3.LUT R47, R47, 0xff000000, R25, 0xf8, !PT ;  /* 0xff0000002f2f7812 */ /* 0x000fe400078ef819 */
[----:B------:R-:W-:Y:S01]  /*f190*/  LOP3.LUT R20, R49, 0xff000000, R26, 0xf8, !PT ;  /* 0xff00000031147812 */ /* 0x000fe200078ef81a */
[----:B------:R-:W-:Y:S01]  /*f1a0*/  IMAD.U32 R59, R59, 0x10000, RZ ;  /* 0x000100003b3b7824 */ /* 0x000fe200078e00ff */
[----:B------:R-:W-:Y:S02]  /*f1b0*/  LOP3.LUT R57, R57, 0xff0000, R6, 0xf8, !PT ;  /* 0x00ff000039397812 */ /* 0x000fe400078ef806 */
[----:B------:R-:W-:-:S02]  /*f1c0*/  LOP3.LUT R51, R51, 0xff000000, R27, 0xf8, !PT ;  /* 0xff00000033337812 */ /* 0x000fc400078ef81b */
[----:B------:R-:W-:Y:S02]  /*f1d0*/  F2FP.F16.E4M3.UNPACK_B R56, R53 ;  /* 0x00000035ff38723e */ /* 0x000fe400020006ff */
[----:B0-----:R-:W-:Y:S02]  /*f1e0*/  F2FP.F16.E4M3.UNPACK_B R26, R41 ;  /* 0x00000029ff1a723e */ /* 0x001fe400020006ff */
[----:B------:R-:W-:Y:S02]  /*f1f0*/  F2FP.F16.E4M3.UNPACK_B R27, R47 ;  /* 0x0000002fff1b723e */ /* 0x000fe400020006ff */
[----:B------:R-:W-:Y:S02]  /*f200*/  LOP3.LUT R21, R21, 0xff000000, R24, 0xf8, !PT ;  /* 0xff00000015157812 */ /* 0x000fe400078ef818 */
[----:B------:R-:W-:Y:S01]  /*f210*/  LOP3.LUT R5, R57, 0xff000000, R6, 0xf8, !PT ;  /* 0xff00000039057812 */ /* 0x000fe200078ef806 */
[----:B------:R-:W-:Y:S01]  /*f220*/  HADD2.F32 R57, -RZ, R56.H0_H0 ;  /* 0x20000038ff397230 */ /* 0x000fe20000004100 */
[----:B------:R-:W-:Y:S01]  /*f230*/  LOP3.LUT R59, R52, 0xff0000, R59, 0xf8, !PT ;  /* 0x00ff0000343b7812 */ /* 0x000fe200078ef83b */
[--C-:B------:R-:W-:Y:S01]  /*f240*/  HADD2.F32 R6, -RZ, R26.reuse.H0_H0 ;  /* 0x2000001aff067230 */ /* 0x100fe20000004100 */
[----:B------:R-:W-:Y:S01]  /*f250*/  F2FP.F16.E4M3.UNPACK_B R54, R40.H1 ;  /* 0x00000028ff36723e */ /* 0x000fe200030006ff */
[----:B------:R-:W-:Y:S01]  /*f260*/  HADD2.F32 R26, -RZ, R26.H1_H1 ;  /* 0x3000001aff1a7230 */ /* 0x000fe20000004100 */
[----:B------:R-:W-:-:S02]  /*f270*/  F2FP.F16.E4M3.UNPACK_B R41, R41.H1 ;  /* 0x00000029ff29723e */ /* 0x000fc400030006ff */
[----:B------:R-:W-:Y:S02]  /*f280*/  F2FP.F16.E4M3.UNPACK_B R53, R53.H1 ;  /* 0x00000035ff35723e */ /* 0x000fe400030006ff */
[----:B------:R-:W-:Y:S02]  /*f290*/  F2FP.F16.E4M3.UNPACK_B R47, R47.H1 ;  /* 0x0000002fff2f723e */ /* 0x000fe400030006ff */
[-C--:B------:R-:W-:Y:S02]  /*f2a0*/  F2FP.F16.E4M3.UNPACK_B R50, R43.reuse ;  /* 0x0000002bff32723e */ /* 0x080fe400020006ff */
[----:B------:R-:W-:Y:S01]  /*f2b0*/  F2FP.F16.E4M3.UNPACK_B R55, R43.H1 ;  /* 0x0000002bff37723e */ /* 0x000fe200030006ff */
[----:B------:R-:W-:Y:S01]  /*f2c0*/  HADD2.F32 R43, -RZ, R27.H1_H1 ;  /* 0x3000001bff2b7230 */ /* 0x000fe20000004100 */
[----:B------:R-:W-:Y:S02]  /*f2d0*/  LOP3.LUT R59, R59, 0xff000000, R7, 0xf8, !PT ;  /* 0xff0000003b3b7812 */ /* 0x000fe400078ef807 */
[----:B------:R-:W-:-:S02]  /*f2e0*/  LOP3.LUT R45, R45, 0xff000000, R4, 0xf8, !PT ;  /* 0xff0000002d2d7812 */ /* 0x000fc400078ef804 */
[-C--:B------:R-:W-:Y:S02]  /*f2f0*/  F2FP.F16.E4M3.UNPACK_B R7, R42.reuse ;  /* 0x0000002aff07723e */ /* 0x080fe400020006ff */
[----:B------:R-:W-:Y:S01]  /*f300*/  F2FP.F16.E4M3.UNPACK_B R42, R42.H1 ;  /* 0x0000002aff2a723e */ /* 0x000fe200030006ff */
[----:B---3--:R-:W0:Y:S02]  /*f310*/  LDS.128 R36, [R68+0x10400] ;  /* 0x0104000044247984 */ /* 0x008e240000000c00 */
[-C--:B0-----:R-:W-:Y:S02]  /*f320*/  F2FP.F16.E4M3.UNPACK_B R24, R37.reuse ;  /* 0x00000025ff18723e */ /* 0x081fe400020006ff */
[----:B------:R-:W-:Y:S02]  /*f330*/  F2FP.F16.E4M3.UNPACK_B R46, R37.H1 ;  /* 0x00000025ff2e723e */ /* 0x000fe400030006ff */
[-C--:B------:R-:W-:Y:S01]  /*f340*/  F2FP.F16.E4M3.UNPACK_B R37, R36.reuse ;  /* 0x00000024ff25723e */ /* 0x080fe200020006ff */
[--C-:B------:R-:W-:Y:S01]  /*f350*/  HADD2.F32 R25, -RZ, R24.reuse.H0_H0 ;  /* 0x20000018ff197230 */ /* 0x100fe20000004100 */
[----:B------:R-:W-:Y:S01]  /*f360*/  F2FP.F16.E4M3.UNPACK_B R48, R36.H1 ;  /* 0x00000024ff30723e */ /* 0x000fe200030006ff */
[----:B------:R-:W-:Y:S01]  /*f370*/  HADD2.F32 R36, -RZ, R27.H0_H0 ;  /* 0x2000001bff247230 */ /* 0x000fe20000004100 */
[-C--:B------:R-:W-:Y:S01]  /*f380*/  F2FP.F16.E4M3.UNPACK_B R49, R39.reuse ;  /* 0x00000027ff31723e */ /* 0x080fe200020006ff */
[--C-:B------:R-:W-:Y:S01]  /*f390*/  HADD2.F32 R27, -RZ, R41.reuse.H0_H0 ;  /* 0x20000029ff1b7230 */ /* 0x100fe20000004100 */
[----:B------:R-:W-:Y:S01]  /*f3a0*/  F2FP.F16.E4M3.UNPACK_B R52, R39.H1 ;  /* 0x00000027ff34723e */ /* 0x000fe200030006ff */
[----:B------:R-:W-:Y:S01]  /*f3b0*/  HADD2.F32 R24, -RZ, R24.H1_H1 ;  /* 0x30000018ff187230 */ /* 0x000fe20000004100 */
[----:B------:R-:W-:Y:S01]  /*f3c0*/  F2FP.F16.E4M3.UNPACK_B R39, R40 ;  /* 0x00000028ff27723e */ /* 0x000fe200020006ff */
[CC--:B------:R-:W-:Y:S01]  /*f3d0*/  FMUL.FTZ R40, R6.reuse, R57.reuse ;  /* 0x0000003906287220 */ /* 0x0c0fe20000410000 */
[----:B------:R-:W-:Y:S01]  /*f3e0*/  FMUL.FTZ R58, R6, R36 ;  /* 0x00000024063a7220 */ /* 0x000fe20000410000 */
[----:B------:R-:W-:Y:S01]  /*f3f0*/  HADD2.F32 R41, -RZ, R41.H1_H1 ;  /* 0x30000029ff297230 */ /* 0x000fe20000004100 */
[----:B------:R-:W-:Y:S01]  /*f400*/  F2FP.F16.E4M3.UNPACK_B R4, R38 ;  /* 0x00000026ff04723e */ /* 0x000fe200020006ff */
[C---:B------:R-:W-:Y:S01]  /*f410*/  FFMA.FTZ R6, R25.reuse, R36, -R40 ;  /* 0x0000002419067223 */ /* 0x040fe20000010828 */
[----:B------:R-:W-:Y:S01]  /*f420*/  FFMA.FTZ R25, R25, R57, R58 ;  /* 0x0000003919197223 */ /* 0x000fe2000001003a */
[----:B------:R-:W-:Y:S01]  /*f430*/  HADD2.F32 R57, -RZ, R56.H1_H1 ;  /* 0x30000038ff397230 */ /* 0x000fe20000004100 */
[----:B------:R-:W-:Y:S01]  /*f440*/  F2FP.F16.E4M3.UNPACK_B R58, R59 ;  /* 0x0000003bff3a723e */ /* 0x000fe200020006ff */
[----:B------:R-:W-:Y:S01]  /*f450*/  HADD2.F32 R56, -RZ, R53.H0_H0 ;  /* 0x20000035ff387230 */ /* 0x000fe20000004100 */
[----:B------:R-:W-:Y:S01]  /*f460*/  F2FP.F16.E4M3.UNPACK_B R38, R38.H1 ;  /* 0x00000026ff26723e */ /* 0x000fe200030006ff */
[----:B------:R-:W-:-:S02]  /*f470*/  HADD2.F32 R40, -RZ, R47.H0_H0 ;  /* 0x2000002fff287230 */ /* 0x000fc40000004100 */
[C---:B------:R-:W-:Y:S01]  /*f480*/  FMUL.FTZ R61, R26.reuse, R57 ;  /* 0x000000391a3d7220 */ /* 0x040fe20000410000 */
[-C--:B------:R-:W-:Y:S01]  /*f490*/  FMUL.FTZ R26, R26, R43.reuse ;  /* 0x0000002b1a1a7220 */ /* 0x080fe20000410000 */
[C---:B------:R-:W-:Y:S01]  /*f4a0*/  FMUL.FTZ R63, R27.reuse, R56 ;  /* 0x000000381b3f7220 */ /* 0x040fe20000410000 */
[----:B------:R-:W-:Y:S02]  /*f4b0*/  HADD2.F32 R36, -RZ, R46.H0_H0 ;  /* 0x2000002eff247230 */ /* 0x000fe40000004100 */
[----:B------:R-:W-:Y:S01]  /*f4c0*/  FMUL.FTZ R65, R27, R40 ;  /* 0x000000281b417220 */ /* 0x000fe20000410000 */
[C---:B------:R-:W-:Y:S01]  /*f4d0*/  FFMA.FTZ R27, R24.reuse, R43, -R61 ;  /* 0x0000002b181b7223 */ /* 0x040fe2000001083d */
[----:B------:R-:W-:Y:S01]  /*f4e0*/  FFMA.FTZ R24, R24, R57, R26 ;  /* 0x0000003918187223 */ /* 0x000fe2000001001a */
[----:B------:R-:W-:Y:S01]  /*f4f0*/  HADD2.F32 R57, -RZ, R53.H1_H1 ;  /* 0x30000035ff397230 */ /* 0x000fe20000004100 */
[----:B------:R-:W-:Y:S01]  /*f500*/  F2FP.F16.E4M3.UNPACK_B R53, R51 ;  /* 0x00000033ff35723e */ /* 0x000fe200020006ff */
[----:B------:R-:W-:-:S02]  /*f510*/  HADD2.F32 R60, -RZ, R58.H0_H0 ;  /* 0x2000003aff3c7230 */ /* 0x000fc40000004100 */
[C---:B------:R-:W-:Y:S01]  /*f520*/  FFMA.FTZ R26, R36.reuse, R40, -R63 ;  /* 0x00000028241a7223 */ /* 0x040fe2000001083f */
[----:B------:R-:W-:Y:S02]  /*f530*/  HADD2.F32 R43, -RZ, R50.H0_H0 ;  /* 0x20000032ff2b7230 */ /* 0x000fe40000004100 */
[----:B------:R-:W-:Y:S01]  /*f540*/  FFMA.FTZ R36, R36, R56, R65 ;  /* 0x0000003824247223 */ /* 0x000fe20000010041 */
[----:B------:R-:W-:Y:S02]  /*f550*/  HADD2.F32 R47, -RZ, R47.H1_H1 ;  /* 0x3000002fff2f7230 */ /* 0x000fe40000004100 */
[----:B------:R-:W-:Y:S01]  /*f560*/  FMUL.FTZ R61, R41, R57 ;  /* 0x00000039293d7220 */ /* 0x000fe20000410000 */
[----:B------:R-:W-:Y:S02]  /*f570*/  HADD2.F32 R46, -RZ, R46.H1_H1 ;  /* 0x3000002eff2e7230 */ /* 0x000fe40000004100 */
[----:B------:R-:W-:Y:S01]  /*f580*/  FMUL.FTZ R63, R43, R60 ;  /* 0x0000003c2b3f7220 */ /* 0x000fe20000410000 */
[----:B------:R-:W-:-:S02]  /*f590*/  HADD2.F32 R56, -RZ, R53.H0_H0 ;  /* 0x20000035ff387230 */ /* 0x000fc40000004100 */
[-C--:B------:R-:W-:Y:S01]  /*f5a0*/  FMUL.FTZ R62, R41, R47.reuse ;  /* 0x0000002f293e7220 */ /* 0x080fe20000410000 */
[----:B------:R-:W-:Y:S02]  /*f5b0*/  HADD2.F32 R40, -RZ, R49.H0_H0 ;  /* 0x20000031ff287230 */ /* 0x000fe40000004100 */
[C---:B------:R-:W-:Y:S01]  /*f5c0*/  FFMA.FTZ R41, R46.reuse, R47, -R61 ;  /* 0x0000002f2e297223 */ /* 0x040fe2000001083d */
[----:B------:R-:W-:Y:S01]  /*f5d0*/  F2FP.F16.E4M3.UNPACK_B R61, R59.H1 ;  /* 0x0000003bff3d723e */ /* 0x000fe200030006ff */
[-C--:B------:R-:W-:Y:S01]  /*f5e0*/  FMUL.FTZ R65, R43, R56.reuse ;  /* 0x000000382b417220 */ /* 0x080fe20000410000 */
[----:B------:R-:W-:Y:S01]  /*f5f0*/  FFMA.FTZ R47, R46, R57, R62 ;  /* 0x000000392e2f7223 */ /* 0x000fe2000001003e */
[----:B------:R-:W-:Y:S01]  /*f600*/  FFMA.FTZ R43, R40, R56, -R63 ;  /* 0x00000038282b7223 */ /* 0x000fe2000001083f */
[----:B------:R-:W-:Y:S01]  /*f610*/  HADD2.F32 R56, -RZ, R53.H1_H1 ;  /* 0x30000035ff387230 */ /* 0x000fe20000004100 */
[----:B------:R-:W-:Y:S01]  /*f620*/  F2FP.F16.E4M3.UNPACK_B R53, R51.H1 ;  /* 0x00000033ff35723e */ /* 0x000fe200030006ff */
[----:B------:R-:W-:-:S02]  /*f630*/  HADD2.F32 R58, -RZ, R58.H1_H1 ;  /* 0x3000003aff3a7230 */ /* 0x000fc40000004100 */
[----:B------:R-:W-:Y:S01]  /*f640*/  FFMA.FTZ R40, R40, R60, R65 ;  /* 0x0000003c28287223 */ /* 0x000fe20000010041 */
[----:B------:R-:W-:Y:S01]  /*f650*/  HADD2.F32 R50, -RZ, R50.H1_H1 ;  /* 0x30000032ff327230 */ /* 0x000fe20000004100 */
[----:B------:R-:W-:Y:S01]  /*f660*/  F2FP.SATFINITE.E4M3.F32.PACK_AB_MERGE_C R36, R47, R36, RZ ;  /* 0x000000242f24723e */ /* 0x000fe200048070ff */
        /* <DEDUP_REMOVED lines=9> */
[----:B------:R-:W-:Y:S01]  /*f700*/  F2FP.SATFINITE.E4M3.F32.PACK_AB_MERGE_C R25, R24, R25, R36 ;  /* 0x000000191819723e */ /* 0x000fe20004807024 */
[----:B------:R-:W-:Y:S01]  /*f710*/  FFMA.FTZ R46, R49, R56, -R60 ;  /* 0x00000038312e7223 */ /* 0x000fe2000001083c */
[----:B------:R-:W-:Y:S01]  /*f720*/  F2FP.F16.E4M3.UNPACK_B R60, R45.H1 ;  /* 0x0000002dff3c723e */ /* 0x000fe200030006ff */
[C---:B------:R-:W-:Y:S01]  /*f730*/  FFMA.FTZ R50, R51.reuse, R57, -R50 ;  /* 0x0000003933327223 */ /* 0x040fe20000010832 */
[----:B------:R-:W-:Y:S01]  /*f740*/  F2FP.F16.E4M3.UNPACK_B R57, R21.H1 ;  /* 0x00000015ff39723e */ /* 0x000fe200030006ff */
[----:B------:R-:W-:Y:S01]  /*f750*/  FFMA.FTZ R51, R51, R59, R62 ;  /* 0x0000003b33337223 */ /* 0x000fe2000001003e */
[----:B------:R-:W-:Y:S01]  /*f760*/  FFMA.FTZ R49, R49, R58, R63 ;  /* 0x0000003a31317223 */ /* 0x000fe2000001003f */
        /* <DEDUP_REMOVED lines=11> */
[-C--:B------:R-:W-:Y:S01]  /*f820*/  FMUL.FTZ R56, R55, R58.reuse ;  /* 0x0000003a37387220 */ /* 0x080fe20000410000 */
[----:B------:R-:W-:Y:S02]  /*f830*/  HADD2.F32 R55, -RZ, R60.H1_H1 ;  /* 0x3000003cff377230 */ /* 0x000fe40000004100 */
[----:B------:R-:W-:Y:S01]  /*f840*/  FFMA.FTZ R67, R53, R59, -R64 ;  /* 0x0000003b35437223 */ /* 0x000fe20000010840 */
[----:B------:R-:W-:Y:S02]  /*f850*/  HADD2.F32 R54, -RZ, R54.H1_H1 ;  /* 0x30000036ff367230 */ /* 0x000fe40000004100 */
[----:B------:R-:W-:Y:S01]  /*f860*/  FFMA.FTZ R63, R52, R58, -R63 ;  /* 0x0000003a343f7223 */ /* 0x000fe2000001083f */
[----:B------:R-:W-:-:S02]  /*f870*/  HADD2.F32 R57, -RZ, R57.H1_H1 ;  /* 0x30000039ff397230 */ /* 0x000fc40000004100 */
[----:B------:R-:W-:Y:S01]  /*f880*/  FFMA.FTZ R61, R52, R61, R56 ;  /* 0x0000003d343d7223 */ /* 0x000fe20000010038 */
[----:B------:R-:W-:Y:S01]  /*f890*/  FFMA.FTZ R66, R53, R62, R65 ;  /* 0x0000003e35427223 */ /* 0x000fe20000010041 */
[----:B------:R-:W-:Y:S01]  /*f8a0*/  HADD2.F32 R48, -RZ, R48.H1_H1 ;  /* 0x30000030ff307230 */ /* 0x000fe20000004100 */
[----:B------:R-:W-:Y:S01]  /*f8b0*/  F2FP.F16.E4M3.UNPACK_B R52, R21 ;  /* 0x00000015ff34723e */ /* 0x000fe200020006ff */
[C---:B------:R-:W-:Y:S01]  /*f8c0*/  FMUL.FTZ R21, R54.reuse, R55 ;  /* 0x0000003736157220 */ /* 0x040fe20000410000 */
[----:B------:R-:W-:Y:S01]  /*f8d0*/  F2FP.F16.E4M3.UNPACK_B R53, R45 ;  /* 0x0000002dff35723e */ /* 0x000fe200020006ff */
[-C--:B------:R-:W-:Y:S01]  /*f8e0*/  FMUL.FTZ R56, R54, R57.reuse ;  /* 0x0000003936387220 */ /* 0x080fe20000410000 */
[----:B------:R-:W-:Y:S02]  /*f8f0*/  HADD2.F32 R45, -RZ, R39.H0_H0 ;  /* 0x20000027ff2d7230 */ /* 0x000fe40000004100 */
[----:B------:R-:W-:Y:S01]  /*f900*/  FFMA.FTZ R62, R48, R57, -R21 ;  /* 0x00000039303e7223 */ /* 0x000fe20000010815 */
[----:B------:R-:W-:-:S02]  /*f910*/  HADD2.F32 R21, -RZ, R37.H0_H0 ;  /* 0x20000025ff157230 */ /* 0x000fc40000004100 */
[----:B------:R-:W-:Y:S01]  /*f920*/  FFMA.FTZ R64, R48, R55, R56 ;  /* 0x0000003730407223 */ /* 0x000fe20000010038 */
[--C-:B------:R-:W-:Y:S01]  /*f930*/  HADD2.F32 R54, -RZ, R53.reuse.H0_H0 ;  /* 0x20000035ff367230 */ /* 0x100fe20000004100 */
[----:B------:R-:W-:Y:S01]  /*f940*/  F2FP.SATFINITE.E4M3.F32.PACK_AB_MERGE_C R51, R66, R51, RZ ;  /* 0x000000334233723e */ /* 0x000fe200048070ff */
[--C-:B------:R-:W-:Y:S02]  /*f950*/  HADD2.F32 R48, -RZ, R52.reuse.H0_H0 ;  /* 0x20000034ff307230 */ /* 0x100fe40000004100 */
[----:B------:R-:W-:Y:S02]  /*f960*/  HADD2.F32 R56, -RZ, R53.H1_H1 ;  /* 0x30000035ff387230 */ /* 0x000fe40000004100 */
[C---:B------:R-:W-:Y:S01]  /*f970*/  FMUL.FTZ R58, R45.reuse, R54 ;  /* 0x000000362d3a7220 */ /* 0x040fe20000410000 */
[----:B------:R-:W-:Y:S02]  /*f980*/  HADD2.F32 R39, -RZ, R39.H1_H1 ;  /* 0x30000027ff277230 */ /* 0x000fe40000004100 */
[----:B------:R-:W-:Y:S01]  /*f990*/  FMUL.FTZ R60, R45, R48 ;  /* 0x000000302d3c7220 */ /* 0x000fe20000410000 */
[----:B------:R-:W-:-:S02]  /*f9a0*/  HADD2.F32 R52, -RZ, R52.H1_H1 ;  /* 0x30000034ff347230 */ /* 0x000fc40000004100 */
[C---:B------:R-:W-:Y:S01]  /*f9b0*/  FFMA.FTZ R58, R21.reuse, R48, -R58 ;  /* 0x00000030153a7223 */ /* 0x040fe2000001083a */
[----:B------:R-:W-:Y:S02]  /*f9c0*/  HADD2.F32 R37, -RZ, R37.H1_H1 ;  /* 0x30000025ff257230 */ /* 0x000fe40000004100 */
[----:B------:R-:W-:Y:S01]  /*f9d0*/  FFMA.FTZ R60, R21, R54, R60 ;  /* 0x00000036153c7223 */ /* 0x000fe2000001003c */
[----:B------:R-:W-:Y:S01]  /*f9e0*/  F2FP.F16.E4M3.UNPACK_B R45, R5.H1 ;  /* 0x00000005ff2d723e */ /* 0x000fe200030006ff */
[C---:B------:R-:W-:Y:S01]  /*f9f0*/  FMUL.FTZ R48, R39.reuse, R56 ;  /* 0x0000003827307220 */ /* 0x040fe20000410000 */
[----:B------:R-:W-:Y:S01]  /*fa00*/  F2FP.F16.E4M3.UNPACK_B R21, R20.H1 ;  /* 0x00000014ff15723e */ /* 0x000fe200030006ff */
[-C--:B------:R-:W-:Y:S01]  /*fa10*/  FMUL.FTZ R55, R39, R52.reuse ;  /* 0x0000003427377220 */ /* 0x080fe20000410000 */
[----:B------:R-:W-:Y:S02]  /*fa20*/  HADD2.F32 R39, -RZ, R42.H0_H0 ;  /* 0x2000002aff277230 */ /* 0x000fe40000004100 */
[----:B------:R-:W-:Y:S01]  /*fa30*/  FFMA.FTZ R53, R37, R52, -R48 ;  /* 0x0000003425357223 */ /* 0x000fe20000010830 */
[----:B------:R-:W-:-:S02]  /*fa40*/  HADD2.F32 R52, -RZ, R45.H0_H0 ;  /* 0x2000002dff347230 */ /* 0x000fc40000004100 */
[----:B------:R-:W-:Y:S01]  /*fa50*/  FFMA.FTZ R55, R37, R56, R55 ;  /* 0x0000003825377223 */ /* 0x000fe20000010037 */
[----:B------:R-:W-:Y:S01]  /*fa60*/  HADD2.F32 R48, -RZ, R21.H0_H0 ;  /* 0x20000015ff307230 */ /* 0x000fe20000004100 */
[----:B------:R-:W-:Y:S01]  /*fa70*/  F2FP.F16.E4M3.UNPACK_B R20, R20 ;  /* 0x00000014ff14723e */ /* 0x000fe200020006ff */
[----:B------:R-:W-:Y:S02]  /*fa80*/  HADD2.F32 R45, -RZ, R45.H1_H1 ;  /* 0x3000002dff2d7230 */ /* 0x000fe40000004100 */
[C---:B------:R-:W-:Y:S01]  /*fa90*/  FMUL.FTZ R54, R39.reuse, R52 ;  /* 0x0000003427367220 */ /* 0x040fe20000410000 */
[----:B------:R-:W-:Y:S02]  /*faa0*/  HADD2.F32 R42, -RZ, R42.H1_H1 ;  /* 0x3000002aff2a7230 */ /* 0x000fe40000004100 */
[----:B------:R-:W-:Y:S01]  /*fab0*/  FMUL.FTZ R56, R39, R48 ;  /* 0x0000003027387220 */ /* 0x000fe20000410000 */
[----:B------:R-:W-:Y:S01]  /*fac0*/  HADD2.F32 R37, -RZ, R21.H1_H1 ;  /* 0x30000015ff257230 */ /* 0x000fe20000004100 */
[----:B------:R-:W-:Y:S01]  /*fad0*/  F2FP.F16.E4M3.UNPACK_B R5, R5 ;  /* 0x00000005ff05723e */ /* 0x000fe200020006ff */
[----:B------:R-:W-:-:S02]  /*fae0*/  HADD2.F32 R21, -RZ, R38.H0_H0 ;  /* 0x20000026ff157230 */ /* 0x000fc40000004100 */
[C---:B------:R-:W-:Y:S01]  /*faf0*/  FMUL.FTZ R39, R42.reuse, R45 ;  /* 0x0000002d2a277220 */ /* 0x040fe20000410000 */
[----:B------:R-:W-:Y:S02]  /*fb00*/  HADD2.F32 R38, -RZ, R38.H1_H1 ;  /* 0x30000026ff267230 */ /* 0x000fe40000004100 */
[----:B------:R-:W-:Y:S01]  /*fb10*/  FMUL.FTZ R42, R42, R37 ;  /* 0x000000252a2a7220 */ /* 0x000fe20000410000 */
[----:B------:R-:W-:Y:S01]  /*fb20*/  F2FP.SATFINITE.E4M3.F32.PACK_AB_MERGE_C R61, R64, R61, RZ ;  /* 0x0000003d403d723e */ /* 0x000fe200048070ff */
[C---:B------:R-:W-:Y:S01]  /*fb30*/  FFMA.FTZ R54, R21.reuse, R48, -R54 ;  /* 0x0000003015367223 */ /* 0x040fe20000010836 */
[----:B------:R-:W-:Y:S01]  /*fb40*/  FFMA.FTZ R56, R21, R52, R56 ;  /* 0x0000003415387223 */ /* 0x000fe20000010038 */
[C---:B------:R-:W-:Y:S01]  /*fb50*/  FFMA.FTZ R59, R38.reuse, R37, -R39 ;  /* 0x00000025263b7223 */ /* 0x040fe20000010827 */
[----:B------:R-:W-:Y:S01]  /*fb60*/  FFMA.FTZ R65, R38, R45, R42 ;  /* 0x0000002d26417223 */ /* 0x000fe2000001002a */
[--C-:B------:R-:W-:Y:S01]  /*fb70*/  HADD2.F32 R21, -RZ, R20.reuse.H0_H0 ;  /* 0x20000014ff157230 */ /* 0x100fe20000004100 */
[----:B------:R-:W-:Y:S01]  /*fb80*/  F2FP.SATFINITE.E4M3.F32.PACK_AB_MERGE_C R24, R55, R60, R61 ;  /* 0x0000003c3718723e */ /* 0x000fe2000480703d */
[----:B------:R-:W-:Y:S01]  /*fb90*/  HADD2.F32 R37, -RZ, R20.H1_H1 ;  /* 0x30000014ff257230 */ /* 0x000fe20000004100 */
[----:B------:R-:W-:Y:S01]  /*fba0*/  F2FP.SATFINITE.E4M3.F32.PACK_AB_MERGE_C R54, R59, R54, RZ ;  /* 0x000000363b36723e */ /* 0x000fe200048070ff */
[----:B------:R-:W-:-:S02]  /*fbb0*/  HADD2.F32 R38, -RZ, R5.H0_H0 ;  /* 0x20000005ff267230 */ /* 0x000fc40000004100 */
[----:B------:R-:W-:Y:S02]  /*fbc0*/  HADD2.F32 R20, -RZ, R7.H0_H0 ;  /* 0x20000007ff147230 */ /* 0x000fe40000004100 */
[----:B------:R-:W-:Y:S02]  /*fbd0*/  HADD2.F32 R39, -RZ, R5.H1_H1 ;  /* 0x30000005ff277230 */ /* 0x000fe40000004100 */
[----:B------:R-:W-:Y:S02]  /*fbe0*/  HADD2.F32 R7, -RZ, R7.H1_H1 ;  /* 0x30000007ff077230 */ /* 0x000fe40000004100 */
[C---:B------:R-:W-:Y:S01]  /*fbf0*/  FMUL.FTZ R42, R20.reuse, R38 ;  /* 0x00000026142a7220 */ /* 0x040fe20000410000 */
[--C-:B------:R-:W-:Y:S02]  /*fc00*/  HADD2.F32 R5, -RZ, R4.reuse.H0_H0 ;  /* 0x20000004ff057230 */ /* 0x100fe40000004100 */
[----:B------:R-:W-:Y:S01]  /*fc10*/  FMUL.FTZ R45, R20, R21 ;  /* 0x00000015142d7220 */ /* 0x000fe20000410000 */
[----:B------:R-:W-:-:S02]  /*fc20*/  HADD2.F32 R4, -RZ, R4.H1_H1 ;  /* 0x30000004ff047230 */ /* 0x000fc40000004100 */
[C---:B------:R-:W-:Y:S01]  /*fc30*/  FMUL.FTZ R57, R7.reuse, R39 ;  /* 0x0000002707397220 */ /* 0x040fe20000410000 */
[----:B------:R-:W-:Y:S01]  /*fc40*/  FMUL.FTZ R20, R7, R37 ;  /* 0x0000002507147220 */ /* 0x000fe20000410000 */
[C---:B------:R-:W-:Y:S01]  /*fc50*/  FFMA.FTZ R42, R5.reuse, R21, -R42 ;  /* 0x00000015052a7223 */ /* 0x040fe2000001082a */
[----:B------:R-:W-:Y:S01]  /*fc60*/  FFMA.FTZ R45, R5, R38, R45 ;  /* 0x00000026052d7223 */ /* 0x000fe2000001002d */
[C---:B------:R-:W-:Y:S01]  /*fc70*/  FFMA.FTZ R57, R4.reuse, R37, -R57 ;  /* 0x0000002504397223 */ /* 0x040fe20000010839 */
[----:B------:R-:W-:Y:S01]  /*fc80*/  FFMA.FTZ R20, R4, R39, R20 ;  /* 0x0000002704147223 */ /* 0x000fe20000010014 */
[----:B------:R-:W-:Y:S02]  /*fc90*/  F2FP.SATFINITE.E4M3.F32.PACK_AB_MERGE_C R5, R41, R26, RZ ;  /* 0x0000001a2905723e */ /* 0x000fe400048070ff */
[----:B------:R-:W-:Y:S02]  /*fca0*/  F2FP.SATFINITE.E4M3.F32.PACK_AB_MERGE_C R7, R67, R50, RZ ;  /* 0x000000324307723e */ /* 0x000fe400048070ff */
[----:B------:R-:W-:-:S02]  /*fcb0*/  F2FP.SATFINITE.E4M3.F32.PACK_AB_MERGE_C R4, R62, R63, RZ ;  /* 0x0000003f3e04723e */ /* 0x000fc400048070ff */
[----:B------:R-:W-:Y:S02]  /*fcc0*/  F2FP.SATFINITE.E4M3.F32.PACK_AB_MERGE_C R26, R65, R56, RZ ;  /* 0x00000038411a723e */ /* 0x000fe400048070ff */
[----:B------:R-:W-:Y:S02]  /*fcd0*/  F2FP.SATFINITE.E4M3.F32.PACK_AB_MERGE_C R5, R27, R6, R5 ;  /* 0x000000061b05723e */ /* 0x000fe40004807005 */
[----:B------:R-:W-:Y:S02]  /*fce0*/  F2FP.SATFINITE.E4M3.F32.PACK_AB_MERGE_C R7, R46, R43, R7 ;  /* 0x0000002b2e07723e */ /* 0x000fe40004807007 */
[----:B------:R-:W-:Y:S02]  /*fcf0*/  F2FP.SATFINITE.E4M3.F32.PACK_AB_MERGE_C R4, R53, R58, R4 ;  /* 0x0000003a3504723e */ /* 0x000fe40004807004 */
[----:B------:R-:W-:Y:S02]  /*fd00*/  F2FP.SATFINITE.E4M3.F32.PACK_AB_MERGE_C R6, R57, R42, R54 ;  /* 0x0000002a3906723e */ /* 0x000fe40004807036 */
[----:B------:R-:W-:-:S02]  /*fd10*/  F2FP.SATFINITE.E4M3.F32.PACK_AB_MERGE_C R27, R49, R40, R51 ;  /* 0x00000028311b723e */ /* 0x000fc40004807033 */
[----:B------:R-:W-:Y:S01]  /*fd20*/  F2FP.SATFINITE.E4M3.F32.PACK_AB_MERGE_C R26, R20, R45, R26 ;  /* 0x0000002d141a723e */ /* 0x000fe2000480701a */
[----:B------:R0:W-:Y:S04]  /*fd30*/  STS.128 [R68+0x10400], R4 ;  /* 0x0104000444007388 */ /* 0x0001e80000000c00 */
[----:B------:R0:W-:Y:S02]  /*fd40*/  STS.128 [R3+0x10400], R24 ;  /* 0x0104001803007388 */ /* 0x0001e40000000c00 */
.L_x_1707:
[----:B------:R-:W-:Y:S05]  /*fd50*/  BSYNC B1 ;  /* 0x0000000000017941 */ /* 0x000fea0003800000 */
.L_x_1706:
[----:B------:R-:W-:Y:S04]  /*fd60*/  BSSY B1, `(.L_x_1708) ;  /* 0x0000101000017945 */ /* 0x000fe80003800000 */
[----:B------:R-:W-:Y:S05]  /*fd70*/  @P1 BRA `(.L_x_1709) ;  /* 0x0000000c00fc1947 */ /* 0x000fea0003800000 */
[----:B------:R-:W3:Y:S01]  /*fd80*/  LDL R61, [R1+0x4c] ;  /* 0x00004c00013d7983 */ /* 0x000ee20000100800 */
[----:B0----5:R-:W-:Y:S02]  /*fd90*/  SHF.R.U32.HI R3, RZ, 0x8, R28 ;  /* 0x00000008ff037819 */ /* 0x021fe4000001161c */
[----:B------:R-:W-:Y:S02]  /*fda0*/  LOP3.LUT R5, R28, 0xff, RZ, 0xc0, !PT ;  /* 0x000000ff1c057812 */ /* 0x000fe400078ec0ff */
[----:B------:R-:W-:Y:S02]  /*fdb0*/  LOP3.LUT R4, R3, 0xff, RZ, 0xc0, !PT ;  /* 0x000000ff03047812 */ /* 0x000fe400078ec0ff */
[----:B------:R-:W-:Y:S02]  /*fdc0*/  LEA.HI R3, R0, R179, RZ, 0x1c ;  /* 0x000000b300037211 */ /* 0x000fe400078fe0ff */
[----:B------:R-:W-:Y:S02]  /*fdd0*/  PRMT R21, R4, 0x7604, R5 ;  /* 0x0000760404157816 */ /* 0x000fe40000000005 */
[----:B------:R-:W-:-:S02]  /*fde0*/  SHF.R.S32.HI R4, RZ, 0x1f, R3 ;  /* 0x0000001fff047819 */ /* 0x000fc40000011403 */
[----:B------:R-:W-:Y:S02]  /*fdf0*/  SHF.R.U32.HI R24, RZ, 0x8, R8 ;  /* 0x00000008ff187819 */ /* 0x000fe40000011608 */
[----:B------:R-:W-:Y:S01]  /*fe00*/  LEA.HI R5, R4, R3, RZ, 0x2 ;  /* 0x0000000304057211 */ /* 0x000fe200078f10ff */
[----:B------:R-:W-:Y:S01]  /*fe10*/  IMAD.SHL.U32 R4, R3, 0x10, RZ ;  /* 0x0000001003047824 */ /* 0x000fe200078e00ff */
[----:B------:R-:W-:Y:S02]  /*fe20*/  SHF.R.U32.HI R20, RZ, 0x8, R31 ;  /* 0x00000008ff147819 */ /* 0x000fe4000001161f */
[----:B------:R-:W-:Y:S01]  /*fe30*/  SHF.R.U32.HI R6, RZ, 0x8, R29 ;  /* 0x00000008ff067819 */ /* 0x000fe2000001161d */
[----:B------:R-:W-:Y:S01]  /*fe40*/  IMAD.SHL.U32 R5, R5, 0x800, RZ ;  /* 0x0000080005057824 */ /* 0x000fe200078e00ff */
[----:B------:R-:W-:Y:S02]  /*fe50*/  LOP3.LUT R3, R181, 0x30, R4, 0xf8, !PT ;  /* 0x00000030b5037812 */ /* 0x000fe400078ef804 */
[----:B------:R-:W-:-:S02]  /*fe60*/  LOP3.LUT R27, R8, 0xff, RZ, 0xc0, !PT ;  /* 0x000000ff081b7812 */ /* 0x000fc400078ec0ff */
[----:B------:R-:W-:Y:S02]  /*fe70*/  LOP3.LUT R24, R24, 0xff, RZ, 0xc0, !PT ;  /* 0x000000ff18187812 */ /* 0x000fe400078ec0ff */
[----:B------:R-:W-:Y:S02]  /*fe80*/  LOP3.LUT R25, R31, 0xff, RZ, 0xc0, !PT ;  /* 0x000000ff1f197812 */ /* 0x000fe400078ec0ff */
[----:B------:R-:W-:Y:S02]  /*fe90*/  LOP3.LUT R20, R20, 0xff, RZ, 0xc0, !PT ;  /* 0x000000ff14147812 */ /* 0x000fe400078ec0ff */
[----:B------:R-:W-:Y:S02]  /*fea0*/  LOP3.LUT R3, R3, R182, RZ, 0x3c, !PT ;  /* 0x000000b603037212 */ /* 0x000fe400078e3cff */
[----:B------:R-:W-:Y:S02]  /*feb0*/  LOP3.LUT R4, R5, 0xffffe000, RZ, 0xc0, !PT ;  /* 0xffffe00005047812 */ /* 0x000fe400078ec0ff */
[----:B------:R-:W-:-:S02]  /*fec0*/  LOP3.LUT R7, R29, 0xff, RZ, 0xc0, !PT ;  /* 0x000000ff1d077812 */ /* 0x000fc400078ec0ff */
[----:B------:R-:W-:Y:S02]  /*fed0*/  LOP3.LUT R6, R6, 0xff, RZ, 0xc0, !PT ;  /* 0x000000ff06067812 */ /* 0x000fe400078ec0ff */
[----:B------:R-:W-:Y:S02]  /*fee0*/  PRMT R43, R24, 0x7604, R27 ;  /* 0x00007604182b7816 */ /* 0x000fe4000000001b */
[----:B------:R-:W-:Y:S02]  /*fef0*/  PRMT R41, R20, 0x7604, R25 ;  /* 0x0000760414297816 */ /* 0x000fe40000000019 */
[----:B------:R-:W-:Y:S02]  /*ff00*/  IADD3 R3, R3, R183, R4 ;  /* 0x000000b703037210 */ /* 0x000fe40007ffe004 */
[----:B------:R-:W-:Y:S02]  /*ff10*/  SHF.R.U32.HI R24, RZ, 0x8, R10 ;  /* 0x00000008ff187819 */ /* 0x000fe4000001160a */
[----:B------:R-:W-:Y:S01]  /*ff20*/  SHF.R.U32.HI R26, RZ, 0x8, R11 ;  /* 0x00000008ff1a7819 */ /* 0x000fe2000001160b */
[----:B------:R-:W-:Y:S01]  /*ff30*/  IMAD.IADD R3, R16, 0x1, R3 ;  /* 0x0000000110037824 */ /* 0x000fe200078e0203 */
[----:B------:R-:W-:-:S02]  /*ff40*/  SHF.R.U32.HI R20, RZ, 0x8, R9 ;  /* 0x00000008ff147819 */ /* 0x000fc40000011609 */
[----:B--2---:R-:W-:Y:S02]  /*ff50*/  PRMT R37, R6, 0x7604, R7 ;  /* 0x0000760406257816 */ /* 0x004fe40000000007 */
[----:B------:R-:W-:Y:S02]  /*ff60*/  SHF.R.U32.HI R6, RZ, 0x8, R30 ;  /* 0x00000008ff067819 */ /* 0x000fe4000001161e */
[----:B------:R-:W-:Y:S02]  /*ff70*/  LOP3.LUT R25, R9, 0xff, RZ, 0xc0, !PT ;  /* 0x000000ff09197812 */ /* 0x000fe400078ec0ff */
[----:B------:R-:W-:Y:S02]  /*ff80*/  LOP3.LUT R27, R10, 0xff, RZ, 0xc0, !PT ;  /* 0x000000ff0a1b7812 */ /* 0x000fe400078ec0ff */
[----:B------:R-:W-:Y:S02]  /*ff90*/  LOP3.LUT R24, R24, 0xff, RZ, 0xc0, !PT ;  /* 0x000000ff18187812 */ /* 0x000fe400078ec0ff */
[----:B------:R-:W-:-:S02]  /*ffa0*/  LOP3.LUT R26, R26, 0xff, RZ, 0xc0, !PT ;  /* 0x000000ff1a1a7812 */ /* 0x000fc400078ec0ff */
[----:B------:R-:W-:Y:S02]  /*ffb0*/  LOP3.LUT R20, R20, 0xff, RZ, 0xc0, !PT ;  /* 0x000000ff14147812 */ /* 0x000fe400078ec0ff */
[----:B------:R-:W-:Y:S02]  /*ffc0*/  LOP3.LUT R49, R11, 0xff, RZ, 0xc0, !PT ;  /* 0x000000ff0b317812 */ /* 0x000fe400078ec0ff */
[----:B------:R-:W-:Y:S02]  /*ffd0*/  LOP3.LUT R7, R30, 0xff, RZ, 0xc0, !PT ;  /* 0x000000ff1e077812 */ /* 0x000fe400078ec0ff */
[----:B------:R-:W-:Y:S02]  /*ffe0*/  LOP3.LUT R6, R6, 0xff, RZ, 0xc0, !PT ;  /* 0x000000ff06067812 */ /* 0x000fe400078ec0ff */
[----:B------:R-:W-:Y:S02]  /*fff0*/  PRMT R45, R20, 0x7604, R25 ;  /* 0x00007604142d7816 */ /* 0x000fe40000000019 */
[----:B------:R-:W-:-:S02]  /*10000*/  PRMT R47, R24, 0x7604, R27 ;  /* 0x00007604182f7816 */ /* 0x000fc4000000001b */
[----:B------:R-:W-:Y:S02]  /*10010*/  PRMT R51, R26, 0x7604, R49 ;  /* 0x000076041a337816 */ /* 0x000fe40000000031 */
[----:B------:R-:W0:Y:S01]  /*10020*/  LDS.128 R24, [R3+0x10400] ;  /* 0x0104000003187984 */ /* 0x000e220000000c00 */
[----:B----4-:R-:W-:Y:S02]  /*10030*/  PRMT R39, R6, 0x7604, R7 ;  /* 0x0000760406277816 */ /* 0x010fe40000000007 */
[----:B------:R-:W-:Y:S02]  /*10040*/  SHF.R.U32.HI R36, RZ, 0x10, R29 ;  /* 0x00000010ff247819 */ /* 0x000fe4000001161d */
[----:B------:R-:W-:Y:S02]  /*10050*/  SHF.R.U32.HI R20, RZ, 0x10, R28 ;  /* 0x00000010ff147819 */ /* 0x000fe4000001161c */
[----:B------:R-:W-:Y:S02]  /*10060*/  SHF.R.U32.HI R38, RZ, 0x10, R30 ;  /* 0x00000010ff267819 */ /* 0x000fe4000001161e */
[----:B------:R-:W-:-:S02]  /*10070*/  LOP3.LUT R36, R36, 0xff, RZ, 0xc0, !PT ;  /* 0x000000ff24247812 */ /* 0x000fc400078ec0ff */
[----:B------:R-:W-:Y:S02]  /*10080*/  LOP3.LUT R20, R20, 0xff, RZ, 0xc0, !PT ;  /* 0x000000ff14147812 */ /* 0x000fe400078ec0ff */
[----:B------:R-:W-:Y:S02]  /*10090*/  LOP3.LUT R38, R38, 0xff, RZ, 0xc0, !PT ;  /* 0x000000ff26267812 */ /* 0x000fe400078ec0ff */
[----:B------:R-:W-:Y:S02]  /*100a0*/  PRMT R37, R36, 0x7054, R37 ;  /* 0x0000705424257816 */ /* 0x000fe40000000025 */
[----:B------:R-:W-:Y:S02]  /*100b0*/  SHF.R.U32.HI R36, RZ, 0x10, R9 ;  /* 0x00000010ff247819 */ /* 0x000fe40000011609 */
[----:B------:R-:W-:Y:S02]  /*100c0*/  PRMT R21, R20, 0x7054, R21 ;  /* 0x0000705414157816 */ /* 0x000fe40000000015 */
[----:B------:R-:W-:-:S02]  /*100d0*/  PRMT R39, R38, 0x7054, R39 ;  /* 0x0000705426277816 */ /* 0x000fc40000000027 */
[----:B------:R-:W-:Y:S02]  /*100e0*/  SHF.R.U32.HI R20, RZ, 0x10, R8 ;  /* 0x00000010ff147819 */ /* 0x000fe40000011608 */
[----:B------:R-:W-:Y:S02]  /*100f0*/  SHF.R.U32.HI R38, RZ, 0x10, R10 ;  /* 0x00000010ff267819 */ /* 0x000fe4000001160a */
[----:B------:R-:W-:Y:S02]  /*10100*/  LOP3.LUT R36, R36, 0xff, RZ, 0xc0, !PT ;  /* 0x000000ff24247812 */ /* 0x000fe400078ec0ff */
[----:B------:R-:W-:Y:S02]  /*10110*/  LOP3.LUT R20, R20, 0xff, RZ, 0xc0, !PT ;  /* 0x000000ff14147812 */ /* 0x000fe400078ec0ff */
[----:B------:R-:W-:Y:S02]  /*10120*/  LOP3.LUT R38, R38, 0xff, RZ, 0xc0, !PT ;  /* 0x000000ff26267812 */ /* 0x000fe400078ec0ff */
[----:B------:R-:W-:-:S02]  /*10130*/  PRMT R45, R36, 0x7054, R45 ;  /* 0x00007054242d7816 */ /* 0x000fc4000000002d */
[----:B------:R-:W-:Y:S02]  /*10140*/  PRMT R43, R20, 0x7054, R43 ;  /* 0x00007054142b7816 */ /* 0x000fe4000000002b */
[----:B------:R-:W-:Y:S02]  /*10150*/  PRMT R49, R38, 0x7054, R47 ;  /* 0x0000705426317816 */ /* 0x000fe4000000002f */
[----:B------:R-:W-:Y:S02]  /*10160*/  SHF.R.U32.HI R40, RZ, 0x10, R31 ;  /* 0x00000010ff287819 */ /* 0x000fe4000001161f */
[----:B------:R-:W-:Y:S02]  /*10170*/  LOP3.LUT R47, R45, 0xff000000, R9, 0xf8, !PT ;  /* 0xff0000002d2f7812 */ /* 0x000fe400078ef809 */
[----:B------:R-:W-:Y:S02]  /*10180*/  LOP3.LUT R36, R37, 0xff000000, R29, 0xf8, !PT ;  /* 0xff00000025247812 */ /* 0x000fe400078ef81d */
[----:B------:R-:W-:-:S02]  /*10190*/  LOP3.LUT R37, R43, 0xff000000, R8, 0xf8, !PT ;  /* 0xff0000002b257812 */ /* 0x000fc400078ef808 */
[----:B------:R-:W-:Y:S02]  /*101a0*/  LOP3.LUT R8, R49, 0xff000000, R10, 0xf8, !PT ;  /* 0xff00000031087812 */ /* 0x000fe400078ef80a */
[----:B------:R-:W-:Y:S02]  /*101b0*/  LOP3.LUT R40, R40, 0xff, RZ, 0xc0, !PT ;  /* 0x000000ff28287812 */ /* 0x000fe400078ec0ff */
[----:B------:R-:W-:Y:S02]  /*101c0*/  F2FP.F16.E4M3.UNPACK_B R49, R47 ;  /* 0x0000002fff31723e */ /* 0x000fe400020006ff */
[----:B0-----:R-:W-:Y:S02]  /*101d0*/  F2FP.F16.E4M3.UNPACK_B R29, R25 ;  /* 0x00000019ff1d723e */ /* 0x001fe400020006ff */
[----:B------:R-:W-:Y:S01]  /*101e0*/  LOP3.LUT R21, R21, 0xff000000, R28, 0xf8, !PT ;  /* 0xff00000015157812 */ /* 0x000fe200078ef81c */
[--C-:B------:R-:W-:Y:S01]  /*101f0*/  HADD2.F32 R50, -RZ, R49.reuse.H0_H0 ;  /* 0x20000031ff327230 */ /* 0x100fe20000004100 */
[----:B------:R-:W-:Y:S01]  /*10200*/  F2FP.F16.E4M3.UNPACK_B R42, R36 ;  /* 0x00000024ff2a723e */ /* 0x000fe200020006ff */
[----:B------:R-:W-:Y:S01]  /*10210*/  HADD2.F32 R49, -RZ, R49.H1_H1 ;  /* 0x30000031ff317230 */ /* 0x000fe20000004100 */
[----:B------:R-:W-:-:S02]  /*10220*/  PRMT R41, R40, 0x7054, R41 ;  /* 0x0000705428297816 */ /* 0x000fc40000000029 */
[-C--:B------:R-:W-:Y:S01]  /*10230*/  F2FP.F16.E4M3.UNPACK_B R43, R24.reuse.H1 ;  /* 0x00000018ff2b723e */ /* 0x080fe200030006ff */
[--C-:B------:R-:W-:Y:S01]  /*10240*/  HADD2.F32 R46, -RZ, R42.reuse.H0_H0 ;  /* 0x2000002aff2e7230 */ /* 0x100fe20000004100 */
[----:B------:R-:W-:Y:S01]  /*10250*/  LOP3.LUT R48, R41, 0xff000000, R31, 0xf8, !PT ;  /* 0xff00000029307812 */ /* 0x000fe200078ef81f */
[----:B------:R-:W-:Y:S01]  /*10260*/  HADD2.F32 R42, -RZ, R42.H1_H1 ;  /* 0x3000002aff2a7230 */ /* 0x000fe20000004100 */
[----:B------:R-:W-:Y:S02]  /*10270*/  F2FP.F16.E4M3.UNPACK_B R31, R24 ;  /* 0x00000018ff1f723e */ /* 0x000fe400020006ff */
[----:B------:R-:W-:Y:S02]  /*10280*/  LOP3.LUT R20, R39, 0xff000000, R30, 0xf8, !PT ;  /* 0xff00000027147812 */ /* 0x000fe400078ef81e */
[----:B------:R-:W-:Y:S02]  /*10290*/  SHF.R.U32.HI R40, RZ, 0x10, R11 ;  /* 0x00000010ff287819 */ /* 0x000fe4000001160b */
[----:B------:R-:W-:-:S02]  /*102a0*/  F2FP.F16.E4M3.UNPACK_B R30, R25.H1 ;  /* 0x00000019ff1e723e */ /* 0x000fc400030006ff */
[----:B------:R-:W-:Y:S02]  /*102b0*/  F2FP.F16.E4M3.UNPACK_B R36, R36.H1 ;  /* 0x00000024ff24723e */ /* 0x000fe400030006ff */
[----:B------:R-:W-:Y:S02]  /*102c0*/  LOP3.LUT R40, R40, 0xff, RZ, 0xc0, !PT ;  /* 0x000000ff28287812 */ /* 0x000fe400078ec0ff */
[-C--:B------:R-:W-:Y:S02]  /*102d0*/  F2FP.F16.E4M3.UNPACK_B R39, R27.reuse ;  /* 0x0000001bff27723e */ /* 0x080fe400020006ff */
[----:B------:R-:W-:Y:S02]  /*102e0*/  PRMT R51, R40, 0x7054, R51 ;  /* 0x0000705428337816 */ /* 0x000fe40000000033 */
[----:B------:R-:W-:Y:S02]  /*102f0*/  F2FP.F16.E4M3.UNPACK_B R45, R27.H1 ;  /* 0x0000001bff2d723e */ /* 0x000fe400030006ff */
[----:B------:R-:W-:Y:S01]  /*10300*/  LOP3.LUT R51, R51, 0xff000000, R11, 0xf8, !PT ;  /* 0xff00000033337812 */ /* 0x000fe200078ef80b */
[----:B---3--:R-:W0:Y:S02]  /*10310*/  LDS.128 R4, [R61+0x10400] ;  /* 0x010400003d047984 */ /* 0x008e240000000c00 */
        /* <DEDUP_REMOVED lines=8> */
[----:B------:R-:W-:Y:S01]  /*103a0*/  FMUL.FTZ R25, R5, R46 ;  /* 0x0000002e05197220 */ /* 0x000fe20000410000 */
[----:B------:R-:W-:Y:S01]  /*103b0*/  HADD2.F32 R10, -RZ, R10.H1_H1 ;  /* 0x3000000aff0a7230 */ /* 0x000fe20000004100 */
[----:B------:R-:W-:Y:S01]  /*103c0*/  F2FP.F16.E4M3.UNPACK_B R40, R4.H1 ;  /* 0x00000004ff28723e */ /* 0x000fe200030006ff */
[C---:B------:R-:W-:Y:S01]  /*103d0*/  FFMA.FTZ R5, R9.reuse, R46, -R24 ;  /* 0x0000002e09057223 */ /* 0x040fe20000010818 */
[----:B------:R-:W-:Y:S01]  /*103e0*/  F2FP.F16.E4M3.UNPACK_B R46, R47.H1 ;  /* 0x0000002fff2e723e */ /* 0x000fe200030006ff */
[----:B------:R-:W-:Y:S01]  /*103f0*/  FFMA.FTZ R9, R9, R50, R25 ;  /* 0x0000003209097223 */ /* 0x000fe20000010019 */
[----:B------:R-:W-:-:S02]  /*10400*/  HADD2.F32 R24, -RZ, R30.H0_H0 ;  /* 0x2000001eff187230 */ /* 0x000fc40000004100 */
[C---:B------:R-:W-:Y:S01]  /*10410*/  FMUL.FTZ R53, R29.reuse, R49 ;  /* 0x000000311d357220 */ /* 0x040fe20000410000 */
[----:B------:R-:W-:Y:S02]  /*10420*/  HADD2.F32 R25, -RZ, R36.H0_H0 ;  /* 0x20000024ff197230 */ /* 0x000fe40000004100 */
[----:B------:R-:W-:Y:S01]  /*10430*/  FMUL.FTZ R50, R29, R42 ;  /* 0x0000002a1d327220 */ /* 0x000fe20000410000 */
[----:B------:R-:W-:Y:S01]  /*10440*/  HADD2.F32 R47, -RZ, R46.H0_H0 ;  /* 0x2000002eff2f7230 */ /* 0x000fe20000004100 */
[----:B------:R-:W-:Y:S01]  /*10450*/  F2FP.F16.E4M3.UNPACK_B R11, R4 ;  /* 0x00000004ff0b723e */ /* 0x000fe200020006ff */
[----:B------:R-:W-:Y:S02]  /*10460*/  HADD2.F32 R27, -RZ, R28.H0_H0 ;  /* 0x2000001cff1b7230 */ /* 0x000fe40000004100 */
[C---:B------:R-:W-:Y:S01]  /*10470*/  FMUL.FTZ R54, R24.reuse, R25 ;  /* 0x0000001918367220 */ /* 0x040fe20000410000 */
[----:B------:R-:W-:Y:S02]  /*10480*/  HADD2.F32 R30, -RZ, R30.H1_H1 ;  /* 0x3000001eff1e7230 */ /* 0x000fe40000004100 */
[----:B------:R-:W-:Y:S01]  /*10490*/  FMUL.FTZ R52, R24, R47 ;  /* 0x0000002f18347220 */ /* 0x000fe20000410000 */
[C---:B------:R-:W-:Y:S01]  /*104a0*/  FFMA.FTZ R24, R10.reuse, R42, -R53 ;  /* 0x0000002a0a187223 */ /* 0x040fe20000010835 */
[----:B------:R-:W-:Y:S01]  /*104b0*/  FFMA.FTZ R10, R10, R49, R50 ;  /* 0x000000310a0a7223 */ /* 0x000fe20000010032 */
[----:B------:R-:W-:Y:S01]  /*104c0*/  F2FP.F16.E4M3.UNPACK_B R50, R51 ;  /* 0x00000033ff32723e */ /* 0x000fe200020006ff */
[C---:B------:R-:W-:Y:S01]  /*104d0*/  FFMA.FTZ R25, R27.reuse, R25, -R52 ;  /* 0x000000191b197223 */ /* 0x040fe20000010834 */
[-C--:B------:R-:W-:Y:S01]  /*104e0*/  F2FP.F16.E4M3.UNPACK_B R42, R48.reuse ;  /* 0x00000030ff2a723e */ /* 0x080fe200020006ff */
[----:B------:R-:W-:Y:S01]  /*104f0*/  FFMA.FTZ R27, R27, R47, R54 ;  /* 0x0000002f1b1b7223 */ /* 0x000fe20000010036 */
[----:B------:R-:W-:Y:S01]  /*10500*/  HADD2.F32 R49, -RZ, R46.H1_H1 ;  /* 0x3000002eff317230 */ /* 0x000fe20000004100 */
[----:B------:R-:W-:Y:S01]  /*10510*/  F2FP.F16.E4M3.UNPACK_B R51, R51.H1 ;  /* 0x00000033ff33723e */ /* 0x000fe200030006ff */
[----:B------:R-:W-:Y:S01]  /*10520*/  HADD2.F32 R47, -RZ, R36.H1_H1 ;  /* 0x30000024ff2f7230 */ /* 0x000fe20000004100 */
[----:B------:R-:W-:Y:S01]  /*10530*/  F2FP.F16.E4M3.UNPACK_B R48, R48.H1 ;  /* 0x00000030ff30723e */ /* 0x000fe200030006ff */
[----:B------:R-:W-:-:S02]  /*10540*/  HADD2.F32 R36, -RZ, R28.H1_H1 ;  /* 0x3000001cff247230 */ /* 0x000fc40000004100 */
[C---:B------:R-:W-:Y:S01]  /*10550*/  FMUL.FTZ R53, R30.reuse, R49 ;  /* 0x000000311e357220 */ /* 0x040fe20000410000 */
[----:B------:R-:W-:Y:S02]  /*10560*/  HADD2.F32 R52, -RZ, R50.H0_H0 ;  /* 0x20000032ff347230 */ /* 0x000fe40000004100 */
[----:B------:R-:W-:Y:S01]  /*10570*/  FMUL.FTZ R30, R30, R47 ;  /* 0x0000002f1e1e7220 */ /* 0x000fe20000410000 */
[----:B------:R-:W-:Y:S01]  /*10580*/  HADD2.F32 R28, -RZ, R39.H0_H0 ;  /* 0x20000027ff1c7230 */ /* 0x000fe20000004100 */
[-C--:B------:R-:W-:Y:S01]  /*10590*/  F2FP.F16.E4M3.UNPACK_B R4, R6.reuse ;  /* 0x00000006ff04723e */ /* 0x080fe200020006ff */
[----:B------:R-:W-:Y:S01]  /*105a0*/  HADD2.F32 R46, -RZ, R42.H0_H0 ;  /* 0x2000002aff2e7230 */ /* 0x000fe20000004100 */
[----:B------:R-:W-:Y:S01]  /*105b0*/  F2FP.F16.E4M3.UNPACK_B R7, R6.H1 ;  /* 0x00000006ff07723e */ /* 0x000fe200030006ff */
[----:B------:R-:W-:Y:S02]  /*105c0*/  HADD2.F32 R29, -RZ, R38.H0_H0 ;  /* 0x20000026ff1d7230 */ /* 0x000fe40000004100 */
[----:B------:R-:W-:Y:S01]  /*105d0*/  FMUL.FTZ R54, R28, R52 ;  /* 0x000000341c367220 */ /* 0x000fe20000410000 */
[----:B------:R-:W-:-:S02]  /*105e0*/  HADD2.F32 R50, -RZ, R50.H1_H1 ;  /* 0x30000032ff327230 */ /* 0x000fc40000004100 */
[-C--:B------:R-:W-:Y:S01]  /*105f0*/  FMUL.FTZ R55, R28, R46.reuse ;  /* 0x0000002e1c377220 */ /* 0x080fe20000410000 */
[C---:B------:R-:W-:Y:S01]  /*10600*/  FFMA.FTZ R28, R36.reuse, R47, -R53 ;  /* 0x0000002f241c7223 */ /* 0x040fe20000010835 */
[----:B------:R-:W-:Y:S02]  /*10610*/  HADD2.F32 R39, -RZ, R39.H1_H1 ;  /* 0x30000027ff277230 */ /* 0x000fe40000004100 */
[----:B------:R-:W-:Y:S01]  /*10620*/  FFMA.FTZ R36, R36, R49, R30 ;  /* 0x0000003124247223 */ /* 0x000fe2000001001e */
[----:B------:R-:W-:Y:S02]  /*10630*/  HADD2.F32 R47, -RZ, R42.H1_H1 ;  /* 0x3000002aff2f7230 */ /* 0x000fe40000004100 */
[C---:B------:R-:W-:Y:S01]  /*10640*/  FFMA.FTZ R30, R29.reuse, R46, -R54 ;  /* 0x0000002e1d1e7223 */ /* 0x040fe20000010836 */
[----:B------:R-:W-:Y:S01]  /*10650*/  FFMA.FTZ R29, R29, R52, R55 ;  /* 0x000000341d1d7223 */ /* 0x000fe20000010037 */
[----:B------:R-:W-:Y:S02]  /*10660*/  HADD2.F32 R38, -RZ, R38.H1_H1 ;  /* 0x30000026ff267230 */ /* 0x000fe40000004100 */
[----:B------:R-:W-:Y:S01]  /*10670*/  FMUL.FTZ R55, R39, R50 ;  /* 0x0000003227377220 */ /* 0x000fe20000410000 */
[----:B------:R-:W-:-:S02]  /*10680*/  HADD2.F32 R53, -RZ, R51.H0_H0 ;  /* 0x20000033ff357230 */ /* 0x000fc40000004100 */
[-C--:B------:R-:W-:Y:S01]  /*10690*/  FMUL.FTZ R57, R39, R47.reuse ;  /* 0x0000002f27397220 */ /* 0x080fe20000410000 */
[----:B------:R-:W-:Y:S02]  /*106a0*/  HADD2.F32 R46, -RZ, R45.H0_H0 ;  /* 0x2000002dff2e7230 */ /* 0x000fe40000004100 */
[C---:B------:R-:W-:Y:S01]  /*106b0*/  FFMA.FTZ R39, R38.reuse, R47, -R55 ;  /* 0x0000002f26277223 */ /* 0x040fe20000010837 */
[--C-:B------:R-:W-:Y:S02]  /*106c0*/  HADD2.F32 R49, -RZ, R48.reuse.H0_H0 ;  /* 0x20000030ff317230 */ /* 0x100fe40000004100 */
[----:B------:R-:W-:Y:S01]  /*106d0*/  FFMA.FTZ R38, R38, R50, R57 ;  /* 0x0000003226267223 */ /* 0x000fe20000010039 */
[----:B------:R-:W-:Y:S02]  /*106e0*/  HADD2.F32 R42, -RZ, R41.H0_H0 ;  /* 0x20000029ff2a7230 */ /* 0x000fe40000004100 */
[C---:B------:R-:W-:Y:S01]  /*106f0*/  FMUL.FTZ R59, R46.reuse, R53 ;  /* 0x000000352e3b7220 */ /* 0x040fe20000410000 */
[----:B------:R-:W-:Y:S01]  /*10700*/  F2FP.F16.E4M3.UNPACK_B R50, R37.H1 ;  /* 0x00000025ff32723e */ /* 0x000fe200030006ff */
[----:B------:R-:W-:Y:S01]  /*10710*/  FMUL.FTZ R46, R46, R49 ;  /* 0x000000312e2e7220 */ /* 0x000fe20000410000 */
[----:B------:R-:W-:Y:S01]  /*10720*/  F2FP.F16.E4M3.UNPACK_B R47, R21.H1 ;  /* 0x00000015ff2f723e */ /* 0x000fe200030006ff */
[----:B------:R-:W-:Y:S01]  /*10730*/  FFMA.FTZ R59, R42, R49, -R59 ;  /* 0x000000312a3b7223 */ /* 0x000fe2000001083b */
[----:B------:R-:W-:-:S02]  /*10740*/  HADD2.F32 R49, -RZ, R48.H1_H1 ;  /* 0x30000030ff317230 */ /* 0x000fc40000004100 */
[----:B------:R-:W-:Y:S01]  /*10750*/  FFMA.FTZ R55, R42, R53, R46 ;  /* 0x000000352a377223 */ /* 0x000fe2000001002e */
[----:B------:R-:W-:Y:S01]  /*10760*/  HADD2.F32 R51, -RZ, R51.H1_H1 ;  /* 0x30000033ff337230 */ /* 0x000fe20000004100 */
[-C--:B------:R-:W-:Y:S01]  /*10770*/  F2FP.F16.E4M3.UNPACK_B R6, R26.reuse ;  /* 0x0000001aff06723e */ /* 0x080fe200020006ff */
[----:B------:R-:W-:Y:S01]  /*10780*/  HADD2.F32 R46, -RZ, R45.H1_H1 ;  /* 0x3000002dff2e7230 */ /* 0x000fe20000004100 */
[----:B------:R-:W-:Y:S01]  /*10790*/  F2FP.F16.E4M3.UNPACK_B R26, R26.H1 ;  /* 0x0000001aff1a723e */ /* 0x000fe200030006ff */
[----:B------:R-:W-:Y:S01]  /*107a0*/  HADD2.F32 R52, -RZ, R50.H0_H0 ;  /* 0x20000032ff347230 */ /* 0x000fe20000004100 */
[----:B------:R-:W-:Y:S01]  /*107b0*/  F2FP.SATFINITE.E4M3.F32.PACK_AB_MERGE_C R25, R28, R25, RZ ;  /* 0x000000191c19723e */ /* 0x000fe200048070ff */
[----:B------:R-:W-:Y:S02]  /*107c0*/  HADD2.F32 R45, -RZ, R43.H0_H0 ;  /* 0x2000002bff2d7230 */ /* 0x000fe40000004100 */
[----:B------:R-:W-:Y:S01]  /*107d0*/  FMUL.FTZ R53, R46, R51 ;  /* 0x000000332e357220 */ /* 0x000fe20000410000 */
[----:B------:R-:W-:-:S02]  /*107e0*/  HADD2.F32 R48, -RZ, R47.H0_H0 ;  /* 0x2000002fff307230 */ /* 0x000fc40000004100 */
[-C--:B------:R-:W-:Y:S01]  /*107f0*/  FMUL.FTZ R54, R46, R49.reuse ;  /* 0x000000312e367220 */ /* 0x080fe20000410000 */
[----:B------:R-:W-:Y:S02]  /*10800*/  HADD2.F32 R42, -RZ, R41.H1_H1 ;  /* 0x30000029ff2a7230 */ /* 0x000fe40000004100 */
[C---:B------:R-:W-:Y:S01]  /*10810*/  FMUL.FTZ R46, R45.reuse, R52 ;  /* 0x000000342d2e7220 */ /* 0x040fe20000410000 */
[----:B------:R-:W-:Y:S02]  /*10820*/  HADD2.F32 R41, -RZ, R40.H0_H0 ;  /* 0x20000028ff297230 */ /* 0x000fe40000004100 */
[----:B------:R-:W-:Y:S01]  /*10830*/  FMUL.FTZ R45, R45, R48 ;  /* 0x000000302d2d7220 */ /* 0x000fe20000410000 */
[----:B------:R-:W-:Y:S02]  /*10840*/  HADD2.F32 R50, -RZ, R50.H1_H1 ;  /* 0x30000032ff327230 */ /* 0x000fe40000004100 */
[----:B------:R-:W-:Y:S01]  /*10850*/  FFMA.FTZ R58, R42, R49, -R53 ;  /* 0x000000312a3a7223 */ /* 0x000fe20000010835 */
[----:B------:R-:W-:-:S02]  /*10860*/  HADD2.F32 R43, -RZ, R43.H1_H1 ;  /* 0x3000002bff2b7230 */ /* 0x000fc40000004100 */
[----:B------:R-:W-:Y:S01]  /*10870*/  FFMA.FTZ R60, R42, R51, R54 ;  /* 0x000000332a3c7223 */ /* 0x000fe20000010036 */
[----:B------:R-:W-:Y:S01]  /*10880*/  HADD2.F32 R47, -RZ, R47.H1_H1 ;  /* 0x3000002fff2f7230 */ /* 0x000fe20000004100 */
[----:B------:R-:W-:Y:S01]  /*10890*/  F2FP.F16.E4M3.UNPACK_B R42, R37 ;  /* 0x00000025ff2a723e */ /* 0x000fe200020006ff */
[C---:B------:R-:W-:Y:S01]  /*108a0*/  FFMA.FTZ R49, R41.reuse, R48, -R46 ;  /* 0x0000003029317223 */ /* 0x040fe2000001082e */
[----:B------:R-:W-:Y:S01]  /*108b0*/  FFMA.FTZ R51, R41, R52, R45 ;  /* 0x0000003429337223 */ /* 0x000fe2000001002d */
[----:B------:R-:W-:Y:S01]  /*108c0*/  F2FP.F16.E4M3.UNPACK_B R41, R21 ;  /* 0x00000015ff29723e */ /* 0x000fe200020006ff */
[----:B------:R-:W-:Y:S02]  /*108d0*/  HADD2.F32 R40, -RZ, R40.H1_H1 ;  /* 0x30000028ff287230 */ /* 0x000fe40000004100 */
[C---:B------:R-:W-:Y:S01]  /*108e0*/  FMUL.FTZ R21, R43.reuse, R50 ;  /* 0x000000322b157220 */ /* 0x040fe20000410000 */
[----:B------:R-:W-:Y:S01]  /*108f0*/  FMUL.FTZ R43, R43, R47 ;  /* 0x0000002f2b2b7220 */ /* 0x000fe20000410000 */
[----:B------:R-:W-:Y:S01]  /*10900*/  HADD2.F32 R46, -RZ, R42.H0_H0 ;  /* 0x2000002aff2e7230 */ /* 0x000fe20000004100 */
[----:B------:R-:W-:Y:S01]  /*10910*/  F2FP.SATFINITE.E4M3.F32.PACK_AB_MERGE_C R27, R36, R27, RZ ;  /* 0x0000001b241b723e */ /* 0x000fe200048070ff */
[----:B------:R-:W-:-:S02]  /*10920*/  HADD2.F32 R37, -RZ, R31.H0_H0 ;  /* 0x2000001fff257230 */ /* 0x000fc40000004100 */
[C---:B------:R-:W-:Y:S01]  /*10930*/  FFMA.FTZ R54, R40.reuse, R47, -R21 ;  /* 0x0000002f28367223 */ /* 0x040fe20000010815 */
[----:B------:R-:W-:Y:S01]  /*10940*/  FFMA.FTZ R56, R40, R50, R43 ;  /* 0x0000003228387223 */ /* 0x000fe2000001002b */
[----:B------:R-:W-:Y:S01]  /*10950*/  HADD2.F32 R40, -RZ, R41.H0_H0 ;  /* 0x20000029ff287230 */ /* 0x000fe20000004100 */
[----:B------:R-:W-:Y:S01]  /*10960*/  F2FP.SATFINITE.E4M3.F32.PACK_AB_MERGE_C R5, R24, R5, R25 ;  /* 0x000000051805723e */ /* 0x000fe20004807019 */
[----:B------:R-:W-:Y:S02]  /*10970*/  HADD2.F32 R21, -RZ, R11.H0_H0 ;  /* 0x2000000bff157230 */ /* 0x000fe40000004100 */
[C---:B------:R-:W-:Y:S01]  /*10980*/  FMUL.FTZ R48, R37.reuse, R46 ;  /* 0x0000002e25307220 */ /* 0x040fe20000410000 */
[----:B------:R-:W-:Y:S02]  /*10990*/  HADD2.F32 R42, -RZ, R42.H1_H1 ;  /* 0x3000002aff2a7230 */ /* 0x000fe40000004100 */
[----:B------:R-:W-:Y:S01]  /*109a0*/  FMUL.FTZ R50, R37, R40 ;  /* 0x0000002825327220 */ /* 0x000fe20000410000 */
[----:B------:R-:W-:-:S02]  /*109b0*/  HADD2.F32 R31, -RZ, R31.H1_H1 ;  /* 0x3000001fff1f7230 */ /* 0x000fc40000004100 */
[----:B------:R-:W-:Y:S01]  /*109c0*/  FFMA.FTZ R48, R21, R40, -R48 ;  /* 0x0000002815307223 */ /* 0x000fe20000010830 */
[----:B------:R-:W-:Y:S01]  /*109d0*/  HADD2.F32 R40, -RZ, R41.H1_H1 ;  /* 0x30000029ff287230 */ /* 0x000fe20000004100 */
[----:B------:R-:W-:Y:S01]  /*109e0*/  F2FP.F16.E4M3.UNPACK_B R41, R8.H1 ;  /* 0x00000008ff29723e */ /* 0x000fe200030006ff */
[----:B------:R-:W-:Y:S02]  /*109f0*/  HADD2.F32 R11, -RZ, R11.H1_H1 ;  /* 0x3000000bff0b7230 */ /* 0x000fe40000004100 */
[----:B------:R-:W-:Y:S01]  /*10a00*/  FMUL.FTZ R52, R31, R42 ;  /* 0x0000002a1f347220 */ /* 0x000fe20000410000 */
[----:B------:R-:W-:Y:S01]  /*10a10*/  FFMA.FTZ R50, R21, R46, R50 ;  /* 0x0000002e15327223 */ /* 0x000fe20000010032 */
        /* <DEDUP_REMOVED lines=14> */
[----:B------:R-:W-:Y:S01]  /*10b00*/  HADD2.F32 R37, -RZ, R37.H1_H1 ;  /* 0x30000025ff257230 */ /* 0x000fe20000004100 */
[----:B------:R-:W-:Y:S01]  /*10b10*/  F2FP.F16.E4M3.UNPACK_B R8, R8 ;  /* 0x00000008ff08723e */ /* 0x000fe200020006ff */
[----:B------:R-:W-:-:S02]  /*10b20*/  HADD2.F32 R7, -RZ, R7.H1_H1 ;  /* 0x30000007ff077230 */ /* 0x000fc40000004100 */
[C---:B------:R-:W-:Y:S01]  /*10b30*/  FMUL.FTZ R40, R26.reuse, R41 ;  /* 0x000000291a287220 */ /* 0x040fe20000410000 */
[----:B------:R-:W-:Y:S01]  /*10b40*/  FFMA.FTZ R52, R11, R46, R52 ;  /* 0x0000002e0b347223 */ /* 0x000fe20000010034 */
[-C--:B------:R-:W-:Y:S01]  /*10b50*/  FMUL.FTZ R26, R26, R37.reuse ;  /* 0x000000251a1a7220 */ /* 0x080fe20000410000 */
[--C-:B------:R-:W-:Y:S02]  /*10b60*/  HADD2.F32 R11, -RZ, R20.reuse.H0_H0 ;  /* 0x20000014ff0b7230 */ /* 0x100fe40000004100 */
[C---:B------:R-:W-:Y:S01]  /*10b70*/  FFMA.FTZ R47, R7.reuse, R37, -R40 ;  /* 0x00000025072f7223 */ /* 0x040fe20000010828 */
[----:B------:R-:W-:Y:S02]  /*10b80*/  HADD2.F32 R21, -RZ, R20.H1_H1 ;  /* 0x30000014ff157230 */ /* 0x000fe40000004100 */
[----:B------:R-:W-:Y:S01]  /*10b90*/  FFMA.FTZ R53, R7, R41, R26 ;  /* 0x0000002907357223 */ /* 0x000fe2000001001a */
[----:B------:R-:W-:Y:S01]  /*10ba0*/  HADD2.F32 R20, -RZ, R8.H0_H0 ;  /* 0x20000008ff147230 */ /* 0x000fe20000004100 */
[----:B------:R-:W-:Y:S01]  /*10bb0*/  F2FP.SATFINITE.E4M3.F32.PACK_AB_MERGE_C R9, R10, R9, R27 ;  /* 0x000000090a09723e */ /* 0x000fe2000480701b */
[----:B------:R-:W-:Y:S01]  /*10bc0*/  HADD2.F32 R7, -RZ, R6.H0_H0 ;  /* 0x20000006ff077230 */ /* 0x000fe20000004100 */
[----:B------:R-:W-:Y:S01]  /*10bd0*/  F2FP.SATFINITE.E4M3.F32.PACK_AB_MERGE_C R42, R47, R42, RZ ;  /* 0x0000002a2f2a723e */ /* 0x000fe200048070ff */
[----:B------:R-:W-:Y:S01]  /*10be0*/  HADD2.F32 R31, -RZ, R8.H1_H1 ;  /* 0x30000008ff1f7230 */ /* 0x000fe20000004100 */
[----:B------:R-:W-:Y:S01]  /*10bf0*/  F2FP.SATFINITE.E4M3.F32.PACK_AB_MERGE_C R52, R53, R52, RZ ;  /* 0x000000343534723e */ /* 0x000fe200048070ff */
[----:B------:R-:W-:-:S02]  /*10c00*/  HADD2.F32 R8, -RZ, R6.H1_H1 ;  /* 0x30000006ff087230 */ /* 0x000fc40000004100 */
[CC--:B------:R-:W-:Y:S01]  /*10c10*/  FMUL.FTZ R37, R7.reuse, R20.reuse ;  /* 0x0000001407257220 */ /* 0x0c0fe20000410000 */
[--C-:B------:R-:W-:Y:S02]  /*10c20*/  HADD2.F32 R6, -RZ, R4.reuse.H0_H0 ;  /* 0x20000004ff067230 */ /* 0x100fe40000004100 */
[----:B------:R-:W-:Y:S01]  /*10c30*/  FMUL.FTZ R7, R7, R11 ;  /* 0x0000000b07077220 */ /* 0x000fe20000410000 */
[----:B------:R-:W-:Y:S02]  /*10c40*/  HADD2.F32 R4, -RZ, R4.H1_H1 ;  /* 0x30000004ff047230 */ /* 0x000fe40000004100 */
[C---:B------:R-:W-:Y:S01]  /*10c50*/  FMUL.FTZ R41, R8.reuse, R31 ;  /* 0x0000001f08297220 */ /* 0x040fe20000410000 */
[----:B------:R-:W-:Y:S01]  /*10c60*/  FMUL.FTZ R8, R8, R21 ;  /* 0x0000001508087220 */ /* 0x000fe20000410000 */
        /* <DEDUP_REMOVED lines=16> */
.L_x_1709:
[----:B------:R-:W-:Y:S05]  /*10d70*/  BSYNC B1 ;  /* 0x0000000000017941 */ /* 0x000fea0003800000 */
.L_x_1708:
[----:B------:R-:W-:Y:S05]  /*10d80*/  @P2 BRA `(.L_x_1690) ;  /* 0x0000000c00dc2947 */ /* 0x000fea0003800000 */
[----:B------:R-:W3:Y:S01]  /*10d90*/  LDL R49, [R1+0x48] ;  /* 0x0000480001317983 */ /* 0x000ee20000100800 */
[----:B01---5:R-:W-:Y:S02]  /*10da0*/  SHF.R.U32.HI R4, RZ, 0x8, R32 ;  /* 0x00000008ff047819 */ /* 0x023fe40000011620 */
        /* <DEDUP_REMOVED lines=8> */
[----:B------:R-:W-:Y:S02]  /*10e30*/  LOP3.LUT R7, R34, 0xff, RZ, 0xc0, !PT ;  /* 0x000000ff22077812 */ /* 0x000fe400078ec0ff */
[----:B------:R-:W-:Y:S01]  /*10e40*/  LOP3.LUT R8, R8, 0xff, RZ, 0xc0, !PT ;  /* 0x000000ff08087812 */ /* 0x000fe200078ec0ff */
[----:B------:R-:W-:Y:S01]  /*10e50*/  IMAD.SHL.U32 R4, R4, 0x800, RZ ;  /* 0x0000080004047824 */ /* 0x000fe200078e00ff */
[----:B------:R-:W-:Y:S02]  /*10e60*/  LOP3.LUT R3, R181, 0x30, R0, 0xf8, !PT ;  /* 0x00000030b5037812 */ /* 0x000fe400078ef800 */
[----:B------:R-:W-:-:S02]  /*10e70*/  PRMT R25, R8, 0x7604, R7 ;  /* 0x0000760408197816 */ /* 0x000fc40000000007 */
[----:B------:R-:W-:Y:S02]  /*10e80*/  SHF.R.U32.HI R6, RZ, 0x8, R33 ;  /* 0x00000008ff067819 */ /* 0x000fe40000011621 */
[----:B------:R-:W-:Y:S02]  /*10e90*/  SHF.R.U32.HI R8, RZ, 0x8, R12 ;  /* 0x00000008ff087819 */ /* 0x000fe4000001160c */
[----:B------:R-:W-:Y:S02]  /*10ea0*/  LOP3.LUT R3, R3, R182, RZ, 0x3c, !PT ;  /* 0x000000b603037212 */ /* 0x000fe400078e3cff */
[----:B------:R-:W-:Y:S02]  /*10eb0*/  LOP3.LUT R0, R4, 0xffffe000, RZ, 0xc0, !PT ;  /* 0xffffe00004007812 */ /* 0x000fe400078ec0ff */
[----:B------:R-:W-:Y:S02]  /*10ec0*/  LOP3.LUT R5, R33, 0xff, RZ, 0xc0, !PT ;  /* 0x000000ff21057812 */ /* 0x000fe400078ec0ff */
[----:B------:R-:W-:-:S02]  /*10ed0*/  LOP3.LUT R6, R6, 0xff, RZ, 0xc0, !PT ;  /* 0x000000ff06067812 */ /* 0x000fc400078ec0ff */
        /* <DEDUP_REMOVED lines=8> */
[----:B------:R-:W-:Y:S02]  /*10f60*/  LOP3.LUT R5, R35, 0xff, RZ, 0xc0, !PT ;  /* 0x000000ff23057812 */ /* 0x000fe400078ec0ff */
[----:B------:R-:W-:Y:S02]  /*10f70*/  LOP3.LUT R6, R6, 0xff, RZ, 0xc0, !PT ;  /* 0x000000ff06067812 */ /* 0x000fe400078ec0ff */
[----:B------:R-:W-:Y:S02]  /*10f80*/  LOP3.LUT R3, R8, 0xff, RZ, 0xc0, !PT ;  /* 0x000000ff08037812 */ /* 0x000fe400078ec0ff */
[----:B------:R-:W0:Y:S01]  /*10f90*/  LDS.128 R8, [R0+0x10400] ;  /* 0x0104000000087984 */ /* 0x000e220000000c00 */
[----:B------:R-:W-:Y:S02]  /*10fa0*/  PRMT R24, R6, 0x7604, R5 ;  /* 0x0000760406187816 */ /* 0x000fe40000000005 */
[----:B------:R-:W-:-:S02]  /*10fb0*/  SHF.R.U32.HI R31, RZ, 0x8, R15 ;  /* 0x00000008ff1f7819 */ /* 0x000fc4000001160f */
[----:B------:R-:W-:Y:S02]  /*10fc0*/  LOP3.LUT R30, R15, 0xff, RZ, 0xc0, !PT ;  /* 0x000000ff0f1e7812 */ /* 0x000fe400078ec0ff */
[----:B------:R-:W-:Y:S02]  /*10fd0*/  LOP3.LUT R31, R31, 0xff, RZ, 0xc0, !PT ;  /* 0x000000ff1f1f7812 */ /* 0x000fe400078ec0ff */
[----:B------:R-:W-:Y:S02]  /*10fe0*/  LOP3.LUT R26, R13, 0xff, RZ, 0xc0, !PT ;  /* 0x000000ff0d1a7812 */ /* 0x000fe400078ec0ff */
[----:B------:R-:W-:Y:S02]  /*10ff0*/  SHF.R.U32.HI R28, RZ, 0x8, R14 ;  /* 0x00000008ff1c7819 */ /* 0x000fe4000001160e */
[----:B------:R-:W-:Y:S02]  /*11000*/  PRMT R30, R31, 0x7604, R30 ;  /* 0x000076041f1e7816 */ /* 0x000fe4000000001e */
[----:B------:R-:W-:-:S02]  /*11010*/  PRMT R26, R3, 0x7604, R26 ;  /* 0x00007604031a7816 */ /* 0x000fc4000000001a */
[----:B------:R-:W-:Y:S02]  /*11020*/  SHF.R.U32.HI R31, RZ, 0x10, R13 ;  /* 0x00000010ff1f7819 */ /* 0x000fe4000001160d */
[----:B------:R-:W-:Y:S02]  /*11030*/  SHF.R.U32.HI R3, RZ, 0x10, R33 ;  /* 0x00000010ff037819 */ /* 0x000fe40000011621 */
[----:B------:R-:W-:Y:S01]  /*11040*/  LOP3.LUT R27, R14, 0xff, RZ, 0xc0, !PT ;  /* 0x000000ff0e1b7812 */ /* 0x000fe200078ec0ff */
[----:B------:R-:W-:Y:S01]  /*11050*/  IMAD.U32 R31, R31, 0x10000, RZ ;  /* 0x000100001f1f7824 */ /* 0x000fe200078e00ff */
[----:B------:R-:W-:Y:S01]  /*11060*/  LOP3.LUT R28, R28, 0xff, RZ, 0xc0, !PT ;  /* 0x000000ff1c1c7812 */ /* 0x000fe200078ec0ff */
[----:B------:R-:W-:Y:S01]  /*11070*/  IMAD.U32 R3, R3, 0x10000, RZ ;  /* 0x0001000003037824 */ /* 0x000fe200078e00ff */
[----:B----4-:R-:W-:Y:S02]  /*11080*/  SHF.R.U32.HI R39, RZ, 0x10, R15 ;  /* 0x00000010ff277819 */ /* 0x010fe4000001160f */
[----:B--2---:R-:W-:-:S02]  /*11090*/  PRMT R37, R28, 0x7604, R27 ;  /* 0x000076041c257816 */ /* 0x004fc4000000001b */
[----:B------:R-:W-:Y:S01]  /*110a0*/  SHF.R.U32.HI R27, RZ, 0x10, R35 ;  /* 0x00000010ff1b7819 */ /* 0x000fe20000011623 */
[----:B------:R-:W-:Y:S01]  /*110b0*/  IMAD.U32 R39, R39, 0x10000, RZ ;  /* 0x0001000027277824 */ /* 0x000fe200078e00ff */
[----:B------:R-:W-:Y:S02]  /*110c0*/  LOP3.LUT R31, R26, 0xff0000, R31, 0xf8, !PT ;  /* 0x00ff00001a1f7812 */ /* 0x000fe400078ef81f */
[----:B------:R-:W-:Y:S01]  /*110d0*/  LOP3.LUT R3, R20, 0xff0000, R3, 0xf8, !PT ;  /* 0x00ff000014037812 */ /* 0x000fe200078ef803 */
[----:B------:R-:W-:Y:S01]  /*110e0*/  IMAD.U32 R27, R27, 0x10000, RZ ;  /* 0x000100001b1b7824 */ /* 0x000fe200078e00ff */
[----:B------:R-:W-:Y:S02]  /*110f0*/  LOP3.LUT R41, R30, 0xff0000, R39, 0xf8, !PT ;  /* 0x00ff00001e297812 */ /* 0x000fe400078ef827 */
[----:B------:R-:W-:Y:S02]  /*11100*/  LOP3.LUT R25, R25, 0xff0000, R34, 0xf8, !PT ;  /* 0x00ff000019197812 */ /* 0x000fe400078ef822 */
[----:B------:R-:W-:-:S02]  /*11110*/  LOP3.LUT R39, R31, 0xff000000, R13, 0xf8, !PT ;  /* 0xff0000001f277812 */ /* 0x000fc400078ef80d */
[----:B------:R-:W-:Y:S02]  /*11120*/  LOP3.LUT R36, R3, 0xff000000, R33, 0xf8, !PT ;  /* 0xff00000003247812 */ /* 0x000fe400078ef821 */
[----:B------:R-:W-:Y:S02]  /*11130*/  LOP3.LUT R27, R24, 0xff0000, R27, 0xf8, !PT ;  /* 0x00ff0000181b7812 */ /* 0x000fe400078ef81b */
[----:B------:R-:W-:Y:S02]  /*11140*/  LOP3.LUT R3, R25, 0xff000000, R34, 0xf8, !PT ;  /* 0xff00000019037812 */ /* 0x000fe400078ef822 */
[----:B------:R-:W-:Y:S02]  /*11150*/  F2FP.F16.E4M3.UNPACK_B R40, R39 ;  /* 0x00000027ff28723e */ /* 0x000fe400020006ff */
[----:B0-----:R-:W-:Y:S02]  /*11160*/  F2FP.F16.E4M3.UNPACK_B R24, R9 ;  /* 0x00000009ff18723e */ /* 0x001fe400020006ff */
[----:B------:R-:W-:-:S02]  /*11170*/  F2FP.F16.E4M3.UNPACK_B R34, R36 ;  /* 0x00000024ff22723e */ /* 0x000fc400020006ff */
[----:B------:R-:W-:Y:S01]  /*11180*/  LOP3.LUT R42, R41, 0xff000000, R15, 0xf8, !PT ;  /* 0xff000000292a7812 */ /* 0x000fe200078ef80f */
[--C-:B------:R-:W-:Y:S01]  /*11190*/  HADD2.F32 R41, -RZ, R40.reuse.H0_H0 ;  /* 0x20000028ff297230 */ /* 0x100fe20000004100 */
[----:B------:R-:W-:Y:S01]  /*111a0*/  LOP3.LUT R33, R37, 0xff0000, R14, 0xf8, !PT ;  /* 0x00ff000025217812 */ /* 0x000fe200078ef80e */
[----:B------:R-:W-:Y:S01]  /*111b0*/  HADD2.F32 R40, -RZ, R40.H1_H1 ;  /* 0x30000028ff287230 */ /* 0x000fe20000004100 */
[--C-:B------:R-:W-:Y:S02]  /*111c0*/  LOP3.LUT R21, R21, 0xff0000, R32.reuse, 0xf8, !PT ;  /* 0x00ff000015157812 */ /* 0x100fe400078ef820 */
[----:B------:R-:W-:Y:S01]  /*111d0*/  LOP3.LUT R37, R27, 0xff000000, R35, 0xf8, !PT ;  /* 0xff0000001b257812 */ /* 0x000fe200078ef823 */
[--C-:B------:R-:W-:Y:S01]  /*111e0*/  HADD2.F32 R35, -RZ, R34.reuse.H0_H0 ;  /* 0x20000022ff237230 */ /* 0x100fe20000004100 */
[----:B------:R-:W-:Y:S01]  /*111f0*/  LOP3.LUT R21, R21, 0xff000000, R32, 0xf8, !PT ;  /* 0xff00000015157812 */ /* 0x000fe200078ef820 */
[----:B------:R-:W-:Y:S01]  /*11200*/  HADD2.F32 R34, -RZ, R34.H1_H1 ;  /* 0x30000022ff227230 */ /* 0x000fe20000004100 */
[----:B------:R-:W-:-:S02]  /*11210*/  LOP3.LUT R29, R29, 0xff0000, R12, 0xf8, !PT ;  /* 0x00ff00001d1d7812 */ /* 0x000fc400078ef80c */
[----:B------:R-:W-:Y:S02]  /*11220*/  F2FP.F16.E4M3.UNPACK_B R26, R9.H1 ;  /* 0x00000009ff1a723e */ /* 0x000fe400030006ff */
[-C--:B------:R-:W-:Y:S02]  /*11230*/  F2FP.F16.E4M3.UNPACK_B R31, R8.reuse ;  /* 0x00000008ff1f723e */ /* 0x080fe400020006ff */
[----:B------:R-:W-:Y:S02]  /*11240*/  F2FP.F16.E4M3.UNPACK_B R32, R8.H1 ;  /* 0x00000008ff20723e */ /* 0x000fe400030006ff */
[----:B------:R-:W-:Y:S02]  /*11250*/  F2FP.F16.E4M3.UNPACK_B R39, R39.H1 ;  /* 0x00000027ff27723e */ /* 0x000fe400030006ff */
[----:B------:R-:W-:Y:S02]  /*11260*/  F2FP.F16.E4M3.UNPACK_B R36, R36.H1 ;  /* 0x00000024ff24723e */ /* 0x000fe400030006ff */
[----:B------:R-:W-:-:S02]  /*11270*/  LOP3.LUT R38, R29, 0xff000000, R12, 0xf8, !PT ;  /* 0xff0000001d267812 */ /* 0x000fc400078ef80c */
[----:B------:R-:W-:Y:S02]  /*11280*/  LOP3.LUT R12, R33, 0xff000000, R14, 0xf8, !PT ;  /* 0xff000000210c7812 */ /* 0x000fe400078ef80e */
[-C--:B------:R-:W-:Y:S02]  /*11290*/  F2FP.F16.E4M3.UNPACK_B R30, R11.reuse ;  /* 0x0000000bff1e723e */ /* 0x080fe400020006ff */
[----:B------:R-:W-:Y:S01]  /*112a0*/  F2FP.F16.E4M3.UNPACK_B R33, R11.H1 ;  /* 0x0000000bff21723e */ /* 0x000fe200030006ff */
[--C-:B------:R-:W-:Y:S01]  /*112b0*/  HADD2.F32 R11, -RZ, R36.reuse.H0_H0 ;  /* 0x20000024ff0b7230 */ /* 0x100fe20000004100 */
[----:B------:R-:W-:Y:S01]  /*112c0*/  F2FP.F16.E4M3.UNPACK_B R14, R10.H1 ;  /* 0x0000000aff0e723e */ /* 0x000fe200030006ff */
[----:B------:R-:W-:Y:S01]  /*112d0*/  HADD2.F32 R36, -RZ, R36.H1_H1 ;  /* 0x30000024ff247230 */ /* 0x000fe20000004100 */
        /* <DEDUP_REMOVED lines=10> */
[----:B------:R-:W-:Y:S01]  /*11380*/  F2FP.F16.E4M3.UNPACK_B R25, R4 ;  /* 0x00000004ff19723e */ /* 0x000fe200020006ff */
[----:B------:R-:W-:-:S02]  /*11390*/  HADD2.F32 R13, -RZ, R13.H1_H1 ;  /* 0x3000000dff0d7230 */ /* 0x000fc40000004100 */
[C---:B------:R-:W-:Y:S01]  /*113a0*/  FFMA.FTZ R5, R20.reuse, R35, -R9 ;  /* 0x0000002314057223 */ /* 0x040fe20000010809 */
[----:B------:R-:W-:Y:S01]  /*113b0*/  F2FP.F16.E4M3.UNPACK_B R27, R4.H1 ;  /* 0x00000004ff1b723e */ /* 0x000fe200030006ff */
[----:B------:R-:W-:Y:S01]  /*113c0*/  FFMA.FTZ R9, R20, R41, R8 ;  /* 0x0000002914097223 */ /* 0x000fe20000010008 */
[-C--:B------:R-:W-:Y:S01]  /*113d0*/  F2FP.F16.E4M3.UNPACK_B R4, R6.reuse ;  /* 0x00000006ff04723e */ /* 0x080fe200020006ff */
[----:B------:R-:W-:Y:S01]  /*113e0*/  HADD2.F32 R35, -RZ, R39.H0_H0 ;  /* 0x20000027ff237230 */ /* 0x000fe20000004100 */
[----:B------:R-:W-:Y:S01]  /*113f0*/  F2FP.F16.E4M3.UNPACK_B R7, R6.H1 ;  /* 0x00000006ff07723e */ /* 0x000fe200030006ff */
[----:B------:R-:W-:Y:S01]  /*11400*/  HADD2.F32 R8, -RZ, R26.H0_H0 ;  /* 0x2000001aff087230 */ /* 0x000fe20000004100 */
[----:B------:R-:W-:Y:S01]  /*11410*/  F2FP.F16.E4M3.UNPACK_B R6, R10 ;  /* 0x0000000aff06723e */ /* 0x000fe200020006ff */
[C---:B------:R-:W-:Y:S01]  /*11420*/  FMUL.FTZ R10, R24.reuse, R40 ;  /* 0x00000028180a7220 */ /* 0x040fe20000410000 */
[----:B------:R-:W-:Y:S01]  /*11430*/  FMUL.FTZ R41, R24, R34 ;  /* 0x0000002218297220 */ /* 0x000fe20000410000 */
[----:B------:R-:W-:-:S02]  /*11440*/  HADD2.F32 R20, -RZ, R15.H0_H0 ;  /* 0x2000000fff147230 */ /* 0x000fc40000004100 */
[C---:B------:R-:W-:Y:S01]  /*11450*/  FMUL.FTZ R43, R8.reuse, R35 ;  /* 0x00000023082b7220 */ /* 0x040fe20000410000 */
[-C--:B------:R-:W-:Y:S01]  /*11460*/  FMUL.FTZ R24, R8, R11.reuse ;  /* 0x0000000b08187220 */ /* 0x080fe20000410000 */
[C---:B------:R-:W-:Y:S01]  /*11470*/  FFMA.FTZ R8, R13.reuse, R34, -R10 ;  /* 0x000000220d087223 */ /* 0x040fe2000001080a */
[----:B------:R-:W-:Y:S01]  /*11480*/  FFMA.FTZ R10, R13, R40, R41 ;  /* 0x000000280d0a7223 */ /* 0x000fe20000010029 */
[-C--:B------:R-:W-:Y:S01]  /*11490*/  F2FP.F16.E4M3.UNPACK_B R40, R42.reuse ;  /* 0x0000002aff28723e */ /* 0x080fe200020006ff */
[C---:B------:R-:W-:Y:S01]  /*114a0*/  FFMA.FTZ R11, R20.reuse, R11, -R43 ;  /* 0x0000000b140b7223 */ /* 0x040fe2000001082b */
[----:B------:R-:W-:Y:S01]  /*114b0*/  F2FP.F16.E4M3.UNPACK_B R34, R37 ;  /* 0x00000025ff22723e */ /* 0x000fe200020006ff */
[----:B------:R-:W-:Y:S01]  /*114c0*/  FFMA.FTZ R13, R20, R35, R24 ;  /* 0x00000023140d7223 */ /* 0x000fe20000010018 */
[----:B------:R-:W-:Y:S01]  /*114d0*/  HADD2.F32 R39, -RZ, R39.H1_H1 ;  /* 0x30000027ff277230 */ /* 0x000fe20000004100 */
[----:B------:R-:W-:Y:S01]  /*114e0*/  F2FP.F16.E4M3.UNPACK_B R42, R42.H1 ;  /* 0x0000002aff2a723e */ /* 0x000fe200030006ff */
[----:B------:R-:W-:Y:S01]  /*114f0*/  HADD2.F32 R20, -RZ, R26.H1_H1 ;  /* 0x3000001aff147230 */ /* 0x000fe20000004100 */
[----:B------:R-:W-:Y:S01]  /*11500*/  F2FP.F16.E4M3.UNPACK_B R37, R37.H1 ;  /* 0x00000025ff25723e */ /* 0x000fe200030006ff */
[----:B------:R-:W-:-:S02]  /*11510*/  HADD2.F32 R41, -RZ, R40.H0_H0 ;  /* 0x20000028ff297230 */ /* 0x000fc40000004100 */
[----:B------:R-:W-:Y:S02]  /*11520*/  HADD2.F32 R24, -RZ, R30.H0_H0 ;  /* 0x2000001eff187230 */ /* 0x000fe40000004100 */
[C---:B------:R-:W-:Y:S01]  /*11530*/  FMUL.FTZ R46, R20.reuse, R39 ;  /* 0x00000027142e7220 */ /* 0x040fe20000410000 */
[----:B------:R-:W-:Y:S02]  /*11540*/  HADD2.F32 R35, -RZ, R34.H0_H0 ;  /* 0x20000022ff237230 */ /* 0x000fe40000004100 */
[----:B------:R-:W-:Y:S01]  /*11550*/  FMUL.FTZ R48, R20, R36 ;  /* 0x0000002414307220 */ /* 0x000fe20000410000 */
[----:B------:R-:W-:Y:S02]  /*11560*/  HADD2.F32 R15, -RZ, R15.H1_H1 ;  /* 0x3000000fff0f7230 */ /* 0x000fe40000004100 */
[C---:B------:R-:W-:Y:S01]  /*11570*/  FMUL.FTZ R43, R24.reuse, R41 ;  /* 0x00000029182b7220 */ /* 0x040fe20000410000 */
[--C-:B------:R-:W-:Y:S02]  /*11580*/  HADD2.F32 R26, -RZ, R28.reuse.H0_H0 ;  /* 0x2000001cff1a7230 */ /* 0x100fe40000004100 */
[----:B------:R-:W-:Y:S01]  /*11590*/  FMUL.FTZ R50, R24, R35 ;  /* 0x0000002318327220 */ /* 0x000fe20000410000 */
[----:B------:R-:W-:-:S02]  /*115a0*/  HADD2.F32 R28, -RZ, R28.H1_H1 ;  /* 0x3000001cff1c7230 */ /* 0x000fc40000004100 */
[C---:B------:R-:W-:Y:S01]  /*115b0*/  FFMA.FTZ R20, R15.reuse, R36, -R46 ;  /* 0x000000240f147223 */ /* 0x040fe2000001082e */
[----:B------:R-:W-:Y:S01]  /*115c0*/  FFMA.FTZ R24, R15, R39, R48 ;  /* 0x000000270f187223 */ /* 0x000fe20000010030 */
[C---:B------:R-:W-:Y:S01]  /*115d0*/  FFMA.FTZ R15, R26.reuse, R35, -R43 ;  /* 0x000000231a0f7223 */ /* 0x040fe2000001082b */
[----:B------:R-:W-:Y:S01]  /*115e0*/  FFMA.FTZ R26, R26, R41, R50 ;  /* 0x000000291a1a7223 */ /* 0x000fe20000010032 */
[----:B------:R-:W-:Y:S01]  /*115f0*/  HADD2.F32 R41, -RZ, R40.H1_H1 ;  /* 0x30000028ff297230 */ /* 0x000fe20000004100 */
[----:B------:R-:W-:Y:S01]  /*11600*/  F2FP.SATFINITE.E4M3.F32.PACK_AB_MERGE_C R11, R20, R11, RZ ;  /* 0x0000000b140b723e */ /* 0x000fe200048070ff */
[----:B------:R-:W-:Y:S01]  /*11610*/  HADD2.F32 R39, -RZ, R34.H1_H1 ;  /* 0x30000022ff277230 */ /* 0x000fe20000004100 */
[----:B------:R-:W-:Y:S01]  /*11620*/  F2FP.SATFINITE.E4M3.F32.PACK_AB_MERGE_C R13, R24, R13, RZ ;  /* 0x0000000d180d723e */ /* 0x000fe200048070ff */
[----:B------:R-:W-:Y:S01]  /*11630*/  HADD2.F32 R40, -RZ, R42.H0_H0 ;  /* 0x2000002aff287230 */ /* 0x000fe20000004100 */
[----:B------:R-:W-:Y:S01]  /*11640*/  F2FP.SATFINITE.E4M3.F32.PACK_AB_MERGE_C R5, R8, R5, R11 ;  /* 0x000000050805723e */ /* 0x000fe2000480700b */
[----:B------:R-:W-:Y:S01]  /*11650*/  HADD2.F32 R35, -RZ, R33.H0_H0 ;  /* 0x20000021ff237230 */ /* 0x000fe20000004100 */
[----:B------:R-:W-:Y:S01]  /*11660*/  F2FP.SATFINITE.E4M3.F32.PACK_AB_MERGE_C R9, R10, R9, R13 ;  /* 0x000000090a09723e */ /* 0x000fe2000480700d */
[----:B------:R-:W-:-:S02]  /*11670*/  HADD2.F32 R34, -RZ, R30.H1_H1 ;  /* 0x3000001eff227230 */ /* 0x000fc40000004100 */
[----:B------:R-:W-:Y:S02]  /*11680*/  HADD2.F32 R36, -RZ, R37.H0_H0 ;  /* 0x20000025ff247230 */ /* 0x000fe40000004100 */
[C---:B------:R-:W-:Y:S01]  /*11690*/  FMUL.FTZ R45, R35.reuse, R40 ;  /* 0x00000028232d7220 */ /* 0x040fe20000410000 */
[----:B------:R-:W-:Y:S02]  /*116a0*/  HADD2.F32 R30, -RZ, R29.H0_H0 ;  /* 0x2000001dff1e7230 */ /* 0x000fe40000004100 */
[C---:B------:R-:W-:Y:S01]  /*116b0*/  FMUL.FTZ R43, R34.reuse, R41 ;  /* 0x00000029222b7220 */ /* 0x040fe20000410000 */
[----:B------:R-:W-:Y:S01]  /*116c0*/  FMUL.FTZ R34, R34, R39 ;  /* 0x0000002722227220 */ /* 0x000fe20000410000 */
[-C--:B------:R-:W-:Y:S01]  /*116d0*/  FMUL.FTZ R35, R35, R36.reuse ;  /* 0x0000002423237220 */ /* 0x080fe20000410000 */
[----:B------:R-:W-:Y:S02]  /*116e0*/  HADD2.F32 R42, -RZ, R42.H1_H1 ;  /* 0x3000002aff2a7230 */ /* 0x000fe40000004100 */
[----:B------:R-:W-:Y:S01]  /*116f0*/  FFMA.FTZ R45, R30, R36, -R45 ;  /* 0x000000241e2d7223 */ /* 0x000fe2000001082d */
[----:B------:R-:W-:-:S02]  /*11700*/  HADD2.F32 R36, -RZ, R37.H1_H1 ;  /* 0x30000025ff247230 */ /* 0x000fc40000004100 */
[C---:B------:R-:W-:Y:S01]  /*11710*/  FFMA.FTZ R41, R28.reuse, R41, R34 ;  /* 0x000000291c297223 */ /* 0x040fe20000010022 */
[----:B------:R-:W-:Y:S01]  /*11720*/  F2FP.F16.E4M3.UNPACK_B R37, R38.H1 ;  /* 0x00000026ff25723e */ /* 0x000fe200030006ff */
[----:B------:R-:W-:Y:S01]  /*11730*/  HADD2.F32 R33, -RZ, R33.H1_H1 ;  /* 0x30000021ff217230 */ /* 0x000fe20000004100 */
[----:B------:R-:W-:Y:S01]  /*11740*/  F2FP.F16.E4M3.UNPACK_B R34, R21.H1 ;  /* 0x00000015ff22723e */ /* 0x000fe200030006ff */
[----:B------:R-:W-:Y:S01]  /*11750*/  FFMA.FTZ R48, R28, R39, -R43 ;  /* 0x000000271c307223 */ /* 0x000fe2000001082b */
[----:B------:R-:W-:Y:S01]  /*11760*/  FFMA.FTZ R43, R30, R40, R35 ;  /* 0x000000281e2b7223 */ /* 0x000fe20000010023 */
[----:B------:R-:W-:Y:S02]  /*11770*/  HADD2.F32 R29, -RZ, R29.H1_H1 ;  /* 0x3000001dff1d7230 */ /* 0x000fe40000004100 */
[C---:B------:R-:W-:Y:S01]  /*11780*/  FMUL.FTZ R40, R33.reuse, R42 ;  /* 0x0000002a21287220 */ /* 0x040fe20000410000 */
[----:B------:R-:W-:Y:S02]  /*11790*/  HADD2.F32 R39, -RZ, R37.H0_H0 ;  /* 0x20000025ff277230 */ /* 0x000fe40000004100 */
[----:B------:R-:W-:Y:S01]  /*117a0*/  FMUL.FTZ R47, R33, R36 ;  /* 0x00000024212f7220 */ /* 0x000fe20000410000 */
[----:B------:R-:W-:-:S02]  /*117b0*/  HADD2.F32 R30, -RZ, R32.H0_H0 ;  /* 0x20000020ff1e7230 */ /* 0x000fc40000004100 */
[C---:B------:R-:W-:Y:S01]  /*117c0*/  FFMA.FTZ R50, R29.reuse, R36, -R40 ;  /* 0x000000241d327223 */ /* 0x040fe20000010828 */
[----:B------:R-:W-:Y:S02]  /*117d0*/  HADD2.F32 R35, -RZ, R34.H0_H0 ;  /* 0x20000022ff237230 */ /* 0x000fe40000004100 */
[----:B------:R-:W-:Y:S01]  /*117e0*/  FFMA.FTZ R52, R29, R42, R47 ;  /* 0x0000002a1d347223 */ /* 0x000fe2000001002f */
        /* <DEDUP_REMOVED lines=8> */
[----:B------:R-:W-:Y:S01]  /*11870*/  HADD2.F32 R27, -RZ, R27.H1_H1 ;  /* 0x3000001bff1b7230 */ /* 0x000fe20000004100 */
[----:B------:R-:W-:Y:S01]  /*11880*/  F2FP.F16.E4M3.UNPACK_B R29, R21 ;  /* 0x00000015ff1d723e */ /* 0x000fe200020006ff */
[-C--:B------:R-:W-:Y:S01]  /*11890*/  FMUL.FTZ R32, R32, R34.reuse ;  /* 0x0000002220207220 */ /* 0x080fe20000410000 */
[C---:B------:R-:W-:Y:S01]  /*118a0*/  FFMA.FTZ R35, R28.reuse, R35, -R33 ;  /* 0x000000231c237223 */ /* 0x040fe20000010821 */
[----:B------:R-:W-:Y:S01]  /*118b0*/  FFMA.FTZ R39, R28, R39, R30 ;  /* 0x000000271c277223 */ /* 0x000fe2000001001e */
[C---:B------:R-:W-:Y:S01]  /*118c0*/  FFMA.FTZ R40, R27.reuse, R34, -R36 ;  /* 0x000000221b287223 */ /* 0x040fe20000010824 */
[----:B------:R-:W-:Y:S01]  /*118d0*/  FFMA.FTZ R42, R27, R37, R32 ;  /* 0x000000251b2a7223 */ /* 0x000fe20000010020 */
[----:B------:R-:W-:Y:S01]  /*118e0*/  HADD2.F32 R30, -RZ, R38.H0_H0 ;  /* 0x20000026ff1e7230 */ /* 0x000fe20000004100 */
[----:B------:R-:W-:Y:S01]  /*118f0*/  F2FP.SATFINITE.E4M3.F32.PACK_AB_MERGE_C R43, R52, R43, RZ ;  /* 0x0000002b342b723e */ /* 0x000fe200048070ff */
[----:B------:R-:W-:-:S02]  /*11900*/  HADD2.F32 R28, -RZ, R31.H0_H0 ;  /* 0x2000001fff1c7230 */ /* 0x000fc40000004100 */
[----:B------:R-:W-:Y:S01]  /*11910*/  HADD2.F32 R27, -RZ, R29.H0_H0 ;  /* 0x2000001dff1b7230 */ /* 0x000fe20000004100 */
[----:B------:R-:W-:Y:S01]  /*11920*/  F2FP.SATFINITE.E4M3.F32.PACK_AB_MERGE_C R39, R42, R39, RZ ;  /* 0x000000272a27723e */ /* 0x000fe200048070ff */
[----:B------:R-:W-:Y:S02]  /*11930*/  HADD2.F32 R21, -RZ, R25.H0_H0 ;  /* 0x20000019ff157230 */ /* 0x000fe40000004100 */
[C---:B------:R-:W-:Y:S01]  /*11940*/  FMUL.FTZ R32, R28.reuse, R30 ;  /* 0x0000001e1c207220 */ /* 0x040fe20000410000 */
[----:B------:R-:W-:Y:S02]  /*11950*/  HADD2.F32 R38, -RZ, R38.H1_H1 ;  /* 0x30000026ff267230 */ /* 0x000fe40000004100 */
[-C--:B------:R-:W-:Y:S01]  /*11960*/  FMUL.FTZ R34, R28, R27.reuse ;  /* 0x0000001b1c227220 */ /* 0x080fe20000410000 */
[----:B------:R-:W-:Y:S02]  /*11970*/  HADD2.F32 R31, -RZ, R31.H1_H1 ;  /* 0x3000001fff1f7230 */ /* 0x000fe40000004100 */
[----:B------:R-:W-:Y:S01]  /*11980*/  FFMA.FTZ R32, R21, R27, -R32 ;  /* 0x0000001b15207223 */ /* 0x000fe20000010820 */
[----:B------:R-:W-:Y:S01]  /*11990*/  HADD2.F32 R28, -RZ, R29.H1_H1 ;  /* 0x3000001dff1c7230 */ /* 0x000fe20000004100 */
[----:B------:R-:W-:Y:S01]  /*119a0*/  F2FP.F16.E4M3.UNPACK_B R29, R12.H1 ;  /* 0x0000000cff1d723e */ /* 0x000fe200030006ff */
[----:B------:R-:W-:-:S02]  /*119b0*/  HADD2.F32 R25, -RZ, R25.H1_H1 ;  /* 0x30000019ff197230 */ /* 0x000fc40000004100 */
[----:B------:R-:W-:Y:S01]  /*119c0*/  FFMA.FTZ R34, R21, R30, R34 ;  /* 0x0000001e15227223 */ /* 0x000fe20000010022 */
[C---:B------:R-:W-:Y:S01]  /*119d0*/  FMUL.FTZ R36, R31.reuse, R38 ;  /* 0x000000261f247220 */ /* 0x040fe20000410000 */
[-C--:B------:R-:W-:Y:S01]  /*119e0*/  F2FP.F16.E4M3.UNPACK_B R21, R3.reuse.H1 ;  /* 0x00000003ff15723e */ /* 0x080fe200030006ff */
[-C--:B------:R-:W-:Y:S01]  /*119f0*/  FMUL.FTZ R33, R31, R28.reuse ;  /* 0x0000001c1f217220 */ /* 0x080fe20000410000 */
[----:B------:R-:W-:Y:S02]  /*11a00*/  HADD2.F32 R30, -RZ, R29.H0_H0 ;  /* 0x2000001dff1e7230 */ /* 0x000fe40000004100 */
[C---:B------:R-:W-:Y:S01]  /*11a10*/  FFMA.FTZ R31, R25.reuse, R28, -R36 ;  /* 0x0000001c191f7223 */ /* 0x040fe20000010824 */
[----:B------:R-:W-:Y:S02]  /*11a20*/  HADD2.F32 R27, -RZ, R14.H0_H0 ;  /* 0x2000000eff1b7230 */ /* 0x000fe40000004100 */
[----:B------:R-:W-:Y:S01]  /*11a30*/  FFMA.FTZ R33, R25, R38, R33 ;  /* 0x0000002619217223 */ /* 0x000fe20000010021 */
[--C-:B------:R-:W-:Y:S01]  /*11a40*/  HADD2.F32 R28, -RZ, R21.reuse.H0_H0 ;  /* 0x20000015ff1c7230 */ /* 0x100fe20000004100 */
[----:B------:R-:W-:Y:S01]  /*11a50*/  F2FP.F16.E4M3.UNPACK_B R3, R3 ;  /* 0x00000003ff03723e */ /* 0x000fe200020006ff */
[----:B------:R-:W-:-:S02]  /*11a60*/  HADD2.F32 R25, -RZ, R21.H1_H1 ;  /* 0x30000015ff197230 */ /* 0x000fc40000004100 */
[C---:B------:R-:W-:Y:S01]  /*11a70*/  FMUL.FTZ R36, R27.reuse, R30 ;  /* 0x0000001e1b247220 */ /* 0x040fe20000410000 */
[----:B------:R-:W-:Y:S02]  /*11a80*/  HADD2.F32 R21, -RZ, R7.H0_H0 ;  /* 0x20000007ff157230 */ /* 0x000fe40000004100 */
[----:B------:R-:W-:Y:S01]  /*11a90*/  FMUL.FTZ R38, R27, R28 ;  /* 0x0000001c1b267220 */ /* 0x000fe20000410000 */
[----:B------:R-:W-:Y:S01]  /*11aa0*/  HADD2.F32 R29, -RZ, R29.H1_H1 ;  /* 0x3000001dff1d7230 */ /* 0x000fe20000004100 */
[----:B------:R-:W-:Y:S01]  /*11ab0*/  F2FP.SATFINITE.E4M3.F32.PACK_AB_MERGE_C R11, R41, R26, R43 ;  /* 0x0000001a290b723e */ /* 0x000fe2000480702b */
[----:B------:R-:W-:Y:S02]  /*11ac0*/  HADD2.F32 R14, -RZ, R14.H1_H1 ;  /* 0x3000000eff0e7230 */ /* 0x000fe40000004100 */
[C---:B------:R-:W-:Y:S01]  /*11ad0*/  FFMA.FTZ R36, R21.reuse, R28, -R36 ;  /* 0x0000001c15247223 */ /* 0x040fe20000010824 */
[----:B------:R-:W-:Y:S02]  /*11ae0*/  HADD2.F32 R7, -RZ, R7.H1_H1 ;  /* 0x30000007ff077230 */ /* 0x000fe40000004100 */
[----:B------:R-:W-:Y:S01]  /*11af0*/  FFMA.FTZ R38, R21, R30, R38 ;  /* 0x0000001e15267223 */ /* 0x000fe20000010026 */
[----:B------:R-:W-:-:S02]  /*11b00*/  HADD2.F32 R21, -RZ, R3.H1_H1 ;  /* 0x30000003ff157230 */ /* 0x000fc40000004100 */
[C---:B------:R-:W-:Y:S01]  /*11b10*/  FMUL.FTZ R28, R14.reuse, R29 ;  /* 0x0000001d0e1c7220 */ /* 0x040fe20000410000 */
[-C--:B------:R-:W-:Y:S01]  /*11b20*/  FMUL.FTZ R46, R14, R25.reuse ;  /* 0x000000190e2e7220 */ /* 0x080fe20000410000 */
[----:B------:R-:W-:Y:S01]  /*11b30*/  F2FP.F16.E4M3.UNPACK_B R14, R12 ;  /* 0x0000000cff0e723e */ /* 0x000fe200020006ff */
[----:B------:R-:W-:Y:S02]  /*11b40*/  HADD2.F32 R12, -RZ, R3.H0_H0 ;  /* 0x20000003ff0c7230 */ /* 0x000fe40000004100 */
[C---:B------:R-:W-:Y:S01]  /*11b50*/  FFMA.FTZ R37, R7.reuse, R25, -R28 ;  /* 0x0000001907257223 */ /* 0x040fe2000001081c */
[----:B------:R-:W-:Y:S01]  /*11b60*/  FFMA.FTZ R29, R7, R29, R46 ;  /* 0x0000001d071d7223 */ /* 0x000fe2000001002e */
[----:B------:R-:W-:Y:S01]  /*11b70*/  HADD2.F32 R7, -RZ, R6.H0_H0 ;  /* 0x20000006ff077230 */ /* 0x000fe20000004100 */
[----:B------:R-:W-:Y:S01]  /*11b80*/  F2FP.SATFINITE.E4M3.F32.PACK_AB_MERGE_C R8, R33, R34, R39 ;  /* 0x000000222108723e */ /* 0x000fe20004807027 */
[--C-:B------:R-:W-:Y:S01]  /*11b90*/  HADD2.F32 R28, -RZ, R14.reuse.H0_H0 ;  /* 0x2000000eff1c7230 */ /* 0x100fe20000004100 */
[----:B------:R-:W-:Y:S01]  /*11ba0*/  F2FP.SATFINITE.E4M3.F32.PACK_AB_MERGE_C R36, R37, R36, RZ ;  /* 0x000000242524723e */ /* 0x000fe200048070ff */
[----:B------:R-:W-:Y:S01]  /*11bb0*/  HADD2.F32 R25, -RZ, R14.H1_H1 ;  /* 0x3000000eff197230 */ /* 0x000fe20000004100 */
[----:B------:R-:W-:Y:S01]  /*11bc0*/  F2FP.SATFINITE.E4M3.F32.PACK_AB_MERGE_C R29, R29, R38, RZ ;  /* 0x000000261d1d723e */ /* 0x000fe200048070ff */
[----:B------:R-:W-:-:S02]  /*11bd0*/  HADD2.F32 R6, -RZ, R6.H1_H1 ;  /* 0x30000006ff067230 */ /* 0x000fc40000004100 */
[C---:B------:R-:W-:Y:S01]  /*11be0*/  FMUL.FTZ R14, R7.reuse, R28 ;  /* 0x0000001c070e7220 */ /* 0x040fe20000410000 */
[--C-:B------:R-:W-:Y:S02]  /*11bf0*/  HADD2.F32 R3, -RZ, R4.reuse.H0_H0 ;  /* 0x20000004ff037230 */ /* 0x100fe40000004100 */
        /* <DEDUP_REMOVED lines=10> */
[----:B------:R-:W-:Y:S02]  /*11ca0*/  F2FP.SATFINITE.E4M3.F32.PACK_AB_MERGE_C R7, R48, R15, R7 ;  /* 0x0000000f3007723e */ /* 0x000fe40004807007 */
[----:B------:R-:W-:Y:S02]  /*11cb0*/  F2FP.SATFINITE.E4M3.F32.PACK_AB_MERGE_C R4, R31, R32, R4 ;  /* 0x000000201f04723e */ /* 0x000fe40004807004 */
[----:B------:R-:W-:Y:S02]  /*11cc0*/  F2FP.SATFINITE.E4M3.F32.PACK_AB_MERGE_C R6, R27, R6, R36 ;  /* 0x000000061b06723e */ /* 0x000fe40004807024 */
[----:B------:R-:W-:-:S03]  /*11cd0*/  F2FP.SATFINITE.E4M3.F32.PACK_AB_MERGE_C R10, R30, R3, R29 ;  /* 0x000000031e0a723e */ /* 0x000fc6000480701d */
[----:B------:R0:W-:Y:S04]  /*11ce0*/  STS.128 [R49+0x10400], R4 ;  /* 0x0104000431007388 */ /* 0x0001e80000000c00 */
[----:B------:R0:W-:Y:S02]  /*11cf0*/  STS.128 [R0+0x10400], R8 ;  /* 0x0104000800007388 */ /* 0x0001e40000000c00 */
.L_x_1690:
[----:B------:R-:W-:Y:S05]  /*11d00*/  BSYNC B0 ;  /* 0x0000000000007941 */ /* 0x000fea0003800000 */
.L_x_1683:
        /* <DEDUP_REMOVED lines=8> */
.L_x_1681:
[----:B0--3--:R-:W-:-:S05]  /*11d90*/  IMAD.U32 R0, RZ, RZ, UR40 ;  /* 0x00000028ff007e24 */ /* 0x009fca000f8e00ff */
[----:B------:R-:W-:-:S13]  /*11da0*/  ISETP.NE.AND P0, PT, R0, 0x3, PT ;  /* 0x000000030000780c */ /* 0x000fda0003f05270 */
[----:B------:R-:W-:Y:S05]  /*11db0*/  @!P0 BRA `(.L_x_1710) ;  /* 0x0000000000048947 */ /* 0x000fea0003800000 */
[----:B------:R-:W-:Y:S01]  /*11dc0*/  BPT.TRAP 0x1 ;  /* 0x000000040000795c */ /* 0x000fe20000300000 */
.L_x_1710:
[----:B-1----:R-:W-:Y:S01]  /*11dd0*/  IMAD R3, R23, 0x8, R16 ;  /* 0x0000000817037824 */ /* 0x002fe200078e0210 */
[----:B------:R-:W-:-:S04]  /*11de0*/  SHF.L.U32 R0, R168, 0x1f, RZ ;  /* 0x0000001fa8007819 */ /* 0x000fc800000006ff */
[----:B------:R0:W1:Y:S01]  /*11df0*/  SYNCS.PHASECHK.TRANS64.TRYWAIT P1, [R3+URZ+0x22830], R0 ;  /* 0x02283000030075a7 */ /* 0x000062000802017f */
[----:B------:R-:W-:Y:S05]  /*11e00*/  @!P0 BRA `(.L_x_1711) ;  /* 0x0000000000048947 */ /* 0x000fea0003800000 */
[----:B------:R-:W-:Y:S01]  /*11e10*/  BPT.TRAP 0x1 ;  /* 0x000000040000795c */ /* 0x000fe20000300000 */
.L_x_1711:
[----:B-1----:R-:W-:Y:S05]  /*11e20*/  @P1 BRA `(.L_x_1712) ;  /* 0x0000000000081947 */ /* 0x002fea0003800000 */
[----:B------:R-:W1:Y:S02]  /*11e30*/  SYNCS.PHASECHK.TRANS64.TRYWAIT P1, [R3+URZ+0x22830], R0 ;  /* 0x02283000030075a7 */ /* 0x000e64000802017f */
[----:B-1----:R-:W-:Y:S05]  /*11e40*/  @!P1 BRA `(.L_x_1713) ;  /* 0x0000019000949947 */ /* 0x002fea0003800000 */
.L_x_1712:
[----:B------:R-:W-:Y:S05]  /*11e50*/  WARPSYNC.ALL ;  /* 0x0000000000007948 */ /* 0x000fea0003800000 */
[----:B01----:R-:W-:Y:S01]  /*11e60*/  VIADD R0, R16, 0x16400 ;  /* 0x0001640010007836 */ /* 0x003fe20000000000 */
[----:B------:R-:W-:Y:S01]  /*11e70*/  R2UR UR24, R44 ;  /* 0x000000002c1872ca */ /* 0x000fe200000e0000 */
[----:B--2--5:R-:W-:Y:S01]  /*11e80*/  IMAD.MOV.U32 R5, RZ, RZ, -0x7fffffe0 ;  /* 0x80000020ff057424 */ /* 0x024fe200078e00ff */
[----:B----4-:R-:W-:Y:S01]  /*11e90*/  WARPGROUP.ARRIVE ;  /* 0x00000000000079c5 */ /* 0x010fe20000000000 */
[----:B------:R-:W-:Y:S01]  /*11ea0*/  UMOV UR25, 0x80000020 ;  /* 0x8000002000197882 */ /* 0x000fe20000000000 */
[----:B------:R-:W-:Y:S01]  /*11eb0*/  SHF.R.U32.HI R0, RZ, 0x4, R0 ;  /* 0x00000004ff007819 */ /* 0x000fe20000011600 */
[----:B------:R-:W-:Y:S01]  /*11ec0*/  IMAD.MOV.U32 R9, RZ, RZ, -0x7fffffe0 ;  /* 0x80000020ff097424 */ /* 0x000fe200078e00ff */
[----:B------:R-:W-:Y:S01]  /*11ed0*/  R2UR UR27, R5 ;  /* 0x00000000051b72ca */ /* 0x000fe200000e0000 */
[----:B------:R-:W-:Y:S01]  /*11ee0*/  UMOV UR5, 0x80000020 ;  /* 0x8000002000057882 */ /* 0x000fe20000000000 */
[----:B------:R-:W-:Y:S01]  /*11ef0*/  LOP3.LUT R0, R0, 0x3fff, RZ, 0xc0, !PT ;  /* 0x00003fff00007812 */ /* 0x000fe200078ec0ff */
[----:B------:R-:W-:Y:S01]  /*11f00*/  UMOV UR9, 0x80000020 ;  /* 0x8000002000097882 */ /* 0x000fe20000000000 */
[----:B------:R-:W-:Y:S01]  /*11f10*/  R2UR UR7, R9 ;  /* 0x00000000090772ca */ /* 0x000fe200000e0000 */
[----:B------:R-:W-:Y:S01]  /*11f20*/  IMAD.MOV.U32 R9, RZ, RZ, -0x7fffffe0 ;  /* 0x80000020ff097424 */ /* 0x000fe200078e00ff */
[----:B------:R-:W-:Y:S01]  /*11f30*/  LOP3.LUT R7, R0, 0x10000, RZ, 0xfc, !PT ;  /* 0x0001000000077812 */ /* 0x000fe200078efcff */
[----:B------:R-:W-:Y:S01]  /*11f40*/  ULOP3.LUT UR24, UR24, 0x10000, URZ, 0xfc, !UPT ;  /* 0x0001000018187892 */ /* 0x000fe2000f8efc3f */
[----:B------:R-:W-:Y:S01]  /*11f50*/  IMAD.MOV.U32 R5, RZ, RZ, -0x7fffffe0 ;  /* 0x80000020ff057424 */ /* 0x000fe200078e00ff */
[----:B------:R-:W-:Y:S01]  /*11f60*/  UMOV UR13, 0x80000020 ;  /* 0x80000020000d7882 */ /* 0x000fe20000000000 */
[----:B------:R-:W-:Y:S01]  /*11f70*/  R2UR UR11, R9 ;  /* 0x00000000090b72ca */ /* 0x000fe200000e0000 */
[----:B------:R-:W-:Y:S01]  /*11f80*/  IMAD R4, R23, 0x600, R7 ;  /* 0x0000060017047824 */ /* 0x000fe200078e0207 */
[----:B------:R-:W-:Y:S01]  /*11f90*/  UIADD3 UR4, UR24, 0x2, URZ ;  /* 0x0000000218047890 */ /* 0x000fe2000fffe03f */
[----:B------:R-:W-:Y:S01]  /*11fa0*/  IMAD.MOV.U32 R9, RZ, RZ, -0x7fffffe0 ;  /* 0x80000020ff097424 */ /* 0x000fe200078e00ff */
[----:B------:R-:W-:Y:S01]  /*11fb0*/  UIADD3 UR8, UR24, 0x200, URZ ;  /* 0x0000020018087890 */ /* 0x000fe2000fffe03f */
[C---:B------:R-:W-:Y:S01]  /*11fc0*/  VIADD R8, R4.reuse, 0x2 ;  /* 0x0000000204087836 */ /* 0x040fe20000000000 */
[----:B------:R-:W-:Y:S01]  /*11fd0*/  R2UR UR26, R4 ;  /* 0x00000000041a72ca */ /* 0x000fe200000e0000 */
[----:B------:R-:W-:Y:S01]  /*11fe0*/  UIADD3 UR12, UR24, 0x202, URZ ;  /* 0x00000202180c7890 */ /* 0x000fe2000fffe03f */
[----:B------:R-:W-:Y:S01]  /*11ff0*/  R2UR UR15, R9 ;  /* 0x00000000090f72ca */ /* 0x000fe200000e0000 */
[----:B------:R-:W-:Y:S01]  /*12000*/  IMAD.MOV.U32 R9, RZ, RZ, -0x7fffffe0 ;  /* 0x80000020ff097424 */ /* 0x000fe200078e00ff */
[----:B------:R-:W-:Y:S01]  /*12010*/  R2UR UR6, R8 ;  /* 0x00000000080672ca */ /* 0x000fe200000e0000 */
[----:B------:R-:W-:Y:S01]  /*12020*/  VIADD R8, R4, 0x200 ;  /* 0x0000020004087836 */ /* 0x000fe20000000000 */
[----:B------:R-:W-:Y:S01]  /*12030*/  UIADD3 UR16, UR24, 0x400, URZ ;  /* 0x0000040018107890 */ /* 0x000fe2000fffe03f */
[----:B------:R-:W-:Y:S01]  /*12040*/  R2UR UR23, R5 ;  /* 0x00000000051772ca */ /* 0x000fe200000e0000 */
[----:B------:R-:W-:Y:S01]  /*12050*/  UMOV UR17, 0x80000020 ;  /* 0x8000002000117882 */ /* 0x000fe20000000000 */
[----:B------:R-:W-:Y:S01]  /*12060*/  R2UR UR19, R9 ;  /* 0x00000000091372ca */ /* 0x000fe200000e0000 */
[----:B------:R-:W-:Y:S01]  /*12070*/  UIADD3 UR20, UR24, 0x402, URZ ;  /* 0x0000040218147890 */ /* 0x000fe2000fffe03f */
[----:B------:R-:W-:Y:S01]  /*12080*/  R2UR UR10, R8 ;  /* 0x00000000080a72ca */ /* 0x000fe200000e0000 */
[----:B------:R-:W-:Y:S01]  /*12090*/  VIADD R8, R4, 0x202 ;  /* 0x0000020204087836 */ /* 0x000fe20000000000 */
[----:B------:R-:W-:Y:S01]  /*120a0*/  QGMMA.64x128x32.F32.E4M3.E4M3 R24, gdesc[UR24], RZ, !UPT, gsb0 ;  /* 0x01e00000181879f3 */ /* 0x000fe2000c0008ff */
[----:B------:R-:W-:-:S03]  /*120b0*/  UMOV UR21, 0x80000020 ;  /* 0x8000002000157882 */ /* 0x000fc60000000000 */
[----:B------:R-:W-:Y:S01]  /*120c0*/  R2UR UR14, R8 ;  /* 0x00000000080e72ca */ /* 0x000fe200000e0000 */
[C---:B------:R-:W-:Y:S02]  /*120d0*/  VIADD R8, R4.reuse, 0x400 ;  /* 0x0000040004087836 */ /* 0x040fe40000000000 */
[----:B------:R-:W-:-:S03]  /*120e0*/  VIADD R4, R4, 0x402 ;  /* 0x0000040204047836 */ /* 0x000fc60000000000 */
[----:B------:R-:W-:Y:S02]  /*120f0*/  R2UR UR18, R8 ;  /* 0x00000000081272ca */ /* 0x000fe400000e0000 */
[----:B------:R-:W-:Y:S01]  /*12100*/  R2UR UR22, R4 ;  /* 0x00000000041672ca */ /* 0x000fe200000e0000 */
        /* <DEDUP_REMOVED lines=18> */
.L_x_1714:
[----:B------:R-:W0:Y:S01]  /*12230*/  LDC R193, c[0x0][0x448] ;  /* 0x00011200ffc17b82 */ /* 0x000e220000000800 */
[----:B------:R-:W-:Y:S01]  /*12240*/  IMAD.IADD R10, R198, 0x1, R178 ;  /* 0x00000001c60a7824 */ /* 0x000fe200078e02b2 */
[----:B------:R-:W-:Y:S01]  /*12250*/  LOP3.LUT R17, R17, 0xfffffff7, RZ, 0xc0, !PT ;  /* 0xfffffff711117812 */ /* 0x000fe200078ec0ff */
[----:B------:R-:W-:Y:S01]  /*12260*/  IMAD.MOV.U32 R20, RZ, RZ, -0x80 ;  /* 0xffffff80ff147424 */ /* 0x000fe200078e00ff */
[----:B------:R-:W-:Y:S02]  /*12270*/  ULDC UR34, c[0x0][0x9dc] ;  /* 0x0002770000227ab9 */ /* 0x000fe40000000800 */
[----:B------:R-:W-:Y:S01]  /*12280*/  ULOP3.LUT UR6, URZ, UR34, URZ, 0x33, !UPT ;  /* 0x000000223f067292 */ /* 0x000fe2000f8e333f */
[----:B------:R-:W-:Y:S01]  /*12290*/  IMAD R20, R89, R20, 0x80 ;  /* 0x0000008059147424 */ /* 0x000fe200078e0214 */
[----:B------:R-:W1:Y:S04]  /*122a0*/  LDC.64 R8, c[0x0][0x9e0] ;  /* 0x00027800ff087b82 */ /* 0x000e680000000a00 */
[----:B------:R-:W-:-:S02]  /*122b0*/  IADD3 R103, -R171, R172, R20 ;  /* 0x000000acab677210 */ /* 0x000fc40007ffe114 */
[----:B0-----:R-:W-:-:S13]  /*122c0*/  ISETP.NE.AND P1, PT, R193, 0x1, PT ;  /* 0x00000001c100780c */ /* 0x001fda0003f25270 */
[----:B------:R-:W0:Y:S01]  /*122d0*/  @P1 LDC R5, c[0x0][0x44c] ;  /* 0x00011300ff051b82 */ /* 0x000e220000000800 */
[----:B------:R-:W-:-:S04]  /*122e0*/  @P1 LOP3.LUT R17, R17, 0x8, RZ, 0xfc, !PT ;  /* 0x0000000811111812 */ /* 0x000fc800078efcff */
[----:B------:R-:W-:-:S03]  /*122f0*/  LOP3.LUT R17, R17, 0xfffffffb, RZ, 0xc0, !PT ;  /* 0xfffffffb11117812 */ /* 0x000fc600078ec0ff */
[----:B------:R-:W2:Y:S01]  /*12300*/  @P1 LDC R11, c[0x0][0x450] ;  /* 0x00011400ff0b1b82 */ /* 0x000ea20000000800 */
[----:B0-----:R-:W-:-:S05]  /*12310*/  @P1 IMAD.HI.U32 R0, R10, R5, RZ ;  /* 0x000000050a001227 */ /* 0x001fca00078e00ff */
[----:B--2---:R-:W-:Y:S01]  /*12320*/  @P1 SHF.R.U32.HI R10, RZ, R11, R0 ;  /* 0x0000000bff0a1219 */ /* 0x004fe20000011600 */
[----:B------:R-:W-:Y:S01]  /*12330*/  VIADD R0, R3, 0x22840 ;  /* 0x0002284003007836 */ /* 0x000fe20000000000 */
[----:B-1----:R-:W-:Y:S01]  /*12340*/  ISETP.GE.AND P1, PT, R9, 0x1, PT ;  /* 0x000000010900780c */ /* 0x002fe20003f26270 */
[----:B------:R-:W-:Y:S02]  /*12350*/  IMAD.U32 R3, RZ, RZ, UR38 ;  /* 0x00000026ff037e24 */ /* 0x000fe4000f8e00ff */
[----:B------:R-:W0:Y:S03]  /*12360*/  SHFL.IDX PT, R11, R10, RZ, 0x1c1f ;  /* 0x001c1fff0a0b7589 */ /* 0x000e2600000e0000 */
[----:B------:R-:W-:Y:S02]  /*12370*/  PRMT R0, R3, 0x654, R0 ;  /* 0x0000065403007816 */ /* 0x000fe40000000000 */
[----:B------:R-:W-:-:S02]  /*12380*/  IADD3 R3, -R171, 0x1, R20 ;  /* 0x00000001ab037810 */ /* 0x000fc40007ffe114 */
[----:B------:R1:W-:Y:S02]  /*12390*/  SYNCS.ARRIVE.TRANS64.RED.A1T0 RZ, [R0+URZ], RZ ;  /* 0x000000ff00ff79a7 */ /* 0x0003e4000810043f */
[----:B------:R-:W-:Y:S02]  /*123a0*/  IADD3 R5, -R170, R3, R172 ;  /* 0x00000003aa057210 */ /* 0x000fe40007ffe1ac */
[----:B------:R-:W-:-:S03]  /*123b0*/  @P1 LOP3.LUT R17, R17, 0x4, RZ, 0xfc, !PT ;  /* 0x0000000411111812 */ /* 0x000fc600078efcff */
[----:B------:R-:W-:Y:S01]  /*123c0*/  IMAD.IADD R6, R5, 0x1, R8 ;  /* 0x0000000105067824 */ /* 0x000fe200078e0208 */
[----:B-1----:R-:W-:Y:S01]  /*123d0*/  LEA R0, R89, 0xffffff80, 0x7 ;  /* 0xffffff8059007811 */ /* 0x002fe200078e38ff */
[----:B------:R-:W-:-:S04]  /*123e0*/  VIADD R3, R5, UR6 ;  /* 0x0000000605037c36 */ /* 0x000fc80008000000 */
[----:B0-----:R-:W-:Y:S01]  /*123f0*/  IMAD.IADD R14, R3, 0x1, R11 ;  /* 0x00000001030e7824 */ /* 0x001fe200078e020b */
[----:B------:R-:W-:Y:S01]  /*12400*/  VIADDMNMX R12, R11, R6, R103, PT ;  /* 0x000000060b0c7246 */ /* 0x000fe20003800167 */
[----:B------:R-:W-:Y:S06]  /*12410*/  @!P1 BRA `(.L_x_1715) ;  /* 0x0000000000509947 */ /* 0x000fec0003800000 */
[----:B------:R-:W-:Y:S01]  /*12420*/  IADD3 R11, -R170, R172, R11 ;  /* 0x000000acaa0b7210 */ /* 0x000fe20007ffe10b */
[----:B------:R-:W-:Y:S03]  /*12430*/  BSSY B0, `(.L_x_1716) ;  /* 0x000000e000007945 */ /* 0x000fe60003800000 */
        /* <DEDUP_REMOVED lines=9> */
.L_x_1717:
[----:B------:R-:W-:-:S13]  /*124d0*/  ISETP.NE.AND P1, PT, R9, 0x1, PT ;  /* 0x000000010900780c */ /* 0x000fda0003f25270 */
[----:B------:R-:W0:Y:S02]  /*124e0*/  @P1 LDC.64 R4, c[0x0][0x9e8] ;  /* 0x00027a00ff041b82 */ /* 0x000e240000000a00 */
[----:B0-----:R-:W-:-:S05]  /*124f0*/  @P1 IMAD.HI.U32 R4, R11, R4, RZ ;  /* 0x000000040b041227 */ /* 0x001fca00078e00ff */
[----:B------:R-:W-:-:S07]  /*12500*/  @P1 SHF.R.U32.HI R11, RZ, R5, R4 ;  /* 0x00000005ff0b1219 */ /* 0x000fce0000011604 */
.L_x_1718:
[----:B------:R-:W-:Y:S05]  /*12510*/  BSYNC B0 ;  /* 0x0000000000007941 */ /* 0x000fea0003800000 */
.L_x_1716:
[----:B------:R-:W-:-:S04]  /*12520*/  IMAD R4, R11, R9, -R0 ;  /* 0x000000090b047224 */ /* 0x000fc800078e0a00 */
[----:B------:R-:W-:-:S05]  /*12530*/  IMAD.IADD R5, R4, 0x1, -R171 ;  /* 0x0000000104057824 */ /* 0x000fca00078e0aab */
[----:B------:R-:W-:Y:S02]  /*12540*/  VIMNMX R14, R14, R5, !PT ;  /* 0x000000050e0e7248 */ /* 0x000fe40007fe0100 */
[----:B------:R-:W-:-:S07]  /*12550*/  VIADDMNMX R12, R5, R9, R12, PT ;  /* 0x00000009050c7246 */ /* 0x000fce000380010c */
.L_x_1715:
[C---:B------:R-:W-:Y:S01]  /*12560*/  ISETP.GE.AND P1, PT, R20.reuse, 0x2, PT ;  /* 0x000000021400780c */ /* 0x040fe20003f26270 */
[----:B------:R-:W0:Y:S01]  /*12570*/  SHFL.IDX PT, R5, R10, 0x1, 0x1c1f ;  /* 0x003c1f000a057f89 */ /* 0x000e2200000e0000 */
[----:B------:R-:W-:Y:S02]  /*12580*/  ISETP.GE.AND P6, PT, R20, 0x9, PT ;  /* 0x000000091400780c */ /* 0x000fe40003fc6270 */
[----:B------:R-:W-:Y:S02]  /*12590*/  ISETP.GT.AND P2, PT, R14, 0x1, !P1 ;  /* 0x000000010e00780c */ /* 0x000fe40004f44270 */
[----:B------:R-:W-:Y:S02]  /*125a0*/  ISETP.GE.AND P3, PT, R20, 0xa, PT ;  /* 0x0000000a1400780c */ /* 0x000fe40003f66270 */
[----:B------:R-:W-:Y:S02]  /*125b0*/  ISETP.LT.OR P2, PT, R12, 0x2, P2 ;  /* 0x000000020c00780c */ /* 0x000fe40001741670 */
[----:B------:R-:W-:-:S02]  /*125c0*/  P2R R98, PR, RZ, 0x8 ;  /* 0x00000008ff627803 */ /* 0x000fc40000000000 */
[----:B------:R-:W-:Y:S02]  /*125d0*/  FSEL R25, R25, -INF , !P2 ;  /* 0xff80000019197808 */ /* 0x000fe40005000000 */
[----:B------:R-:W-:Y:S02]  /*125e0*/  ISETP.GT.AND P2, PT, R14, 0x8, !P6 ;  /* 0x000000080e00780c */ /* 0x000fe40007744270 */
[----:B------:R-:W-:Y:S02]  /*125f0*/  ISETP.GE.AND P5, PT, R20, 0x1, PT ;  /* 0x000000011400780c */ /* 0x000fe40003fa6270 */
[----:B------:R-:W-:-:S04]  /*12600*/  ISETP.LT.OR P2, PT, R12, 0x9, P2 ;  /* 0x000000090c00780c */ /* 0x000fc80001741670 */
[----:B------:R-:W-:Y:S02]  /*12610*/  FSEL R11, R28, -INF , !P2 ;  /* 0xff8000001c0b7808 */ /* 0x000fe40005000000 */
[----:B------:R-:W-:Y:S02]  /*12620*/  ISETP.GT.AND P2, PT, R14, 0x9, !P3 ;  /* 0x000000090e00780c */ /* 0x000fe40005f44270 */
[----:B------:R-:W-:Y:S02]  /*12630*/  ISETP.GE.AND P3, PT, R20, 0x11, PT ;  /* 0x000000111400780c */ /* 0x000fe40003f66270 */
[----:B------:R-:W-:Y:S02]  /*12640*/  ISETP.LT.OR P2, PT, R12, 0xa, P2 ;  /* 0x0000000a0c00780c */ /* 0x000fe40001741670 */
[----:B------:R-:W-:Y:S02]  /*12650*/  P2R R28, PR, RZ, 0x8 ;  /* 0x00000008ff1c7803 */ /* 0x000fe40000000000 */
[----:B------:R-:W-:-:S02]  /*12660*/  FSEL R29, R29, -INF , !P2 ;  /* 0xff8000001d1d7808 */ /* 0x000fc40005000000 */
[----:B------:R-:W-:Y:S02]  /*12670*/  ISETP.GT.AND P2, PT, R14, 0x10, !P3 ;  /* 0x000000100e00780c */ /* 0x000fe40005f44270 */
[----:B------:R-:W-:Y:S02]  /*12680*/  ISETP.GE.AND P3, PT, R20, 0x12, PT ;  /* 0x000000121400780c */ /* 0x000fe40003f66270 */
[----:B------:R-:W-:Y:S02]  /*12690*/  ISETP.LT.OR P2, PT, R12, 0x11, P2 ;  /* 0x000000110c00780c */ /* 0x000fe40001741670 */
[----:B------:R-:W-:Y:S02]  /*126a0*/  P2R R100, PR, RZ, 0x8 ;  /* 0x00000008ff647803 */ /* 0x000fe40000000000 */
[----:B------:R-:W-:Y:S02]  /*126b0*/  FSEL R13, R32, -INF , !P2 ;  /* 0xff800000200d7808 */ /* 0x000fe40005000000 */
[----:B------:R-:W-:-:S02]  /*126c0*/  ISETP.GT.AND P2, PT, R14, 0x11, !P3 ;  /* 0x000000110e00780c */ /* 0x000fc40005f44270 */
[----:B------:R-:W-:Y:S02]  /*126d0*/  ISETP.GE.AND P3, PT, R20, 0x19, PT ;  /* 0x000000191400780c */ /* 0x000fe40003f66270 */
[----:B------:R-:W-:Y:S02]  /*126e0*/  ISETP.LT.OR P2, PT, R12, 0x12, P2 ;  /* 0x000000120c00780c */ /* 0x000fe40001741670 */
[----:B------:R-:W-:Y:S02]  /*126f0*/  P2R R106, PR, RZ, 0x8 ;  /* 0x00000008ff6a7803 */ /* 0x000fe40000000000 */
[----:B------:R-:W-:Y:S02]  /*12700*/  FSEL R33, R33, -INF , !P2 ;  /* 0xff80000021217808 */ /* 0x000fe40005000000 */
[----:B------:R-:W-:Y:S02]  /*12710*/  ISETP.GT.AND P2, PT, R14, 0x18, !P3 ;  /* 0x000000180e00780c */ /* 0x000fe40005f44270 */
[----:B------:R-:W-:-:S02]  /*12720*/  ISETP.GE.AND P3, PT, R20, 0x1a, PT ;  /* 0x0000001a1400780c */ /* 0x000fc40003f66270 */
[----:B------:R-:W-:Y:S02]  /*12730*/  ISETP.LT.OR P2, PT, R12, 0x19, P2 ;  /* 0x000000190c00780c */ /* 0x000fe40001741670 */
[----:B------:R-:W-:Y:S02]  /*12740*/  P2R R32, PR, RZ, 0x8 ;  /* 0x00000008ff207803 */ /* 0x000fe40000000000 */
[----:B------:R-:W-:Y:S02]  /*12750*/  FSEL R15, R36, -INF , !P2 ;  /* 0xff800000240f7808 */ /* 0x000fe40005000000 */
[----:B------:R-:W-:Y:S02]  /*12760*/  ISETP.GT.AND P2, PT, R14, 0x19, !P3 ;  /* 0x000000190e00780c */ /* 0x000fe40005f44270 */
[----:B------:R-:W-:Y:S02]  /*12770*/  ISETP.GE.AND P3, PT, R20, 0x21, PT ;  /* 0x000000211400780c */ /* 0x000fe40003f66270 */
[----:B------:R-:W-:-:S02]  /*12780*/  ISETP.LT.OR P2, PT, R12, 0x1a, P2 ;  /* 0x0000001a0c00780c */ /* 0x000fc40001741670 */
[----:B------:R-:W-:Y:S02]  /*12790*/  P2R R36, PR, RZ, 0x8 ;  /* 0x00000008ff247803 */ /* 0x000fe40000000000 */
[----:B------:R-:W-:Y:S02]  /*127a0*/  FSEL R37, R37, -INF , !P2 ;  /* 0xff80000025257808 */ /* 0x000fe40005000000 */
[----:B------:R-:W-:Y:S02]  /*127b0*/  ISETP.GT.AND P2, PT, R14, 0x20, !P3 ;  /* 0x000000200e00780c */ /* 0x000fe40005f44270 */
[----:B------:R-:W-:Y:S02]  /*127c0*/  ISETP.GE.AND P3, PT, R20, 0x22, PT ;  /* 0x000000221400780c */ /* 0x000fe40003f66270 */
[----:B------:R-:W-:Y:S02]  /*127d0*/  ISETP.LT.OR P2, PT, R12, 0x21, P2 ;  /* 0x000000210c00780c */ /* 0x000fe40001741670 */
[----:B0-----:R-:W-:-:S02]  /*127e0*/  VIADDMNMX R6, R5, R6, R103, PT ;  /* 0x0000000605067246 */ /* 0x001fc40003800167 */
        /* <DEDUP_REMOVED lines=110> */
[----:B------:R-:W-:Y:S02]  /*12ed0*/  FSEL R24, R24, -INF , !P4 ;  /* 0xff80000018187808 */ /* 0x000fe40006000000 */
[----:B------:R-:W-:-:S04]  /*12ee0*/  ISETP.GE.AND P4, PT, R20, 0x7a, PT ;  /* 0x0000007a1400780c */ /* 0x000fc80003f86270 */
[----:B------:R-:W-:Y:S02]  /*12ef0*/  P2R R20, PR, RZ, 0x10 ;  /* 0x00000010ff147803 */ /* 0x000fe40000000000 */
[----:B------:R-:W-:-:S04]  /*12f00*/  ISETP.GT.AND P4, PT, R14, 0x79, !P4 ;  /* 0x000000790e00780c */ /* 0x000fc80006784270 */
[----:B------:R-:W-:Y:S01]  /*12f10*/  ISETP.LT.OR P4, PT, R12, 0x7a, P4 ;  /* 0x0000007a0c00780c */ /* 0x000fe20002781670 */
[----:B------:R-:W-:-:S03]  /*12f20*/  IMAD.IADD R12, R3, 0x1, R5 ;  /* 0x00000001030c7824 */ /* 0x000fc600078e0205 */
[----:B------:R-:W-:Y:S02]  /*12f30*/  FSEL R85, R85, -INF , !P4 ;  /* 0xff80000055557808 */ /* 0x000fe40006000000 */
[----:B------:R-:W-:-:S13]  /*12f40*/  ISETP.GE.AND P4, PT, R9, 0x1, PT ;  /* 0x000000010900780c */ /* 0x000fda0003f86270 */
[----:B------:R-:W-:Y:S05]  /*12f50*/  @!P4 BRA `(.L_x_1719) ;  /* 0x000000000050c947 */ /* 0x000fea0003800000 */
        /* <DEDUP_REMOVED lines=11> */
.L_x_1721:
[----:B------:R-:W-:-:S13]  /*13010*/  ISETP.NE.AND P4, PT, R9, 0x1, PT ;  /* 0x000000010900780c */ /* 0x000fda0003f85270 */
[----:B------:R-:W0:Y:S02]  /*13020*/  @P4 LDC.64 R4, c[0x0][0x9e8] ;  /* 0x00027a00ff044b82 */ /* 0x000e240000000a00 */
[----:B0-----:R-:W-:-:S05]  /*13030*/  @P4 IMAD.HI.U32 R4, R3, R4, RZ ;  /* 0x0000000403044227 */ /* 0x001fca00078e00ff */
[----:B------:R-:W-:-:S07]  /*13040*/  @P4 SHF.R.U32.HI R3, RZ, R5, R4 ;  /* 0x00000005ff034219 */ /* 0x000fce0000011604 */
.L_x_1722:
[----:B------:R-:W-:Y:S05]  /*13050*/  BSYNC B0 ;  /* 0x0000000000007941 */ /* 0x000fea0003800000 */
.L_x_1720:
[----:B------:R-:W-:-:S04]  /*13060*/  IMAD R0, R3, R9, -R0 ;  /* 0x0000000903007224 */ /* 0x000fc800078e0a00 */
[----:B------:R-:W-:-:S05]  /*13070*/  IMAD.IADD R3, R0, 0x1, -R171 ;  /* 0x0000000100037824 */ /* 0x000fca00078e0aab */
[----:B------:R-:W-:Y:S02]  /*13080*/  VIMNMX R12, R12, R3, !PT ;  /* 0x000000030c0c7248 */ /* 0x000fe40007fe0100 */
[----:B------:R-:W-:-:S07]  /*13090*/  VIADDMNMX R6, R3, R9, R6, PT ;  /* 0x0000000903067246 */ /* 0x000fce0003800106 */
.L_x_1719:
        /* <DEDUP_REMOVED lines=30> */
[----:B------:R-:W-:Y:S02]  /*13280*/  ISETP.NE.AND P6, PT, R110, RZ, PT ;  /* 0x000000ff6e00720c */ /* 0x000fe40003fc5270 */
[----:B------:R-:W-:Y:S02]  /*13290*/  ISETP.GT.AND P1, PT, R12, 0x19, !P1 ;  /* 0x000000190c00780c */ /* 0x000fe40004f24270 */
[----:B------:R-:W-:Y:S02]  /*132a0*/  FMNMX.FTZ R0, R21, R0, !PT ;  /* 0x0000000015007209 */ /* 0x000fe40007810000 */
[----:B------:R-:W-:Y:S02]  /*132b0*/  ISETP.LT.OR P1, PT, R6, 0x1a, P1 ;  /* 0x0000001a0600780c */ /* 0x000fe40000f21670 */
[----:B------:R-:W-:Y:S02]  /*132c0*/  FMNMX.FTZ R0, R41, R0, !PT ;  /* 0x0000000029007209 */ /* 0x000fe40007810000 */
[----:B------:R-:W-:-:S02]  /*132d0*/  FSEL R39, R39, -INF , !P1 ;  /* 0xff80000027277808 */ /* 0x000fc40004800000 */
[----:B------:R-:W-:Y:S02]  /*132e0*/  ISETP.NE.AND P1, PT, R36, RZ, PT ;  /* 0x000000ff2400720c */ /* 0x000fe40003f25270 */
[----:B------:R-:W-:Y:S02]  /*132f0*/  ISETP.NE.AND P4, PT, R114, RZ, PT ;  /* 0x000000ff7200720c */ /* 0x000fe40003f85270 */
        /* <DEDUP_REMOVED lines=52> */
[C---:B------:R-:W-:Y:S01]  /*13640*/  ISETP.GT.AND P5, PT, R12.reuse, RZ, !P5 ;  /* 0x000000ff0c00720c */ /* 0x040fe20006fa4270 */
[----:B------:R-:W0:Y:S01]  /*13650*/  SHFL.BFLY PT, R3, R0, 0x2, 0x1f ;  /* 0x0c401f0000037f89 */ /* 0x000e2200000e0000 */
[----:B------:R-:W-:Y:S02]  /*13660*/  FSEL R55, R55, -INF , !P1 ;  /* 0xff80000037377808 */ /* 0x000fe40004800000 */
[----:B------:R-:W-:Y:S02]  /*13670*/  ISETP.GT.AND P1, PT, R12, 0x40, !P6 ;  /* 0x000000400c00780c */ /* 0x000fe40007724270 */
[C---:B------:R-:W-:Y:S02]  /*13680*/  ISETP.LT.OR P5, PT, R6.reuse, 0x1, P5 ;  /* 0x000000010600780c */ /* 0x040fe40002fa1670 */
[----:B------:R-:W-:Y:S02]  /*13690*/  ISETP.LT.OR P1, PT, R6, 0x41, P1 ;  /* 0x000000410600780c */ /* 0x000fe40000f21670 */
[----:B------:R-:W-:-:S02]  /*136a0*/  FSEL R26, R26, -INF , !P5 ;  /* 0xff8000001a1a7808 */ /* 0x000fc40006800000 */
[----:B------:R-:W-:Y:S02]  /*136b0*/  FSEL R127, R58, -INF , !P1 ;  /* 0xff8000003a7f7808 */ /* 0x000fe40004800000 */
[----:B------:R-:W-:Y:S02]  /*136c0*/  ISETP.GT.AND P1, PT, R12, 0x41, !P4 ;  /* 0x000000410c00780c */ /* 0x000fe40006724270 */
[----:B------:R-:W-:Y:S02]  /*136d0*/  ISETP.NE.AND P6, PT, R76, RZ, PT ;  /* 0x000000ff4c00720c */ /* 0x000fe40003fc5270 */
[----:B------:R-:W-:Y:S02]  /*136e0*/  ISETP.LT.OR P1, PT, R6, 0x42, P1 ;  /* 0x000000420600780c */ /* 0x000fe40000f21670 */
[----:B------:R-:W-:Y:S02]  /*136f0*/  FMNMX.FTZ R10, R26, R27, !PT ;  /* 0x0000001b1a0a7209 */ /* 0x000fe40007810000 */
[----:B------:R-:W-:-:S02]  /*13700*/  FSEL R59, R59, -INF , !P1 ;  /* 0xff8000003b3b7808 */ /* 0x000fc40004800000 */
[----:B------:R-:W-:Y:S02]  /*13710*/  ISETP.NE.AND P1, PT, R56, RZ, PT ;  /* 0x000000ff3800720c */ /* 0x000fe40003f25270 */
[----:B0-----:R-:W-:Y:S02]  /*13720*/  FMNMX.FTZ R4, R0, R3, !PT ;  /* 0x0000000300047209 */ /* 0x001fe40007810000 */
[----:B------:R-:W-:Y:S02]  /*13730*/  ISETP.GT.AND P1, PT, R12, 0x48, !P1 ;  /* 0x000000480c00780c */ /* 0x000fe40004f24270 */
[----:B------:R-:W-:Y:S01]  /*13740*/  FMNMX.FTZ R14, R103, R10, !PT ;  /* 0x0000000a670e7209 */ /* 0x000fe20007810000 */
[----:B------:R-:W0:Y:S01]  /*13750*/  SHFL.BFLY PT, R3, R4, 0x1, 0x1f ;  /* 0x0c201f0004037f89 */ /* 0x000e2200000e0000 */
[----:B------:R-:W-:Y:S02]  /*13760*/  ISETP.LT.OR P1, PT, R6, 0x49, P1 ;  /* 0x000000490600780c */ /* 0x000fe40000f21670 */
[----:B------:R-:W-:-:S02]  /*13770*/  FMNMX.FTZ R14, R31, R14, !PT ;  /* 0x0000000e1f0e7209 */ /* 0x000fc40007810000 */
[----:B------:R-:W-:Y:S02]  /*13780*/  FSEL R129, R62, -INF , !P1 ;  /* 0xff8000003e817808 */ /* 0x000fe40004800000 */
[----:B------:R-:W-:Y:S02]  /*13790*/  ISETP.NE.AND P1, PT, R60, RZ, PT ;  /* 0x000000ff3c00720c */ /* 0x000fe40003f25270 */
[----:B------:R-:W-:Y:S02]  /*137a0*/  ISETP.NE.AND P4, PT, R112, RZ, PT ;  /* 0x000000ff7000720c */ /* 0x000fe40003f85270 */
[----:B------:R-:W-:Y:S02]  /*137b0*/  ISETP.GT.AND P1, PT, R12, 0x49, !P1 ;  /* 0x000000490c00780c */ /* 0x000fe40004f24270 */
[----:B------:R-:W-:Y:S02]  /*137c0*/  FMNMX.FTZ R14, R115, R14, !PT ;  /* 0x0000000e730e7209 */ /* 0x000fe40007810000 */
[----:B------:R-:W-:-:S02]  /*137d0*/  ISETP.LT.OR P1, PT, R6, 0x4a, P1 ;  /* 0x0000004a0600780c */ /* 0x000fc40000f21670 */
[----:B------:R-:W-:Y:S02]  /*137e0*/  FMNMX.FTZ R14, R35, R14, !PT ;  /* 0x0000000e230e7209 */ /* 0x000fe40007810000 */
[----:B------:R-:W-:Y:S02]  /*137f0*/  FSEL R63, R63, -INF , !P1 ;  /* 0xff8000003f3f7808 */ /* 0x000fe40004800000 */
[----:B------:R-:W-:Y:S02]  /*13800*/  ISETP.NE.AND P1, PT, R96, RZ, PT ;  /* 0x000000ff6000720c */ /* 0x000fe40003f25270 */
[C---:B------:R-:W-:Y:S02]  /*13810*/  ISETP.GT.AND P2, PT, R12.reuse, 0x71, !P2 ;  /* 0x000000710c00780c */ /* 0x040fe40005744270 */
[----:B------:R-:W-:Y:S02]  /*13820*/  ISETP.GT.AND P1, PT, R12, 0x50, !P1 ;  /* 0x000000500c00780c */ /* 0x000fe40004f24270 */
[----:B0-----:R-:W-:-:S02]  /*13830*/  FMNMX.FTZ R3, R4, R3, !PT ;  /* 0x0000000304037209 */ /* 0x001fc40007810000 */
[----:B------:R-:W-:Y:S02]  /*13840*/  ISETP.LT.OR P1, PT, R6, 0x51, P1 ;  /* 0x000000510600780c */ /* 0x000fe40000f21670 */
[----:B------:R-:W-:Y:S01]  /*13850*/  ISETP.GT.AND P3, PT, R12, 0x78, !P3 ;  /* 0x000000780c00780c */ /* 0x000fe20005f64270 */
[----:B------:R-:W-:-:S01]  /*13860*/  FFMA.FTZ R141, R2, R3, -8 ;  /* 0xc1000000028d7423 */ /* 0x000fc20000010003 */
[----:B------:R-:W-:Y:S02]  /*13870*/  FSEL R131, R66, -INF , !P1 ;  /* 0xff80000042837808 */ /* 0x000fe40004800000 */
[----:B------:R-:W-:Y:S02]  /*13880*/  ISETP.NE.AND P1, PT, R64, RZ, PT ;  /* 0x000000ff4000720c */ /* 0x000fe40003f25270 */
[----:B------:R-:W-:Y:S02]  /*13890*/  ISETP.LT.OR P2, PT, R6, 0x72, P2 ;  /* 0x000000720600780c */ /* 0x000fe40001741670 */
[----:B------:R-:W-:-:S02]  /*138a0*/  ISETP.GT.AND P1, PT, R12, 0x51, !P1 ;  /* 0x000000510c00780c */ /* 0x000fc40004f24270 */
[C---:B------:R-:W-:Y:S02]  /*138b0*/  ISETP.LT.OR P3, PT, R6.reuse, 0x79, P3 ;  /* 0x000000790600780c */ /* 0x040fe40001f61670 */
[----:B------:R-:W-:Y:S02]  /*138c0*/  ISETP.LT.OR P1, PT, R6, 0x52, P1 ;  /* 0x000000520600780c */ /* 0x000fe40000f21670 */
[----:B------:R-:W-:Y:S02]  /*138d0*/  FSEL R83, R83, -INF , !P2 ;  /* 0xff80000053537808 */ /* 0x000fe40005000000 */
        /* <DEDUP_REMOVED lines=21> */
[----:B------:R-:W-:-:S04]  /*13a30*/  ISETP.GT.AND P1, PT, R12, 0x69, !P6 ;  /* 0x000000690c00780c */ /* 0x000fc80007724270 */
[----:B------:R-:W-:-:S04]  /*13a40*/  ISETP.LT.OR P1, PT, R6, 0x6a, P1 ;  /* 0x0000006a0600780c */ /* 0x000fc80000f21670 */
[----:B------:R-:W-:Y:S02]  /*13a50*/  FSEL R79, R79, -INF , !P1 ;  /* 0xff8000004f4f7808 */ /* 0x000fe40004800000 */
[----:B------:R-:W-:Y:S02]  /*13a60*/  ISETP.GT.AND P1, PT, R12, 0x70, !P4 ;  /* 0x000000700c00780c */ /* 0x000fe40006724270 */
[----:B------:R-:W-:Y:S02]  /*13a70*/  ISETP.NE.AND P4, PT, R20, RZ, PT ;  /* 0x000000ff1400720c */ /* 0x000fe40003f85270 */
[----:B------:R-:W-:Y:S02]  /*13a80*/  ISETP.LT.OR P1, PT, R6, 0x71, P1 ;  /* 0x000000710600780c */ /* 0x000fe40000f21670 */
[----:B------:R-:W-:Y:S02]  /*13a90*/  FMNMX.FTZ R20, R117, R14, !PT ;  /* 0x0000000e75147209 */ /* 0x000fe40007810000 */
[----:B------:R-:W-:-:S02]  /*13aa0*/  FSEL R139, R82, -INF , !P1 ;  /* 0xff800000528b7808 */ /* 0x000fc40004800000 */
[----:B------:R-:W-:Y:S02]  /*13ab0*/  FSETP.NEU.FTZ.AND P1, PT, R3, -INF , PT ;  /* 0xff8000000300780b */ /* 0x000fe40003f3d000 */
[----:B------:R-:W-:Y:S02]  /*13ac0*/  FMNMX.FTZ R20, R39, R20, !PT ;  /* 0x0000001427147209 */ /* 0x000fe40007810000 */
[----:B------:R-:W-:Y:S02]  /*13ad0*/  FSEL R141, R141, RZ, P1 ;  /* 0x000000ff8d8d7208 */ /* 0x000fe40000800000 */
[----:B------:R-:W-:Y:S02]  /*13ae0*/  FMNMX.FTZ R20, R119, R20, !PT ;  /* 0x0000001477147209 */ /* 0x000fe40007810000 */
[----:B------:R-:W-:Y:S01]  /*13af0*/  ISETP.GT.AND P1, PT, R12, 0x79, !P4 ;  /* 0x000000790c00780c */ /* 0x000fe20006724270 */
[----:B------:R-:W-:-:S01]  /*13b00*/  FFMA.FTZ R24, R2, R24, -R141 ;  /* 0x0000001802187223 */ /* 0x000fc2000001088d */
[----:B------:R-:W-:Y:S01]  /*13b10*/  FMNMX.FTZ R20, R43, R20, !PT ;  /* 0x000000142b147209 */ /* 0x000fe20007810000 */
[----:B------:R-:W-:-:S01]  /*13b20*/  FFMA.FTZ R28, R2, R15, -R141 ;  /* 0x0000000f021c7223 */ /* 0x000fc2000001088d */
[--C-:B------:R-:W-:Y:S01]  /*13b30*/  FFMA.FTZ R5, R2, R13, -R141.reuse ;  /* 0x0000000d02057223 */ /* 0x100fe2000001088d */
[----:B------:R0:W-:Y:S01]  /*13b40*/  MUFU.EX2 R0, R24 ;  /* 0x0000001800007308 */ /* 0x0001e20000000800 */
[----:B------:R-:W-:Y:S01]  /*13b50*/  ISETP.LT.OR P1, PT, R6, 0x7a, P1 ;  /* 0x0000007a0600780c */ /* 0x000fe20000f21670 */
[C-C-:B------:R-:W-:Y:S01]  /*13b60*/  FFMA.FTZ R25, R2.reuse, R25, -R141.reuse ;  /* 0x0000001902197223 */ /* 0x140fe2000001088d */
[----:B------:R-:W-:-:S01]  /*13b70*/  FFMA.FTZ R4, R2, R11, -R141 ;  /* 0x0000000b02047223 */ /* 0x000fc2000001088d */
[C-C-:B------:R-:W-:Y:S01]  /*13b80*/  FFMA.FTZ R11, R2.reuse, R29, -R141.reuse ;  /* 0x0000001d020b7223 */ /* 0x140fe2000001088d */
[----:B------:R-:W-:Y:S01]  /*13b90*/  FSEL R87, R87, -INF , !P1 ;  /* 0xff80000057577808 */ /* 0x000fe20004800000 */
[C-C-:B------:R-:W-:Y:S01]  /*13ba0*/  FFMA.FTZ R13, R2.reuse, R33, -R141.reuse ;  /* 0x00000021020d7223 */ /* 0x140fe2000001088d */
[----:B------:R-:W-:-:S01]  /*13bb0*/  FFMA.FTZ R15, R2, R37, -R141 ;  /* 0x00000025020f7223 */ /* 0x000fc2000001088d */
[----:B------:R1:W-:Y:S01]  /*13bc0*/  MUFU.EX2 R14, R28 ;  /* 0x0000001c000e7308 */ /* 0x0003e20000000800 */
[----:B0-----:R-:W-:Y:S01]  /*13bd0*/  FMNMX.FTZ R24, R121, R20, !PT ;  /* 0x0000001479187209 */ /* 0x001fe20007810000 */
[C-C-:B------:R-:W-:Y:S01]  /*13be0*/  FFMA.FTZ R37, R2.reuse, R53, -R141.reuse ;  /* 0x0000003502257223 */ /* 0x140fe2000001088d */
[----:B------:R-:W-:-:S01]  /*13bf0*/  FFMA.FTZ R53, R2, R65, -R141 ;  /* 0x0000004102357223 */ /* 0x000fc2000001088d */
[C-C-:B------:R-:W-:Y:S01]  /*13c00*/  FFMA.FTZ R65, R2.reuse, R77, -R141.reuse ;  /* 0x0000004d02417223 */ /* 0x140fe2000001088d */
[----:B------:R-:W-:Y:S01]  /*13c10*/  FMNMX.FTZ R24, R47, R24, !PT ;  /* 0x000000182f187209 */ /* 0x000fe20007810000 */
[C-C-:B------:R-:W-:Y:S01]  /*13c20*/  FFMA.FTZ R91, R2.reuse, R91, -R141.reuse ;  /* 0x0000005b025b7223 */ /* 0x140fe2000001088d */
[----:B------:R-:W-:-:S01]  /*13c30*/  FFMA.FTZ R29, R2, R45, -R141 ;  /* 0x0000002d021d7223 */ /* 0x000fc2000001088d */
[----:B------:R0:W-:Y:S01]  /*13c40*/  MUFU.EX2 R10, R5 ;  /* 0x00000005000a7308 */ /* 0x0001e20000000800 */
[----:B------:R-:W-:Y:S01]  /*13c50*/  FMNMX.FTZ R24, R123, R24, !PT ;  /* 0x000000187b187209 */ /* 0x000fe20007810000 */
[C-C-:B------:R-:W-:Y:S01]  /*13c60*/  FFMA.FTZ R93, R2.reuse, R93, -R141.reuse ;  /* 0x0000005d025d7223 */ /* 0x140fe2000001088d */
[----:B------:R-:W-:-:S01]  /*13c70*/  FFMA.FTZ R33, R2, R49, -R141 ;  /* 0x0000003102217223 */ /* 0x000fc2000001088d */
[C-C-:B------:R-:W-:Y:S01]  /*13c80*/  FFMA.FTZ R95, R2.reuse, R95, -R141.reuse ;  /* 0x0000005f025f7223 */ /* 0x140fe2000001088d */
[----:B------:R-:W-:Y:S01]  /*13c90*/  FMNMX.FTZ R24, R51, R24, !PT ;  /* 0x0000001833187209 */ /* 0x000fe20007810000 */
[C-C-:B------:R-:W-:Y:S01]  /*13ca0*/  FFMA.FTZ R6, R2.reuse, R99, -R141.reuse ;  /* 0x0000006302067223 */ /* 0x140fe2000001088d */
[----:B------:R-:W-:-:S01]  /*13cb0*/  FFMA.FTZ R49, R2, R61, -R141 ;  /* 0x0000003d02317223 */ /* 0x000fc2000001088d */
[----:B------:R-:W-:Y:S01]  /*13cc0*/  MUFU.EX2 R25, R25 ;  /* 0x0000001900197308 */ /* 0x000fe20000000800 */
[----:B-1----:R-:W-:Y:S01]  /*13cd0*/  FMNMX.FTZ R28, R125, R24, !PT ;  /* 0x000000187d1c7209 */ /* 0x002fe20007810000 */
[C-C-:B0-----:R-:W-:Y:S01]  /*13ce0*/  FFMA.FTZ R5, R2.reuse, R21, -R141.reuse ;  /* 0x0000001502057223 */ /* 0x141fe2000001088d */
[----:B------:R-:W-:-:S01]  /*13cf0*/  FFMA.FTZ R21, R2, R41, -R141 ;  /* 0x0000002902157223 */ /* 0x000fc2000001088d */
[----:B------:R-:W-:Y:S01]  /*13d00*/  FSEL R41, R86, -INF , !P3 ;  /* 0xff80000056297808 */ /* 0x000fe20005800000 */
[----:B------:R-:W-:-:S01]  /*13d10*/  FFMA.FTZ R45, R2, R57, -R141 ;  /* 0x00000039022d7223 */ /* 0x000fc2000001088d */
[----:B------:R-:W-:Y:S01]  /*13d20*/  FMNMX.FTZ R28, R55, R28, !PT ;  /* 0x0000001c371c7209 */ /* 0x000fe20007810000 */
[----:B------:R-:W-:-:S01]  /*13d30*/  FFMA.FTZ R97, R2, R97, -R141 ;  /* 0x0000006102617223 */ /* 0x000fc2000001088d */
[----:B------:R-:W-:Y:S01]  /*13d40*/  MUFU.EX2 R20, R5 ;  /* 0x0000000500147308 */ /* 0x000fe20000000800 */
[----:B------:R-:W-:-:S01]  /*13d50*/  FFMA.FTZ R34, R2, R105, -R141 ;  /* 0x0000006902227223 */ /* 0x000fc2000001088d */
[----:B------:R-:W-:Y:S01]  /*13d60*/  FMNMX.FTZ R28, R127, R28, !PT ;  /* 0x0000001c7f1c7209 */ /* 0x000fe20007810000 */
[----:B------:R-:W-:-:S01]  /*13d70*/  FFMA.FTZ R57, R2, R69, -R141 ;  /* 0x0000004502397223 */ /* 0x000fc2000001088d */
[----:B------:R-:W-:Y:S01]  /*13d80*/  ISETP.NE.AND P4, PT, R193, 0x1, PT ;  /* 0x00000001c100780c */ /* 0x000fe20003f85270 */
        /* <DEDUP_REMOVED lines=9> */
[----:B------:R-:W-:-:S02]  /*13e20*/  FMNMX.FTZ R30, R63, R30, !PT ;  /* 0x0000001e3f1e7209 */ /* 0x000fc40007810000 */
[----:B------:R-:W0:Y:S02]  /*13e30*/  MUFU.EX2 R11, R11 ;  /* 0x0000000b000b7308 */ /* 0x000e240000000800 */
[----:B------:R-:W-:-:S04]  /*13e40*/  FMNMX.FTZ R30, R131, R30, !PT ;  /* 0x0000001e831e7209 */ /* 0x000fc80007810000 */
[----:B------:R-:W-:Y:S02]  /*13e50*/  FMNMX.FTZ R30, R67, R30, !PT ;  /* 0x0000001e431e7209 */ /* 0x000fe40007810000 */
[----:B------:R-:W-:Y:S02]  /*13e60*/  MUFU.EX2 R13, R13 ;  /* 0x0000000d000d7308 */ /* 0x000fe40000000800 */
[----:B------:R-:W-:-:S04]  /*13e70*/  FMNMX.FTZ R32, R133, R30, !PT ;  /* 0x0000001e85207209 */ /* 0x000fc80007810000 */
[----:B------:R-:W-:Y:S02]  /*13e80*/  FMNMX.FTZ R32, R71, R32, !PT ;  /* 0x0000002047207209 */ /* 0x000fe40007810000 */
[----:B------:R-:W1:Y:S01]  /*13e90*/  MUFU.EX2 R15, R15 ;  /* 0x0000000f000f7308 */ /* 0x000e620000000800 */
[----:B0-----:R-:W-:Y:S02]  /*13ea0*/  F2FP.SATFINITE.E4M3.F32.PACK_AB_MERGE_C R164, R11, R4, RZ ;  /* 0x000000040ba4723e */ /* 0x001fe400048070ff */
[----:B------:R-:W-:Y:S02]  /*13eb0*/  FMNMX.FTZ R32, R135, R32, !PT ;  /* 0x0000002087207209 */ /* 0x000fe40007810000 */
[----:B------:R-:W-:Y:S02]  /*13ec0*/  F2FP.SATFINITE.E4M3.F32.PACK_AB_MERGE_C R164, R25, R0, R164 ;  /* 0x0000000019a4723e */ /* 0x000fe400048070a4 */
        /* <DEDUP_REMOVED lines=9> */
[----:B------:R-:W0:Y:S03]  /*13f60*/  MUFU.EX2 R29, R29 ;  /* 0x0000001d001d7308 */ /* 0x000e260000000800 */
[----:B------:R-:W-:-:S04]  /*13f70*/  FMNMX.FTZ R32, R41, R32, !PT ;  /* 0x0000002029207209 */ /* 0x000fc80007810000 */
[----:B------:R-:W-:Y:S01]  /*13f80*/  FMNMX.FTZ R5, R87, R32, !PT ;  /* 0x0000002057057209 */ /* 0x000fe20007810000 */
[----:B------:R-:W-:Y:S01]  /*13f90*/  MUFU.EX2 R28, R93 ;  /* 0x0000005d001c7308 */ /* 0x000fe20000000800 */
[----:B------:R-:W-:-:S03]  /*13fa0*/  FFMA.FTZ R32, R2, R101, -R141 ;  /* 0x0000006502207223 */ /* 0x000fc6000001088d */
[----:B------:R-:W1:Y:S04]  /*13fb0*/  SHFL.BFLY PT, R36, R5, 0x2, 0x1f ;  /* 0x0c401f0005247f89 */ /* 0x000e6800000e0000 */
[----:B------:R-:W-:Y:S01]  /*13fc0*/  MUFU.EX2 R33, R33 ;  /* 0x0000002100217308 */ /* 0x000fe20000000800 */
[----:B0-----:R-:W-:-:S04]  /*13fd0*/  F2FP.SATFINITE.E4M3.F32.PACK_AB_MERGE_C R160, R29, R24, RZ ;  /* 0x000000181da0723e */ /* 0x001fc800048070ff */
[----:B------:R-:W-:-:S03]  /*13fe0*/  F2FP.SATFINITE.E4M3.F32.PACK_AB_MERGE_C R160, R21, R20, R160 ;  /* 0x0000001415a0723e */ /* 0x000fc600048070a0 */
[----:B------:R-:W-:Y:S08]  /*13ff0*/  MUFU.EX2 R30, R95 ;  /* 0x0000005f001e7308 */ /* 0x000ff00000000800 */
[----:B------:R-:W0:Y:S01]  /*14000*/  MUFU.EX2 R37, R37 ;  /* 0x0000002500257308 */ /* 0x000e220000000800 */
[----:B-1----:R-:W-:-:S07]  /*14010*/  FMNMX.FTZ R42, R5, R36, !PT ;  /* 0x00000024052a7209 */ /* 0x002fce0007810000 */
[----:B------:R-:W-:Y:S01]  /*14020*/  MUFU.EX2 R6, R6 ;  /* 0x0000000600067308 */ /* 0x000fe20000000800 */
[----:B------:R-:W1:Y:S07]  /*14030*/  SHFL.BFLY PT, R5, R42, 0x1, 0x1f ;  /* 0x0c201f002a057f89 */ /* 0x000e6e00000e0000 */
[----:B------:R-:W2:Y:S01]  /*14040*/  MUFU.EX2 R49, R49 ;  /* 0x0000003100317308 */ /* 0x000ea20000000800 */
[----:B0-----:R-:W-:-:S04]  /*14050*/  F2FP.SATFINITE.E4M3.F32.PACK_AB_MERGE_C R162, R37, R30, RZ ;  /* 0x0000001e25a2723e */ /* 0x001fc800048070ff */
[----:B------:R-:W-:-:S03]  /*14060*/  F2FP.SATFINITE.E4M3.F32.PACK_AB_MERGE_C R162, R33, R28, R162 ;  /* 0x0000001c21a2723e */ /* 0x000fc600048070a2 */
[----:B------:R-:W-:Y:S08]  /*14070*/  MUFU.EX2 R12, R97 ;  /* 0x00000061000c7308 */ /* 0x000ff00000000800 */
[----:B------:R-:W0:Y:S01]  /*14080*/  MUFU.EX2 R45, R45 ;  /* 0x0000002d002d7308 */ /* 0x000e220000000800 */
[----:B-1----:R-:W-:Y:S01]  /*14090*/  FMNMX.FTZ R5, R42, R5, !PT ;  /* 0x000000052a057209 */ /* 0x002fe20007810000 */
[----:B------:R-:W-:Y:S01]  /*140a0*/  FFMA.FTZ R42, R2, R81, -R141 ;  /* 0x00000051022a7223 */ /* 0x000fe2000001088d */
[----:B------:R-:W-:-:S01]  /*140b0*/  FADD.FTZ R81, R0, R25 ;  /* 0x0000001900517221 */ /* 0x000fc20000010000 */
[----:B--2---:R-:W-:-:S02]  /*140c0*/  F2FP.SATFINITE.E4M3.F32.PACK_AB_MERGE_C R156, R49, R6, RZ ;  /* 0x00000006319c723e */ /* 0x004fc400048070ff */
[----:B------:R-:W-:-:S01]  /*140d0*/  FFMA.FTZ R44, R2, R5, -8 ;  /* 0xc1000000022c7423 */ /* 0x000fc20000010005 */
[----:B------:R-:W-:Y:S01]  /*140e0*/  FSETP.NEU.FTZ.AND P1, PT, R5, -INF , PT ;  /* 0xff8000000500780b */ /* 0x000fe20003f3d000 */
[----:B------:R-:W-:-:S01]  /*140f0*/  FADD.FTZ R62, R4, R81 ;  /* 0x00000051043e7221 */ /* 0x000fc20000010000 */
[----:B------:R-:W-:Y:S02]  /*14100*/  MUFU.EX2 R34, R34 ;  /* 0x0000002200227308 */ /* 0x000fe40000000800 */
[----:B------:R-:W-:Y:S01]  /*14110*/  FSEL R44, R44, RZ, P1 ;  /* 0x000000ff2c2c7208 */ /* 0x000fe20000800000 */
[----:B------:R-:W-:-:S04]  /*14120*/  FADD.FTZ R81, R11, R62 ;  /* 0x0000003e0b517221 */ /* 0x000fc80000010000 */
        /* <DEDUP_REMOVED lines=8> */
[----:B------:R-:W-:Y:S01]  /*141b0*/  FFMA.FTZ R62, R2, R63, -R44 ;  /* 0x0000003f023e7223 */ /* 0x000fe2000001082c */
[----:B------:R-:W-:-:S01]  /*141c0*/  FADD.FTZ R64, R10, R81 ;  /* 0x000000510a407221 */ /* 0x000fc20000010000 */
[C-C-:B------:R-:W-:Y:S01]  /*141d0*/  FFMA.FTZ R39, R2.reuse, R39, -R44.reuse ;  /* 0x0000002702277223 */ /* 0x140fe2000001082c */
[----:B------:R-:W-:-:S01]  /*141e0*/  FFMA.FTZ R35, R2, R119, -R44 ;  /* 0x0000007702237223 */ /* 0x000fc2000001082c */
[----:B------:R-:W-:Y:S01]  /*141f0*/  FFMA.FTZ R52, R2, R43, -R44 ;  /* 0x0000002b02347223 */ /* 0x000fe2000001082c */
[----:B------:R-:W-:-:S01]  /*14200*/  FADD.FTZ R81, R13, R64 ;  /* 0x000000400d517221 */ /* 0x000fc20000010000 */
[----:B------:R-:W1:Y:S01]  /*14210*/  MUFU.EX2 R27, R27 ;  /* 0x0000001b001b7308 */ /* 0x000e620000000800 */
[----:B------:R-:W-:-:S01]  /*14220*/  FFMA.FTZ R43, R2, R121, -R44 ;  /* 0x00000079022b7223 */ /* 0x000fc2000001082c */
[----:B------:R-:W-:Y:S01]  /*14230*/  FFMA.FTZ R54, R2, R47, -R44 ;  /* 0x0000002f02367223 */ /* 0x000fe2000001082c */
[----:B------:R-:W-:-:S01]  /*14240*/  FADD.FTZ R66, R14, R81 ;  /* 0x000000510e427221 */ /* 0x000fc20000010000 */
[C-C-:B------:R-:W-:Y:S01]  /*14250*/  FFMA.FTZ R47, R2.reuse, R123, -R44.reuse ;  /* 0x0000007b022f7223 */ /* 0x140fe2000001082c */
[----:B------:R-:W-:-:S01]  /*14260*/  FFMA.FTZ R56, R2, R51, -R44 ;  /* 0x0000003302387223 */ /* 0x000fc2000001082c */
[----:B------:R-:W-:Y:S01]  /*14270*/  FFMA.FTZ R51, R2, R125, -R44 ;  /* 0x0000007d02337223 */ /* 0x000fe2000001082c */
[----:B------:R-:W-:-:S01]  /*14280*/  FADD.FTZ R81, R15, R66 ;  /* 0x000000420f517221 */ /* 0x000fc20000010000 */
[----:B------:R-:W2:Y:S01]  /*14290*/  MUFU.EX2 R46, R46 ;  /* 0x0000002e002e7308 */ /* 0x000ea20000000800 */
[----:B------:R-:W-:-:S01]  /*142a0*/  FFMA.FTZ R58, R2, R55, -R44 ;  /* 0x00000037023a7223 */ /* 0x000fc2000001082c */
[----:B------:R-:W-:Y:S01]  /*142b0*/  FFMA.FTZ R55, R2, R127, -R44 ;  /* 0x0000007f02377223 */ /* 0x000fe2000001082c */
[----:B------:R-:W-:-:S01]  /*142c0*/  FADD.FTZ R14, R20, R81 ;  /* 0x00000051140e7221 */ /* 0x000fc20000010000 */
[C-C-:B------:R-:W-:Y:S01]  /*142d0*/  FFMA.FTZ R60, R2.reuse, R59, -R44.reuse ;  /* 0x0000003b023c7223 */ /* 0x140fe2000001082c */
[----:B------:R-:W-:-:S01]  /*142e0*/  FFMA.FTZ R59, R2, R129, -R44 ;  /* 0x00000081023b7223 */ /* 0x000fc2000001082c */
[----:B0-----:R-:W-:Y:S01]  /*142f0*/  F2FP.SATFINITE.E4M3.F32.PACK_AB_MERGE_C R156, R45, R12, R156 ;  /* 0x0000000c2d9c723e */ /* 0x001fe2000480709c */
[----:B------:R-:W-:-:S01]  /*14300*/  FADD.FTZ R15, R21, R14 ;  /* 0x0000000e150f7221 */ /* 0x000fc20000010000 */
[----:B------:R-:W0:Y:S01]  /*14310*/  MUFU.EX2 R77, R77 ;  /* 0x0000004d004d7308 */ /* 0x000e220000000800 */
[----:B-1----:R-:W-:-:S01]  /*14320*/  FADD.FTZ R63, R26, R27 ;  /* 0x0000001b1a3f7221 */ /* 0x002fc20000010000 */
[----:B------:R-:W-:Y:S01]  /*14330*/  FFMA.FTZ R4, R2, R67, -R44 ;  /* 0x0000004302047223 */ /* 0x000fe2000001082c */
[----:B------:R-:W-:-:S01]  /*14340*/  FADD.FTZ R10, R24, R15 ;  /* 0x0000000f180a7221 */ /* 0x000fc20000010000 */
[C-C-:B------:R-:W-:Y:S01]  /*14350*/  FFMA.FTZ R133, R2.reuse, R133, -R44.reuse ;  /* 0x0000008502857223 */ /* 0x140fe2000001082c */
[----:B------:R-:W-:-:S01]  /*14360*/  FFMA.FTZ R71, R2, R71, -R44 ;  /* 0x0000004702477223 */ /* 0x000fc2000001082c */
[----:B------:R-:W-:Y:S01]  /*14370*/  FFMA.FTZ R135, R2, R135, -R44 ;  /* 0x0000008702877223 */ /* 0x000fe2000001082c */
[----:B------:R-:W-:-:S01]  /*14380*/  FADD.FTZ R29, R29, R10 ;  /* 0x0000000a1d1d7221 */ /* 0x000fc20000010000 */
[----:B------:R-:W1:Y:S01]  /*14390*/  MUFU.EX2 R31, R31 ;  /* 0x0000001f001f7308 */ /* 0x000e620000000800 */
[----:B--2---:R-:W-:-:S01]  /*143a0*/  FADD.FTZ R64, R46, R63 ;  /* 0x0000003f2e407221 */ /* 0x004fc20000010000 */
[----:B------:R-:W-:Y:S01]  /*143b0*/  FFMA.FTZ R63, R2, R131, -R44 ;  /* 0x00000083023f7223 */ /* 0x000fe2000001082c */
[----:B------:R-:W-:-:S01]  /*143c0*/  FADD.FTZ R14, R28, R29 ;  /* 0x0000001d1c0e7221 */ /* 0x000fc20000010000 */
[C-C-:B------:R-:W-:Y:S01]  /*143d0*/  FFMA.FTZ R75, R2.reuse, R75, -R44.reuse ;  /* 0x0000004b024b7223 */ /* 0x140fe2000001082c */
[----:B------:R-:W2:Y:S01]  /*143e0*/  @P4 LDC R15, c[0x0][0x44c] ;  /* 0x00011300ff0f4b82 */ /* 0x000ea20000000800 */
[----:B------:R-:W-:-:S01]  /*143f0*/  FFMA.FTZ R137, R2, R137, -R44 ;  /* 0x0000008902897223 */ /* 0x000fc2000001082c */
[----:B------:R-:W-:Y:S01]  /*14400*/  FADD.FTZ R13, R33, R14 ;  /* 0x0000000e210d7221 */ /* 0x000fe20000010000 */
[----:B------:R-:W3:Y:S01]  /*14410*/  MUFU.EX2 R48, R48 ;  /* 0x0000003000307308 */ /* 0x000ee20000000800 */
        /* <DEDUP_REMOVED lines=8> */
[----:B-1----:R-:W-:-:S01]  /*144a0*/  FADD.FTZ R11, R31, R64 ;  /* 0x000000401f0b7221 */ /* 0x002fc20000010000 */
[----:B------:R-:W-:Y:S01]  /*144b0*/  FFMA.FTZ R44, R2, R87, -R44 ;  /* 0x00000057022c7223 */ /* 0x000fe2000001082c */
[----:B------:R-:W-:-:S01]  /*144c0*/  FADD.FTZ R14, R12, R37 ;  /* 0x000000250c0e7221 */ /* 0x000fc20000010000 */
[----:B------:R-:W-:-:S03]  /*144d0*/  F2FP.SATFINITE.E4M3.F32.PACK_AB_MERGE_C R46, R77, R46, RZ ;  /* 0x0000002e4d2e723e */ /* 0x000fc600048070ff */
[----:B------:R-:W-:Y:S01]  /*144e0*/  FADD.FTZ R45, R45, R14 ;  /* 0x0000000e2d2d7221 */ /* 0x000fe20000010000 */
[----:B------:R-:W1:Y:S01]  /*144f0*/  MUFU.EX2 R39, R39 ;  /* 0x0000002700277308 */ /* 0x000e620000000800 */
[----:B---3--:R-:W-:-:S01]  /*14500*/  FADD.FTZ R11, R48, R11 ;  /* 0x0000000b300b7221 */ /* 0x008fc20000010000 */
[----:B------:R-:W-:Y:S01]  /*14510*/  F2FP.SATFINITE.E4M3.F32.PACK_AB_MERGE_C R165, R27, R26, R46 ;  /* 0x0000001a1ba5723e */ /* 0x000fe2000480702e */
[----:B------:R-:W-:-:S01]  /*14520*/  FADD.FTZ R14, R6, R45 ;  /* 0x0000002d060e7221 */ /* 0x000fc20000010000 */
[----:B--2---:R-:W-:-:S04]  /*14530*/  @P4 IMAD.HI.U32 R15, R178, R15, RZ ;  /* 0x0000000fb20f4227 */ /* 0x004fc800078e00ff */
[----:B------:R-:W-:Y:S01]  /*14540*/  FADD.FTZ R49, R49, R14 ;  /* 0x0000000e31317221 */ /* 0x000fe20000010000 */
[----:B------:R-:W2:Y:S01]  /*14550*/  MUFU.EX2 R35, R35 ;  /* 0x0000002300237308 */ /* 0x000ea20000000800 */
[----:B0-----:R-:W-:-:S07]  /*14560*/  FADD.FTZ R0, R50, R11 ;  /* 0x0000000b32007221 */ /* 0x001fce0000010000 */
[----:B------:R-:W0:Y:S01]  /*14570*/  MUFU.EX2 R52, R52 ;  /* 0x0000003400347308 */ /* 0x000e220000000800 */
[----:B-1----:R-:W-:-:S01]  /*14580*/  FADD.FTZ R0, R39, R0 ;  /* 0x0000000027007221 */ /* 0x002fc20000010000 */
        /* <DEDUP_REMOVED lines=20> */
[----:B------:R-:W-:-:S04]  /*146d0*/  F2FP.SATFINITE.E4M3.F32.PACK_AB_MERGE_C R51, R58, R51, RZ ;  /* 0x000000333a33723e */ /* 0x000fc800048070ff */
[----:B------:R-:W-:Y:S02]  /*146e0*/  F2FP.SATFINITE.E4M3.F32.PACK_AB_MERGE_C R163, R56, R47, R51 ;  /* 0x0000002f38a3723e */ /* 0x000fe40004807033 */
        /* <DEDUP_REMOVED lines=12> */
[----:B------:R-:W-:Y:S01]  /*147b0*/  MUFU.EX2 R32, R32 ;  /* 0x0000002000207308 */ /* 0x000fe20000000800 */
[----:B0-----:R-:W-:-:S07]  /*147c0*/  F2FP.SATFINITE.E4M3.F32.PACK_AB_MERGE_C R13, R57, R34, RZ ;  /* 0x00000022390d723e */ /* 0x001fce00048070ff */
[----:B------:R-:W0:Y:S01]  /*147d0*/  MUFU.EX2 R53, R53 ;  /* 0x0000003500357308 */ /* 0x000e220000000800 */
[----:B-1----:R-:W-:-:S07]  /*147e0*/  FADD.FTZ R14, R4, R11 ;  /* 0x0000000b040e7221 */ /* 0x002fce0000010000 */
[----:B------:R-:W1:Y:S08]  /*147f0*/  MUFU.EX2 R133, R133 ;  /* 0x0000008500857308 */ /* 0x000e700000000800 */
[----:B------:R-:W-:Y:S01]  /*14800*/  MUFU.EX2 R38, R38 ;  /* 0x0000002600267308 */ /* 0x000fe20000000800 */
[----:B0-----:R-:W-:Y:S01]  /*14810*/  F2FP.SATFINITE.E4M3.F32.PACK_AB_MERGE_C R158, R53, R32, R13 ;  /* 0x00000020359e723e */ /* 0x001fe2000480700d */
[----:B------:R-:W-:-:S04]  /*14820*/  FADD.FTZ R32, R32, R49 ;  /* 0x0000003120207221 */ /* 0x000fc80000010000 */
[----:B------:R-:W-:Y:S02]  /*14830*/  FADD.FTZ R53, R53, R32 ;  /* 0x0000002035357221 */ /* 0x000fe40000010000 */
[----:B------:R-:W0:Y:S01]  /*14840*/  MUFU.EX2 R65, R65 ;  /* 0x0000004100417308 */ /* 0x000e220000000800 */
[----:B-1----:R-:W-:-:S01]  /*14850*/  FADD.FTZ R11, R133, R14 ;  /* 0x0000000e850b7221 */ /* 0x002fc20000010000 */
[----:B------:R-:W-:Y:S01]  /*14860*/  FADD.FTZ R34, R34, R53 ;  /* 0x0000003522227221 */ /* 0x000fe20000010000 */
[----:B------:R-:W1:Y:S03]  /*14870*/  @P4 LDC R14, c[0x0][0x450] ;  /* 0x00011400ff0e4b82 */ /* 0x000e660000000800 */
[----:B------:R-:W-:-:S02]  /*14880*/  FADD.FTZ R57, R57, R34 ;  /* 0x0000002239397221 */ /* 0x000fc40000010000 */
[----:B------:R-:W2:Y:S08]  /*14890*/  MUFU.EX2 R0, R71 ;  /* 0x0000004700007308 */ /* 0x000eb00000000800 */
[----:B------:R-:W-:Y:S01]  /*148a0*/  MUFU.EX2 R36, R107 ;  /* 0x0000006b00247308 */ /* 0x000fe20000000800 */
[----:B0-----:R-:W-:-:S07]  /*148b0*/  F2FP.SATFINITE.E4M3.F32.PACK_AB_MERGE_C R13, R65, R38, RZ ;  /* 0x00000026410d723e */ /* 0x001fce00048070ff */
[----:B------:R-:W0:Y:S01]  /*148c0*/  MUFU.EX2 R61, R61 ;  /* 0x0000003d003d7308 */ /* 0x000e220000000800 */
[C---:B--2---:R-:W-:Y:S01]  /*148d0*/  F2FP.SATFINITE.E4M3.F32.PACK_AB_MERGE_C R133, R0.reuse, R133, RZ ;  /* 0x000000850085723e */ /* 0x044fe200048070ff */
[----:B------:R-:W-:-:S03]  /*148e0*/  FADD.FTZ R0, R0, R11 ;  /* 0x0000000b00007221 */ /* 0x000fc60000010000 */
[----:B------:R-:W-:-:S03]  /*148f0*/  F2FP.SATFINITE.E4M3.F32.PACK_AB_MERGE_C R159, R4, R63, R133 ;  /* 0x0000003f049f723e */ /* 0x000fc60004807085 */
[----:B------:R-:W2:Y:S08]  /*14900*/  MUFU.EX2 R135, R135 ;  /* 0x0000008700877308 */ /* 0x000eb00000000800 */
[----:B------:R-:W3:Y:S01]  /*14910*/  MUFU.EX2 R10, R75 ;  /* 0x0000004b000a7308 */ /* 0x000ee20000000800 */
[----:B0-----:R-:W-:Y:S01]  /*14920*/  F2FP.SATFINITE.E4M3.F32.PACK_AB_MERGE_C R152, R61, R36, R13 ;  /* 0x000000243d98723e */ /* 0x001fe2000480700d */
[----:B------:R-:W-:Y:S01]  /*14930*/  FADD.FTZ R36, R36, R57 ;  /* 0x0000003924247221 */ /* 0x000fe20000010000 */
[----:B------:R-:W-:Y:S01]  /*14940*/  IMAD.MOV.U32 R13, RZ, RZ, R178 ;  /* 0x000000ffff0d7224 */ /* 0x000fe200078e00b2 */
[----:B-1----:R-:W-:-:S02]  /*14950*/  @P4 SHF.R.U32.HI R13, RZ, R14, R15 ;  /* 0x0000000eff0d4219 */ /* 0x002fc4000001160f */
[----:B------:R-:W-:-:S01]  /*14960*/  FADD.FTZ R61, R61, R36 ;  /* 0x000000243d3d7221 */ /* 0x000fc20000010000 */
[----:B------:R-:W-:Y:S01]  /*14970*/  ISETP.GE.AND P4, PT, R9, 0x1, PT ;  /* 0x000000010900780c */ /* 0x000fe20003f86270 */
[----:B------:R-:W0:Y:S01]  /*14980*/  MUFU.EX2 R137, R137 ;  /* 0x0000008900897308 */ /* 0x000e220000000800 */
[----:B--2---:R-:W-:-:S01]  /*14990*/  FADD.FTZ R11, R135, R0 ;  /* 0x00000000870b7221 */ /* 0x004fc20000010000 */
[----:B------:R-:W-:Y:S01]  /*149a0*/  FADD.FTZ R38, R38, R61 ;  /* 0x0000003d26267221 */ /* 0x000fe20000010000 */
[----:B------:R-:W-:-:S03]  /*149b0*/  IMAD.IADD R13, R88, 0x1, R13 ;  /* 0x00000001580d7824 */ /* 0x000fc600078e020d */
[----:B------:R-:W-:Y:S01]  /*149c0*/  FADD.FTZ R65, R65, R38 ;  /* 0x0000002641417221 */ /* 0x000fe20000010000 */
[----:B------:R-:W-:Y:S01]  /*149d0*/  IMAD.IADD R8, R13, 0x1, R8 ;  /* 0x000000010d087824 */ /* 0x000fe200078e0208 */
[----:B------:R-:W-:Y:S01]  /*149e0*/  MUFU.EX2 R42, R42 ;  /* 0x0000002a002a7308 */ /* 0x000fe20000000800 */
[----:B---3--:R-:W-:-:S07]  /*149f0*/  FADD.FTZ R0, R10, R11 ;  /* 0x0000000b0a007221 */ /* 0x008fce0000010000 */
        /* <DEDUP_REMOVED lines=14> */
[----:B------:R-:W-:Y:S01]  /*14ae0*/  MUFU.EX2 R41, R41 ;  /* 0x0000002900297308 */ /* 0x000fe20000000800 */
[----:B0-----:R-:W-:-:S01]  /*14af0*/  FADD.FTZ R11, R139, R6 ;  /* 0x000000068b0b7221 */ /* 0x001fc20000010000 */
[----:B------:R-:W-:-:S04]  /*14b00*/  FADD.FTZ R4, R42, R69 ;  /* 0x000000452a047221 */ /* 0x000fc80000010000 */
[----:B------:R-:W-:Y:S02]  /*14b10*/  FADD.FTZ R4, R73, R4 ;  /* 0x0000000449047221 */ /* 0x000fe40000010000 */
[----:B------:R-:W0:Y:S01]  /*14b20*/  MUFU.EX2 R44, R44 ;  /* 0x0000002c002c7308 */ /* 0x000e220000000800 */
[----:B--2---:R-:W-:-:S01]  /*14b30*/  FADD.FTZ R0, R12, R11 ;  /* 0x0000000b0c007221 */ /* 0x004fc20000010000 */
[----:B0-----:R-:W-:-:S03]  /*14b40*/  F2FP.SATFINITE.E4M3.F32.PACK_AB_MERGE_C R6, R44, R41, RZ ;  /* 0x000000292c06723e */ /* 0x001fc600048070ff */
[----:B------:R-:W-:Y:S01]  /*14b50*/  FADD.FTZ R41, R41, R0 ;  /* 0x0000000029297221 */ /* 0x000fe20000010000 */
[----:B------:R-:W-:-:S03]  /*14b60*/  F2FP.SATFINITE.E4M3.F32.PACK_AB_MERGE_C R155, R12, R139, R6 ;  /* 0x0000008b0c9b723e */ /* 0x000fc60004807006 */
[----:B------:R-:W-:Y:S01]  /*14b70*/  FADD.FTZ R0, R44, R41 ;  /* 0x000000292c007221 */ /* 0x000fe20000010000 */
[----:B------:R-:W-:Y:S01]  /*14b80*/  VIADD R6, R89, 0xfffffffe ;  /* 0xfffffffe59067836 */ /* 0x000fe20000000000 */
        /* <DEDUP_REMOVED lines=12> */
.L_x_1725:
[----:B------:R-:W-:-:S13]  /*14c50*/  ISETP.NE.AND P1, PT, R9, 0x1, PT ;  /* 0x000000010900780c */ /* 0x000fda0003f25270 */
[----:B------:R-:W0:Y:S02]  /*14c60*/  @P1 LDC.64 R10, c[0x0][0x9e8] ;  /* 0x00027a00ff0a1b82 */ /* 0x000e240000000a00 */
[----:B0-----:R-:W-:-:S05]  /*14c70*/  @P1 IMAD.HI.U32 R10, R12, R10, RZ ;  /* 0x0000000a0c0a1227 */ /* 0x001fca00078e00ff */
[----:B------:R-:W-:-:S07]  /*14c80*/  @P1 SHF.R.U32.HI R12, RZ, R11, R10 ;  /* 0x0000000bff0c1219 */ /* 0x000fce000001160a */
.L_x_1726:
[----:B------:R-:W-:Y:S05]  /*14c90*/  BSYNC B0 ;  /* 0x0000000000007941 */ /* 0x000fea0003800000 */
.L_x_1724:
[----:B------:R-:W-:-:S05]  /*14ca0*/  IMAD R9, R12, R9, R9 ;  /* 0x000000090c097224 */ /* 0x000fca00078e0209 */
[----:B------:R-:W-:-:S07]  /*14cb0*/  VIMNMX R8, R8, R9, PT ;  /* 0x0000000908087248 */ /* 0x000fce0003fe0100 */
.L_x_1723:
[----:B------:R-:W-:Y:S01]  /*14cc0*/  SHF.R.S32.HI R9, RZ, 0x1f, R8 ;  /* 0x0000001fff097819 */ /* 0x000fe20000011408 */
[----:B------:R-:W-:Y:S01]  /*14cd0*/  ULDC UR29, c[0x0][0x9e4] ;  /* 0x00027900001d7ab9 */ /* 0x000fe20000000800 */
[----:B------:R-:W-:Y:S01]  /*14ce0*/  ULDC UR28, c[0x0][0x9e4] ;  /* 0x00027900001c7ab9 */ /* 0x000fe20000000800 */
[----:B------:R-:W-:Y:S01]  /*14cf0*/  ULDC UR30, c[0x0][0x9dc] ;  /* 0x00027700001e7ab9 */ /* 0x000fe20000000800 */
[----:B------:R-:W-:Y:S01]  /*14d00*/  LEA.HI R9, R9, R8, RZ, 0x7 ;  /* 0x0000000809097211 */ /* 0x000fe200078f38ff */
[----:B------:R-:W-:Y:S01]  /*14d10*/  ULDC UR32, c[0x0][0x9dc] ;  /* 0x0002770000207ab9 */ /* 0x000fe20000000800 */
[----:B------:R-:W-:Y:S01]  /*14d20*/  ULDC UR33, c[0x0][0x9e0] ;  /* 0x0002780000217ab9 */ /* 0x000fe20000000800 */
[----:B------:R-:W-:Y:S01]  /*14d30*/  ULDC UR31, c[0x0][0x9e0] ;  /* 0x00027800001f7ab9 */ /* 0x000fe20000000800 */
[----:B------:R-:W-:Y:S02]  /*14d40*/  SHF.R.S32.HI R9, RZ, 0x7, R9 ;  /* 0x00000007ff097819 */ /* 0x000fe40000011409 */
[----:B------:R-:W-:-:S02]  /*14d50*/  CS2R R88, SRZ ;  /* 0x0000000000587805 */ /* 0x000fc4000001ff00 */
[----:B------:R-:W-:Y:S02]  /*14d60*/  CS2R R90, SRZ ;  /* 0x00000000005a7805 */ /* 0x000fe4000001ff00 */
[----:B------:R-:W-:Y:S02]  /*14d70*/  CS2R R92, SRZ ;  /* 0x00000000005c7805 */ /* 0x000fe4000001ff00 */
[----:B------:R-:W-:Y:S02]  /*14d80*/  VIMNMX R12, R192, R9, !PT ;  /* 0x00000009c00c7248 */ /* 0x000fe40007fe0100 */
[----:B------:R-:W-:Y:S02]  /*14d90*/  CS2R R94, SRZ ;  /* 0x00000000005e7805 */ /* 0x000fe4000001ff00 */
[----:B------:R-:W-:Y:S02]  /*14da0*/  CS2R R96, SRZ ;  /* 0x0000000000607805 */ /* 0x000fe4000001ff00 */
[----:B------:R-:W-:-:S02]  /*14db0*/  CS2R R98, SRZ ;  /* 0x0000000000627805 */ /* 0x000fc4000001ff00 */
[----:B------:R-:W-:Y:S02]  /*14dc0*/  ISETP.GE.AND P1, PT, R6, R12, PT ;  /* 0x0000000c0600720c */ /* 0x000fe40003f26270 */
        /* <DEDUP_REMOVED lines=25> */
[----:B------:R-:W-:Y:S01]  /*14f60*/  CS2R R150, SRZ ;  /* 0x0000000000967805 */ /* 0x000fe2000001ff00 */
[----:B------:R-:W-:Y:S06]  /*14f70*/  @!P1 BRA `(.L_x_1727) ;  /* 0x0000003000a49947 */ /* 0x000fec0003800000 */
        /* <DEDUP_REMOVED lines=31> */
[----:B------:R-:W-:-:S07]  /*15170*/  CS2R R88, SRZ ;  /* 0x0000000000587805 */ /* 0x000fce000001ff00 */
.L_x_1747:
[----:B------:R-:W-:Y:S01]  /*15180*/  ISETP.NE.AND P1, PT, R184, RZ, PT ;  /* 0x000000ffb800720c */ /* 0x000fe20003f25270 */
[----:B------:R-:W-:Y:S01]  /*15190*/  VIADD R13, R23, 0x1 ;  /* 0x00000001170d7836 */ /* 0x000fe20000000000 */
[----:B------:R-:W-:Y:S05]  /*151a0*/  YIELD ;  /* 0x0000000000007946 */ /* 0x000fea0003800000 */
[----:B------:R-:W-:-:S04]  /*151b0*/  ISETP.NE.AND P2, PT, R13, 0x2, PT ;  /* 0x000000020d00780c */ /* 0x000fc80003f45270 */
[----:B------:R-:W-:Y:S02]  /*151c0*/  SEL R9, RZ, 0x1, P2 ;  /* 0x00000001ff097807 */ /* 0x000fe40001000000 */
[----:B------:R-:W-:Y:S02]  /*151d0*/  SEL R13, R13, RZ, P2 ;  /* 0x000000ff0d0d7207 */ /* 0x000fe40001000000 */
[----:B------:R-:W-:Y:S01]  /*151e0*/  LOP3.LUT R14, R168, R9, RZ, 0x3c, !PT ;  /* 0x00000009a80e7212 */ /* 0x000fe200078e3cff */
[----:B------:R-:W-:Y:S06]  /*151f0*/  @P1 BRA `(.L_x_1728) ;  /* 0x0000000000301947 */ /* 0x000fec0003800000 */
[----:B------:R-:W-:Y:S05]  /*15200*/  @!P0 BRA `(.L_x_1729) ;  /* 0x0000000000048947 */ /* 0x000fea0003800000 */
[----:B------:R-:W-:Y:S01]  /*15210*/  BPT.TRAP 0x1 ;  /* 0x000000040000795c */ /* 0x000fe20000300000 */
.L_x_1729:
[----:B------:R-:W-:Y:S01]  /*15220*/  IMAD R9, R13, 0x8, R16 ;  /* 0x000000080d097824 */ /* 0x000fe200078e0210 */
[----:B------:R-:W-:-:S04]  /*15230*/  SHF.L.U32 R8, R14, 0x1f, RZ ;  /* 0x0000001f0e087819 */ /* 0x000fc800000006ff */
[----:B------:R0:W1:Y:S01]  /*15240*/  SYNCS.PHASECHK.TRANS64.TRYWAIT P2, [R9+URZ+0x22830], R8 ;  /* 0x02283008090075a7 */ /* 0x000062000804017f */
[----:B------:R-:W-:Y:S05]  /*15250*/  @!P0 BRA `(.L_x_1730) ;  /* 0x0000000000048947 */ /* 0x000fea0003800000 */
[----:B------:R-:W-:Y:S01]  /*15260*/  BPT.TRAP 0x1 ;  /* 0x000000040000795c */ /* 0x000fe20000300000 */
.L_x_1730:
[----:B------:R-:W-:Y:S04]  /*15270*/  BSSY B0, `(.L_x_1728) ;  /* 0x0000004000007945 */ /* 0x000fe80003800000 */
[----:B-1----:R-:W-:Y:S05]  /*15280*/  @P2 BRA `(.L_x_1731) ;  /* 0x0000000000082947 */ /* 0x002fea0003800000 */
[----:B------:R-:W1:Y:S02]  /*15290*/  SYNCS.PHASECHK.TRANS64.TRYWAIT P2, [R9+URZ+0x22830], R8 ;  /* 0x02283008090075a7 */ /* 0x000e64000804017f */
[----:B-1----:R-:W-:Y:S05]  /*152a0*/  @!P2 BRA `(.L_x_1732) ;  /* 0x0000015c0090a947 */ /* 0x002fea0003800000 */
.L_x_1731:
[----:B------:R-:W-:Y:S05]  /*152b0*/  BSYNC B0 ;  /* 0x0000000000007941 */ /* 0x000fea0003800000 */
.L_x_1728:
[----:B01----:R-:W0:Y:S01]  /*152c0*/  S2R R8, SR_TID.X ;  /* 0x0000000000087919 */ /* 0x003e220000002100 */
[----:B------:R-:W-:Y:S05]  /*152d0*/  WARPSYNC.ALL ;  /* 0x0000000000007948 */ /* 0x000fea0003800000 */
[----:B------:R-:W-:Y:S02]  /*152e0*/  IMAD.MOV.U32 R9, RZ, RZ, -0x7fffffe0 ;  /* 0x80000020ff097424 */ /* 0x000fe400078e00ff */
[----:B------:R-:W-:Y:S02]  /*152f0*/  IMAD.MOV.U32 R25, RZ, RZ, -0x7fffffe0 ;  /* 0x80000020ff197424 */ /* 0x000fe400078e00ff */
[----:B------:R-:W-:Y:S01]  /*15300*/  IMAD.MOV.U32 R21, RZ, RZ, -0x7fffffe0 ;  /* 0x80000020ff157424 */ /* 0x000fe200078e00ff */
[----:B------:R-:W-:Y:S01]  /*15310*/  R2UR UR27, R9 ;  /* 0x00000000091b72ca */ /* 0x000fe200000e0000 */
[----:B------:R-:W-:Y:S01]  /*15320*/  IMAD.MOV.U32 R11, RZ, RZ, -0x7fffffe0 ;  /* 0x80000020ff0b7424 */ /* 0x000fe200078e00ff */
[----:B------:R-:W-:-:S02]  /*15330*/  R2UR UR19, R25 ;  /* 0x00000000191372ca */ /* 0x000fc400000e0000 */
[----:B------:R-:W-:Y:S02]  /*15340*/  R2UR UR7, R21 ;  /* 0x00000000150772ca */ /* 0x000fe400000e0000 */
[----:B------:R-:W-:Y:S02]  /*15350*/  R2UR UR11, R11 ;  /* 0x000000000b0b72ca */ /* 0x000fe400000e0000 */
[----:B------:R-:W-:Y:S02]  /*15360*/  R2UR UR15, R21 ;  /* 0x00000000150f72ca */ /* 0x000fe400000e0000 */
[----:B------:R-:W-:Y:S02]  /*15370*/  R2UR UR23, R9 ;  /* 0x00000000091772ca */ /* 0x000fe400000e0000 */
[----:B0-----:R-:W-:Y:S01]  /*15380*/  SHF.R.U32.HI R10, RZ, 0x7, R8 ;  /* 0x00000007ff0a7819 */ /* 0x001fe20000011608 */
[----:B------:R-:W-:-:S04]  /*15390*/  IMAD R8, R13, 0x600, R7 ;  /* 0x000006000d087824 */ /* 0x000fc800078e0207 */
[----:B------:R-:W-:Y:S01]  /*153a0*/  VIADD R15, R10, 0x8 ;  /* 0x000000080a0f7836 */ /* 0x000fe20000000000 */
[C---:B------:R-:W-:Y:S01]  /*153b0*/  R2UR UR26, R8.reuse ;  /* 0x00000000081a72ca */ /* 0x040fe200000e0000 */
[C---:B------:R-:W-:Y:S02]  /*153c0*/  VIADD R24, R8.reuse, 0x400 ;  /* 0x0000040008187836 */ /* 0x040fe40000000000 */
[C---:B------:R-:W-:Y:S01]  /*153d0*/  VIADD R20, R8.reuse, 0x2 ;  /* 0x0000000208147836 */ /* 0x040fe20000000000 */
[----:B------:R0:W-:Y:S01]  /*153e0*/  BAR.SYNC.DEFER_BLOCKING R15, 0x100 ;  /* 0x0004000f0000751d */ /* 0x0001e20000010000 */
[----:B------:R-:W-:Y:S01]  /*153f0*/  VIADD R10, R8, 0x200 ;  /* 0x00000200080a7836 */ /* 0x000fe20000000000 */
[----:B------:R-:W-:Y:S02]  /*15400*/  R2UR UR18, R24 ;  /* 0x00000000181272ca */ /* 0x000fe400000e0000 */
[----:B------:R-:W-:Y:S01]  /*15410*/  R2UR UR6, R20 ;  /* 0x00000000140672ca */ /* 0x000fe200000e0000 */
[----:B------:R-:W-:Y:S01]  /*15420*/  VIADD R20, R8, 0x202 ;  /* 0x0000020208147836 */ /* 0x000fe20000000000 */
[----:B------:R-:W-:Y:S01]  /*15430*/  R2UR UR10, R10 ;  /* 0x000000000a0a72ca */ /* 0x000fe200000e0000 */
[----:B------:R-:W-:-:S03]  /*15440*/  VIADD R8, R8, 0x402 ;  /* 0x0000040208087836 */ /* 0x000fc60000000000 */
[----:B------:R-:W-:Y:S02]  /*15450*/  R2UR UR14, R20 ;  /* 0x00000000140e72ca */ /* 0x000fe400000e0000 */
[----:B------:R-:W-:Y:S01]  /*15460*/  R2UR UR22, R8 ;  /* 0x00000000081672ca */ /* 0x000fe200000e0000 */
        /* <DEDUP_REMOVED lines=21> */
.L_x_1734:
[----:B------:R-:W-:Y:S01]  /*155c0*/  SHF.L.U32 R8, R168, 0x1f, RZ ;  /* 0x0000001fa8087819 */ /* 0x000fe200000006ff */
[----:B------:R-:W-:-:S04]  /*155d0*/  IMAD R9, R23, 0x8, R16 ;  /* 0x0000000817097824 */ /* 0x000fc800078e0210 */
[----:B------:R0:W1:Y:S01]  /*155e0*/  SYNCS.PHASECHK.TRANS64.TRYWAIT P1, [R9+URZ+0x22850], R8 ;  /* 0x02285008090075a7 */ /* 0x000062000802017f */
[----:B------:R-:W-:Y:S05]  /*155f0*/  @!P0 BRA `(.L_x_1735) ;  /* 0x0000000000048947 */ /* 0x000fea0003800000 */
[----:B------:R-:W-:Y:S01]  /*15600*/  BPT.TRAP 0x1 ;  /* 0x000000040000795c */ /* 0x000fe20000300000 */
.L_x_1735:
[----:B-1----:R-:W-:Y:S05]  /*15610*/  @P1 BRA `(.L_x_1733) ;  /* 0x0000000000081947 */ /* 0x002fea0003800000 */
[----:B------:R-:W1:Y:S02]  /*15620*/  SYNCS.PHASECHK.TRANS64.TRYWAIT P1, [R9+URZ+0x22850], R8 ;  /* 0x02285008090075a7 */ /* 0x000e64000802017f */
[----:B-1----:R-:W-:Y:S05]  /*15630*/  @!P1 BRA `(.L_x_1736) ;  /* 0x0000015800c09947 */ /* 0x002fea0003800000 */
.L_x_1733:
[----:B01----:R-:W-:Y:S01]  /*15640*/  VIADD R8, R16, 0x400 ;  /* 0x0000040010087836 */ /* 0x003fe20000000000 */
[----:B------:R-:W-:Y:S05]  /*15650*/  WARPSYNC.ALL ;  /* 0x0000000000007948 */ /* 0x000fea0003800000 */
[----:B------:R-:W-:Y:S01]  /*15660*/  SHF.R.U32.HI R8, RZ, 0x4, R8 ;  /* 0x00000004ff087819 */ /* 0x000fe20000011608 */
[----:B------:R-:W-:Y:S01]  /*15670*/  IMAD.MOV.U32 R9, RZ, RZ, 0x40000040 ;  /* 0x40000040ff097424 */ /* 0x000fe200078e00ff */
[----:B------:R-:W-:Y:S01]  /*15680*/  WARPGROUP.ARRIVE ;  /* 0x00000000000079c5 */ /* 0x000fe20000000000 */
[----:B------:R-:W-:Y:S01]  /*15690*/  IMAD.MOV.U32 R11, RZ, RZ, 0x40000040 ;  /* 0x40000040ff0b7424 */ /* 0x000fe200078e00ff */
[----:B------:R-:W-:-:S04]  /*156a0*/  LOP3.LUT R8, R8, 0x3fff, RZ, 0xc0, !PT ;  /* 0x00003fff08087812 */ /* 0x000fc800078ec0ff */
[----:B------:R-:W0:Y:S01]  /*156b0*/  S2R R15, SR_TID.X ;  /* 0x00000000000f7919 */ /* 0x000e220000002100 */
[----:B------:R-:W-:Y:S01]  /*156c0*/  R2UR UR7, R9 ;  /* 0x00000000090772ca */ /* 0x000fe200000e0000 */
[----:B------:R-:W-:Y:S01]  /*156d0*/  IMAD.MOV.U32 R9, RZ, RZ, 0x40000040 ;  /* 0x40000040ff097424 */ /* 0x000fe200078e00ff */
[----:B------:R-:W-:-:S05]  /*156e0*/  LOP3.LUT R8, R8, 0x10000, RZ, 0xfc, !PT ;  /* 0x0001000008087812 */ /* 0x000fca00078efcff */
[----:B------:R-:W-:-:S04]  /*156f0*/  IMAD R8, R23, 0x400, R8 ;  /* 0x0000040017087824 */ /* 0x000fc800078e0208 */
[C---:B------:R-:W-:Y:S01]  /*15700*/  VIADD R10, R8.reuse, 0x2 ;  /* 0x00000002080a7836 */ /* 0x040fe20000000000 */
[----:B------:R-:W-:-:S13]  /*15710*/  R2UR UR6, R8 ;  /* 0x00000000080672ca */ /* 0x000fda00000e0000 */
[----:B------:R-:W-:Y:S01]  /*15720*/  QGMMA.64x128x32.F32.E4M3.E4M3 R88, R164, gdesc[UR4], R88, gsb0 ;  /* 0x01e00004a4587df3 */ /* 0x000fe20008000858 */
[----:B------:R-:W-:Y:S01]  /*15730*/  R2UR UR6, R10 ;  /* 0x000000000a0672ca */ /* 0x000fe200000e0000 */
[C---:B------:R-:W-:Y:S01]  /*15740*/  VIADD R10, R8.reuse, 0x4 ;  /* 0x00000004080a7836 */ /* 0x040fe20000000000 */
[----:B------:R-:W-:Y:S01]  /*15750*/  R2UR UR7, R11 ;  /* 0x000000000b0772ca */ /* 0x000fe200000e0000 */
[----:B------:R-:W-:Y:S02]  /*15760*/  IMAD.MOV.U32 R11, RZ, RZ, 0x40000040 ;  /* 0x40000040ff0b7424 */ /* 0x000fe400078e00ff */
[----:B------:R-:W-:Y:S01]  /*15770*/  VIADD R8, R8, 0x6 ;  /* 0x0000000608087836 */ /* 0x000fe20000000000 */
[----:B0-----:R-:W-:Y:S01]  /*15780*/  SHF.R.U32.HI R15, RZ, 0x7, R15 ;  /* 0x00000007ff0f7819 */ /* 0x001fe2000001160f */
[----:B------:R-:W-:Y:S02]  /*15790*/  WARPGROUP.DEPBAR.LE gsb0, 0x0 ;  /* 0x00008000000079c5 */ /* 0x000fe40000010000 */
[----:B------:R-:W-:-:S06]  /*157a0*/  WARPGROUP.ARRIVE ;  /* 0x00000000000079c5 */ /* 0x000fcc0000000000 */
[----:B------:R-:W-:Y:S01]  /*157b0*/  QGMMA.64x128x32.F32.E4M3.E4M3 R88, R160, gdesc[UR4], R88, gsb0 ;  /* 0x01e00004a0587df3 */ /* 0x000fe20008000858 */
[----:B------:R-:W-:Y:S02]  /*157c0*/  R2UR UR6, R10 ;  /* 0x000000000a0672ca */ /* 0x000fe400000e0000 */
[----:B------:R-:W-:Y:S01]  /*157d0*/  R2UR UR7, R11 ;  /* 0x000000000b0772ca */ /* 0x000fe200000e0000 */
[----:B------:R-:W-:Y:S02]  /*157e0*/  WARPGROUP.DEPBAR.LE gsb0, 0x0 ;  /* 0x00008000000079c5 */ /* 0x000fe40000010000 */
[----:B------:R-:W-:-:S10]  /*157f0*/  WARPGROUP.ARRIVE ;  /* 0x00000000000079c5 */ /* 0x000fd40000000000 */
[----:B------:R-:W-:Y:S01]  /*15800*/  QGMMA.64x128x32.F32.E4M3.E4M3 R88, R156, gdesc[UR4], R88, gsb0 ;  /* 0x01e000049c587df3 */ /* 0x000fe20008000858 */
[----:B------:R-:W-:Y:S02]  /*15810*/  R2UR UR6, R8 ;  /* 0x00000000080672ca */ /* 0x000fe400000e0000 */
[----:B------:R-:W-:Y:S02]  /*15820*/  R2UR UR7, R9 ;  /* 0x00000000090772ca */ /* 0x000fe400000e0000 */
[----:B------:R-:W-:Y:S01]  /*15830*/  IADD3 R8, -R15, 0xb, RZ ;  /* 0x0000000b0f087810 */ /* 0x000fe20007ffe1ff */
[----:B------:R-:W-:Y:S02]  /*15840*/  WARPGROUP.DEPBAR.LE gsb0, 0x0 ;  /* 0x00008000000079c5 */ /* 0x000fe40000010000 */
[----:B------:R-:W-:-:S08]  /*15850*/  WARPGROUP.ARRIVE ;  /* 0x00000000000079c5 */ /* 0x000fd00000000000 */
[----:B------:R-:W-:Y:S03]  /*15860*/  QGMMA.64x128x32.F32.E4M3.E4M3 R88, R152, gdesc[UR4], R88, gsb0 ;  /* 0x01e0000498587df3 */ /* 0x000fe60008000858 */
[----:B------:R-:W-:Y:S02]  /*15870*/  WARPGROUP.DEPBAR.LE gsb0, 0x0 ;  /* 0x00008000000079c5 */ /* 0x000fe40000010000 */
[----:B------:R0:W-:Y:S06]  /*15880*/  BAR.ARV R8, 0x100 ;  /* 0x000400080000751d */ /* 0x0001ec0000002000 */
[----:B------:R-:W-:Y:S05]  /*15890*/  @!P0 BRA `(.L_x_1737) ;  /* 0x0000000000048947 */ /* 0x000fea0003800000 */
[----:B------:R-:W-:Y:S01]  /*158a0*/  BPT.TRAP 0x1 ;  /* 0x000000040000795c */ /* 0x000fe20000300000 */
.L_x_1737:
[----:B------:R-:W-:Y:S01]  /*158b0*/  ISETP.NE.AND P1, PT, R193, 0x1, PT ;  /* 0x00000001c100780c */ /* 0x000fe20003f25270 */
[----:B------:R-:W-:Y:S01]  /*158c0*/  IMAD.IADD R11, R198, 0x1, R178 ;  /* 0x00000001c60b7824 */ /* 0x000fe200078e02b2 */
[----:B------:R-:W-:Y:S01]  /*158d0*/  LOP3.LUT P3, RZ, R17, 0x4, RZ, 0xc0, !PT ;  /* 0x0000000411ff7812 */ /* 0x000fe2000786c0ff */
[----:B------:R-:W-:Y:S01]  /*158e0*/  IMAD.SHL.U32 R10, R6, 0x80, RZ ;  /* 0x00000080060a7824 */ /* 0x000fe200078e00ff */
[----:B------:R-:W-:Y:S02]  /*158f0*/  UMOV UR34, UR30 ;  /* 0x0000001e00227c82 */ /* 0x000fe40008000000 */
[----:B------:R-:W-:Y:S02]  /*15900*/  ULOP3.LUT UR6, URZ, UR34, URZ, 0x33, !UPT ;  /* 0x000000223f067292 */ /* 0x000fe4000f8e333f */
[----:B------:R-:W-:-:S04]  /*15910*/  IADD3 R20, -R171, 0x1, -R10 ;  /* 0x00000001ab147810 */ /* 0x000fc80007ffe90a */
[----:B------:R-:W-:Y:S01]  /*15920*/  IADD3 R20, -R170, R20, R172 ;  /* 0x00000014aa147210 */ /* 0x000fe20007ffe1ac */
[----:B------:R-:W1:Y:S04]  /*15930*/  @P1 LDC R9, c[0x0][0x44c] ;  /* 0x00011300ff091b82 */ /* 0x000e680000000800 */
[C---:B------:R-:W-:Y:S02]  /*15940*/  VIADD R15, R20.reuse, UR33 ;  /* 0x00000021140f7c36 */ /* 0x040fe40008000000 */
[----:B------:R-:W-:Y:S02]  /*15950*/  VIADD R20, R20, UR6 ;  /* 0x0000000614147c36 */ /* 0x000fe40008000000 */
[----:B0-----:R-:W0:Y:S01]  /*15960*/  @P1 LDC R8, c[0x0][0x450] ;  /* 0x00011400ff081b82 */ /* 0x001e220000000800 */
[----:B-1----:R-:W-:-:S05]  /*15970*/  @P1 IMAD.HI.U32 R9, R11, R9, RZ ;  /* 0x000000090b091227 */ /* 0x002fca00078e00ff */
[----:B0-----:R-:W-:Y:S01]  /*15980*/  @P1 SHF.R.U32.HI R11, RZ, R8, R9 ;  /* 0x00000008ff0b1219 */ /* 0x001fe20000011609 */
[----:B------:R-:W-:Y:S02]  /*15990*/  IMAD R8, R13, 0x8, R16 ;  /* 0x000000080d087824 */ /* 0x000fe400078e0210 */
[----:B------:R-:W-:Y:S02]  /*159a0*/  IMAD.U32 R9, RZ, RZ, UR38 ;  /* 0x00000026ff097e24 */ /* 0x000fe4000f8e00ff */
[----:B------:R-:W0:Y:S01]  /*159b0*/  SHFL.IDX PT, R153, R11, RZ, 0x1c1f ;  /* 0x001c1fff0b997589 */ /* 0x000e2200000e0000 */
[----:B------:R-:W-:-:S05]  /*159c0*/  VIADD R8, R8, 0x22840 ;  /* 0x0002284008087836 */ /* 0x000fca0000000000 */
[----:B------:R-:W-:-:S04]  /*159d0*/  PRMT R8, R9, 0x654, R8 ;  /* 0x0000065409087816 */ /* 0x000fc80000000008 */
[----:B------:R1:W-:Y:S01]  /*159e0*/  SYNCS.ARRIVE.TRANS64.RED.A1T0 RZ, [R8+URZ], RZ ;  /* 0x000000ff08ff79a7 */ /* 0x0003e2000810043f */
[--C-:B0-----:R-:W-:Y:S02]  /*159f0*/  IMAD.IADD R21, R15, 0x1, R153.reuse ;  /* 0x000000010f157824 */ /* 0x101fe400078e0299 */
[----:B------:R-:W-:Y:S01]  /*15a00*/  IMAD.IADD R152, R20, 0x1, R153 ;  /* 0x0000000114987824 */ /* 0x000fe200078e0299 */
[----:B-1----:R-:W-:Y:S06]  /*15a10*/  @!P3 BRA `(.L_x_1738) ;  /* 0x000000000058b947 */ /* 0x002fec0003800000 */
[----:B------:R-:W-:Y:S01]  /*15a20*/  IADD3 R153, -R170, R172, R153 ;  /* 0x000000acaa997210 */ /* 0x000fe20007ffe199 */
[----:B------:R-:W-:Y:S03]  /*15a30*/  BSSY B0, `(.L_x_1739) ;  /* 0x0000010000007945 */ /* 0x000fe60003800000 */
        /* <DEDUP_REMOVED lines=10> */
.L_x_1740:
[----:B------:R-:W-:-:S05]  /*15ae0*/  IMAD.U32 R154, RZ, RZ, UR29 ;  /* 0x0000001dff9a7e24 */ /* 0x000fca000f8e00ff */
[----:B------:R-:W-:-:S13]  /*15af0*/  ISETP.NE.AND P1, PT, R154, 0x1, PT ;  /* 0x000000019a00780c */ /* 0x000fda0003f25270 */
[----:B------:R-:W0:Y:S02]  /*15b00*/  @P1 LDC.64 R8, c[0x0][0x9e8] ;  /* 0x00027a00ff081b82 */ /* 0x000e240000000a00 */
[----:B0-----:R-:W-:-:S05]  /*15b10*/  @P1 IMAD.HI.U32 R8, R153, R8, RZ ;  /* 0x0000000899081227 */ /* 0x001fca00078e00ff */
[----:B------:R-:W-:-:S07]  /*15b20*/  @P1 SHF.R.U32.HI R153, RZ, R9, R8 ;  /* 0x00000009ff991219 */ /* 0x000fce0000011608 */
.L_x_1741:
[----:B------:R-:W-:Y:S05]  /*15b30*/  BSYNC B0 ;  /* 0x0000000000007941 */ /* 0x000fea0003800000 */
.L_x_1739:
[----:B------:R-:W-:-:S04]  /*15b40*/  IMAD R153, R153, R154, -R10 ;  /* 0x0000009a99997224 */ /* 0x000fc800078e0a0a */
[----:B------:R-:W-:-:S05]  /*15b50*/  IMAD.IADD R153, R153, 0x1, -R171 ;  /* 0x0000000199997824 */ /* 0x000fca00078e0aab */
[----:B------:R-:W-:Y:S02]  /*15b60*/  VIMNMX R152, R152, R153, !PT ;  /* 0x0000009998987248 */ /* 0x000fe40007fe0100 */
[----:B------:R-:W-:-:S07]  /*15b70*/  VIADDMNMX R21, R153, R154, R21, PT ;  /* 0x0000009a99157246 */ /* 0x000fce0003800115 */
.L_x_1738:
        /* <DEDUP_REMOVED lines=9> */
[----:B------:R-:W-:Y:S02]  /*15c10*/  ISETP.GT.AND P1, PT, R152, 0x9, P5 ;  /* 0x000000099800780c */ /* 0x000fe40002f24270 */
[C---:B------:R-:W-:Y:S02]  /*15c20*/  ISETP.LT.OR P2, PT, R21.reuse, 0x9, P2 ;  /* 0x000000091500780c */ /* 0x040fe40001741670 */
[----:B------:R-:W-:-:S02]  /*15c30*/  ISETP.LT.OR P1, PT, R21, 0xa, P1 ;  /* 0x0000000a1500780c */ /* 0x000fc40000f21670 */
[----:B------:R-:W-:Y:S01]  /*15c40*/  FSEL R28, R28, -INF , !P2 ;  /* 0xff8000001c1c7808 */ /* 0x000fe20005000000 */
[--C-:B0-----:R-:W-:Y:S01]  /*15c50*/  IMAD.IADD R15, R15, 0x1, R11.reuse ;  /* 0x000000010f0f7824 */ /* 0x101fe200078e020b */
[----:B------:R-:W-:Y:S01]  /*15c60*/  FSEL R29, R29, -INF , !P1 ;  /* 0xff8000001d1d7808 */ /* 0x000fe20004800000 */
[----:B------:R-:W-:Y:S01]  /*15c70*/  IMAD.IADD R20, R20, 0x1, R11 ;  /* 0x0000000114147824 */ /* 0x000fe200078e020b */
[C---:B------:R-:W-:Y:S02]  /*15c80*/  ISETP.GT.AND P2, PT, R152.reuse, 0x10, P5 ;  /* 0x000000109800780c */ /* 0x040fe40002f44270 */
        /* <DEDUP_REMOVED lines=82> */
[----:B------:R-:W-:Y:S01]  /*161b0*/  FSEL R85, R85, -INF , !P1 ;  /* 0xff80000055557808 */ /* 0x000fe20004800000 */
[----:B------:R-:W-:Y:S08]  /*161c0*/  @!P3 BRA `(.L_x_1742) ;  /* 0x000000000058b947 */ /* 0x000ff00003800000 */
        /* <DEDUP_REMOVED lines=12> */
.L_x_1744:
[----:B------:R-:W-:-:S05]  /*16290*/  IMAD.U32 R21, RZ, RZ, UR29 ;  /* 0x0000001dff157e24 */ /* 0x000fca000f8e00ff */
[----:B------:R-:W-:-:S13]  /*162a0*/  ISETP.NE.AND P1, PT, R21, 0x1, PT ;  /* 0x000000011500780c */ /* 0x000fda0003f25270 */
[----:B------:R-:W0:Y:S02]  /*162b0*/  @P1 LDC.64 R8, c[0x0][0x9e8] ;  /* 0x00027a00ff081b82 */ /* 0x000e240000000a00 */
[----:B0-----:R-:W-:-:S05]  /*162c0*/  @P1 IMAD.HI.U32 R8, R11, R8, RZ ;  /* 0x000000080b081227 */ /* 0x001fca00078e00ff */
[----:B------:R-:W-:-:S07]  /*162d0*/  @P1 SHF.R.U32.HI R11, RZ, R9, R8 ;  /* 0x00000009ff0b1219 */ /* 0x000fce0000011608 */
.L_x_1745:
[----:B------:R-:W-:Y:S05]  /*162e0*/  BSYNC B0 ;  /* 0x0000000000007941 */ /* 0x000fea0003800000 */
.L_x_1743:
[----:B------:R-:W-:-:S04]  /*162f0*/  IMAD R10, R11, R21, -R10 ;  /* 0x000000150b0a7224 */ /* 0x000fc800078e0a0a */
[----:B------:R-:W-:-:S05]  /*16300*/  IMAD.IADD R10, R10, 0x1, -R171 ;  /* 0x000000010a0a7824 */ /* 0x000fca00078e0aab */
[----:B------:R-:W-:Y:S02]  /*16310*/  VIMNMX R20, R20, R10, !PT ;  /* 0x0000000a14147248 */ /* 0x000fe40007fe0100 */
[----:B------:R-:W-:-:S07]  /*16320*/  VIADDMNMX R15, R10, R21, R15, PT ;  /* 0x000000150a0f7246 */ /* 0x000fce000380010f */
.L_x_1742:
[----:B------:R-:W-:Y:S02]  /*16330*/  FMNMX.FTZ R8, R24, R3, !PT ;  /* 0x0000000318087209 */ /* 0x000fe40007810000 */
[----:B------:R-:W-:Y:S02]  /*16340*/  ISETP.GT.AND P1, PT, R20, 0x1, P5 ;  /* 0x000000011400780c */ /* 0x000fe40002f24270 */
[----:B------:R-:W-:Y:S02]  /*16350*/  FMNMX.FTZ R8, R25, R8, !PT ;  /* 0x0000000819087209 */ /* 0x000fe40007810000 */
[----:B------:R-:W-:Y:S02]  /*16360*/  LOP3.LUT R17, R17, 0xbfffffff, RZ, 0xc0, !PT ;  /* 0xbfffffff11117812 */ /* 0x000fe400078ec0ff */
[----:B------:R-:W-:Y:S02]  /*16370*/  FMNMX.FTZ R8, R28, R8, !PT ;  /* 0x000000081c087209 */ /* 0x000fe40007810000 */
[----:B------:R-:W-:-:S02]  /*16380*/  ISETP.LT.OR P1, PT, R15, 0x2, P1 ;  /* 0x000000020f00780c */ /* 0x000fc40000f21670 */
[----:B------:R-:W-:Y:S02]  /*16390*/  FMNMX.FTZ R8, R29, R8, !PT ;  /* 0x000000081d087209 */ /* 0x000fe40007810000 */
[----:B------:R-:W-:Y:S02]  /*163a0*/  ISETP.GT.AND P2, PT, R20, 0x8, P5 ;  /* 0x000000081400780c */ /* 0x000fe40002f44270 */
[----:B------:R-:W-:Y:S02]  /*163b0*/  FMNMX.FTZ R8, R32, R8, !PT ;  /* 0x0000000820087209 */ /* 0x000fe40007810000 */
[----:B------:R-:W-:Y:S02]  /*163c0*/  @P0 LOP3.LUT R17, R17, 0x40000000, RZ, 0xfc, !PT ;  /* 0x4000000011110812 */ /* 0x000fe400078efcff */
[----:B------:R-:W-:Y:S02]  /*163d0*/  FMNMX.FTZ R8, R33, R8, !PT ;  /* 0x0000000821087209 */ /* 0x000fe40007810000 */
[----:B------:R-:W-:-:S02]  /*163e0*/  FSEL R27, R27, -INF , !P1 ;  /* 0xff8000001b1b7808 */ /* 0x000fc40004800000 */
[----:B------:R-:W-:Y:S02]  /*163f0*/  FMNMX.FTZ R8, R36, R8, !PT ;  /* 0x0000000824087209 */ /* 0x000fe40007810000 */
[C---:B------:R-:W-:Y:S02]  /*16400*/  ISETP.GT.AND P0, PT, R20.reuse, RZ, P5 ;  /* 0x000000ff1400720c */ /* 0x040fe40002f04270 */
[----:B------:R-:W-:Y:S02]  /*16410*/  FMNMX.FTZ R8, R37, R8, !PT ;  /* 0x0000000825087209 */ /* 0x000fe40007810000 */
[----:B------:R-:W-:Y:S02]  /*16420*/  ISETP.GT.AND P1, PT, R20, 0x9, P5 ;  /* 0x000000091400780c */ /* 0x000fe40002f24270 */
[----:B------:R-:W-:Y:S02]  /*16430*/  FMNMX.FTZ R8, R40, R8, !PT ;  /* 0x0000000828087209 */ /* 0x000fe40007810000 */
[----:B------:R-:W-:-:S02]  /*16440*/  ISETP.LT.OR P2, PT, R15, 0x9, P2 ;  /* 0x000000090f00780c */ /* 0x000fc40001741670 */
[----:B------:R-:W-:Y:S02]  /*16450*/  FMNMX.FTZ R8, R41, R8, !PT ;  /* 0x0000000829087209 */ /* 0x000fe40007810000 */
[C---:B------:R-:W-:Y:S02]  /*16460*/  ISETP.LT.OR P0, PT, R15.reuse, 0x1, P0 ;  /* 0x000000010f00780c */ /* 0x040fe40000701670 */
        /* <DEDUP_REMOVED lines=9> */
[----:B------:R-:W-:-:S02]  /*16500*/  FSEL R31, R31, -INF , !P1 ;  /* 0xff8000001f1f7808 */ /* 0x000fc40004800000 */
[----:B------:R-:W-:Y:S02]  /*16510*/  FMNMX.FTZ R8, R53, R8, !PT ;  /* 0x0000000835087209 */ /* 0x000fe40007810000 */
[----:B------:R-:W-:Y:S02]  /*16520*/  ISETP.GT.AND P1, PT, R20, 0x11, P5 ;  /* 0x000000111400780c */ /* 0x000fe40002f24270 */
[----:B------:R-:W-:Y:S02]  /*16530*/  FMNMX.FTZ R8, R56, R8, !PT ;  /* 0x0000000838087209 */ /* 0x000fe40007810000 */
[----:B------:R-:W-:Y:S02]  /*16540*/  ISETP.LT.OR P2, PT, R15, 0x11, P2 ;  /* 0x000000110f00780c */ /* 0x000fe40001741670 */
[----:B------:R-:W-:Y:S02]  /*16550*/  FMNMX.FTZ R8, R57, R8, !PT ;  /* 0x0000000839087209 */ /* 0x000fe40007810000 */
[----:B------:R-:W-:-:S02]  /*16560*/  FMNMX.FTZ R10, R26, R5, !PT ;  /* 0x000000051a0a7209 */ /* 0x000fc40007810000 */
[----:B------:R-:W-:Y:S02]  /*16570*/  FMNMX.FTZ R8, R60, R8, !PT ;  /* 0x000000083c087209 */ /* 0x000fe40007810000 */
[----:B------:R-:W-:Y:S02]  /*16580*/  ISETP.LT.OR P1, PT, R15, 0x12, P1 ;  /* 0x000000120f00780c */ /* 0x000fe40000f21670 */
[----:B------:R-:W-:Y:S02]  /*16590*/  FMNMX.FTZ R8, R61, R8, !PT ;  /* 0x000000083d087209 */ /* 0x000fe40007810000 */
[----:B------:R-:W-:Y:S02]  /*165a0*/  FSEL R34, R34, -INF , !P2 ;  /* 0xff80000022227808 */ /* 0x000fe40005000000 */
[----:B------:R-:W-:Y:S02]  /*165b0*/  FMNMX.FTZ R8, R64, R8, !PT ;  /* 0x0000000840087209 */ /* 0x000fe40007810000 */
[----:B------:R-:W-:-:S02]  /*165c0*/  ISETP.GT.AND P2, PT, R20, 0x18, P5 ;  /* 0x000000181400780c */ /* 0x000fc40002f44270 */
[----:B------:R-:W-:Y:S02]  /*165d0*/  FMNMX.FTZ R8, R65, R8, !PT ;  /* 0x0000000841087209 */ /* 0x000fe40007810000 */
[----:B------:R-:W-:Y:S02]  /*165e0*/  FMNMX.FTZ R10, R27, R10, !PT ;  /* 0x0000000a1b0a7209 */ /* 0x000fe40007810000 */
[----:B------:R-:W-:Y:S02]  /*165f0*/  FMNMX.FTZ R8, R68, R8, !PT ;  /* 0x0000000844087209 */ /* 0x000fe40007810000 */
[----:B------:R-:W-:Y:S02]  /*16600*/  FSEL R35, R35, -INF , !P1 ;  /* 0xff80000023237808 */ /* 0x000fe40004800000 */
[----:B------:R-:W-:Y:S02]  /*16610*/  FMNMX.FTZ R8, R69, R8, !PT ;  /* 0x0000000845087209 */ /* 0x000fe40007810000 */
[----:B------:R-:W-:-:S02]  /*16620*/  ISETP.GT.AND P1, PT, R20, 0x19, P5 ;  /* 0x000000191400780c */ /* 0x000fc40002f24270 */
[----:B------:R-:W-:Y:S02]  /*16630*/  FMNMX.FTZ R8, R72, R8, !PT ;  /* 0x0000000848087209 */ /* 0x000fe40007810000 */
[----:B------:R-:W-:Y:S02]  /*16640*/  ISETP.LT.OR P2, PT, R15, 0x19, P2 ;  /* 0x000000190f00780c */ /* 0x000fe40001741670 */
[----:B------:R-:W-:Y:S02]  /*16650*/  FMNMX.FTZ R8, R73, R8, !PT ;  /* 0x0000000849087209 */ /* 0x000fe40007810000 */
[----:B------:R-:W-:Y:S02]  /*16660*/  FMNMX.FTZ R10, R30, R10, !PT ;  /* 0x0000000a1e0a7209 */ /* 0x000fe40007810000 */
[----:B------:R-:W-:Y:S02]  /*16670*/  FMNMX.FTZ R8, R76, R8, !PT ;  /* 0x000000084c087209 */ /* 0x000fe40007810000 */
[----:B------:R-:W-:-:S02]  /*16680*/  ISETP.LT.OR P1, PT, R15, 0x1a, P1 ;  /* 0x0000001a0f00780c */ /* 0x000fc40000f21670 */
[----:B------:R-:W-:Y:S02]  /*16690*/  FMNMX.FTZ R8, R77, R8, !PT ;  /* 0x000000084d087209 */ /* 0x000fe40007810000 */
[----:B------:R-:W-:Y:S02]  /*166a0*/  FSEL R38, R38, -INF , !P2 ;  /* 0xff80000026267808 */ /* 0x000fe40005000000 */
[----:B------:R-:W-:Y:S02]  /*166b0*/  FMNMX.FTZ R8, R80, R8, !PT ;  /* 0x0000000850087209 */ /* 0x000fe40007810000 */
[----:B------:R-:W-:Y:S02]  /*166c0*/  ISETP.GT.AND P2, PT, R20, 0x20, P5 ;  /* 0x000000201400780c */ /* 0x000fe40002f44270 */
[----:B------:R-:W-:Y:S02]  /*166d0*/  FMNMX.FTZ R8, R81, R8, !PT ;  /* 0x0000000851087209 */ /* 0x000fe40007810000 */
[----:B------:R-:W-:-:S02]  /*166e0*/  FMNMX.FTZ R10, R31, R10, !PT ;  /* 0x0000000a1f0a7209 */ /* 0x000fc40007810000 */
[----:B------:R-:W-:Y:S02]  /*166f0*/  FMNMX.FTZ R8, R84, R8, !PT ;  /* 0x0000000854087209 */ /* 0x000fe40007810000 */
[----:B------:R-:W-:Y:S02]  /*16700*/  FSEL R39, R39, -INF , !P1 ;  /* 0xff80000027277808 */ /* 0x000fe40004800000 */
[----:B------:R-:W-:Y:S02]  /*16710*/  ISETP.GT.AND P1, PT, R20, 0x21, P5 ;  /* 0x000000211400780c */ /* 0x000fe40002f24270 */
[----:B------:R-:W-:Y:S02]  /*16720*/  ISETP.LT.OR P2, PT, R15, 0x21, P2 ;  /* 0x000000210f00780c */ /* 0x000fe40001741670 */
[----:B------:R-:W-:Y:S02]  /*16730*/  FMNMX.FTZ R10, R34, R10, !PT ;  /* 0x0000000a220a7209 */ /* 0x000fe40007810000 */
[----:B------:R-:W-:-:S02]  /*16740*/  FMNMX.FTZ R8, R85, R8, !PT ;  /* 0x0000000855087209 */ /* 0x000fc40007810000 */
[----:B------:R-:W-:Y:S02]  /*16750*/  ISETP.LT.OR P1, PT, R15, 0x22, P1 ;  /* 0x000000220f00780c */ /* 0x000fe40000f21670 */
[----:B------:R-:W-:Y:S01]  /*16760*/  FSEL R42, R42, -INF , !P2 ;  /* 0xff8000002a2a7808 */ /* 0x000fe20005000000 */
[----:B------:R-:W0:Y:S01]  /*16770*/  SHFL.BFLY PT, R9, R8, 0x2, 0x1f ;  /* 0x0c401f0008097f89 */ /* 0x000e2200000e0000 */
[----:B------:R-:W-:Y:S02]  /*16780*/  FMNMX.FTZ R10, R35, R10, !PT ;  /* 0x0000000a230a7209 */ /* 0x000fe40007810000 */
[----:B------:R-:W-:Y:S02]  /*16790*/  ISETP.GT.AND P2, PT, R20, 0x28, P5 ;  /* 0x000000281400780c */ /* 0x000fe40002f44270 */
[----:B------:R-:W-:Y:S02]  /*167a0*/  FSEL R43, R43, -INF , !P1 ;  /* 0xff8000002b2b7808 */ /* 0x000fe40004800000 */
[----:B------:R-:W-:-:S02]  /*167b0*/  FMNMX.FTZ R10, R38, R10, !PT ;  /* 0x0000000a260a7209 */ /* 0x000fc40007810000 */
[----:B------:R-:W-:Y:S02]  /*167c0*/  ISETP.GT.AND P1, PT, R20, 0x29, P5 ;  /* 0x000000291400780c */ /* 0x000fe40002f24270 */
[----:B------:R-:W-:Y:S02]  /*167d0*/  ISETP.LT.OR P2, PT, R15, 0x29, P2 ;  /* 0x000000290f00780c */ /* 0x000fe40001741670 */
[----:B------:R-:W-:Y:S02]  /*167e0*/  FMNMX.FTZ R10, R39, R10, !PT ;  /* 0x0000000a270a7209 */ /* 0x000fe40007810000 */
[----:B------:R-:W-:Y:S02]  /*167f0*/  ISETP.LT.OR P1, PT, R15, 0x2a, P1 ;  /* 0x0000002a0f00780c */ /* 0x000fe40000f21670 */
[----:B------:R-:W-:Y:S02]  /*16800*/  FSEL R46, R46, -INF , !P2 ;  /* 0xff8000002e2e7808 */ /* 0x000fe40005000000 */
[----:B------:R-:W-:-:S02]  /*16810*/  ISETP.GT.AND P2, PT, R20, 0x30, P5 ;  /* 0x000000301400780c */ /* 0x000fc40002f44270 */
[----:B------:R-:W-:Y:S02]  /*16820*/  FMNMX.FTZ R10, R42, R10, !PT ;  /* 0x0000000a2a0a7209 */ /* 0x000fe40007810000 */
[----:B------:R-:W-:Y:S02]  /*16830*/  FSEL R47, R47, -INF , !P1 ;  /* 0xff8000002f2f7808 */ /* 0x000fe40004800000 */
[----:B------:R-:W-:Y:S02]  /*16840*/  ISETP.GT.AND P1, PT, R20, 0x31, P5 ;  /* 0x000000311400780c */ /* 0x000fe40002f24270 */
[----:B------:R-:W-:Y:S02]  /*16850*/  ISETP.LT.OR P2, PT, R15, 0x31, P2 ;  /* 0x000000310f00780c */ /* 0x000fe40001741670 */
[----:B------:R-:W-:Y:S02]  /*16860*/  FMNMX.FTZ R10, R43, R10, !PT ;  /* 0x0000000a2b0a7209 */ /* 0x000fe40007810000 */
[----:B------:R-:W-:-:S02]  /*16870*/  ISETP.LT.OR P1, PT, R15, 0x32, P1 ;  /* 0x000000320f00780c */ /* 0x000fc40000f21670 */
[----:B------:R-:W-:Y:S02]  /*16880*/  FSEL R50, R50, -INF , !P2 ;  /* 0xff80000032327808 */ /* 0x000fe40005000000 */
[----:B------:R-:W-:Y:S02]  /*16890*/  ISETP.GT.AND P2, PT, R20, 0x38, P5 ;  /* 0x000000381400780c */ /* 0x000fe40002f44270 */
[----:B------:R-:W-:Y:S02]  /*168a0*/  FMNMX.FTZ R10, R46, R10, !PT ;  /* 0x0000000a2e0a7209 */ /* 0x000fe40007810000 */
[----:B------:R-:W-:Y:S02]  /*168b0*/  FSEL R51, R51, -INF , !P1 ;  /* 0xff80000033337808 */ /* 0x000fe40004800000 */
[----:B------:R-:W-:Y:S02]  /*168c0*/  ISETP.GT.AND P1, PT, R20, 0x39, P5 ;  /* 0x000000391400780c */ /* 0x000fe40002f24270 */
[----:B------:R-:W-:-:S02]  /*168d0*/  ISETP.LT.OR P2, PT, R15, 0x39, P2 ;  /* 0x000000390f00780c */ /* 0x000fc40001741670 */
[----:B------:R-:W-:Y:S02]  /*168e0*/  FMNMX.FTZ R10, R47, R10, !PT ;  /* 0x0000000a2f0a7209 */ /* 0x000fe40007810000 */
[----:B------:R-:W-:Y:S02]  /*168f0*/  ISETP.LT.OR P1, PT, R15, 0x3a, P1 ;  /* 0x0000003a0f00780c */ /* 0x000fe40000f21670 */
[----:B------:R-:W-:Y:S02]  /*16900*/  FSEL R54, R54, -INF , !P2 ;  /* 0xff80000036367808 */ /* 0x000fe40005000000 */
[----:B0-----:R-:W-:Y:S02]  /*16910*/  FMNMX.FTZ R8, R8, R9, !PT ;  /* 0x0000000908087209 */ /* 0x001fe40007810000 */
[----:B------:R-:W-:Y:S02]  /*16920*/  ISETP.GT.AND P2, PT, R20, 0x40, P5 ;  /* 0x000000401400780c */ /* 0x000fe40002f44270 */
[----:B------:R-:W-:Y:S01]  /*16930*/  FMNMX.FTZ R10, R50, R10, !PT ;  /* 0x0000000a320a7209 */ /* 0x000fe20007810000 */
[----:B------:R-:W0:Y:S01]  /*16940*/  SHFL.BFLY PT, R9, R8, 0x1, 0x1f ;  /* 0x0c201f0008097f89 */ /* 0x000e2200000e0000 */
[----:B------:R-:W-:-:S02]  /*16950*/  FSEL R55, R55, -INF , !P1 ;  /* 0xff80000037377808 */ /* 0x000fc40004800000 */
[----:B------:R-:W-:Y:S02]  /*16960*/  ISETP.GT.AND P1, PT, R20, 0x41, P5 ;  /* 0x000000411400780c */ /* 0x000fe40002f24270 */
[----:B------:R-:W-:Y:S02]  /*16970*/  ISETP.LT.OR P2, PT, R15, 0x41, P2 ;  /* 0x000000410f00780c */ /* 0x000fe40001741670 */
[----:B------:R-:W-:Y:S02]  /*16980*/  FMNMX.FTZ R10, R51, R10, !PT ;  /* 0x0000000a330a7209 */ /* 0x000fe40007810000 */
[----:B------:R-:W-:Y:S02]  /*16990*/  ISETP.LT.OR P1, PT, R15, 0x42, P1 ;  /* 0x000000420f00780c */ /* 0x000fe40000f21670 */
[----:B------:R-:W-:Y:S02]  /*169a0*/  FSEL R58, R58, -INF , !P2 ;  /* 0xff8000003a3a7808 */ /* 0x000fe40005000000 */
[----:B------:R-:W-:-:S02]  /*169b0*/  FMNMX.FTZ R10, R54, R10, !PT ;  /* 0x0000000a360a7209 */ /* 0x000fc40007810000 */
[C---:B------:R-:W-:Y:S02]  /*169c0*/  ISETP.GT.AND P2, PT, R20.reuse, 0x48, P5 ;  /* 0x000000481400780c */ /* 0x040fe40002f44270 */
[----:B------:R-:W-:Y:S02]  /*169d0*/  FSEL R59, R59, -INF , !P1 ;  /* 0xff8000003b3b7808 */ /* 0x000fe40004800000 */
[----:B------:R-:W-:Y:S02]  /*169e0*/  FMNMX.FTZ R10, R55, R10, !PT ;  /* 0x0000000a370a7209 */ /* 0x000fe40007810000 */
[C---:B------:R-:W-:Y:S02]  /*169f0*/  ISETP.GT.AND P1, PT, R20.reuse, 0x49, P5 ;  /* 0x000000491400780c */ /* 0x040fe40002f24270 */
[----:B------:R-:W-:Y:S02]  /*16a00*/  ISETP.LT.OR P2, PT, R15, 0x49, P2 ;  /* 0x000000490f00780c */ /* 0x000fe40001741670 */
[----:B------:R-:W-:-:S02]  /*16a10*/  ISETP.GT.AND P4, PT, R20, 0x68, P5 ;  /* 0x000000681400780c */ /* 0x000fc40002f84270 */
[----:B------:R-:W-:Y:S02]  /*16a20*/  FMNMX.FTZ R10, R58, R10, !PT ;  /* 0x0000000a3a0a7209 */ /* 0x000fe40007810000 */
[C---:B------:R-:W-:Y:S02]  /*16a30*/  ISETP.LT.OR P1, PT, R15.reuse, 0x4a, P1 ;  /* 0x0000004a0f00780c */ /* 0x040fe40000f21670 */
[----:B------:R-:W-:Y:S02]  /*16a40*/  FSEL R62, R62, -INF , !P2 ;  /* 0xff8000003e3e7808 */ /* 0x000fe40005000000 */
[----:B------:R-:W-:Y:S02]  /*16a50*/  ISETP.LT.OR P4, PT, R15, 0x69, P4 ;  /* 0x000000690f00780c */ /* 0x000fe40002781670 */
[----:B------:R-:W-:Y:S02]  /*16a60*/  ISETP.GT.AND P2, PT, R20, 0x50, P5 ;  /* 0x000000501400780c */ /* 0x000fe40002f44270 */
[----:B------:R-:W-:-:S02]  /*16a70*/  FMNMX.FTZ R10, R59, R10, !PT ;  /* 0x0000000a3b0a7209 */ /* 0x000fc40007810000 */
[----:B------:R-:W-:Y:S02]  /*16a80*/  FSEL R63, R63, -INF , !P1 ;  /* 0xff8000003f3f7808 */ /* 0x000fe40004800000 */
[----:B------:R-:W-:Y:S02]  /*16a90*/  ISETP.GT.AND P1, PT, R20, 0x51, P5 ;  /* 0x000000511400780c */ /* 0x000fe40002f24270 */
[C---:B------:R-:W-:Y:S02]  /*16aa0*/  ISETP.LT.OR P2, PT, R15.reuse, 0x51, P2 ;  /* 0x000000510f00780c */ /* 0x040fe40001741670 */
[----:B------:R-:W-:Y:S02]  /*16ab0*/  FMNMX.FTZ R10, R62, R10, !PT ;  /* 0x0000000a3e0a7209 */ /* 0x000fe40007810000 */
[----:B------:R-:W-:Y:S02]  /*16ac0*/  ISETP.LT.OR P1, PT, R15, 0x52, P1 ;  /* 0x000000520f00780c */ /* 0x000fe40000f21670 */
[----:B------:R-:W-:-:S02]  /*16ad0*/  FSEL R66, R66, -INF , !P2 ;  /* 0xff80000042427808 */ /* 0x000fc40005000000 */
[----:B------:R-:W-:Y:S02]  /*16ae0*/  LOP3.LUT R17, R17, 0xfffffffd, RZ, 0xc0, !PT ;  /* 0xfffffffd11117812 */ /* 0x000fe400078ec0ff */
[C---:B------:R-:W-:Y:S02]  /*16af0*/  ISETP.GT.AND P2, PT, R20.reuse, 0x58, P5 ;  /* 0x000000581400780c */ /* 0x040fe40002f44270 */
[----:B------:R-:W-:Y:S02]  /*16b00*/  ISETP.GT.AND P6, PT, R20, 0x69, P5 ;  /* 0x000000691400780c */ /* 0x000fe40002fc4270 */
[----:B0-----:R-:W-:Y:S02]  /*16b10*/  FMNMX.FTZ R8, R8, R9, !PT ;  /* 0x0000000908087209 */ /* 0x001fe40007810000 */
[----:B------:R-:W-:Y:S02]  /*16b20*/  FMNMX.FTZ R10, R63, R10, !PT ;  /* 0x0000000a3f0a7209 */ /* 0x000fe40007810000 */
[----:B------:R-:W-:-:S02]  /*16b30*/  FSEL R67, R67, -INF , !P1 ;  /* 0xff80000043437808 */ /* 0x000fc40004800000 */
[----:B------:R-:W-:Y:S02]  /*16b40*/  @P4 LOP3.LUT R17, R17, 0x2, RZ, 0xfc, !PT ;  /* 0x0000000211114812 */ /* 0x000fe400078efcff */
[----:B------:R-:W-:Y:S02]  /*16b50*/  ISETP.GT.AND P1, PT, R20, 0x59, P5 ;  /* 0x000000591400780c */ /* 0x000fe40002f24270 */
[C---:B------:R-:W-:Y:S02]  /*16b60*/  ISETP.LT.OR P2, PT, R15.reuse, 0x59, P2 ;  /* 0x000000590f00780c */ /* 0x040fe40001741670 */
[----:B------:R-:W-:Y:S02]  /*16b70*/  ISETP.LT.OR P4, PT, R15, 0x6a, P6 ;  /* 0x0000006a0f00780c */ /* 0x000fe40003781670 */
[----:B------:R-:W-:Y:S02]  /*16b80*/  FSETP.NEU.FTZ.AND P6, PT, R8, -INF , PT ;  /* 0xff8000000800780b */ /* 0x000fe40003fdd000 */
[----:B------:R-:W-:-:S02]  /*16b90*/  FMNMX.FTZ R10, R66, R10, !PT ;  /* 0x0000000a420a7209 */ /* 0x000fc40007810000 */
[----:B------:R-:W-:Y:S02]  /*16ba0*/  ISETP.LT.OR P1, PT, R15, 0x5a, P1 ;  /* 0x0000005a0f00780c */ /* 0x000fe40000f21670 */
[----:B------:R-:W-:Y:S02]  /*16bb0*/  FSEL R70, R70, -INF , !P2 ;  /* 0xff80000046467808 */ /* 0x000fe40005000000 */
[----:B------:R-:W-:Y:S02]  /*16bc0*/  ISETP.GT.AND P2, PT, R20, 0x60, P5 ;  /* 0x000000601400780c */ /* 0x000fe40002f44270 */
[----:B------:R-:W-:Y:S02]  /*16bd0*/  FSEL R9, R8, RZ, P6 ;  /* 0x000000ff08097208 */ /* 0x000fe40003000000 */
[----:B------:R-:W-:Y:S02]  /*16be0*/  FMNMX.FTZ R10, R67, R10, !PT ;  /* 0x0000000a430a7209 */ /* 0x000fe40007810000 */
[----:B------:R-:W-:Y:S01]  /*16bf0*/  FSEL R71, R71, -INF , !P1 ;  /* 0xff80000047477808 */ /* 0x000fe20004800000 */
[----:B------:R-:W-:-:S01]  /*16c00*/  FADD.FTZ R3, -R9, R3 ;  /* 0x0000000309037221 */ /* 0x000fc20000010100 */
[----:B------:R-:W-:Y:S01]  /*16c10*/  ISETP.GT.AND P1, PT, R20, 0x61, P5 ;  /* 0x000000611400780c */ /* 0x000fe20002f24270 */
[----:B------:R-:W-:-:S01]  /*16c20*/  FFMA.FTZ R9, R2, R8, -8 ;  /* 0xc100000002097423 */ /* 0x000fc20000010008 */
[----:B------:R-:W-:Y:S01]  /*16c30*/  ISETP.LT.OR P2, PT, R15, 0x61, P2 ;  /* 0x000000610f00780c */ /* 0x000fe20001741670 */
[----:B------:R-:W-:Y:S01]  /*16c40*/  FMUL.FTZ R3, R2, R3 ;  /* 0x0000000302037220 */ /* 0x000fe20000410000 */
[----:B------:R-:W-:-:S02]  /*16c50*/  FMNMX.FTZ R10, R70, R10, !PT ;  /* 0x0000000a460a7209 */ /* 0x000fc40007810000 */
[----:B------:R-:W-:Y:S02]  /*16c60*/  ISETP.LT.OR P1, PT, R15, 0x62, P1 ;  /* 0x000000620f00780c */ /* 0x000fe40000f21670 */
[----:B------:R-:W-:Y:S01]  /*16c70*/  FSEL R74, R74, -INF , !P2 ;  /* 0xff8000004a4a7808 */ /* 0x000fe20005000000 */
[----:B------:R-:W-:Y:S01]  /*16c80*/  MUFU.EX2 R3, R3 ;  /* 0x0000000300037308 */ /* 0x000fe20000000800 */
[----:B------:R-:W-:Y:S02]  /*16c90*/  FMNMX.FTZ R10, R71, R10, !PT ;  /* 0x0000000a470a7209 */ /* 0x000fe40007810000 */
[----:B------:R-:W-:Y:S02]  /*16ca0*/  FSEL R9, R9, RZ, P6 ;  /* 0x000000ff09097208 */ /* 0x000fe40003000000 */
[----:B------:R-:W-:Y:S02]  /*16cb0*/  FSEL R75, R75, -INF , !P1 ;  /* 0xff8000004b4b7808 */ /* 0x000fe40004800000 */
[----:B------:R-:W-:Y:S01]  /*16cc0*/  LOP3.LUT P6, RZ, R17, 0x2, RZ, 0xc0, !PT ;  /* 0x0000000211ff7812 */ /* 0x000fe200078cc0ff */
[----:B------:R-:W-:-:S01]  /*16cd0*/  FFMA.FTZ R24, R2, R24, -R9 ;  /* 0x0000001802187223 */ /* 0x000fc20000010809 */
[----:B------:R-:W-:Y:S01]  /*16ce0*/  FMNMX.FTZ R10, R74, R10, !PT ;  /* 0x0000000a4a0a7209 */ /* 0x000fe20007810000 */
[----:B------:R-:W-:-:S01]  /*16cf0*/  FFMA.FTZ R25, R2, R25, -R9 ;  /* 0x0000001902197223 */ /* 0x000fc20000010809 */
[----:B------:R-:W-:Y:S01]  /*16d00*/  ISETP.GT.AND P3, PT, R20, 0x70, P5 ;  /* 0x000000701400780c */ /* 0x000fe20002f64270 */
[----:B------:R-:W-:-:S01]  /*16d10*/  FFMA.FTZ R28, R2, R28, -R9 ;  /* 0x0000001c021c7223 */ /* 0x000fc20000010809 */
[----:B------:R-:W-:Y:S01]  /*16d20*/  FSEL R78, R78, -INF , !P6 ;  /* 0xff8000004e4e7808 */ /* 0x000fe20007000000 */
[----:B------:R-:W0:Y:S01]  /*16d30*/  MUFU.EX2 R24, R24 ;  /* 0x0000001800187308 */ /* 0x000e220000000800 */
[----:B------:R-:W-:Y:S01]  /*16d40*/  FMNMX.FTZ R10, R75, R10, !PT ;  /* 0x0000000a4b0a7209 */ /* 0x000fe20007810000 */
[--C-:B------:R-:W-:Y:S01]  /*16d50*/  FFMA.FTZ R29, R2, R29, -R9.reuse ;  /* 0x0000001d021d7223 */ /* 0x100fe20000010809 */
[----:B------:R-:W-:Y:S01]  /*16d60*/  ISETP.GT.AND P2, PT, R20, 0x71, P5 ;  /* 0x000000711400780c */ /* 0x000fe20002f44270 */
[C-C-:B------:R-:W-:Y:S01]  /*16d70*/  FFMA.FTZ R32, R2.reuse, R32, -R9.reuse ;  /* 0x0000002002207223 */ /* 0x140fe20000010809 */
[----:B------:R-:W-:Y:S01]  /*16d80*/  ISETP.LT.OR P3, PT, R15, 0x71, P3 ;  /* 0x000000710f00780c */ /* 0x000fe20001f61670 */
[--C-:B------:R-:W-:Y:S01]  /*16d90*/  FFMA.FTZ R33, R2, R33, -R9.reuse ;  /* 0x0000002102217223 */ /* 0x100fe20000010809 */
[----:B------:R-:W-:Y:S01]  /*16da0*/  FSEL R79, R79, -INF , !P4 ;  /* 0xff8000004f4f7808 */ /* 0x000fe20006000000 */
[----:B------:R-:W1:Y:S01]  /*16db0*/  MUFU.EX2 R25, R25 ;  /* 0x0000001900197308 */ /* 0x000e620000000800 */
[----:B------:R-:W-:Y:S01]  /*16dc0*/  FMNMX.FTZ R10, R78, R10, !PT ;  /* 0x0000000a4e0a7209 */ /* 0x000fe20007810000 */
[--C-:B------:R-:W-:Y:S01]  /*16dd0*/  FFMA.FTZ R36, R2, R36, -R9.reuse ;  /* 0x0000002402247223 */ /* 0x100fe20000010809 */
[----:B------:R-:W-:Y:S01]  /*16de0*/  ISETP.GT.AND P1, PT, R20, 0x78, P5 ;  /* 0x000000781400780c */ /* 0x000fe20002f24270 */
[C-C-:B------:R-:W-:Y:S01]  /*16df0*/  FFMA.FTZ R37, R2.reuse, R37, -R9.reuse ;  /* 0x0000002502257223 */ /* 0x140fe20000010809 */
[----:B------:R-:W-:Y:S01]  /*16e00*/  ISETP.LT.OR P2, PT, R15, 0x72, P2 ;  /* 0x000000720f00780c */ /* 0x000fe20001741670 */
[--C-:B------:R-:W-:Y:S01]  /*16e10*/  FFMA.FTZ R40, R2, R40, -R9.reuse ;  /* 0x0000002802287223 */ /* 0x100fe20000010809 */
[----:B------:R-:W-:Y:S01]  /*16e20*/  FSEL R82, R82, -INF , !P3 ;  /* 0xff80000052527808 */ /* 0x000fe20005800000 */
[----:B------:R-:W-:Y:S01]  /*16e30*/  MUFU.EX2 R28, R28 ;  /* 0x0000001c001c7308 */ /* 0x000fe20000000800 */
[----:B------:R-:W-:Y:S01]  /*16e40*/  FMNMX.FTZ R10, R79, R10, !PT ;  /* 0x0000000a4f0a7209 */ /* 0x000fe20007810000 */
[----:B0-----:R-:W-:Y:S01]  /*16e50*/  FFMA.FTZ R4, R3, R4, R24 ;  /* 0x0000000403047223 */ /* 0x001fe20000010018 */
[----:B------:R-:W-:Y:S01]  /*16e60*/  ISETP.GT.AND P5, PT, R20, 0x79, P5 ;  /* 0x000000791400780c */ /* 0x000fe20002fa4270 */
[C-C-:B------:R-:W-:Y:S01]  /*16e70*/  FFMA.FTZ R41, R2.reuse, R41, -R9.reuse ;  /* 0x0000002902297223 */ /* 0x140fe20000010809 */
[----:B------:R-:W-:Y:S01]  /*16e80*/  ISETP.LT.OR P1, PT, R15, 0x79, P1 ;  /* 0x000000790f00780c */ /* 0x000fe20000f21670 */
[--C-:B------:R-:W-:Y:S01]  /*16e90*/  FFMA.FTZ R44, R2, R44, -R9.reuse ;  /* 0x0000002c022c7223 */ /* 0x100fe20000010809 */
[----:B------:R-:W-:Y:S01]  /*16ea0*/  FSEL R83, R83, -INF , !P2 ;  /* 0xff80000053537808 */ /* 0x000fe20005000000 */
[----:B------:R-:W-:Y:S01]  /*16eb0*/  MUFU.EX2 R29, R29 ;  /* 0x0000001d001d7308 */ /* 0x000fe20000000800 */
[----:B------:R-:W-:Y:S01]  /*16ec0*/  FMNMX.FTZ R10, R82, R10, !PT ;  /* 0x0000000a520a7209 */ /* 0x000fe20007810000 */
[----:B-1----:R-:W-:Y:S01]  /*16ed0*/  FADD.FTZ R4, R25, R4 ;  /* 0x0000000419047221 */ /* 0x002fe20000010000 */
[----:B------:R-:W-:Y:S01]  /*16ee0*/  ISETP.LT.OR P5, PT, R15, 0x7a, P5 ;  /* 0x0000007a0f00780c */ /* 0x000fe20002fa1670 */
[--C-:B------:R-:W-:Y:S01]  /*16ef0*/  FFMA.FTZ R45, R2, R45, -R9.reuse ;  /* 0x0000002d022d7223 */ /* 0x100fe20000010809 */
[----:B------:R-:W-:Y:S01]  /*16f00*/  FSEL R86, R86, -INF , !P1 ;  /* 0xff80000056567808 */ /* 0x000fe20004800000 */
[C-C-:B------:R-:W-:Y:S01]  /*16f10*/  FFMA.FTZ R48, R2.reuse, R48, -R9.reuse ;  /* 0x0000003002307223 */ /* 0x140fe20000010809 */
[----:B------:R-:W-:Y:S01]  /*16f20*/  FMNMX.FTZ R10, R83, R10, !PT ;  /* 0x0000000a530a7209 */ /* 0x000fe20007810000 */
[----:B------:R-:W-:Y:S01]  /*16f30*/  MUFU.EX2 R32, R32 ;  /* 0x0000002000207308 */ /* 0x000fe20000000800 */
[----:B------:R-:W-:Y:S01]  /*16f40*/  FSEL R87, R87, -INF , !P5 ;  /* 0xff80000057577808 */ /* 0x000fe20006800000 */
[--C-:B------:R-:W-:Y:S01]  /*16f50*/  FFMA.FTZ R49, R2, R49, -R9.reuse ;  /* 0x0000003102317223 */ /* 0x100fe20000010809 */
[----:B------:R-:W-:Y:S01]  /*16f60*/  FMNMX.FTZ R10, R86, R10, !PT ;  /* 0x0000000a560a7209 */ /* 0x000fe20007810000 */
[C-C-:B------:R-:W-:Y:S01]  /*16f70*/  FFMA.FTZ R52, R2.reuse, R52, -R9.reuse ;  /* 0x0000003402347223 */ /* 0x140fe20000010809 */
[----:B------:R-:W-:-:S01]  /*16f80*/  FFMA.FTZ R53, R2, R53, -R9 ;  /* 0x0000003502357223 */ /* 0x000fc20000010809 */
[C-C-:B------:R-:W-:Y:S01]  /*16f90*/  FFMA.FTZ R56, R2.reuse, R56, -R9.reuse ;  /* 0x0000003802387223 */ /* 0x140fe20000010809 */
[----:B------:R-:W-:Y:S01]  /*16fa0*/  FMNMX.FTZ R10, R87, R10, !PT ;  /* 0x0000000a570a7209 */ /* 0x000fe20007810000 */
[----:B------:R-:W-:Y:S01]  /*16fb0*/  MUFU.EX2 R33, R33 ;  /* 0x0000002100217308 */ /* 0x000fe20000000800 */
[----:B------:R-:W-:-:S01]  /*16fc0*/  FFMA.FTZ R57, R2, R57, -R9 ;  /* 0x0000003902397223 */ /* 0x000fc20000010809 */
[C-C-:B------:R-:W-:Y:S01]  /*16fd0*/  FFMA.FTZ R60, R2.reuse, R60, -R9.reuse ;  /* 0x0000003c023c7223 */ /* 0x140fe20000010809 */
[----:B------:R-:W-:-:S01]  /*16fe0*/  FFMA.FTZ R61, R2, R61, -R9 ;  /* 0x0000003d023d7223 */ /* 0x000fc20000010809 */
[----:B------:R-:W0:Y:S01]  /*16ff0*/  SHFL.BFLY PT, R11, R10, 0x2, 0x1f ;  /* 0x0c401f000a0b7f89 */ /* 0x000e2200000e0000 */
        /* <DEDUP_REMOVED lines=14> */
[----:B------:R-:W-:-:S05]  /*170e0*/  LOP3.LUT P0, RZ, R17, 0x40000000, RZ, 0xc0, !PT ;  /* 0x4000000011ff7812 */ /* 0x000fca000780c0ff */
[----:B------:R-:W-:Y:S01]  /*170f0*/  MUFU.EX2 R40, R40 ;  /* 0x0000002800287308 */ /* 0x000fe20000000800 */
[----:B0-----:R-:W-:-:S07]  /*17100*/  FMNMX.FTZ R10, R10, R11, !PT ;  /* 0x0000000b0a0a7209 */ /* 0x001fce0007810000 */
[----:B------:R-:W-:Y:S01]  /*17110*/  MUFU.EX2 R41, R41 ;  /* 0x0000002900297308 */ /* 0x000fe20000000800 */
[----:B------:R-:W0:Y:S07]  /*17120*/  SHFL.BFLY PT, R11, R10, 0x1, 0x1f ;  /* 0x0c201f000a0b7f89 */ /* 0x000e2e00000e0000 */
[----:B------:R-:W-:Y:S08]  /*17130*/  MUFU.EX2 R44, R44 ;  /* 0x0000002c002c7308 */ /* 0x000ff00000000800 */
[----:B------:R-:W-:Y:S08]  /*17140*/  MUFU.EX2 R45, R45 ;  /* 0x0000002d002d7308 */ /* 0x000ff00000000800 */
[----:B------:R-:W-:Y:S01]  /*17150*/  MUFU.EX2 R48, R48 ;  /* 0x0000003000307308 */ /* 0x000fe20000000800 */
[----:B0-----:R-:W-:-:S04]  /*17160*/  FMNMX.FTZ R10, R10, R11, !PT ;  /* 0x0000000b0a0a7209 */ /* 0x001fc80007810000 */
[----:B------:R-:W-:-:S03]  /*17170*/  FSETP.NEU.FTZ.AND P1, PT, R10, -INF , PT ;  /* 0xff8000000a00780b */ /* 0x000fc60003f3d000 */
[----:B------:R-:W-:Y:S01]  /*17180*/  MUFU.EX2 R49, R49 ;  /* 0x0000003100317308 */ /* 0x000fe20000000800 */
[----:B------:R-:W-:-:S05]  /*17190*/  FSEL R11, R10, RZ, P1 ;  /* 0x000000ff0a0b7208 */ /* 0x000fca0000800000 */
[----:B------:R-:W-:Y:S01]  /*171a0*/  FADD.FTZ R5, -R11, R5 ;  /* 0x000000050b057221 */ /* 0x000fe20000010100 */
[----:B------:R-:W-:-:S01]  /*171b0*/  FFMA.FTZ R11, R2, R10, -8 ;  /* 0xc1000000020b7423 */ /* 0x000fc2000001000a */
[----:B------:R-:W-:Y:S02]  /*171c0*/  MUFU.EX2 R52, R52 ;  /* 0x0000003400347308 */ /* 0x000fe40000000800 */
[----:B------:R-:W-:Y:S02]  /*171d0*/  FMUL.FTZ R5, R2, R5 ;  /* 0x0000000502057220 */ /* 0x000fe40000410000 */
[----:B------:R-:W-:-:S04]  /*171e0*/  FSEL R11, R11, RZ, P1 ;  /* 0x000000ff0b0b7208 */ /* 0x000fc80000800000 */
        /* <DEDUP_REMOVED lines=40> */
[----:B------:R-:W1:Y:S01]  /*17470*/  MUFU.EX2 R34, R34 ;  /* 0x0000002200227308 */ /* 0x000e620000000800 */
[----:B--2---:R-:W-:-:S01]  /*17480*/  FADD.FTZ R4, R30, R15 ;  /* 0x0000000f1e047221 */ /* 0x004fc20000010000 */
[----:B------:R-:W-:Y:S01]  /*17490*/  FADD.FTZ R0, R32, R0 ;  /* 0x0000000020007221 */ /* 0x000fe20000010000 */
[----:B------:R-:W-:-:S03]  /*174a0*/  FFMA.FTZ R11, R2, R87, -R11 ;  /* 0x00000057020b7223 */ /* 0x000fc6000001080b */
        /* <DEDUP_REMOVED lines=102> */
.L_x_1746:
[----:B------:R-:W-:Y:S01]  /*17b10*/  IMAD R15, R23, 0x8, R16 ;  /* 0x00000008170f7824 */ /* 0x000fe200078e0210 */
[----:B------:R-:W-:Y:S01]  /*17b20*/  ISETP.GT.AND P1, PT, R6, R12, PT ;  /* 0x0000000c0600720c */ /* 0x000fe20003f24270 */
[----:B------:R-:W-:Y:S01]  /*17b30*/  IMAD.U32 R20, RZ, RZ, UR38 ;  /* 0x00000026ff147e24 */ /* 0x000fe2000f8e00ff */
[----:B------:R-:W-:Y:S01]  /*17b40*/  F2FP.SATFINITE.E4M3.F32.PACK_AB_MERGE_C R28, R29, R28, RZ ;  /* 0x0000001c1d1c723e */ /* 0x000fe200048070ff */
[----:B------:R-:W-:Y:S01]  /*17b50*/  VIADD R15, R15, 0x22860 ;  /* 0x000228600f0f7836 */ /* 0x000fe20000000000 */
[----:B------:R-:W-:Y:S01]  /*17b60*/  F2FP.SATFINITE.E4M3.F32.PACK_AB_MERGE_C R30, R31, R30, RZ ;  /* 0x0000001e1f1e723e */ /* 0x000fe200048070ff */
[-C--:B------:R-:W-:Y:S01]  /*17b70*/  FMUL.FTZ R88, R88, R3.reuse ;  /* 0x0000000358587220 */ /* 0x080fe20000410000 */
[----:B------:R-:W-:Y:S01]  /*17b80*/  F2FP.SATFINITE.E4M3.F32.PACK_AB_MERGE_C R36, R37, R36, RZ ;  /* 0x000000242524723e */ /* 0x000fe200048070ff */
[-C--:B------:R-:W-:Y:S01]  /*17b90*/  FMUL.FTZ R89, R89, R3.reuse ;  /* 0x0000000359597220 */ /* 0x080fe20000410000 */
[----:B------:R-:W-:Y:S01]  /*17ba0*/  PRMT R15, R20, 0x654, R15 ;  /* 0x00000654140f7816 */ /* 0x000fe2000000000f */
[-C--:B------:R-:W-:Y:S01]  /*17bb0*/  FMUL.FTZ R92, R92, R3.reuse ;  /* 0x000000035c5c7220 */ /* 0x080fe20000410000 */
[----:B------:R-:W-:Y:S01]  /*17bc0*/  F2FP.SATFINITE.E4M3.F32.PACK_AB_MERGE_C R38, R39, R38, RZ ;  /* 0x000000262726723e */ /* 0x000fe200048070ff */
[-C--:B------:R-:W-:Y:S01]  /*17bd0*/  FMUL.FTZ R93, R93, R3.reuse ;  /* 0x000000035d5d7220 */ /* 0x080fe20000410000 */
[----:B------:R-:W-:Y:S01]  /*17be0*/  F2FP.SATFINITE.E4M3.F32.PACK_AB_MERGE_C R44, R45, R44, RZ ;  /* 0x0000002c2d2c723e */ /* 0x000fe200048070ff */
[----:B------:R0:W-:Y:S01]  /*17bf0*/  SYNCS.ARRIVE.TRANS64.RED.A1T0 RZ, [R15+URZ], RZ ;  /* 0x000000ff0fff79a7 */ /* 0x0001e2000810043f */
        /* <DEDUP_REMOVED lines=92> */
[----:B0-----:R-:W-:Y:S06]  /*181c0*/  @P1 BRA `(.L_x_1747) ;  /* 0xffffffcc00ec1947 */ /* 0x001fec000383ffff */
[----:B------:R-:W-:Y:S02]  /*181d0*/  IMAD.MOV.U32 R5, RZ, RZ, R10 ;  /* 0x000000ffff057224 */ /* 0x000fe400078e000a */
[----:B------:R-:W-:Y:S02]  /*181e0*/  IMAD.MOV.U32 R3, RZ, RZ, R8 ;  /* 0x000000ffff037224 */ /* 0x000fe400078e0008 */
[----:B------:R-:W-:Y:S02]  /*181f0*/  IMAD.MOV.U32 R23, RZ, RZ, R13 ;  /* 0x000000ffff177224 */ /* 0x000fe400078e000d */
[----:B------:R-:W-:-:S07]  /*18200*/  IMAD.MOV.U32 R168, RZ, RZ, R14 ;  /* 0x000000ffffa87224 */ /* 0x000fce00078e000e */
.L_x_1727:
[----:B------:R-:W0:Y:S01]  /*18210*/  LDC R8, c[0x0][0x448] ;  /* 0x00011200ff087b82 */ /* 0x000e220000000800 */
[----:B------:R-:W-:Y:S02]  /*18220*/  LOP3.LUT R17, R17, 0xfffffffb, RZ, 0xc0, !PT ;  /* 0xfffffffb11117812 */ /* 0x000fe400078ec0ff */
[----:B------:R-:W-:-:S05]  /*18230*/  IADD3 R11, R172, 0x1, -R170 ;  /* 0x00000001ac0b7810 */ /* 0x000fca0007ffe8aa */
[----:B------:R-:W1:Y:S01]  /*18240*/  LDC R194, c[0x0][0x9e4] ;  /* 0x00027900ffc27b82 */ /* 0x000e620000000800 */
[----:B0-----:R-:W-:Y:S01]  /*18250*/  ISETP.NE.AND P1, PT, R8, 0x1, PT ;  /* 0x000000010800780c */ /* 0x001fe20003f25270 */
[----:B------:R-:W-:-:S12]  /*18260*/  VIADD R8, R178, 0x7f ;  /* 0x0000007fb2087836 */ /* 0x000fd80000000000 */
[----:B------:R-:W0:Y:S01]  /*18270*/  @P1 LDC R9, c[0x0][0x44c] ;  /* 0x00011300ff091b82 */ /* 0x000e220000000800 */
[----:B------:R-:W-:-:S04]  /*18280*/  @P1 LOP3.LUT R17, R17, 0x4, RZ, 0xfc, !PT ;  /* 0x0000000411111812 */ /* 0x000fc800078efcff */
[----:B------:R-:W-:-:S03]  /*18290*/  LOP3.LUT R17, R17, 0xfffffff7, RZ, 0xc0, !PT ;  /* 0xfffffff711117812 */ /* 0x000fc600078ec0ff */
[----:B------:R-:W2:Y:S01]  /*182a0*/  @P1 LDC R10, c[0x0][0x450] ;  /* 0x00011400ff0a1b82 */ /* 0x000ea20000000800 */
[----:B0-----:R-:W-:-:S05]  /*182b0*/  @P1 IMAD.HI.U32 R9, R8, R9, RZ ;  /* 0x0000000908091227 */ /* 0x001fca00078e00ff */
[----:B--2---:R-:W-:Y:S02]  /*182c0*/  @P1 SHF.R.U32.HI R8, RZ, R10, R9 ;  /* 0x0000000aff081219 */ /* 0x004fe40000011609 */
[----:B-1----:R-:W-:-:S03]  /*182d0*/  ISETP.GE.AND P1, PT, R194, 0x1, PT ;  /* 0x00000001c200780c */ /* 0x002fc60003f26270 */
[----:B------:R-:W-:-:S04]  /*182e0*/  IMAD.IADD R8, R11, 0x1, R8 ;  /* 0x000000010b087824 */ /* 0x000fc800078e0208 */
[----:B------:R-:W-:-:S06]  /*182f0*/  VIADD R10, R8, -UR34 ;  /* 0x80000022080a7c36 */ /* 0x000fcc0008000000 */
[----:B------:R-:W-:Y:S01]  /*18300*/  @P1 LOP3.LUT R17, R17, 0x8, RZ, 0xfc, !PT ;  /* 0x0000000811111812 */ /* 0x000fe200078efcff */
[----:B------:R-:W-:Y:S06]  /*18310*/  @!P1 BRA `(.L_x_1748) ;  /* 0x0000000000489947 */ /* 0x000fec0003800000 */
[----:B------:R-:W-:Y:S01]  /*18320*/  IMAD.MOV.U32 R11, RZ, RZ, R8 ;  /* 0x000000ffff0b7224 */ /* 0x000fe200078e0008 */
[----:B------:R-:W-:Y:S04]  /*18330*/  BSSY B0, `(.L_x_1749) ;  /* 0x000000e000007945 */ /* 0x000fe80003800000 */
        /* <DEDUP_REMOVED lines=9> */
.L_x_1750:
[----:B------:R-:W-:-:S13]  /*183d0*/  ISETP.NE.AND P1, PT, R194, 0x1, PT ;  /* 0x00000001c200780c */ /* 0x000fda0003f25270 */
[----:B------:R-:W0:Y:S02]  /*183e0*/  @P1 LDC.64 R8, c[0x0][0x9e8] ;  /* 0x00027a00ff081b82 */ /* 0x000e240000000a00 */
[----:B0-----:R-:W-:-:S05]  /*183f0*/  @P1 IMAD.HI.U32 R8, R11, R8, RZ ;  /* 0x000000080b081227 */ /* 0x001fca00078e00ff */
[----:B------:R-:W-:-:S07]  /*18400*/  @P1 SHF.R.U32.HI R11, RZ, R9, R8 ;  /* 0x00000009ff0b1219 */ /* 0x000fce0000011608 */
.L_x_1751:
[----:B------:R-:W-:Y:S05]  /*18410*/  BSYNC B0 ;  /* 0x0000000000007941 */ /* 0x000fea0003800000 */
.L_x_1749:
[----:B------:R-:W-:-:S05]  /*18420*/  IMAD R11, R11, R194, RZ ;  /* 0x000000c20b0b7224 */ /* 0x000fca00078e02ff */
[----:B------:R-:W-:-:S07]  /*18430*/  VIMNMX R10, R10, R11, !PT ;  /* 0x0000000b0a0a7248 */ /* 0x000fce0007fe0100 */
.L_x_1748:
[----:B------:R-:W-:-:S05]  /*18440*/  VIADD R10, R10, 0x7f ;  /* 0x0000007f0a0a7836 */ /* 0x000fca0000000000 */
[----:B------:R-:W-:-:S04]  /*18450*/  SHF.R.S32.HI R9, RZ, 0x1f, R10 ;  /* 0x0000001fff097819 */ /* 0x000fc8000001140a */
[----:B------:R-:W-:-:S04]  /*18460*/  LEA.HI R9, R9, R10, RZ, 0x7 ;  /* 0x0000000a09097211 */ /* 0x000fc800078f38ff */
[----:B------:R-:W-:-:S04]  /*18470*/  SHF.R.S32.HI R9, RZ, 0x7, R9 ;  /* 0x00000007ff097819 */ /* 0x000fc80000011409 */
[----:B------:R-:W-:-:S04]  /*18480*/  VIMNMX R12, R192, R9, !PT ;  /* 0x00000009c00c7248 */ /* 0x000fc80007fe0100 */
[----:B------:R-:W-:-:S13]  /*18490*/  ISETP.GE.AND P1, PT, R6, R12, PT ;  /* 0x0000000c0600720c */ /* 0x000fda0003f26270 */
[----:B------:R-:W-:Y:S05]  /*184a0*/  @!P1 BRA `(.L_x_1752) ;  /* 0x0000001c00f89947 */ /* 0x000fea0003800000 */
[----:B------:R-:W-:Y:S02]  /*184b0*/  IMAD.MOV.U32 R13, RZ, RZ, R5 ;  /* 0x000000ffff0d7224 */ /* 0x000fe400078e0005 */
[----:B------:R-:W-:Y:S02]  /*184c0*/  IMAD.MOV.U32 R14, RZ, RZ, R3 ;  /* 0x000000ffff0e7224 */ /* 0x000fe400078e0003 */
[----:B------:R-:W-:Y:S02]  /*184d0*/  IMAD.MOV.U32 R193, RZ, RZ, R168 ;  /* 0x000000ffffc17224 */ /* 0x000fe400078e00a8 */
[----:B------:R-:W-:-:S07]  /*184e0*/  IMAD.MOV.U32 R15, RZ, RZ, R23 ;  /* 0x000000ffff0f7224 */ /* 0x000fce00078e0017 */
.L_x_1764:
        /* <DEDUP_REMOVED lines=8> */
.L_x_1754:
[----:B------:R-:W-:Y:S01]  /*18570*/  VIADD R3, R15, 0x1 ;  /* 0x000000010f037836 */ /* 0x000fe20000000000 */
[----:B------:R-:W-:-:S04]  /*18580*/  SHF.L.U32 R8, R168, 0x1f, RZ ;  /* 0x0000001fa8087819 */ /* 0x000fc800000006ff */
[----:B------:R-:W-:-:S04]  /*18590*/  ISETP.NE.AND P2, PT, R3, 0x2, PT ;  /* 0x000000020300780c */ /* 0x000fc80003f45270 */
[----:B------:R-:W-:-:S05]  /*185a0*/  SEL R3, R3, RZ, P2 ;  /* 0x000000ff03037207 */ /* 0x000fca0001000000 */
[----:B------:R-:W-:-:S04]  /*185b0*/  IMAD R3, R3, 0x8, R16 ;  /* 0x0000000803037824 */ /* 0x000fc800078e0210 */
[----:B------:R0:W1:Y:S01]  /*185c0*/  SYNCS.PHASECHK.TRANS64.TRYWAIT P2, [R3+URZ+0x22830], R8 ;  /* 0x02283008030075a7 */ /* 0x000062000804017f */
[----:B------:R-:W-:Y:S05]  /*185d0*/  @!P0 BRA `(.L_x_1755) ;  /* 0x0000000000048947 */ /* 0x000fea0003800000 */
[----:B------:R-:W-:Y:S01]  /*185e0*/  BPT.TRAP 0x1 ;  /* 0x000000040000795c */ /* 0x000fe20000300000 */
.L_x_1755:
[----:B------:R-:W-:Y:S04]  /*185f0*/  BSSY B0, `(.L_x_1753) ;  /* 0x0000004000007945 */ /* 0x000fe80003800000 */
[----:B-1----:R-:W-:Y:S05]  /*18600*/  @P2 BRA `(.L_x_1756) ;  /* 0x0000000000082947 */ /* 0x002fea0003800000 */
[----:B------:R-:W1:Y:S02]  /*18610*/  SYNCS.PHASECHK.TRANS64.TRYWAIT P2, [R3+URZ+0x22830], R8 ;  /* 0x02283008030075a7 */ /* 0x000e64000804017f */
[----:B-1----:R-:W-:Y:S05]  /*18620*/  @!P2 BRA `(.L_x_1757) ;  /* 0x0000012800d8a947 */ /* 0x002fea0003800000 */
.L_x_1756:
[----:B------:R-:W-:Y:S05]  /*18630*/  BSYNC B0 ;  /* 0x0000000000007941 */ /* 0x000fea0003800000 */
.L_x_1753:
[----:B01----:R-:W0:Y:S01]  /*18640*/  S2R R3, SR_TID.X ;  /* 0x0000000000037919 */ /* 0x003e220000002100 */
[----:B------:R-:W-:Y:S01]  /*18650*/  VIADD R23, R15, 0x1 ;  /* 0x000000010f177836 */ /* 0x000fe20000000000 */
[----:B------:R-:W-:Y:S05]  /*18660*/  WARPSYNC.ALL ;  /* 0x0000000000007948 */ /* 0x000fea0003800000 */
[C---:B------:R-:W-:Y:S01]  /*18670*/  ISETP.NE.AND P2, PT, R23.reuse, 0x2, PT ;  /* 0x000000021700780c */ /* 0x040fe20003f45270 */
[----:B------:R-:W-:Y:S02]  /*18680*/  IMAD.MOV.U32 R9, RZ, RZ, -0x7fffffe0 ;  /* 0x80000020ff097424 */ /* 0x000fe400078e00ff */
[----:B------:R-:W-:Y:S01]  /*18690*/  IMAD.MOV.U32 R25, RZ, RZ, -0x7fffffe0 ;  /* 0x80000020ff197424 */ /* 0x000fe200078e00ff */
[----:B------:R-:W-:Y:S01]  /*186a0*/  SEL R23, R23, RZ, P2 ;  /* 0x000000ff17177207 */ /* 0x000fe20001000000 */
[----:B------:R-:W-:Y:S01]  /*186b0*/  IMAD.MOV.U32 R21, RZ, RZ, -0x7fffffe0 ;  /* 0x80000020ff157424 */ /* 0x000fe200078e00ff */
[----:B------:R-:W-:Y:S01]  /*186c0*/  R2UR UR27, R9 ;  /* 0x00000000091b72ca */ /* 0x000fe200000e0000 */
[----:B------:R-:W-:Y:S01]  /*186d0*/  IMAD.MOV.U32 R11, RZ, RZ, -0x7fffffe0 ;  /* 0x80000020ff0b7424 */ /* 0x000fe200078e00ff */
[----:B------:R-:W-:Y:S01]  /*186e0*/  R2UR UR19, R25 ;  /* 0x00000000191372ca */ /* 0x000fe200000e0000 */
[----:B------:R-:W-:Y:S01]  /*186f0*/  IMAD R8, R23, 0x600, R7 ;  /* 0x0000060017087824 */ /* 0x000fe200078e0207 */
[----:B------:R-:W-:-:S02]  /*18700*/  R2UR UR7, R21 ;  /* 0x00000000150772ca */ /* 0x000fc400000e0000 */
[----:B------:R-:W-:Y:S01]  /*18710*/  R2UR UR11, R11 ;  /* 0x000000000b0b72ca */ /* 0x000fe200000e0000 */
[C---:B------:R-:W-:Y:S01]  /*18720*/  VIADD R24, R8.reuse, 0x400 ;  /* 0x0000040008187836 */ /* 0x040fe20000000000 */
[C---:B------:R-:W-:Y:S01]  /*18730*/  R2UR UR26, R8.reuse ;  /* 0x00000000081a72ca */ /* 0x040fe200000e0000 */
[C---:B------:R-:W-:Y:S01]  /*18740*/  VIADD R20, R8.reuse, 0x2 ;  /* 0x0000000208147836 */ /* 0x040fe20000000000 */
[----:B------:R-:W-:Y:S01]  /*18750*/  R2UR UR15, R21 ;  /* 0x00000000150f72ca */ /* 0x000fe200000e0000 */
[----:B------:R-:W-:Y:S01]  /*18760*/  VIADD R10, R8, 0x200 ;  /* 0x00000200080a7836 */ /* 0x000fe20000000000 */
[----:B------:R-:W-:Y:S02]  /*18770*/  R2UR UR18, R24 ;  /* 0x00000000181272ca */ /* 0x000fe400000e0000 */
[----:B------:R-:W-:Y:S01]  /*18780*/  R2UR UR6, R20 ;  /* 0x00000000140672ca */ /* 0x000fe200000e0000 */
[----:B------:R-:W-:Y:S01]  /*18790*/  VIADD R20, R8, 0x202 ;  /* 0x0000020208147836 */ /* 0x000fe20000000000 */
[----:B------:R-:W-:Y:S01]  /*187a0*/  R2UR UR10, R10 ;  /* 0x000000000a0a72ca */ /* 0x000fe200000e0000 */
[----:B------:R-:W-:Y:S01]  /*187b0*/  VIADD R8, R8, 0x402 ;  /* 0x0000040208087836 */ /* 0x000fe20000000000 */
[----:B------:R-:W-:-:S02]  /*187c0*/  R2UR UR23, R9 ;  /* 0x00000000091772ca */ /* 0x000fc400000e0000 */
[----:B0-----:R-:W-:Y:S02]  /*187d0*/  SHF.R.U32.HI R3, RZ, 0x7, R3 ;  /* 0x00000007ff037819 */ /* 0x001fe40000011603 */
[----:B------:R-:W-:Y:S02]  /*187e0*/  R2UR UR14, R20 ;  /* 0x00000000140e72ca */ /* 0x000fe400000e0000 */
[----:B------:R-:W-:Y:S01]  /*187f0*/  R2UR UR22, R8 ;  /* 0x00000000081672ca */ /* 0x000fe200000e0000 */
[----:B------:R-:W-:-:S05]  /*18800*/  VIADD R3, R3, 0x8 ;  /* 0x0000000803037836 */ /* 0x000fca0000000000 */
        /* <DEDUP_REMOVED lines=22> */
.L_x_1759:
[----:B------:R-:W-:Y:S01]  /*18970*/  SHF.L.U32 R3, R193, 0x1f, RZ ;  /* 0x0000001fc1037819 */ /* 0x000fe200000006ff */
[----:B------:R-:W-:-:S04]  /*18980*/  IMAD R5, R15, 0x8, R16 ;  /* 0x000000080f057824 */ /* 0x000fc800078e0210 */
[----:B------:R0:W1:Y:S01]  /*18990*/  SYNCS.PHASECHK.TRANS64.TRYWAIT P1, [R5+URZ+0x22850], R3 ;  /* 0x02285003050075a7 */ /* 0x000062000802017f */
[----:B------:R-:W-:Y:S05]  /*189a0*/  @!P0 BRA `(.L_x_1760) ;  /* 0x0000000000048947 */ /* 0x000fea0003800000 */
[----:B------:R-:W-:Y:S01]  /*189b0*/  BPT.TRAP 0x1 ;  /* 0x000000040000795c */ /* 0x000fe20000300000 */
.L_x_1760:
[----:B-1----:R-:W-:Y:S05]  /*189c0*/  @P1 BRA `(.L_x_1758) ;  /* 0x0000000000081947 */ /* 0x002fea0003800000 */
[----:B------:R-:W1:Y:S02]  /*189d0*/  SYNCS.PHASECHK.TRANS64.TRYWAIT P1, [R5+URZ+0x22850], R3 ;  /* 0x02285003050075a7 */ /* 0x000e64000802017f */
[----:B-1----:R-:W-:Y:S05]  /*189e0*/  @!P1 BRA `(.L_x_1761) ;  /* 0x0000012400fc9947 */ /* 0x002fea0003800000 */
.L_x_1758:
        /* <DEDUP_REMOVED lines=20> */
[----:B0-----:R-:W-:-:S04]  /*18b30*/  SHF.R.U32.HI R20, RZ, 0x7, R20 ;  /* 0x00000007ff147819 */ /* 0x001fc80000011614 */
[----:B------:R-:W-:Y:S01]  /*18b40*/  IADD3 R3, -R20, 0xb, RZ ;  /* 0x0000000b14037810 */ /* 0x000fe20007ffe1ff */
        /* <DEDUP_REMOVED lines=17> */
.L_x_1762:
[----:B0-----:R-:W-:Y:S02]  /*18c60*/  IMAD R3, R23, 0x8, R16 ;  /* 0x0000000817037824 */ /* 0x001fe400078e0210 */
[----:B------:R-:W-:Y:S02]  /*18c70*/  IMAD.U32 R5, RZ, RZ, UR38 ;  /* 0x00000026ff057e24 */ /* 0x000fe4000f8e00ff */
        /* <DEDUP_REMOVED lines=40> */
[----:B------:R-:W-:Y:S01]  /*18f00*/  FFMA.FTZ R9, R2, R3, -8 ;  /* 0xc100000002097423 */ /* 0x000fe20000010003 */
[----:B------:R-:W-:-:S03]  /*18f10*/  FMNMX.FTZ R5, R27, R5, !PT ;  /* 0x000000051b057209 */ /* 0x000fc60007810000 */
        /* <DEDUP_REMOVED lines=50> */
[----:B------:R-:W-:-:S03]  /*19240*/  FFMA.FTZ R9, R2, R85, -R9 ;  /* 0x0000005502097223 */ /* 0x000fc60000010809 */
[----:B------:R-:W-:Y:S01]  /*19250*/  FMNMX.FTZ R5, R55, R5, !PT ;  /* 0x0000000537057209 */ /* 0x000fe20007810000 */
[----:B------:R-:W-:Y:S03]  /*19260*/  MUFU.EX2 R36, R36 ;  /* 0x0000002400247308 */ /* 0x000fe60000000800 */
[----:B------:R-:W-:-:S04]  /*19270*/  FMNMX.FTZ R5, R58, R5, !PT ;  /* 0x000000053a057209 */ /* 0x000fc80007810000 */
        /* <DEDUP_REMOVED lines=22> */
[----:B------:R-:W-:Y:S04]  /*193e0*/  MUFU.EX2 R52, R52 ;  /* 0x0000003400347308 */ /* 0x000fe80000000800 */
[----:B------:R-:W0:Y:S04]  /*193f0*/  SHFL.BFLY PT, R8, R5, 0x2, 0x1f ;  /* 0x0c401f0005087f89 */ /* 0x000e2800000e0000 */
[----:B------:R-:W-:Y:S08]  /*19400*/  MUFU.EX2 R53, R53 ;  /* 0x0000003500357308 */ /* 0x000ff00000000800 */
[----:B------:R-:W-:Y:S08]  /*19410*/  MUFU.EX2 R56, R56 ;  /* 0x0000003800387308 */ /* 0x000ff00000000800 */
[----:B------:R-:W-:Y:S01]  /*19420*/  MUFU.EX2 R57, R57 ;  /* 0x0000003900397308 */ /* 0x000fe20000000800 */
[----:B0-----:R-:W-:-:S07]  /*19430*/  FMNMX.FTZ R5, R5, R8, !PT ;  /* 0x0000000805057209 */ /* 0x001fce0007810000 */
[----:B------:R-:W-:Y:S01]  /*19440*/  MUFU.EX2 R60, R60 ;  /* 0x0000003c003c7308 */ /* 0x000fe20000000800 */
[----:B------:R-:W0:Y:S07]  /*19450*/  SHFL.BFLY PT, R8, R5, 0x1, 0x1f ;  /* 0x0c201f0005087f89 */ /* 0x000e2e00000e0000 */
[----:B------:R-:W-:Y:S08]  /*19460*/  MUFU.EX2 R61, R61 ;  /* 0x0000003d003d7308 */ /* 0x000ff00000000800 */
[----:B------:R-:W-:Y:S08]  /*19470*/  MUFU.EX2 R64, R64 ;  /* 0x0000004000407308 */ /* 0x000ff00000000800 */
[----:B------:R-:W-:Y:S01]  /*19480*/  MUFU.EX2 R65, R65 ;  /* 0x0000004100417308 */ /* 0x000fe20000000800 */
[----:B0-----:R-:W-:Y:S01]  /*19490*/  FMNMX.FTZ R5, R5, R8, !PT ;  /* 0x0000000805057209 */ /* 0x001fe20007810000 */
[----:B------:R-:W-:-:S04]  /*194a0*/  FADD.FTZ R8, -R3, R14 ;  /* 0x0000000e03087221 */ /* 0x000fc80000010100 */
[----:B------:R-:W-:Y:S01]  /*194b0*/  FADD.FTZ R10, -R5, R13 ;  /* 0x0000000d050a7221 */ /* 0x000fe20000010100 */
[----:B------:R-:W-:-:S01]  /*194c0*/  FFMA.FTZ R11, R2, R5, -8 ;  /* 0xc1000000020b7423 */ /* 0x000fc20000010005 */
[C---:B------:R-:W-:Y:S01]  /*194d0*/  FMUL.FTZ R8, R2.reuse, R8 ;  /* 0x0000000802087220 */ /* 0x040fe20000410000 */
[----:B------:R-:W-:Y:S01]  /*194e0*/  MUFU.EX2 R68, R68 ;  /* 0x0000004400447308 */ /* 0x000fe20000000800 */
[C---:B------:R-:W-:Y:S01]  /*194f0*/  FMUL.FTZ R10, R2.reuse, R10 ;  /* 0x0000000a020a7220 */ /* 0x040fe20000410000 */
        /* <DEDUP_REMOVED lines=23> */
[----:B0-----:R-:W-:-:S01]  /*19670*/  FFMA.FTZ R4, R8, R4, R24 ;  /* 0x0000000408047223 */ /* 0x001fc20000010018 */
[C-C-:B------:R-:W-:Y:S01]  /*19680*/  FFMA.FTZ R66, R2.reuse, R66, -R11.reuse ;  /* 0x0000004202427223 */ /* 0x140fe2000001080b */
[----:B------:R-:W-:-:S01]  /*19690*/  FFMA.FTZ R67, R2, R67, -R11 ;  /* 0x0000004302437223 */ /* 0x000fc2000001080b */
[----:B------:R-:W-:Y:S01]  /*196a0*/  FFMA.FTZ R70, R2, R70, -R11 ;  /* 0x0000004602467223 */ /* 0x000fe2000001080b */
[----:B------:R-:W-:-:S01]  /*196b0*/  FADD.FTZ R4, R25, R4 ;  /* 0x0000000419047221 */ /* 0x000fc20000010000 */
        /* <DEDUP_REMOVED lines=11> */
[----:B-1----:R-:W-:-:S07]  /*19770*/  FFMA.FTZ R0, R10, R0, R26 ;  /* 0x000000000a007223 */ /* 0x002fce000001001a */
[----:B------:R-:W1:Y:S01]  /*19780*/  MUFU.EX2 R31, R31 ;  /* 0x0000001f001f7308 */ /* 0x000e620000000800 */
[----:B0-----:R-:W-:-:S01]  /*19790*/  FADD.FTZ R13, R27, R0 ;  /* 0x000000001b0d7221 */ /* 0x001fc20000010000 */
[----:B------:R-:W-:-:S04]  /*197a0*/  FADD.FTZ R0, R28, R4 ;  /* 0x000000041c007221 */ /* 0x000fc80000010000 */
[----:B------:R-:W-:Y:S02]  /*197b0*/  FADD.FTZ R0, R29, R0 ;  /* 0x000000001d007221 */ /* 0x000fe40000010000 */
[----:B------:R-:W0:Y:S01]  /*197c0*/  MUFU.EX2 R34, R34 ;  /* 0x0000002200227308 */ /* 0x000e220000000800 */
[----:B--2---:R-:W-:-:S01]  /*197d0*/  FADD.FTZ R4, R30, R13 ;  /* 0x0000000d1e047221 */ /* 0x004fc20000010000 */
[----:B------:R-:W-:-:S04]  /*197e0*/  FADD.FTZ R0, R32, R0 ;  /* 0x0000000020007221 */ /* 0x000fc80000010000 */
[----:B------:R-:W-:Y:S02]  /*197f0*/  FADD.FTZ R0, R33, R0 ;  /* 0x0000000021007221 */ /* 0x000fe40000010000 */
        /* <DEDUP_REMOVED lines=34> */
[----:B------:R-:W-:-:S06]  /*19a20*/  FADD.FTZ R0, R68, R0 ;  /* 0x0000000044007221 */ /* 0x000fcc0000010000 */
        /* <DEDUP_REMOVED lines=54> */
[----:B-1----:R-:W-:-:S03]  /*19d90*/  FADD.FTZ R4, R9, R0 ;  /* 0x0000000009047221 */ /* 0x002fc60000010000 */
[----:B0-----:R-:W-:Y:S01]  /*19da0*/  FADD.FTZ R0, R11, R13 ;  /* 0x0000000d0b007221 */ /* 0x001fe20000010000 */
[----:B------:R-:W-:Y:S06]  /*19db0*/  @!P0 BRA `(.L_x_1763) ;  /* 0x0000000000048947 */ /* 0x000fec0003800000 */
[----:B------:R-:W-:Y:S01]  /*19dc0*/  BPT.TRAP 0x1 ;  /* 0x000000040000795c */ /* 0x000fe20000300000 */
.L_x_1763:
[----:B------:R-:W-:Y:S01]  /*19dd0*/  IMAD R13, R15, 0x8, R16 ;  /* 0x000000080f0d7824 */ /* 0x000fe200078e0210 */
[----:B------:R-:W-:Y:S01]  /*19de0*/  ISETP.GT.AND P1, PT, R6, R12, PT ;  /* 0x0000000c0600720c */ /* 0x000fe20003f24270 */
[----:B------:R-:W-:Y:S01]  /*19df0*/  IMAD.U32 R14, RZ, RZ, UR38 ;  /* 0x00000026ff0e7e24 */ /* 0x000fe2000f8e00ff */
[----:B------:R-:W-:Y:S01]  /*19e00*/  F2FP.SATFINITE.E4M3.F32.PACK_AB_MERGE_C R28, R29, R28, RZ ;  /* 0x0000001c1d1c723e */ /* 0x000fe200048070ff */
        /* <DEDUP_REMOVED lines=99> */
[----:B0-----:R-:W-:Y:S02]  /*1a440*/  IMAD.MOV.U32 R13, RZ, RZ, R5 ;  /* 0x000000ffff0d7224 */ /* 0x001fe400078e0005 */
[----:B------:R-:W-:Y:S02]  /*1a450*/  IMAD.MOV.U32 R14, RZ, RZ, R3 ;  /* 0x000000ffff0e7224 */ /* 0x000fe400078e0003 */
[----:B------:R-:W-:Y:S02]  /*1a460*/  IMAD.MOV.U32 R193, RZ, RZ, R168 ;  /* 0x000000ffffc17224 */ /* 0x000fe400078e00a8 */
[----:B------:R-:W-:Y:S01]  /*1a470*/  IMAD.MOV.U32 R15, RZ, RZ, R23 ;  /* 0x000000ffff0f7224 */ /* 0x000fe200078e0017 */
[----:B------:R-:W-:Y:S06]  /*1a480*/  @P1 BRA `(.L_x_1764) ;  /* 0xffffffe000181947 */ /* 0x000fec000383ffff */
.L_x_1752:
[----:B------:R-:W-:-:S13]  /*1a490*/  ISETP.GE.AND P1, PT, R6, R192, PT ;  /* 0x000000c00600720c */ /* 0x000fda0003f26270 */
[----:B------:R-:W-:Y:S05]  /*1a4a0*/  @!P1 BRA `(.L_x_1765) ;  /* 0x0000003000349947 */ /* 0x000fea0003800000 */
[----:B------:R-:W-:Y:S02]  /*1a4b0*/  IMAD.MOV.U32 R12, RZ, RZ, R5 ;  /* 0x000000ffff0c7224 */ /* 0x000fe400078e0005 */
[----:B------:R-:W-:Y:S02]  /*1a4c0*/  IMAD.MOV.U32 R13, RZ, RZ, R3 ;  /* 0x000000ffff0d7224 */ /* 0x000fe400078e0003 */
[----:B------:R-:W-:Y:S02]  /*1a4d0*/  IMAD.MOV.U32 R15, RZ, RZ, R168 ;  /* 0x000000ffff0f7224 */ /* 0x000fe400078e00a8 */
[----:B------:R-:W-:-:S07]  /*1a4e0*/  IMAD.MOV.U32 R14, RZ, RZ, R23 ;  /* 0x000000ffff0e7224 */ /* 0x000fce00078e0017 */
.L_x_1785:
        /* <DEDUP_REMOVED lines=8> */
.L_x_1767:
        /* <DEDUP_REMOVED lines=8> */
.L_x_1768:
[----:B------:R-:W-:Y:S04]  /*1a5f0*/  BSSY B0, `(.L_x_1766) ;  /* 0x0000004000007945 */ /* 0x000fe80003800000 */
[----:B-1----:R-:W-:Y:S05]  /*1a600*/  @P2 BRA `(.L_x_1769) ;  /* 0x0000000000082947 */ /* 0x002fea0003800000 */
[----:B------:R-:W1:Y:S02]  /*1a610*/  SYNCS.PHASECHK.TRANS64.TRYWAIT P2, [R3+URZ+0x22830], R8 ;  /* 0x02283008030075a7 */ /* 0x000e64000804017f */
[----:B-1----:R-:W-:Y:S05]  /*1a620*/  @!P2 BRA `(.L_x_1770) ;  /* 0x0000010c0000a947 */ /* 0x002fea0003800000 */
.L_x_1769:
[----:B------:R-:W-:Y:S05]  /*1a630*/  BSYNC B0 ;  /* 0x0000000000007941 */ /* 0x000fea0003800000 */
.L_x_1766:
        /* <DEDUP_REMOVED lines=51> */
.L_x_1772:
[----:B------:R-:W-:Y:S01]  /*1a970*/  SHF.L.U32 R3, R15, 0x1f, RZ ;  /* 0x0000001f0f037819 */ /* 0x000fe200000006ff */
[----:B------:R-:W-:-:S04]  /*1a980*/  IMAD R5, R14, 0x8, R16 ;  /* 0x000000080e057824 */ /* 0x000fc800078e0210 */
[----:B------:R0:W1:Y:S01]  /*1a990*/  SYNCS.PHASECHK.TRANS64.TRYWAIT P1, [R5+URZ+0x22850], R3 ;  /* 0x02285003050075a7 */ /* 0x000062000802017f */
[----:B------:R-:W-:Y:S05]  /*1a9a0*/  @!P0 BRA `(.L_x_1773) ;  /* 0x0000000000048947 */ /* 0x000fea0003800000 */
[----:B------:R-:W-:Y:S01]  /*1a9b0*/  BPT.TRAP 0x1 ;  /* 0x000000040000795c */ /* 0x000fe20000300000 */
.L_x_1773:
[----:B-1----:R-:W-:Y:S05]  /*1a9c0*/  @P1 BRA `(.L_x_1771) ;  /* 0x0000000000081947 */ /* 0x002fea0003800000 */
[----:B------:R-:W1:Y:S02]  /*1a9d0*/  SYNCS.PHASECHK.TRANS64.TRYWAIT P1, [R5+URZ+0x22850], R3 ;  /* 0x02285003050075a7 */ /* 0x000e64000802017f */
[----:B-1----:R-:W-:Y:S05]  /*1a9e0*/  @!P1 BRA `(.L_x_1774) ;  /* 0x0000010800249947 */ /* 0x002fea0003800000 */
.L_x_1771:
        /* <DEDUP_REMOVED lines=39> */
.L_x_1775:
[----:B0-----:R-:W0:Y:S01]  /*1ac60*/  LDC R3, c[0x0][0x448] ;  /* 0x00011200ff037b82 */ /* 0x001e220000000800 */
[----:B------:R-:W-:Y:S01]  /*1ac70*/  IMAD.IADD R5, R198, 0x1, R178 ;  /* 0x00000001c6057824 */ /* 0x000fe200078e02b2 */
[----:B------:R-:W-:Y:S01]  /*1ac80*/  ISETP.GE.AND P3, PT, R194, 0x1, PT ;  /* 0x00000001c200780c */ /* 0x000fe20003f66270 */
[----:B------:R-:W-:Y:S01]  /*1ac90*/  ULOP3.LUT UR6, URZ, UR32, URZ, 0x33, !UPT ;  /* 0x000000203f067292 */ /* 0x000fe2000f8e333f */
[----:B0-----:R-:W-:-:S13]  /*1aca0*/  ISETP.NE.AND P1, PT, R3, 0x1, PT ;  /* 0x000000010300780c */ /* 0x001fda0003f25270 */
[----:B------:R-:W0:Y:S08]  /*1acb0*/  @P1 LDC R8, c[0x0][0x44c] ;  /* 0x00011300ff081b82 */ /* 0x000e300000000800 */
[----:B------:R-:W1:Y:S01]  /*1acc0*/  @P1 LDC R3, c[0x0][0x450] ;  /* 0x00011400ff031b82 */ /* 0x000e620000000800 */
[----:B0-----:R-:W-:-:S05]  /*1acd0*/  @P1 IMAD.HI.U32 R8, R5, R8, RZ ;  /* 0x0000000805081227 */ /* 0x001fca00078e00ff */
[----:B-1----:R-:W-:Y:S01]  /*1ace0*/  @P1 SHF.R.U32.HI R5, RZ, R3, R8 ;  /* 0x00000003ff051219 */ /* 0x002fe20000011608 */
[----:B------:R-:W-:Y:S02]  /*1acf0*/  IMAD R3, R23, 0x8, R16 ;  /* 0x0000000817037824 */ /* 0x000fe400078e0210 */
[----:B------:R-:W-:Y:S02]  /*1ad00*/  IMAD.U32 R8, RZ, RZ, UR38 ;  /* 0x00000026ff087e24 */ /* 0x000fe4000f8e00ff */
[----:B------:R-:W-:Y:S01]  /*1ad10*/  VIADD R3, R3, 0x22840 ;  /* 0x0002284003037836 */ /* 0x000fe20000000000 */
[----:B------:R-:W0:Y:S04]  /*1ad20*/  SHFL.IDX PT, R21, R5, RZ, 0x1c1f ;  /* 0x001c1fff05157589 */ /* 0x000e2800000e0000 */
[----:B------:R-:W-:-:S04]  /*1ad30*/  PRMT R3, R8, 0x654, R3 ;  /* 0x0000065408037816 */ /* 0x000fc80000000003 */
[----:B------:R1:W-:Y:S02]  /*1ad40*/  SYNCS.ARRIVE.TRANS64.RED.A1T0 RZ, [R3+URZ], RZ ;  /* 0x000000ff03ff79a7 */ /* 0x0003e4000810043f */
[----:B-1----:R-:W-:-:S05]  /*1ad50*/  IMAD.SHL.U32 R3, R6, 0x80, RZ ;  /* 0x0000008006037824 */ /* 0x002fca00078e00ff */
[----:B------:R-:W-:-:S04]  /*1ad60*/  IADD3 R11, -R171, 0x1, -R3 ;  /* 0x00000001ab0b7810 */ /* 0x000fc80007ffe903 */
[----:B------:R-:W-:-:S05]  /*1ad70*/  IADD3 R11, -R170, R11, R172 ;  /* 0x0000000baa0b7210 */ /* 0x000fca0007ffe1ac */
[C---:B------:R-:W-:Y:S02]  /*1ad80*/  VIADD R10, R11.reuse, UR31 ;  /* 0x0000001f0b0a7c36 */ /* 0x040fe40008000000 */
[----:B------:R-:W-:Y:S02]  /*1ad90*/  VIADD R11, R11, UR6 ;  /* 0x000000060b0b7c36 */ /* 0x000fe40008000000 */
[--C-:B0-----:R-:W-:Y:S02]  /*1ada0*/  IMAD.IADD R15, R10, 0x1, R21.reuse ;  /* 0x000000010a0f7824 */ /* 0x101fe400078e0215 */
[----:B------:R-:W-:Y:S01]  /*1adb0*/  IMAD.IADD R20, R11, 0x1, R21 ;  /* 0x000000010b147824 */ /* 0x000fe200078e0215 */
[----:B------:R-:W-:Y:S06]  /*1adc0*/  @!P3 BRA `(.L_x_1776) ;  /* 0x000000000058b947 */ /* 0x000fec0003800000 */
        /* <DEDUP_REMOVED lines=12> */
.L_x_1778:
[----:B------:R-:W-:-:S05]  /*1ae90*/  IMAD.U32 R152, RZ, RZ, UR28 ;  /* 0x0000001cff987e24 */ /* 0x000fca000f8e00ff */
[----:B------:R-:W-:-:S13]  /*1aea0*/  ISETP.NE.AND P1, PT, R152, 0x1, PT ;  /* 0x000000019800780c */ /* 0x000fda0003f25270 */
[----:B------:R-:W0:Y:S02]  /*1aeb0*/  @P1 LDC.64 R8, c[0x0][0x9e8] ;  /* 0x00027a00ff081b82 */ /* 0x000e240000000a00 */
[----:B0-----:R-:W-:-:S05]  /*1aec0*/  @P1 IMAD.HI.U32 R8, R21, R8, RZ ;  /* 0x0000000815081227 */ /* 0x001fca00078e00ff */
[----:B------:R-:W-:-:S07]  /*1aed0*/  @P1 SHF.R.U32.HI R21, RZ, R9, R8 ;  /* 0x00000009ff151219 */ /* 0x000fce0000011608 */
.L_x_1779:
[----:B------:R-:W-:Y:S05]  /*1aee0*/  BSYNC B0 ;  /* 0x0000000000007941 */ /* 0x000fea0003800000 */
.L_x_1777:
[----:B------:R-:W-:-:S04]  /*1aef0*/  IMAD R21, R21, R152, -R3 ;  /* 0x0000009815157224 */ /* 0x000fc800078e0a03 */
[----:B------:R-:W-:-:S05]  /*1af00*/  IMAD.IADD R21, R21, 0x1, -R171 ;  /* 0x0000000115157824 */ /* 0x000fca00078e0aab */
[----:B------:R-:W-:Y:S02]  /*1af10*/  VIMNMX R20, R20, R21, !PT ;  /* 0x0000001514147248 */ /* 0x000fe40007fe0100 */
[----:B------:R-:W-:-:S07]  /*1af20*/  VIADDMNMX R15, R21, R152, R15, PT ;  /* 0x00000098150f7246 */ /* 0x000fce000380010f */
.L_x_1776:
        /* <DEDUP_REMOVED lines=113> */
.L_x_1782:
[----:B------:R-:W-:-:S05]  /*1b640*/  IMAD.U32 R15, RZ, RZ, UR28 ;  /* 0x0000001cff0f7e24 */ /* 0x000fca000f8e00ff */
[----:B------:R-:W-:-:S13]  /*1b650*/  ISETP.NE.AND P1, PT, R15, 0x1, PT ;  /* 0x000000010f00780c */ /* 0x000fda0003f25270 */
[----:B------:R-:W0:Y:S02]  /*1b660*/  @P1 LDC.64 R8, c[0x0][0x9e8] ;  /* 0x00027a00ff081b82 */ /* 0x000e240000000a00 */
[----:B0-----:R-:W-:-:S05]  /*1b670*/  @P1 IMAD.HI.U32 R8, R5, R8, RZ ;  /* 0x0000000805081227 */ /* 0x001fca00078e00ff */
[----:B------:R-:W-:-:S07]  /*1b680*/  @P1 SHF.R.U32.HI R5, RZ, R9, R8 ;  /* 0x00000009ff051219 */ /* 0x000fce0000011608 */
.L_x_1783:
[----:B------:R-:W-:Y:S05]  /*1b690*/  BSYNC B0 ;  /* 0x0000000000007941 */ /* 0x000fea0003800000 */
.L_x_1781:
[----:B------:R-:W-:-:S04]  /*1b6a0*/  IMAD R3, R5, R15, -R3 ;  /* 0x0000000f05037224 */ /* 0x000fc800078e0a03 */
[----:B------:R-:W-:-:S05]  /*1b6b0*/  IMAD.IADD R3, R3, 0x1, -R171 ;  /* 0x0000000103037824 */ /* 0x000fca00078e0aab */
[----:B------:R-:W-:Y:S02]  /*1b6c0*/  VIMNMX R11, R11, R3, !PT ;  /* 0x000000030b0b7248 */ /* 0x000fe40007fe0100 */
[----:B------:R-:W-:-:S07]  /*1b6d0*/  VIADDMNMX R10, R3, R15, R10, PT ;  /* 0x0000000f030a7246 */ /* 0x000fce000380010a */
.L_x_1780:
[----:B------:R-:W-:Y:S02]  /*1b6e0*/  FMNMX.FTZ R3, R24, R13, !PT ;  /* 0x0000000d18037209 */ /* 0x000fe40007810000 */
[----:B------:R-:W-:Y:S02]  /*1b6f0*/  ISETP.GT.AND P4, PT, R11, 0x68, P5 ;  /* 0x000000680b00780c */ /* 0x000fe40002f84270 */
[----:B------:R-:W-:Y:S02]  /*1b700*/  FMNMX.FTZ R3, R25, R3, !PT ;  /* 0x0000000319037209 */ /* 0x000fe40007810000 */
[----:B------:R-:W-:Y:S02]  /*1b710*/  ISETP.LT.OR P4, PT, R10, 0x69, P4 ;  /* 0x000000690a00780c */ /* 0x000fe40002781670 */
[----:B------:R-:W-:Y:S02]  /*1b720*/  FMNMX.FTZ R3, R28, R3, !PT ;  /* 0x000000031c037209 */ /* 0x000fe40007810000 */
[----:B------:R-:W-:-:S02]  /*1b730*/  LOP3.LUT R17, R17, 0xbfffffff, RZ, 0xc0, !PT ;  /* 0xbfffffff11117812 */ /* 0x000fc400078ec0ff */
[----:B------:R-:W-:Y:S02]  /*1b740*/  FMNMX.FTZ R3, R29, R3, !PT ;  /* 0x000000031d037209 */ /* 0x000fe40007810000 */
[----:B------:R-:W-:Y:S02]  /*1b750*/  @P0 LOP3.LUT R17, R17, 0x40000000, RZ, 0xfc, !PT ;  /* 0x4000000011110812 */ /* 0x000fe400078efcff */
[----:B------:R-:W-:Y:S02]  /*1b760*/  FMNMX.FTZ R3, R32, R3, !PT ;  /* 0x0000000320037209 */ /* 0x000fe40007810000 */
[----:B------:R-:W-:Y:S02]  /*1b770*/  ISETP.GT.AND P1, PT, R11, 0x1, P5 ;  /* 0x000000010b00780c */ /* 0x000fe40002f24270 */
[----:B------:R-:W-:Y:S02]  /*1b780*/  FMNMX.FTZ R3, R33, R3, !PT ;  /* 0x0000000321037209 */ /* 0x000fe40007810000 */
[----:B------:R-:W-:-:S02]  /*1b790*/  ISETP.LT.OR P1, PT, R10, 0x2, P1 ;  /* 0x000000020a00780c */ /* 0x000fc40000f21670 */
[----:B------:R-:W-:Y:S02]  /*1b7a0*/  FMNMX.FTZ R3, R36, R3, !PT ;  /* 0x0000000324037209 */ /* 0x000fe40007810000 */
[----:B------:R-:W-:Y:S02]  /*1b7b0*/  LOP3.LUT R17, R17, 0xfffffffd, RZ, 0xc0, !PT ;  /* 0xfffffffd11117812 */ /* 0x000fe400078ec0ff */
[----:B------:R-:W-:Y:S02]  /*1b7c0*/  FMNMX.FTZ R3, R37, R3, !PT ;  /* 0x0000000325037209 */ /* 0x000fe40007810000 */
[C---:B------:R-:W-:Y:S02]  /*1b7d0*/  ISETP.GT.AND P2, PT, R11.reuse, 0x8, P5 ;  /* 0x000000080b00780c */ /* 0x040fe40002f44270 */
[----:B------:R-:W-:Y:S02]  /*1b7e0*/  FMNMX.FTZ R3, R40, R3, !PT ;  /* 0x0000000328037209 */ /* 0x000fe40007810000 */
[----:B------:R-:W-:-:S02]  /*1b7f0*/  ISETP.GT.AND P6, PT, R11, 0x69, P5 ;  /* 0x000000690b00780c */ /* 0x000fc40002fc4270 */
[----:B------:R-:W-:Y:S02]  /*1b800*/  FMNMX.FTZ R3, R41, R3, !PT ;  /* 0x0000000329037209 */ /* 0x000fe40007810000 */
[----:B------:R-:W-:Y:S02]  /*1b810*/  FSEL R27, R27, -INF , !P1 ;  /* 0xff8000001b1b7808 */ /* 0x000fe40004800000 */
[----:B------:R-:W-:Y:S02]  /*1b820*/  FMNMX.FTZ R3, R44, R3, !PT ;  /* 0x000000032c037209 */ /* 0x000fe40007810000 */
[----:B------:R-:W-:Y:S02]  /*1b830*/  ISETP.GT.AND P0, PT, R11, RZ, P5 ;  /* 0x000000ff0b00720c */ /* 0x000fe40002f04270 */
[----:B------:R-:W-:Y:S02]  /*1b840*/  FMNMX.FTZ R3, R45, R3, !PT ;  /* 0x000000032d037209 */ /* 0x000fe40007810000 */
[----:B------:R-:W-:-:S02]  /*1b850*/  @P4 LOP3.LUT R17, R17, 0x2, RZ, 0xfc, !PT ;  /* 0x0000000211114812 */ /* 0x000fc400078efcff */
[----:B------:R-:W-:Y:S02]  /*1b860*/  FMNMX.FTZ R3, R48, R3, !PT ;  /* 0x0000000330037209 */ /* 0x000fe40007810000 */
[----:B------:R-:W-:Y:S02]  /*1b870*/  ISETP.GT.AND P1, PT, R11, 0x9, P5 ;  /* 0x000000090b00780c */ /* 0x000fe40002f24270 */
[----:B------:R-:W-:Y:S02]  /*1b880*/  FMNMX.FTZ R3, R49, R3, !PT ;  /* 0x0000000331037209 */ /* 0x000fe40007810000 */
[----:B------:R-:W-:Y:S02]  /*1b890*/  ISETP.LT.OR P2, PT, R10, 0x9, P2 ;  /* 0x000000090a00780c */ /* 0x000fe40001741670 */
[----:B------:R-:W-:Y:S02]  /*1b8a0*/  FMNMX.FTZ R3, R52, R3, !PT ;  /* 0x0000000334037209 */ /* 0x000fe40007810000 */
[----:B------:R-:W-:-:S02]  /*1b8b0*/  ISETP.LT.OR P4, PT, R10, 0x6a, P6 ;  /* 0x0000006a0a00780c */ /* 0x000fc40003781670 */
[----:B------:R-:W-:Y:S02]  /*1b8c0*/  FMNMX.FTZ R3, R53, R3, !PT ;  /* 0x0000000335037209 */ /* 0x000fe40007810000 */
[----:B------:R-:W-:Y:S02]  /*1b8d0*/  ISETP.LT.OR P0, PT, R10, 0x1, P0 ;  /* 0x000000010a00780c */ /* 0x000fe40000701670 */
        /* <DEDUP_REMOVED lines=13> */
[C---:B------:R-:W-:Y:S02]  /*1b9b0*/  ISETP.LT.OR P2, PT, R10.reuse, 0x11, P2 ;  /* 0x000000110a00780c */ /* 0x040fe40001741670 */
[----:B------:R-:W-:Y:S02]  /*1b9c0*/  FMNMX.FTZ R3, R69, R3, !PT ;  /* 0x0000000345037209 */ /* 0x000fe40007810000 */
[----:B------:R-:W-:-:S02]  /*1b9d0*/  ISETP.LT.OR P1, PT, R10, 0x12, P1 ;  /* 0x000000120a00780c */ /* 0x000fc40000f21670 */
[----:B------:R-:W-:Y:S02]  /*1b9e0*/  FMNMX.FTZ R3, R72, R3, !PT ;  /* 0x0000000348037209 */ /* 0x000fe40007810000 */
[----:B------:R-:W-:Y:S02]  /*1b9f0*/  FSEL R34, R34, -INF , !P2 ;  /* 0xff80000022227808 */ /* 0x000fe40005000000 */
[----:B------:R-:W-:Y:S02]  /*1ba00*/  FMNMX.FTZ R3, R73, R3, !PT ;  /* 0x0000000349037209 */ /* 0x000fe40007810000 */
[----:B------:R-:W-:Y:S02]  /*1ba10*/  ISETP.GT.AND P2, PT, R11, 0x18, P5 ;  /* 0x000000180b00780c */ /* 0x000fe40002f44270 */
        /* <DEDUP_REMOVED lines=12> */
[----:B------:R-:W-:Y:S01]  /*1bae0*/  FSEL R39, R39, -INF , !P1 ;  /* 0xff80000027277808 */ /* 0x000fe20004800000 */
[----:B------:R-:W0:Y:S01]  /*1baf0*/  SHFL.BFLY PT, R5, R3, 0x2, 0x1f ;  /* 0x0c401f0003057f89 */ /* 0x000e2200000e0000 */
[----:B------:R-:W-:-:S02]  /*1bb00*/  ISETP.GT.AND P1, PT, R11, 0x21, P5 ;  /* 0x000000210b00780c */ /* 0x000fc40002f24270 */
[C---:B------:R-:W-:Y:S02]  /*1bb10*/  ISETP.LT.OR P2, PT, R10.reuse, 0x21, P2 ;  /* 0x000000210a00780c */ /* 0x040fe40001741670 */
[----:B------:R-:W-:Y:S02]  /*1bb20*/  ISETP.LT.OR P1, PT, R10, 0x22, P1 ;  /* 0x000000220a00780c */ /* 0x000fe40000f21670 */
[----:B------:R-:W-:Y:S02]  /*1bb30*/  FSEL R42, R42, -INF , !P2 ;  /* 0xff8000002a2a7808 */ /* 0x000fe40005000000 */
[----:B------:R-:W-:Y:S02]  /*1bb40*/  ISETP.GT.AND P2, PT, R11, 0x28, P5 ;  /* 0x000000280b00780c */ /* 0x000fe40002f44270 */
[----:B------:R-:W-:Y:S02]  /*1bb50*/  FSEL R43, R43, -INF , !P1 ;  /* 0xff8000002b2b7808 */ /* 0x000fe40004800000 */
[----:B------:R-:W-:-:S02]  /*1bb60*/  ISETP.GT.AND P1, PT, R11, 0x29, P5 ;  /* 0x000000290b00780c */ /* 0x000fc40002f24270 */
[C---:B------:R-:W-:Y:S02]  /*1bb70*/  ISETP.LT.OR P2, PT, R10.reuse, 0x29, P2 ;  /* 0x000000290a00780c */ /* 0x040fe40001741670 */
[----:B------:R-:W-:Y:S02]  /*1bb80*/  ISETP.LT.OR P1, PT, R10, 0x2a, P1 ;  /* 0x0000002a0a00780c */ /* 0x000fe40000f21670 */
[----:B------:R-:W-:Y:S02]  /*1bb90*/  FSEL R46, R46, -INF , !P2 ;  /* 0xff8000002e2e7808 */ /* 0x000fe40005000000 */
[----:B------:R-:W-:Y:S02]  /*1bba0*/  ISETP.GT.AND P2, PT, R11, 0x30, P5 ;  /* 0x000000300b00780c */ /* 0x000fe40002f44270 */
[----:B------:R-:W-:Y:S02]  /*1bbb0*/  FSEL R47, R47, -INF , !P1 ;  /* 0xff8000002f2f7808 */ /* 0x000fe40004800000 */
[----:B0-----:R-:W-:-:S02]  /*1bbc0*/  FMNMX.FTZ R3, R3, R5, !PT ;  /* 0x0000000503037209 */ /* 0x001fc40007810000 */
[C---:B------:R-:W-:Y:S02]  /*1bbd0*/  ISETP.GT.AND P1, PT, R11.reuse, 0x31, P5 ;  /* 0x000000310b00780c */ /* 0x040fe40002f24270 */
[C---:B------:R-:W-:Y:S01]  /*1bbe0*/  ISETP.LT.OR P2, PT, R10.reuse, 0x31, P2 ;  /* 0x000000310a00780c */ /* 0x040fe20001741670 */
[----:B------:R-:W0:Y:S01]  /*1bbf0*/  SHFL.BFLY PT, R5, R3, 0x1, 0x1f ;  /* 0x0c201f0003057f89 */ /* 0x000e2200000e0000 */
[----:B------:R-:W-:Y:S02]  /*1bc00*/  ISETP.LT.OR P1, PT, R10, 0x32, P1 ;  /* 0x000000320a00780c */ /* 0x000fe40000f21670 */
[----:B------:R-:W-:Y:S02]  /*1bc10*/  FSEL R50, R50, -INF , !P2 ;  /* 0xff80000032327808 */ /* 0x000fe40005000000 */
[----:B------:R-:W-:Y:S02]  /*1bc20*/  ISETP.GT.AND P2, PT, R11, 0x38, P5 ;  /* 0x000000380b00780c */ /* 0x000fe40002f44270 */
[----:B------:R-:W-:-:S02]  /*1bc30*/  FSEL R51, R51, -INF , !P1 ;  /* 0xff80000033337808 */ /* 0x000fc40004800000 */
[C---:B------:R-:W-:Y:S02]  /*1bc40*/  ISETP.GT.AND P1, PT, R11.reuse, 0x39, P5 ;  /* 0x000000390b00780c */ /* 0x040fe40002f24270 */
[C---:B------:R-:W-:Y:S02]  /*1bc50*/  ISETP.LT.OR P2, PT, R10.reuse, 0x39, P2 ;  /* 0x000000390a00780c */ /* 0x040fe40001741670 */
[----:B------:R-:W-:Y:S02]  /*1bc60*/  ISETP.LT.OR P1, PT, R10, 0x3a, P1 ;  /* 0x0000003a0a00780c */ /* 0x000fe40000f21670 */
[----:B------:R-:W-:Y:S02]  /*1bc70*/  FSEL R54, R54, -INF , !P2 ;  /* 0xff80000036367808 */ /* 0x000fe40005000000 */
[----:B------:R-:W-:Y:S02]  /*1bc80*/  ISETP.GT.AND P2, PT, R11, 0x40, P5 ;  /* 0x000000400b00780c */ /* 0x000fe40002f44270 */
[----:B------:R-:W-:-:S02]  /*1bc90*/  FSEL R55, R55, -INF , !P1 ;  /* 0xff80000037377808 */ /* 0x000fc40004800000 */
[----:B------:R-:W-:Y:S02]  /*1bca0*/  ISETP.GT.AND P1, PT, R11, 0x41, P5 ;  /* 0x000000410b00780c */ /* 0x000fe40002f24270 */
[C---:B------:R-:W-:Y:S02]  /*1bcb0*/  ISETP.LT.OR P2, PT, R10.reuse, 0x41, P2 ;  /* 0x000000410a00780c */ /* 0x040fe40001741670 */
[----:B0-----:R-:W-:Y:S02]  /*1bcc0*/  FMNMX.FTZ R3, R3, R5, !PT ;  /* 0x0000000503037209 */ /* 0x001fe40007810000 */
[----:B------:R-:W-:Y:S02]  /*1bcd0*/  ISETP.LT.OR P1, PT, R10, 0x42, P1 ;  /* 0x000000420a00780c */ /* 0x000fe40000f21670 */
[----:B------:R-:W-:Y:S01]  /*1bce0*/  FSETP.NEU.FTZ.AND P6, PT, R3, -INF , PT ;  /* 0xff8000000300780b */ /* 0x000fe20003fdd000 */
[----:B------:R-:W-:-:S01]  /*1bcf0*/  FFMA.FTZ R5, R2, R3, -8 ;  /* 0xc100000002057423 */ /* 0x000fc20000010003 */
[----:B------:R-:W-:-:S02]  /*1bd00*/  FSEL R58, R58, -INF , !P2 ;  /* 0xff8000003a3a7808 */ /* 0x000fc40005000000 */
[----:B------:R-:W-:Y:S02]  /*1bd10*/  ISETP.GT.AND P2, PT, R11, 0x48, P5 ;  /* 0x000000480b00780c */ /* 0x000fe40002f44270 */
[----:B------:R-:W-:Y:S02]  /*1bd20*/  FSEL R5, R5, RZ, P6 ;  /* 0x000000ff05057208 */ /* 0x000fe40003000000 */
[----:B------:R-:W-:Y:S02]  /*1bd30*/  FSEL R59, R59, -INF , !P1 ;  /* 0xff8000003b3b7808 */ /* 0x000fe40004800000 */
[----:B------:R-:W-:Y:S01]  /*1bd40*/  ISETP.GT.AND P1, PT, R11, 0x49, P5 ;  /* 0x000000490b00780c */ /* 0x000fe20002f24270 */
        /* <DEDUP_REMOVED lines=31> */
[----:B------:R-:W-:Y:S01]  /*1bf40*/  FFMA.FTZ R85, R2, R85, -R5 ;  /* 0x0000005502557223 */ /* 0x000fe20000010805 */
[----:B------:R-:W-:Y:S01]  /*1bf50*/  FMNMX.FTZ R5, R26, R12, !PT ;  /* 0x0000000c1a057209 */ /* 0x000fe20007810000 */
[----:B------:R-:W-:Y:S01]  /*1bf60*/  MUFU.EX2 R24, R24 ;  /* 0x0000001800187308 */ /* 0x000fe20000000800 */
[----:B------:R-:W-:-:S02]  /*1bf70*/  ISETP.LT.OR P2, PT, R10, 0x49, P2 ;  /* 0x000000490a00780c */ /* 0x000fc40001741670 */
[----:B------:R-:W-:Y:S02]  /*1bf80*/  FMNMX.FTZ R5, R27, R5, !PT ;  /* 0x000000051b057209 */ /* 0x000fe40007810000 */
[----:B------:R-:W-:Y:S02]  /*1bf90*/  ISETP.LT.OR P1, PT, R10, 0x4a, P1 ;  /* 0x0000004a0a00780c */ /* 0x000fe40000f21670 */
[----:B------:R-:W-:Y:S01]  /*1bfa0*/  FMNMX.FTZ R5, R30, R5, !PT ;  /* 0x000000051e057209 */ /* 0x000fe20007810000 */
[----:B------:R-:W-:Y:S01]  /*1bfb0*/  MUFU.EX2 R25, R25 ;  /* 0x0000001900197308 */ /* 0x000fe20000000800 */
[----:B------:R-:W-:Y:S02]  /*1bfc0*/  FSEL R62, R62, -INF , !P2 ;  /* 0xff8000003e3e7808 */ /* 0x000fe40005000000 */
[----:B------:R-:W-:Y:S02]  /*1bfd0*/  FMNMX.FTZ R5, R31, R5, !PT ;  /* 0x000000051f057209 */ /* 0x000fe40007810000 */
[----:B------:R-:W-:-:S02]  /*1bfe0*/  ISETP.GT.AND P2, PT, R11, 0x50, P5 ;  /* 0x000000500b00780c */ /* 0x000fc40002f44270 */
[----:B------:R-:W-:Y:S01]  /*1bff0*/  FMNMX.FTZ R5, R34, R5, !PT ;  /* 0x0000000522057209 */ /* 0x000fe20007810000 */
[----:B------:R-:W-:Y:S01]  /*1c000*/  MUFU.EX2 R28, R28 ;  /* 0x0000001c001c7308 */ /* 0x000fe20000000800 */
[----:B------:R-:W-:Y:S02]  /*1c010*/  FSEL R63, R63, -INF , !P1 ;  /* 0xff8000003f3f7808 */ /* 0x000fe40004800000 */
[----:B------:R-:W-:Y:S02]  /*1c020*/  FMNMX.FTZ R5, R35, R5, !PT ;  /* 0x0000000523057209 */ /* 0x000fe40007810000 */
[----:B------:R-:W-:Y:S02]  /*1c030*/  ISETP.GT.AND P1, PT, R11, 0x51, P5 ;  /* 0x000000510b00780c */ /* 0x000fe40002f24270 */
        /* <DEDUP_REMOVED lines=39> */
[----:B------:R-:W-:-:S02]  /*1c2b0*/  FSEL R8, R3, RZ, P6 ;  /* 0x000000ff03087208 */ /* 0x000fc40003000000 */
[----:B------:R-:W-:Y:S01]  /*1c2c0*/  FMNMX.FTZ R5, R70, R5, !PT ;  /* 0x0000000546057209 */ /* 0x000fe20007810000 */
[----:B------:R-:W-:Y:S01]  /*1c2d0*/  MUFU.EX2 R45, R45 ;  /* 0x0000002d002d7308 */ /* 0x000fe20000000800 */
[----:B------:R-:W-:Y:S01]  /*1c2e0*/  FSEL R75, R75, -INF , !P1 ;  /* 0xff8000004b4b7808 */ /* 0x000fe20004800000 */
[----:B------:R-:W-:Y:S01]  /*1c2f0*/  FADD.FTZ R8, -R8, R13 ;  /* 0x0000000d08087221 */ /* 0x000fe20000010100 */
[----:B------:R-:W-:Y:S02]  /*1c300*/  FMNMX.FTZ R5, R71, R5, !PT ;  /* 0x0000000547057209 */ /* 0x000fe40007810000 */
[----:B------:R-:W-:Y:S01]  /*1c310*/  LOP3.LUT P6, RZ, R17, 0x2, RZ, 0xc0, !PT ;  /* 0x0000000211ff7812 */ /* 0x000fe200078cc0ff */
[----:B------:R-:W-:Y:S01]  /*1c320*/  FMUL.FTZ R8, R2, R8 ;  /* 0x0000000802087220 */ /* 0x000fe20000410000 */
[----:B------:R-:W-:Y:S01]  /*1c330*/  FMNMX.FTZ R5, R74, R5, !PT ;  /* 0x000000054a057209 */ /* 0x000fe20007810000 */
[----:B------:R-:W-:Y:S01]  /*1c340*/  MUFU.EX2 R48, R48 ;  /* 0x0000003000307308 */ /* 0x000fe20000000800 */
[----:B------:R-:W-:-:S02]  /*1c350*/  ISETP.GT.AND P3, PT, R11, 0x70, P5 ;  /* 0x000000700b00780c */ /* 0x000fc40002f64270 */
[----:B------:R-:W-:Y:S02]  /*1c360*/  FSEL R78, R78, -INF , !P6 ;  /* 0xff8000004e4e7808 */ /* 0x000fe40007000000 */
[----:B------:R-:W-:Y:S02]  /*1c370*/  FMNMX.FTZ R5, R75, R5, !PT ;  /* 0x000000054b057209 */ /* 0x000fe40007810000 */
[----:B------:R-:W-:Y:S01]  /*1c380*/  ISETP.GT.AND P2, PT, R11, 0x71, P5 ;  /* 0x000000710b00780c */ /* 0x000fe20002f44270 */
[----:B------:R-:W0:Y:S01]  /*1c390*/  MUFU.EX2 R8, R8 ;  /* 0x0000000800087308 */ /* 0x000e220000000800 */
[----:B------:R-:W-:Y:S02]  /*1c3a0*/  ISETP.LT.OR P3, PT, R10, 0x71, P3 ;  /* 0x000000710a00780c */ /* 0x000fe40001f61670 */
[----:B------:R-:W-:Y:S02]  /*1c3b0*/  FSEL R79, R79, -INF , !P4 ;  /* 0xff8000004f4f7808 */ /* 0x000fe40006000000 */
[----:B------:R-:W-:-:S02]  /*1c3c0*/  FMNMX.FTZ R5, R78, R5, !PT ;  /* 0x000000054e057209 */ /* 0x000fc40007810000 */
[----:B------:R-:W-:Y:S01]  /*1c3d0*/  ISETP.GT.AND P1, PT, R11, 0x78, P5 ;  /* 0x000000780b00780c */ /* 0x000fe20002f24270 */
[----:B------:R-:W-:Y:S01]  /*1c3e0*/  MUFU.EX2 R49, R49 ;  /* 0x0000003100317308 */ /* 0x000fe20000000800 */
[----:B------:R-:W-:Y:S02]  /*1c3f0*/  ISETP.LT.OR P2, PT, R10, 0x72, P2 ;  /* 0x000000720a00780c */ /* 0x000fe40001741670 */
[----:B------:R-:W-:Y:S02]  /*1c400*/  FSEL R82, R82, -INF , !P3 ;  /* 0xff80000052527808 */ /* 0x000fe40005800000 */
[----:B------:R-:W-:Y:S02]  /*1c410*/  FMNMX.FTZ R5, R79, R5, !PT ;  /* 0x000000054f057209 */ /* 0x000fe40007810000 */
[----:B------:R-:W-:Y:S01]  /*1c420*/  ISETP.GT.AND P5, PT, R11, 0x79, P5 ;  /* 0x000000790b00780c */ /* 0x000fe20002fa4270 */
[----:B------:R-:W-:Y:S01]  /*1c430*/  MUFU.EX2 R52, R52 ;  /* 0x0000003400347308 */ /* 0x000fe20000000800 */
[----:B------:R-:W-:Y:S01]  /*1c440*/  ISETP.LT.OR P1, PT, R10, 0x79, P1 ;  /* 0x000000790a00780c */ /* 0x000fe20000f21670 */
[----:B0-----:R-:W-:Y:S01]  /*1c450*/  FFMA.FTZ R4, R8, R4, R24 ;  /* 0x0000000408047223 */ /* 0x001fe20000010018 */
[----:B------:R-:W-:-:S02]  /*1c460*/  FSEL R83, R83, -INF , !P2 ;  /* 0xff80000053537808 */ /* 0x000fc40005000000 */
[----:B------:R-:W-:Y:S01]  /*1c470*/  FMNMX.FTZ R5, R82, R5, !PT ;  /* 0x0000000552057209 */ /* 0x000fe20007810000 */
[----:B------:R-:W-:-:S01]  /*1c480*/  FADD.FTZ R4, R25, R4 ;  /* 0x0000000419047221 */ /* 0x000fc20000010000 */
[----:B------:R-:W-:Y:S01]  /*1c490*/  ISETP.LT.OR P5, PT, R10, 0x7a, P5 ;  /* 0x0000007a0a00780c */ /* 0x000fe20002fa1670 */
[----:B------:R-:W-:Y:S01]  /*1c4a0*/  MUFU.EX2 R53, R53 ;  /* 0x0000003500357308 */ /* 0x000fe20000000800 */
[----:B------:R-:W-:Y:S02]  /*1c4b0*/  FSEL R86, R86, -INF , !P1 ;  /* 0xff80000056567808 */ /* 0x000fe40004800000 */
[----:B------:R-:W-:Y:S02]  /*1c4c0*/  FMNMX.FTZ R5, R83, R5, !PT ;  /* 0x0000000553057209 */ /* 0x000fe40007810000 */
[----:B------:R-:W-:Y:S02]  /*1c4d0*/  FSEL R87, R87, -INF , !P5 ;  /* 0xff80000057577808 */ /* 0x000fe40006800000 */
[----:B------:R-:W-:Y:S01]  /*1c4e0*/  FMNMX.FTZ R5, R86, R5, !PT ;  /* 0x0000000556057209 */ /* 0x000fe20007810000 */
[----:B------:R-:W-:Y:S01]  /*1c4f0*/  MUFU.EX2 R56, R56 ;  /* 0x0000003800387308 */ /* 0x000fe20000000800 */
[----:B------:R-:W-:-:S02]  /*1c500*/  LOP3.LUT P0, RZ, R17, 0x40000000, RZ, 0xc0, !PT ;  /* 0x4000000011ff7812 */ /* 0x000fc4000780c0ff */
[----:B------:R-:W-:-:S05]  /*1c510*/  FMNMX.FTZ R5, R87, R5, !PT ;  /* 0x0000000557057209 */ /* 0x000fca0007810000 */
[----:B------:R-:W0:Y:S01]  /*1c520*/  SHFL.BFLY PT, R9, R5, 0x2, 0x1f ;  /* 0x0c401f0005097f89 */ /* 0x000e2200000e0000 */
        /* <DEDUP_REMOVED lines=10> */
[----:B------:R-:W-:Y:S01]  /*1c5d0*/  FSETP.NEU.FTZ.AND P1, PT, R5, -INF , PT ;  /* 0xff8000000500780b */ /* 0x000fe20003f3d000 */
[----:B------:R-:W-:-:S02]  /*1c5e0*/  FFMA.FTZ R10, R2, R5, -8 ;  /* 0xc1000000020a7423 */ /* 0x000fc40000010005 */
[----:B------:R-:W-:Y:S01]  /*1c5f0*/  MUFU.EX2 R72, R72 ;  /* 0x0000004800487308 */ /* 0x000fe20000000800 */
[----:B------:R-:W-:Y:S02]  /*1c600*/  FSEL R9, R5, RZ, P1 ;  /* 0x000000ff05097208 */ /* 0x000fe40000800000 */
[----:B------:R-:W-:-:S03]  /*1c610*/  FSEL R11, R10, RZ, P1 ;  /* 0x000000ff0a0b7208 */ /* 0x000fc60000800000 */
[----:B------:R-:W-:Y:S02]  /*1c620*/  FADD.FTZ R9, -R9, R12 ;  /* 0x0000000c09097221 */ /* 0x000fe40000010100 */
[----:B------:R-:W-:Y:S01]  /*1c630*/  MUFU.EX2 R73, R73 ;  /* 0x0000004900497308 */ /* 0x000fe20000000800 */
[----:B------:R-:W-:-:S01]  /*1c640*/  FFMA.FTZ R26, R2, R26, -R11 ;  /* 0x0000001a021a7223 */ /* 0x000fc2000001080b */
[C-C-:B------:R-:W-:Y:S01]  /*1c650*/  FFMA.FTZ R27, R2.reuse, R27, -R11.reuse ;  /* 0x0000001b021b7223 */ /* 0x140fe2000001080b */
[C---:B------:R-:W-:Y:S01]  /*1c660*/  FMUL.FTZ R9, R2.reuse, R9 ;  /* 0x0000000902097220 */ /* 0x040fe20000410000 */
        /* <DEDUP_REMOVED lines=34> */
[----:B------:R-:W-:-:S02]  /*1c890*/  FFMA.FTZ R11, R2, R87, -R11 ;  /* 0x00000057020b7223 */ /* 0x000fc4000001080b */
        /* <DEDUP_REMOVED lines=94> */
[----:B0-----:R-:W-:-:S03]  /*1ce80*/  FADD.FTZ R4, R85, R0 ;  /* 0x0000000055047221 */ /* 0x001fc60000010000 */
[----:B-1----:R-:W-:Y:S01]  /*1ce90*/  FADD.FTZ R0, R11, R10 ;  /* 0x0000000a0b007221 */ /* 0x002fe20000010000 */
[----:B------:R-:W-:Y:S06]  /*1cea0*/  @!P0 BRA `(.L_x_1784) ;  /* 0x0000000000048947 */ /* 0x000fec0003800000 */
[----:B------:R-:W-:Y:S01]  /*1ceb0*/  BPT.TRAP 0x1 ;  /* 0x000000040000795c */ /* 0x000fe20000300000 */
.L_x_1784:
        /* <DEDUP_REMOVED lines=105> */
[----:B------:R-:W-:Y:S02]  /*1d550*/  IMAD.MOV.U32 R15, RZ, RZ, R168 ;  /* 0x000000ffff0f7224 */ /* 0x000fe400078e00a8 */
[----:B------:R-:W-:Y:S01]  /*1d560*/  IMAD.MOV.U32 R14, RZ, RZ, R23 ;  /* 0x000000ffff0e7224 */ /* 0x000fe200078e0017 */
[----:B0-----:R-:W-:Y:S06]  /*1d570*/  @P1 BRA `(.L_x_1785) ;  /* 0xffffffcc00dc1947 */ /* 0x001fec000383ffff */
.L_x_1765:
[----:B------:R-:W-:Y:S05]  /*1d580*/  WARPSYNC.ALL ;  /* 0x0000000000007948 */ /* 0x000fea0003800000 */
[----:B------:R-:W-:Y:S06]  /*1d590*/  BAR.ARV 0x8, 0x180 ;  /* 0x0206000000007b1d */ /* 0x000fec0000002000 */
[----:B------:R-:W-:Y:S05]  /*1d5a0*/  @!P0 BRA `(.L_x_1786) ;  /* 0x0000000000048947 */ /* 0x000fea0003800000 */
[----:B------:R-:W-:Y:S01]  /*1d5b0*/  BPT.TRAP 0x1 ;  /* 0x000000040000795c */ /* 0x000fe20000300000 */
.L_x_1786:
[----:B------:R-:W-:Y:S01]  /*1d5c0*/  IMAD R14, R23, 0x8, R16 ;  /* 0x00000008170e7824 */ /* 0x000fe200078e0210 */
[----:B------:R-:W-:-:S04]  /*1d5d0*/  SHF.L.U32 R7, R168, 0x1f, RZ ;  /* 0x0000001fa8077819 */ /* 0x000fc800000006ff */
[----:B------:R0:W1:Y:S01]  /*1d5e0*/  SYNCS.PHASECHK.TRANS64.TRYWAIT P1, [R14+URZ+0x22850], R7 ;  /* 0x022850070e0075a7 */ /* 0x000062000802017f */
[----:B------:R-:W-:Y:S05]  /*1d5f0*/  @!P0 BRA `(.L_x_1787) ;  /* 0x0000000000048947 */ /* 0x000fea0003800000 */
[----:B------:R-:W-:Y:S01]  /*1d600*/  BPT.TRAP 0x1 ;  /* 0x000000040000795c */ /* 0x000fe20000300000 */
.L_x_1787:
[----:B------:R-:W-:-:S05]  /*1d610*/  VIADD R16, R16, 0x400 ;  /* 0x0000040010107836 */ /* 0x000fca0000000000 */
[----:B------:R-:W-:-:S04]  /*1d620*/  SHF.R.U32.HI R16, RZ, 0x4, R16 ;  /* 0x00000004ff107819 */ /* 0x000fc80000011610 */
[----:B------:R-:W-:-:S04]  /*1d630*/  LOP3.LUT R16, R16, 0x3fff, RZ, 0xc0, !PT ;  /* 0x00003fff10107812 */ /* 0x000fc800078ec0ff */
[----:B------:R-:W-:Y:S01]  /*1d640*/  LOP3.LUT R16, R16, 0x10000, RZ, 0xfc, !PT ;  /* 0x0001000010107812 */ /* 0x000fe200078efcff */
[----:B-1----:R-:W-:Y:S06]  /*1d650*/  @P1 BRA `(.L_x_1788) ;  /* 0x0000000000081947 */ /* 0x002fec0003800000 */
[----:B------:R-:W1:Y:S02]  /*1d660*/  SYNCS.PHASECHK.TRANS64.TRYWAIT P1, [R14+URZ+0x22850], R7 ;  /* 0x022850070e0075a7 */ /* 0x000e64000802017f */
[----:B-1----:R-:W-:Y:S05]  /*1d670*/  @!P1 BRA `(.L_x_1789) ;  /* 0x000000dc00149947 */ /* 0x002fea0003800000 */
.L_x_1788:
[----:B------:R-:W-:Y:S01]  /*1d680*/  IMAD R6, R23, 0x400, R16 ;  /* 0x0000040017067824 */ /* 0x000fe200078e0210 */
[----:B------:R-:W-:Y:S05]  /*1d690*/  WARPSYNC.ALL ;  /* 0x0000000000007948 */ /* 0x000fea0003800000 */
[----:B01----:R-:W-:Y:S01]  /*1d6a0*/  IMAD.MOV.U32 R7, RZ, RZ, 0x40000040 ;  /* 0x40000040ff077424 */ /* 0x003fe200078e00ff */
[----:B------:R-:W-:Y:S01]  /*1d6b0*/  R2UR UR6, R6 ;  /* 0x00000000060672ca */ /* 0x000fe200000e0000 */
[----:B------:R-:W-:Y:S01]  /*1d6c0*/  WARPGROUP.ARRIVE ;  /* 0x00000000000079c5 */ /* 0x000fe20000000000 */
[----:B------:R-:W-:Y:S01]  /*1d6d0*/  ULDC.64 UR4, c[0x0][0x9a0] ;  /* 0x0002680000047ab9 */ /* 0x000fe20000000a00 */
[----:B------:R-:W-:Y:S01]  /*1d6e0*/  IMAD.MOV.U32 R13, RZ, RZ, 0x40000040 ;  /* 0x40000040ff0d7424 */ /* 0x000fe200078e00ff */
[----:B------:R-:W-:-:S02]  /*1d6f0*/  R2UR UR7, R7 ;  /* 0x00000000070772ca */ /* 0x000fc400000e0000 */
[----:B------:R-:W-:-:S04]  /*1d700*/  ISETP.NE.U32.AND P1, PT, RZ, UR4, PT ;  /* 0x00000004ff007c0c */ /* 0x000fc8000bf25070 */
[----:B------:R-:W-:-:S07]  /*1d710*/  ISETP.NE.AND.EX P1, PT, RZ, UR5, PT, P1 ;  /* 0x00000005ff007c0c */ /* 0x000fce000bf25310 */
[----:B------:R-:W-:Y:S06]  /*1d720*/  QGMMA.64x128x32.F32.E4M3.E4M3 R88, R164, gdesc[UR4], R88, gsb0 ;  /* 0x01e00004a4587df3 */ /* 0x000fec0008000858 */
[----:B------:R-:W0:Y:S01]  /*1d730*/  @P1 LDC.64 R10, c[0x0][0x9c8] ;  /* 0x00027200ff0a1b82 */ /* 0x000e220000000a00 */
[----:B------:R-:W-:-:S07]  /*1d740*/  @P1 SHF.R.S32.HI R7, RZ, 0x1f, R195 ;  /* 0x0000001fff071819 */ /* 0x000fce00000114c3 */
[----:B------:R-:W1:Y:S01]  /*1d750*/  @P1 LDC.64 R8, c[0x0][0x9d0] ;  /* 0x00027400ff081b82 */ /* 0x000e620000000a00 */
[----:B------:R-:W-:Y:S01]  /*1d760*/  R2UR UR7, R13 ;  /* 0x000000000d0772ca */ /* 0x000fe200000e0000 */
[----:B0-----:R-:W-:-:S04]  /*1d770*/  @P1 IMAD R12, R7, R10, RZ ;  /* 0x0000000a070c1224 */ /* 0x001fc800078e02ff */
[C---:B------:R-:W-:Y:S02]  /*1d780*/  @P1 IMAD R7, R195.reuse, R11, R12 ;  /* 0x0000000bc3071224 */ /* 0x040fe400078e020c */
[----:B------:R-:W-:Y:S02]  /*1d790*/  VIADD R12, R6, 0x2 ;  /* 0x00000002060c7836 */ /* 0x000fe40000000000 */
[----:B------:R-:W-:-:S03]  /*1d7a0*/  @P1 IMAD.WIDE.U32 R10, R195, R10, RZ ;  /* 0x0000000ac30a1225 */ /* 0x000fc600078e00ff */
[----:B------:R-:W-:Y:S01]  /*1d7b0*/  R2UR UR6, R12 ;  /* 0x000000000c0672ca */ /* 0x000fe200000e0000 */
[----:B------:R-:W-:Y:S02]  /*1d7c0*/  @P1 IMAD.IADD R11, R11, 0x1, R7 ;  /* 0x000000010b0b1824 */ /* 0x000fe400078e0207 */
[----:B-1----:R-:W-:-:S04]  /*1d7d0*/  @P1 IMAD.WIDE.U32 R10, R169, R8, R10 ;  /* 0x00000008a90a1225 */ /* 0x002fc800078e000a */
[----:B------:R-:W-:Y:S01]  /*1d7e0*/  @P1 IMAD R9, R169, R9, R11 ;  /* 0x00000009a9091224 */ /* 0x000fe200078e020b */
[----:B------:R-:W-:-:S04]  /*1d7f0*/  @P1 LEA R8, P2, R10, UR4, 0x2 ;  /* 0x000000040a081c11 */ /* 0x000fc8000f8410ff */
[----:B------:R-:W-:Y:S01]  /*1d800*/  @P1 LEA.HI.X R9, R10, UR5, R9, 0x2, P2 ;  /* 0x000000050a091c11 */ /* 0x000fe200090f1409 */
[----:B------:R-:W-:-:S06]  /*1d810*/  IMAD.MOV.U32 R10, RZ, RZ, 0x3f800000 ;  /* 0x3f800000ff0a7424 */ /* 0x000fcc00078e00ff */
[----:B------:R0:W2:Y:S01]  /*1d820*/  @P1 LDG.E R10, desc[UR42][R8.64] ;  /* 0x0000002a080a1981 */ /* 0x0000a2000c1e1900 */
[----:B------:R-:W-:Y:S02]  /*1d830*/  WARPGROUP.DEPBAR.LE gsb0, 0x0 ;  /* 0x00008000000079c5 */ /* 0x000fe40000010000 */
[----:B------:R-:W-:-:S06]  /*1d840*/  WARPGROUP.ARRIVE ;  /* 0x00000000000079c5 */ /* 0x000fcc0000000000 */
[----:B------:R-:W-:Y:S01]  /*1d850*/  QGMMA.64x128x32.F32.E4M3.E4M3 R88, R160, gdesc[UR4], R88, gsb0 ;  /* 0x01e00004a0587df3 */ /* 0x000fe20008000858 */
[----:B0-----:R-:W-:Y:S02]  /*1d860*/  VIADD R8, R6, 0x4 ;  /* 0x0000000406087836 */ /* 0x001fe40000000000 */
[----:B------:R-:W-:-:S03]  /*1d870*/  IMAD.MOV.U32 R9, RZ, RZ, 0x40000040 ;  /* 0x40000040ff097424 */ /* 0x000fc600078e00ff */
[----:B------:R-:W-:Y:S02]  /*1d880*/  R2UR UR6, R8 ;  /* 0x00000000080672ca */ /* 0x000fe400000e0000 */
[----:B------:R-:W-:Y:S01]  /*1d890*/  R2UR UR7, R9 ;  /* 0x00000000090772ca */ /* 0x000fe200000e0000 */
[----:B------:R-:W-:Y:S02]  /*1d8a0*/  VIADD R6, R6, 0x6 ;  /* 0x0000000606067836 */ /* 0x000fe40000000000 */
[----:B------:R-:W-:Y:S01]  /*1d8b0*/  IMAD.MOV.U32 R7, RZ, RZ, 0x40000040 ;  /* 0x40000040ff077424 */ /* 0x000fe200078e00ff */
[----:B------:R-:W0:Y:S01]  /*1d8c0*/  SHFL.BFLY PT, R11, R4, 0x2, 0x1f ;  /* 0x0c401f00040b7f89 */ /* 0x000e2200000e0000 */
[----:B------:R-:W-:Y:S02]  /*1d8d0*/  WARPGROUP.DEPBAR.LE gsb0, 0x0 ;  /* 0x00008000000079c5 */ /* 0x000fe40000010000 */
[----:B------:R-:W-:-:S06]  /*1d8e0*/  WARPGROUP.ARRIVE ;  /* 0x00000000000079c5 */ /* 0x000fcc0000000000 */
[----:B------:R-:W-:Y:S01]  /*1d8f0*/  QGMMA.64x128x32.F32.E4M3.E4M3 R88, R156, gdesc[UR4], R88, gsb0 ;  /* 0x01e000049c587df3 */ /* 0x000fe20008000858 */
[----:B------:R-:W-:Y:S02]  /*1d900*/  R2UR UR6, R6 ;  /* 0x00000000060672ca */ /* 0x000fe400000e0000 */
[----:B------:R-:W-:Y:S02]  /*1d910*/  R2UR UR7, R7 ;  /* 0x00000000070772ca */ /* 0x000fe400000e0000 */
[----:B------:R-:W1:Y:S01]  /*1d920*/  SHFL.BFLY PT, R7, R0, 0x2, 0x1f ;  /* 0x0c401f0000077f89 */ /* 0x000e6200000e0000 */
[----:B0-----:R-:W-:-:S05]  /*1d930*/  FADD.FTZ R11, R11, R4 ;  /* 0x000000040b0b7221 */ /* 0x001fca0000010000 */
[----:B------:R-:W0:Y:S01]  /*1d940*/  SHFL.BFLY PT, R6, R11, 0x1, 0x1f ;  /* 0x0c201f000b067f89 */ /* 0x000e2200000e0000 */
[----:B-1----:R-:W-:-:S05]  /*1d950*/  FADD.FTZ R7, R7, R0 ;  /* 0x0000000007077221 */ /* 0x002fca0000010000 */
[----:B------:R-:W1:Y:S01]  /*1d960*/  SHFL.BFLY PT, R8, R7, 0x1, 0x1f ;  /* 0x0c201f0007087f89 */ /* 0x000e6200000e0000 */
[----:B0-----:R-:W-:-:S05]  /*1d970*/  FADD.FTZ R12, R11, R6 ;  /* 0x000000060b0c7221 */ /* 0x001fca0000010000 */
[C---:B------:R-:W-:Y:S01]  /*1d980*/  FSETP.NE.FTZ.AND P1, PT, R12.reuse, RZ, PT ;  /* 0x000000ff0c00720b */ /* 0x040fe20003f35000 */
[----:B------:R-:W-:Y:S01]  /*1d990*/  FMUL.FTZ R4, R12, 0.00390625 ;  /* 0x3b8000000c047820 */ /* 0x000fe20000410000 */
[----:B------:R-:W-:-:S04]  /*1d9a0*/  IMAD.MOV.U32 R9, RZ, RZ, RZ ;  /* 0x000000ffff097224 */ /* 0x000fc800078e00ff */
[----:B------:R-:W-:Y:S01]  /*1d9b0*/  FSETP.NE.FTZ.AND P2, PT, R4, RZ, PT ;  /* 0x000000ff0400720b */ /* 0x000fe20003f55000 */
[----:B-1----:R-:W-:-:S04]  /*1d9c0*/  FADD.FTZ R8, R7, R8 ;  /* 0x0000000807087221 */ /* 0x002fc80000010000 */
[----:B------:R-:W-:Y:S02]  /*1d9d0*/  FMUL.FTZ R13, R8, 0.00390625 ;  /* 0x3b800000080d7820 */ /* 0x000fe40000410000 */
[----:B------:R-:W-:Y:S03]  /*1d9e0*/  @P1 MUFU.RCP R9, R12 ;  /* 0x0000000c00091308 */ /* 0x000fe60000001000 */
[----:B------:R-:W-:Y:S01]  /*1d9f0*/  FSETP.NE.FTZ.AND P3, PT, R13, RZ, PT ;  /* 0x000000ff0d00720b */ /* 0x000fe20003f75000 */
[----:B------:R-:W-:Y:S02]  /*1da00*/  WARPGROUP.DEPBAR.LE gsb0, 0x0 ;  /* 0x00008000000079c5 */ /* 0x000fe40000010000 */
[----:B------:R-:W-:-:S06]  /*1da10*/  WARPGROUP.ARRIVE ;  /* 0x00000000000079c5 */ /* 0x000fcc0000000000 */
[----:B------:R-:W-:Y:S01]  /*1da20*/  QGMMA.64x128x32.F32.E4M3.E4M3 R88, R152, gdesc[UR4], R88, gsb0 ;  /* 0x01e0000498587df3 */ /* 0x000fe20008000858 */
[----:B------:R-:W-:Y:S01]  /*1da30*/  FSETP.NE.FTZ.AND P1, PT, R8, RZ, PT ;  /* 0x000000ff0800720b */ /* 0x000fe20003f35000 */
[----:B------:R-:W-:Y:S01]  /*1da40*/  IMAD.MOV.U32 R11, RZ, RZ, RZ ;  /* 0x000000ffff0b7224 */ /* 0x000fe200078e00ff */
[----:B------:R-:W0:Y:S08]  /*1da50*/  @P2 MUFU.LG2 R4, R4 ;  /* 0x0000000400042308 */ /* 0x000e300000000c00 */
[----:B------:R-:W1:Y:S08]  /*1da60*/  @P3 MUFU.LG2 R6, R13 ;  /* 0x0000000d00063308 */ /* 0x000e700000000c00 */
[----:B------:R-:W3:Y:S01]  /*1da70*/  @P1 MUFU.RCP R11, R8 ;  /* 0x00000008000b1308 */ /* 0x000ee20000001000 */
[C---:B------:R-:W-:Y:S01]  /*1da80*/  @P2 FMUL.FTZ R0, R2.reuse, 0.69314718246459960938 ;  /* 0x3f31721802002820 */ /* 0x040fe20000410000 */
[----:B------:R-:W-:Y:S01]  /*1da90*/  @P3 FMUL.FTZ R15, R2, 0.69314718246459960938 ;  /* 0x3f317218020f3820 */ /* 0x000fe20000410000 */
[----:B0-----:R-:W-:Y:S01]  /*1daa0*/  @P2 FMUL.FTZ R7, R4, 0.69314718246459960938 ;  /* 0x3f31721804072820 */ /* 0x001fe20000410000 */
        /* <DEDUP_REMOVED lines=10> */
.L_x_1790:
[----:B------:R-:W-:Y:S02]  /*1db50*/  VIADD R14, R14, 0x22860 ;  /* 0x000228600e0e7836 */ /* 0x000fe40000000000 */
[-C--:B------:R-:W-:Y:S01]  /*1db60*/  FMUL.FTZ R0, R88, R9.reuse ;  /* 0x0000000958007220 */ /* 0x080fe20000410000 */
[----:B------:R-:W-:Y:S02]  /*1db70*/  IMAD.U32 R3, RZ, RZ, UR38 ;  /* 0x00000026ff037e24 */ /* 0x000fe4000f8e00ff */
[-C--:B------:R-:W-:Y:S01]  /*1db80*/  FMUL.FTZ R93, R93, R9.reuse ;  /* 0x000000095d5d7220 */ /* 0x080fe20000410000 */
[----:B------:R-:W-:Y:S02]  /*1db90*/  VIADD R23, R23, 0x1 ;  /* 0x0000000117177836 */ /* 0x000fe40000000000 */
[-C--:B------:R-:W-:Y:S01]  /*1dba0*/  FMUL.FTZ R96, R96, R9.reuse ;  /* 0x0000000960607220 */ /* 0x080fe20000410000 */
[-C--:B------:R-:W-:Y:S01]  /*1dbb0*/  FMUL.FTZ R12, R101, R9.reuse ;  /* 0x00000009650c7220 */ /* 0x080fe20000410000 */
[----:B------:R-:W-:Y:S01]  /*1dbc0*/  PRMT R14, R3, 0x654, R14 ;  /* 0x00000654030e7816 */ /* 0x000fe2000000000e */
[-C--:B------:R-:W-:Y:S01]  /*1dbd0*/  FMUL.FTZ R29, R104, R9.reuse ;  /* 0x00000009681d7220 */ /* 0x080fe20000410000 */
[----:B------:R-:W-:Y:S01]  /*1dbe0*/  ISETP.NE.AND P1, PT, R23, 0x2, PT ;  /* 0x000000021700780c */ /* 0x000fe20003f25270 */
[-C--:B------:R-:W-:Y:S01]  /*1dbf0*/  FMUL.FTZ R33, R109, R9.reuse ;  /* 0x000000096d217220 */ /* 0x080fe20000410000 */
[----:B------:R0:W-:Y:S01]  /*1dc00*/  SYNCS.ARRIVE.TRANS64.RED.A1T0 RZ, [R14+URZ], RZ ;  /* 0x000000ff0eff79a7 */ /* 0x0001e2000810043f */
[-C--:B------:R-:W-:Y:S01]  /*1dc10*/  FMUL.FTZ R112, R112, R9.reuse ;  /* 0x0000000970707220 */ /* 0x080fe20000410000 */
        /* <DEDUP_REMOVED lines=62> */
.L_x_1674:
        /* <DEDUP_REMOVED lines=9> */
[----:B------:R0:W2:Y:S01]  /*1e090*/  LDS.128 R192, [R16+0x228d0] ;  /* 0x0228d00010c07984 */ /* 0x0000a20000000c00 */
        /* <DEDUP_REMOVED lines=13> */
[----:B------:R-:W-:Y:S01]  /*1e170*/  ISETP.EQ.OR P0, PT, R2, 0x3, !P0 ;  /* 0x000000030200780c */ /* 0x000fe20004702670 */
[----:B------:R0:W5:Y:S03]  /*1e180*/  LDG.E.CONSTANT R4, desc[UR42][R4.64] ;  /* 0x0000002a04047981 */ /* 0x000166000c1e9900 */
[----:B------:R-:W-:Y:S02]  /*1e190*/  SEL R3, R0, R7, P0 ;  /* 0x0000000700037207 */ /* 0x000fe40000000000 */
[----:B------:R-:W-:Y:S01]  /*1e1a0*/  SEL R0, R7, R0, P0 ;  /* 0x0000000007007207 */ /* 0x000fe20000000000 */
[----:B------:R-:W-:Y:S01]  /*1e1b0*/  UMOV UR4, 0xffffffff ;  /* 0xffffffff00047882 */ /* 0x000fe20000000000 */
[----:B------:R-:W-:Y:S02]  /*1e1c0*/  SEL R13, R92, R93, P0 ;  /* 0x0000005d5c0d7207 */ /* 0x000fe40000000000 */
[----:B------:R-:W-:Y:S01]  /*1e1d0*/  SEL R2, R93, R92, P0 ;  /* 0x0000005c5d027207 */ /* 0x000fe20000000000 */
[----:B---3--:R-:W-:-:S03]  /*1e1e0*/  IMAD.WIDE R26, R6, 0x2, R60 ;  /* 0x00000002061a7825 */ /* 0x008fc600078e023c */
[C---:B------:R-:W-:Y:S02]  /*1e1f0*/  IADD3 R103, P5, R26.reuse, 0x4060, RZ ;  /* 0x000040601a677810 */ /* 0x040fe40007fbe0ff */
[----:B------:R-:W-:Y:S02]  /*1e200*/  IADD3 R25, P1, R26, 0x4040, RZ ;  /* 0x000040401a197810 */ /* 0x000fe40007f3e0ff */
[----:B------:R-:W-:Y:S02]  /*1e210*/  LOP3.LUT R102, R103, 0x380, RZ, 0xc0, !PT ;  /* 0x0000038067667812 */ /* 0x000fe400078ec0ff */
[----:B-----5:R-:W-:Y:S02]  /*1e220*/  LOP3.LUT R24, R25, 0x380, RZ, 0xc0, !PT ;  /* 0x0000038019187812 */ /* 0x020fe400078ec0ff */
[----:B------:R-:W-:Y:S02]  /*1e230*/  SHF.R.U64 R102, R102, 0x3, RZ ;  /* 0x0000000366667819 */ /* 0x000fe400000012ff */
[----:B------:R-:W-:-:S02]  /*1e240*/  SHF.R.U64 R24, R24, 0x3, RZ ;  /* 0x0000000318187819 */ /* 0x000fc400000012ff */
[----:B------:R-:W-:Y:S01]  /*1e250*/  LOP3.LUT R102, R102, R103, RZ, 0x3c, !PT ;  /* 0x0000006766667212 */ /* 0x000fe200078e3cff */
[--C-:B------:R-:W-:Y:S01]  /*1e260*/  IMAD.X R103, RZ, RZ, R27.reuse, P5 ;  /* 0x000000ffff677224 */ /* 0x100fe200028e061b */
[----:B------:R-:W-:Y:S01]  /*1e270*/  LOP3.LUT R24, R24, R25, RZ, 0x3c, !PT ;  /* 0x0000001918187212 */ /* 0x000fe200078e3cff */
[----:B------:R-:W-:Y:S01]  /*1e280*/  IMAD.X R25, RZ, RZ, R27, P1 ;  /* 0x000000ffff197224 */ /* 0x000fe200008e061b */
[C---:B------:R-:W-:Y:S02]  /*1e290*/  IADD3 R21, P2, R26.reuse, 0x4020, RZ ;  /* 0x000040201a157810 */ /* 0x040fe40007f5e0ff */
[C---:B------:R-:W-:Y:S02]  /*1e2a0*/  IADD3 R15, P3, R26.reuse, 0x4000, RZ ;  /* 0x000040001a0f7810 */ /* 0x040fe40007f7e0ff */
[C---:B------:R-:W-:Y:S02]  /*1e2b0*/  IADD3 R11, P4, R26.reuse, 0x60, RZ ;  /* 0x000000601a0b7810 */ /* 0x040fe40007f9e0ff */
[----:B------:R-:W-:-:S02]  /*1e2c0*/  IADD3 R9, P5, R26, 0x40, RZ ;  /* 0x000000401a097810 */ /* 0x000fc40007fbe0ff */
[----:B------:R-:W-:Y:S02]  /*1e2d0*/  IADD3 R7, P1, R26, 0x20, RZ ;  /* 0x000000201a077810 */ /* 0x000fe40007f3e0ff */
[----:B------:R-:W-:Y:S02]  /*1e2e0*/  LOP3.LUT R20, R21, 0x380, RZ, 0xc0, !PT ;  /* 0x0000038015147812 */ /* 0x000fe400078ec0ff */
[----:B------:R-:W-:Y:S02]  /*1e2f0*/  LOP3.LUT R14, R15, 0x380, RZ, 0xc0, !PT ;  /* 0x000003800f0e7812 */ /* 0x000fe400078ec0ff */
[----:B------:R-:W-:Y:S02]  /*1e300*/  LOP3.LUT R10, R11, 0x380, RZ, 0xc0, !PT ;  /* 0x000003800b0a7812 */ /* 0x000fe400078ec0ff */
[----:B------:R-:W-:Y:S02]  /*1e310*/  LOP3.LUT R8, R9, 0x380, RZ, 0xc0, !PT ;  /* 0x0000038009087812 */ /* 0x000fe400078ec0ff */
[----:B------:R-:W-:-:S02]  /*1e320*/  LOP3.LUT R6, R7, 0x380, RZ, 0xc0, !PT ;  /* 0x0000038007067812 */ /* 0x000fc400078ec0ff */
[----:B0-----:R-:W-:Y:S02]  /*1e330*/  LOP3.LUT R5, R26, 0x380, RZ, 0xc0, !PT ;  /* 0x000003801a057812 */ /* 0x001fe400078ec0ff */
[----:B------:R-:W-:Y:S02]  /*1e340*/  SHF.R.U64 R20, R20, 0x3, RZ ;  /* 0x0000000314147819 */ /* 0x000fe400000012ff */
[----:B------:R-:W-:Y:S02]  /*1e350*/  SHF.R.U64 R14, R14, 0x3, RZ ;  /* 0x000000030e0e7819 */ /* 0x000fe400000012ff */
[----:B------:R-:W-:Y:S02]  /*1e360*/  SHF.R.U64 R10, R10, 0x3, RZ ;  /* 0x000000030a0a7819 */ /* 0x000fe400000012ff */
[----:B------:R-:W-:Y:S02]  /*1e370*/  SHF.R.U64 R8, R8, 0x3, RZ ;  /* 0x0000000308087819 */ /* 0x000fe400000012ff */
[----:B------:R-:W-:-:S02]  /*1e380*/  SHF.R.U64 R6, R6, 0x3, RZ ;  /* 0x0000000306067819 */ /* 0x000fc400000012ff */
        /* <DEDUP_REMOVED lines=12> */
[----:B------:R-:W-:Y:S02]  /*1e450*/  MOV R102, R102 ;  /* 0x0000006600667202 */ /* 0x000fe40000000f00 */
[----:B------:R-:W-:Y:S02]  /*1e460*/  MOV R107, R26 ;  /* 0x0000001a006b7202 */ /* 0x000fe40000000f00 */
[----:B------:R-:W-:Y:S02]  /*1e470*/  MOV R101, R24 ;  /* 0x0000001800657202 */ /* 0x000fe40000000f00 */
[----:B------:R-:W-:Y:S02]  /*1e480*/  MOV R100, R20 ;  /* 0x0000001400647202 */ /* 0x000fe40000000f00 */
[----:B------:R-:W-:Y:S02]  /*1e490*/  MOV R103, R14 ;  /* 0x0000000e00677202 */ /* 0x000fe40000000f00 */
[----:B------:R-:W-:-:S02]  /*1e4a0*/  MOV R106, R10 ;  /* 0x0000000a006a7202 */ /* 0x000fc40000000f00 */
[----:B------:R-:W-:Y:S02]  /*1e4b0*/  MOV R105, R8 ;  /* 0x0000000800697202 */ /* 0x000fe40000000f00 */
[----:B------:R-:W-:Y:S01]  /*1e4c0*/  MOV R104, R6 ;  /* 0x0000000600687202 */ /* 0x000fe20000000f00 */
[----:B------:R-:W-:Y:S06]  /*1e4d0*/  BRA.DIV UR4, `(.L_x_1793) ;  /* 0x000000ce04907947 */ /* 0x000fec000b800000 */
[----:B------:R-:W-:Y:S01]  /*1e4e0*/  SEL R76, R108, R33, P0 ;  /* 0x000000216c4c7207 */ /* 0x000fe20000000000 */
[----:B------:R-:W-:Y:S01]  /*1e4f0*/  SHFL.IDX PT, R95, R13, R4, 0x1c1f ;  /* 0x001c1f040d5f7589 */ /* 0x000fe200000e0000 */
[----:B------:R-:W-:Y:S02]  /*1e500*/  SEL R71, R49, R41, P0 ;  /* 0x0000002931477207 */ /* 0x000fe40000000000 */
[----:B------:R-:W-:Y:S02]  /*1e510*/  LOP3.LUT R25, R4, 0x2, RZ, 0x3c, !PT ;  /* 0x0000000204197812 */ /* 0x000fe400078e3cff */
        /* <DEDUP_REMOVED lines=47> */
[----:B------:R-:W3:Y:S01]  /*1e810*/  SHFL.IDX PT, R10, R10, R25, 0x1c1f ;  /* 0x001c1f190a0a7589 */ /* 0x000ee200000e0000 */
        /* <DEDUP_REMOVED lines=8> */
[----:B------:R-:W-:Y:S01]  /*1e8a0*/  SHFL.IDX PT, R47, R76, R4, 0x1c1f ;  /* 0x001c1f044c2f7589 */ /* 0x000fe200000e0000 */
[----:B------:R-:W-:-:S02]  /*1e8b0*/  SEL R53, R114, R115, P0 ;  /* 0x0000007372357207 */ /* 0x000fc40000000000 */
[----:B------:R-:W-:Y:S01]  /*1e8c0*/  SEL R56, R118, R119, P0 ;  /* 0x0000007776387207 */ /* 0x000fe20000000000 */
[----:B------:R-:W5:Y:S01]  /*1e8d0*/  SHFL.IDX PT, R114, R31, R25, 0x1c1f ;  /* 0x001c1f191f727589 */ /* 0x000f6200000e0000 */
        /* <DEDUP_REMOVED lines=30> */
[----:B------:R-:W-:Y:S02]  /*1eac0*/  SEL R98, R95, R2, P0 ;  /* 0x000000025f627207 */ /* 0x000fe40000000000 */
[----:B---3--:R-:W-:Y:S01]  /*1ead0*/  SEL R94, R78, R10, P0 ;  /* 0x0000000a4e5e7207 */ /* 0x008fe20000000000 */
[----:B------:R-:W3:Y:S01]  /*1eae0*/  SHFL.IDX PT, R115, R9, R25, 0x1c1f ;  /* 0x001c1f1909737589 */ /* 0x000ee200000e0000 */
[----:B------:R-:W-:-:S02]  /*1eaf0*/  SEL R95, R2, R95, P0 ;  /* 0x0000005f025f7207 */ /* 0x000fc40000000000 */
[----:B----4-:R-:W-:Y:S01]  /*1eb00*/  SEL R2, R3, R33, P0 ;  /* 0x0000002103027207 */ /* 0x010fe20000000000 */
[----:B------:R-:W-:Y:S01]  /*1eb10*/  SHFL.IDX PT, R43, R30, R25, 0x1c1f ;  /* 0x001c1f191e2b7589 */ /* 0x000fe200000e0000 */
[----:B------:R-:W-:-:S03]  /*1eb20*/  SEL R3, R33, R3, P0 ;  /* 0x0000000321037207 */ /* 0x000fc60000000000 */
[----:B------:R5:W4:Y:S04]  /*1eb30*/  SHFL.IDX PT, R31, R39, R25, 0x1c1f ;  /* 0x001c1f19271f7589 */ /* 0x000b2800000e0000 */
[----:B------:R3:W1:Y:S04]  /*1eb40*/  SHFL.IDX PT, R117, R40, R25, 0x1c1f ;  /* 0x001c1f1928757589 */ /* 0x00066800000e0000 */
[----:B------:R-:W2:Y:S01]  /*1eb50*/  SHFL.IDX PT, R118, R7, R25, 0x1c1f ;  /* 0x001c1f1907767589 */ /* 0x000ea200000e0000 */
[----:B-----5:R-:W-:-:S03]  /*1eb60*/  SEL R39, R114, R112, P0 ;  /* 0x0000007072277207 */ /* 0x020fc60000000000 */
[----:B------:R-:W5:Y:S01]  /*1eb70*/  SHFL.IDX PT, R28, R28, R25, 0x1c1f ;  /* 0x001c1f191c1c7589 */ /* 0x000f6200000e0000 */
[----:B0-----:R-:W-:Y:S02]  /*1eb80*/  SEL R93, R108, R20, P0 ;  /* 0x000000146c5d7207 */ /* 0x001fe40000000000 */
[----:B------:R-:W-:Y:S01]  /*1eb90*/  SEL R76, R20, R108, P0 ;  /* 0x0000006c144c7207 */ /* 0x000fe20000000000 */
[----:B------:R-:W-:Y:S01]  /*1eba0*/  SHFL.IDX PT, R27, R27, R25, 0x1c1f ;  /* 0x001c1f191b1b7589 */ /* 0x000fe200000e0000 */
[----:B---3--:R-:W-:-:S03]  /*1ebb0*/  SEL R40, R44, R115, P0 ;  /* 0x000000732c287207 */ /* 0x008fc60000000000 */
[----:B------:R-:W-:Y:S04]  /*1ebc0*/  SHFL.IDX PT, R26, R26, R25, 0x1c1f ;  /* 0x001c1f191a1a7589 */ /* 0x000fe800000e0000 */
[----:B------:R0:W3:Y:S01]  /*1ebd0*/  SHFL.IDX PT, R96, R77, R4, 0x1c1f ;  /* 0x001c1f044d607589 */ /* 0x0000e200000e0000 */
[----:B----4-:R-:W-:-:S03]  /*1ebe0*/  SEL R80, R84, R31, P0 ;  /* 0x0000001f54507207 */ /* 0x010fc60000000000 */
[----:B------:R4:W-:Y:S01]  /*1ebf0*/  SHFL.IDX PT, R85, R81, R4, 0x1c1f ;  /* 0x001c1f0451557589 */ /* 0x0009e200000e0000 */
[----:B-1----:R-:W-:Y:S02]  /*1ec00*/  SEL R49, R91, R117, P0 ;  /* 0x000000755b317207 */ /* 0x002fe40000000000 */
[----:B------:R-:W-:Y:S01]  /*1ec10*/  SEL R50, R117, R91, P0 ;  /* 0x0000005b75327207 */ /* 0x000fe20000000000 */
[----:B------:R1:W-:Y:S01]  /*1ec20*/  SHFL.IDX PT, R72, R55, R4, 0x1c1f ;  /* 0x001c1f0437487589 */ /* 0x0003e200000e0000 */
[----:B--2---:R-:W-:Y:S02]  /*1ec30*/  SEL R53, R89, R118, P0 ;  /* 0x0000007659357207 */ /* 0x004fe40000000000 */
[----:B0-----:R-:W-:Y:S01]  /*1ec40*/  SEL R77, R10, R78, P0 ;  /* 0x0000004e0a4d7207 */ /* 0x001fe20000000000 */
[----:B------:R0:W-:Y:S01]  /*1ec50*/  SHFL.IDX PT, R70, R58, R4, 0x1c1f ;  /* 0x001c1f043a467589 */ /* 0x0001e200000e0000 */
[----:B------:R-:W-:Y:S02]  /*1ec60*/  SEL R78, R47, R0, P0 ;  /* 0x000000002f4e7207 */ /* 0x000fe40000000000 */
[----:B----4-:R-:W-:Y:S01]  /*1ec70*/  SEL R81, R31, R84, P0 ;  /* 0x000000541f517207 */ /* 0x010fe20000000000 */
[----:B------:R2:W-:Y:S01]  /*1ec80*/  SHFL.IDX PT, R88, R57, R4, 0x1c1f ;  /* 0x001c1f0439587589 */ /* 0x0005e200000e0000 */
[----:B-----5:R-:W-:-:S02]  /*1ec90*/  SEL R56, R28, R87, P0 ;  /* 0x000000571c387207 */ /* 0x020fc40000000000 */
[----:B-1----:R-:W-:Y:S01]  /*1eca0*/  SEL R55, R87, R28, P0 ;  /* 0x0000001c57377207 */ /* 0x002fe20000000000 */
[----:B------:R1:W-:Y:S01]  /*1ecb0*/  SHFL.IDX PT, R86, R66, R4, 0x1c1f ;  /* 0x001c1f0442567589 */ /* 0x0003e200000e0000 */
[----:B------:R-:W-:Y:S02]  /*1ecc0*/  SEL R0, R0, R47, P0 ;  /* 0x0000002f00007207 */ /* 0x000fe40000000000 */
[----:B0-----:R-:W-:Y:S01]  /*1ecd0*/  SEL R58, R24, R73, P0 ;  /* 0x00000049183a7207 */ /* 0x001fe20000000000 */
[----:B------:R-:W-:Y:S01]  /*1ece0*/  SHFL.IDX PT, R92, R65, R4, 0x1c1f ;  /* 0x001c1f04415c7589 */ /* 0x000fe200000e0000 */
[----:B---3--:R-:W-:Y:S02]  /*1ecf0*/  SEL R20, R96, R29, P0 ;  /* 0x0000001d60147207 */ /* 0x008fe40000000000 */
[----:B--2---:R-:W-:Y:S01]  /*1ed00*/  SEL R57, R73, R24, P0 ;  /* 0x0000001849397207 */ /* 0x004fe20000000000 */
[----:B------:R0:W-:Y:S01]  /*1ed10*/  SHFL.IDX PT, R90, R67, R4, 0x1c1f ;  /* 0x001c1f04435a7589 */ /* 0x0001e200000e0000 */
[----:B-1----:R-:W-:-:S03]  /*1ed20*/  SEL R66, R27, R69, P0 ;  /* 0x000000451b427207 */ /* 0x002fc60000000000 */
[----:B------:R1:W2:Y:S04]  /*1ed30*/  SHFL.IDX PT, R45, R21, R25, 0x1c1f ;  /* 0x001c1f19152d7589 */ /* 0x0002a800000e0000 */
[----:B------:R3:W-:Y:S01]  /*1ed40*/  SHFL.IDX PT, R116, R38, R25, 0x1c1f ;  /* 0x001c1f1926747589 */ /* 0x0007e200000e0000 */
[----:B0-----:R-:W-:-:S03]  /*1ed50*/  SEL R67, R71, R26, P0 ;  /* 0x0000001a47437207 */ /* 0x001fc60000000000 */
[----:B------:R0:W4:Y:S01]  /*1ed60*/  SHFL.IDX PT, R30, R42, R25, 0x1c1f ;  /* 0x001c1f192a1e7589 */ /* 0x00012200000e0000 */
[----:B-1----:R-:W-:Y:S01]  /*1ed70*/  SEL R21, R29, R96, P0 ;  /* 0x000000601d157207 */ /* 0x002fe20000000000 */
[----:B------:R-:W-:Y:S02]  /*1ed80*/  IMAD.MOV.U32 R96, RZ, RZ, RZ ;  /* 0x000000ffff607224 */ /* 0x000fe400078e00ff */
[----:B------:R1:W5:Y:S01]  /*1ed90*/  SHFL.IDX PT, R9, R41, R25, 0x1c1f ;  /* 0x001c1f1929097589 */ /* 0x00036200000e0000 */
[----:B---3--:R-:W-:-:S03]  /*1eda0*/  SEL R38, R112, R114, P0 ;  /* 0x0000007270267207 */ /* 0x008fc60000000000 */
[----:B------:R-:W3:Y:S01]  /*1edb0*/  SHFL.IDX PT, R35, R35, R25, 0x1c1f ;  /* 0x001c1f1923237589 */ /* 0x000ee200000e0000 */
[----:B0-----:R-:W-:-:S03]  /*1edc0*/  SEL R42, R46, R43, P0 ;  /* 0x0000002b2e2a7207 */ /* 0x001fc60000000000 */
[----:B------:R-:W0:Y:S01]  /*1edd0*/  SHFL.IDX PT, R32, R32, R25, 0x1c1f ;  /* 0x001c1f1920207589 */ /* 0x000e2200000e0000 */
[----:B------:R-:W-:Y:S02]  /*1ede0*/  SEL R43, R43, R46, P0 ;  /* 0x0000002e2b2b7207 */ /* 0x000fe40000000000 */
[----:B-1----:R-:W-:Y:S01]  /*1edf0*/  SEL R41, R115, R44, P0 ;  /* 0x0000002c73297207 */ /* 0x002fe20000000000 */
[----:B------:R1:W0:Y:S01]  /*1ee00*/  SHFL.IDX PT, R8, R59, R25, 0x1c1f ;  /* 0x001c1f193b087589 */ /* 0x00022200000e0000 */
[----:B--2---:R-:W-:Y:S02]  /*1ee10*/  SEL R44, R111, R45, P0 ;  /* 0x0000002d6f2c7207 */ /* 0x004fe40000000000 */
[----:B------:R-:W-:Y:S01]  /*1ee20*/  SEL R45, R45, R111, P0 ;  /* 0x0000006f2d2d7207 */ /* 0x000fe20000000000 */
[----:B------:R2:W0:Y:S04]  /*1ee30*/  SHFL.IDX PT, R119, R54, R25, 0x1c1f ;  /* 0x001c1f1936777589 */ /* 0x00042800000e0000 */
[----:B------:R3:W-:Y:S01]  /*1ee40*/  SHFL.IDX PT, R7, R68, R25, 0x1c1f ;  /* 0x001c1f1944077589 */ /* 0x0007e200000e0000 */
[----:B----4-:R-:W-:-:S02]  /*1ee50*/  SEL R84, R85, R30, P0 ;  /* 0x0000001e55547207 */ /* 0x010fc40000000000 */
[----:B-1----:R-:W-:Y:S01]  /*1ee60*/  SEL R59, R69, R27, P0 ;  /* 0x0000001b453b7207 */ /* 0x002fe20000000000 */
[----:B------:R-:W1:Y:S01]  /*1ee70*/  SHFL.IDX PT, R62, R62, R25, 0x1c1f ;  /* 0x001c1f193e3e7589 */ /* 0x000e6200000e0000 */
[----:B-----5:R-:W-:Y:S02]  /*1ee80*/  SEL R51, R52, R9, P0 ;  /* 0x0000000934337207 */ /* 0x020fe40000000000 */
[----:B--2---:R-:W-:Y:S01]  /*1ee90*/  SEL R54, R118, R89, P0 ;  /* 0x0000005976367207 */ /* 0x004fe20000000000 */
[----:B------:R-:W-:Y:S01]  /*1eea0*/  SHFL.IDX PT, R109, R48, R4, 0x1c1f ;  /* 0x001c1f04306d7589 */ /* 0x000fe200000e0000 */
[----:B---3--:R-:W-:Y:S02]  /*1eeb0*/  SEL R69, R70, R35, P0 ;  /* 0x0000002346457207 */ /* 0x008fe40000000000 */
[----:B------:R-:W-:Y:S01]  /*1eec0*/  SEL R68, R26, R71, P0 ;  /* 0x000000471a447207 */ /* 0x000fe20000000000 */
[----:B------:R2:W3:Y:S01]  /*1eed0*/  SHFL.IDX PT, R113, R36, R25, 0x1c1f ;  /* 0x001c1f1924717589 */ /* 0x0004e200000e0000 */
[----:B0-----:R-:W-:-:S02]  /*1eee0*/  SEL R71, R72, R32, P0 ;  /* 0x0000002048477207 */ /* 0x001fc40000000000 */
[----:B------:R-:W-:Y:S01]  /*1eef0*/  SEL R85, R30, R85, P0 ;  /* 0x000000551e557207 */ /* 0x000fe20000000000 */
[----:B------:R-:W0:Y:S01]  /*1ef00*/  SHFL.IDX PT, R34, R34, R25, 0x1c1f ;  /* 0x001c1f1922227589 */ /* 0x000e2200000e0000 */
[----:B------:R-:W-:Y:S02]  /*1ef10*/  SEL R73, R86, R8, P0 ;  /* 0x0000000856497207 */ /* 0x000fe40000000000 */
[----:B------:R-:W-:Y:S01]  /*1ef20*/  SEL R52, R9, R52, P0 ;  /* 0x0000003409347207 */ /* 0x000fe20000000000 */
[----:B------:R4:W4:Y:S01]  /*1ef30*/  SHFL.IDX PT, R5, R5, R4, 0x1c1f ;  /* 0x001c1f0405057589 */ /* 0x00092200000e0000 */
[----:B------:R-:W-:Y:S02]  /*1ef40*/  SEL R87, R88, R119, P0 ;  /* 0x0000007758577207 */ /* 0x000fe40000000000 */
[----:B--2---:R-:W-:Y:S01]  /*1ef50*/  SEL R36, R82, R37, P0 ;  /* 0x0000002552247207 */ /* 0x004fe20000000000 */
[----:B------:R2:W2:Y:S01]  /*1ef60*/  SHFL.IDX PT, R65, R63, R4, 0x1c1f ;  /* 0x001c1f043f417589 */ /* 0x0004a200000e0000 */
[----:B------:R-:W-:-:S02]  /*1ef70*/  SEL R37, R37, R82, P0 ;  /* 0x0000005225257207 */ /* 0x000fc40000000000 */
[----:B------:R-:W-:Y:S01]  /*1ef80*/  SEL R82, R83, R116, P0 ;  /* 0x0000007453527207 */ /* 0x000fe20000000000 */
[----:B------:R0:W2:Y:S01]  /*1ef90*/  SHFL.IDX PT, R4, R64, R25, 0x1c1f ;  /* 0x001c1f1940047589 */ /* 0x0000a200000e0000 */
[----:B-1----:R-:W-:Y:S02]  /*1efa0*/  SEL R91, R92, R62, P0 ;  /* 0x0000003e5c5b7207 */ /* 0x002fe40000000000 */
[----:B------:R-:W-:Y:S01]  /*1efb0*/  SEL R89, R90, R7, P0 ;  /* 0x000000075a597207 */ /* 0x000fe20000000000 */
[----:B------:R1:W1:Y:S01]  /*1efc0*/  SHFL.IDX PT, R14, R6, R25, 0x1c1f ;  /* 0x001c1f19060e7589 */ /* 0x00026200000e0000 */
[----:B------:R-:W-:Y:S02]  /*1efd0*/  SEL R83, R116, R83, P0 ;  /* 0x0000005374537207 */ /* 0x000fe40000000000 */
[----:B------:R-:W-:Y:S02]  /*1efe0*/  SEL R72, R32, R72, P0 ;  /* 0x0000004820487207 */ /* 0x000fe40000000000 */
[----:B---3--:R-:W-:-:S02]  /*1eff0*/  SEL R46, R110, R113, P0 ;  /* 0x000000716e2e7207 */ /* 0x008fc40000000000 */
[----:B------:R-:W-:Y:S02]  /*1f000*/  SEL R47, R113, R110, P0 ;  /* 0x0000006e712f7207 */ /* 0x000fe40000000000 */
[----:B0-----:R-:W-:Y:S02]  /*1f010*/  SEL R48, R109, R34, P0 ;  /* 0x000000226d307207 */ /* 0x001fe40000000000 */
[----:B------:R-:W-:Y:S02]  /*1f020*/  SEL R79, R34, R109, P0 ;  /* 0x0000006d224f7207 */ /* 0x000fe40000000000 */
[----:B------:R-:W-:Y:S02]  /*1f030*/  SEL R70, R35, R70, P0 ;  /* 0x0000004623467207 */ /* 0x000fe40000000000 */
[----:B------:R-:W-:Y:S02]  /*1f040*/  SEL R88, R119, R88, P0 ;  /* 0x0000005877587207 */ /* 0x000fe40000000000 */
[----:B------:R-:W-:-:S02]  /*1f050*/  SEL R86, R8, R86, P0 ;  /* 0x0000005608567207 */ /* 0x000fc40000000000 */
[----:B------:R-:W-:Y:S02]  /*1f060*/  SEL R92, R62, R92, P0 ;  /* 0x0000005c3e5c7207 */ /* 0x000fe40000000000 */
[----:B--2-4-:R-:W-:-:S07]  /*1f070*/  SEL R90, R7, R90, P0 ;  /* 0x0000005a075a7207 */ /* 0x014fce0000000000 */
.L_x_2080:
[----:B------:R-:W-:Y:S05]  /*1f080*/  WARPSYNC.ALL ;  /* 0x0000000000007948 */ /* 0x000fea0003800000 */
[----:B------:R-:W-:Y:S01]  /*1f090*/  BAR.SYNC.DEFER_BLOCKING 0x1, 0x100 ;  /* 0x0044000000007b1d */ /* 0x000fe20000010000 */
[----:B------:R-:W-:Y:S02]  /*1f0a0*/  SEL R63, R65, R4, P0 ;  /* 0x00000004413f7207 */ /* 0x000fe40000000000 */
[----:B-1----:R-:W-:Y:S02]  /*1f0b0*/  SEL R62, R5, R14, P0 ;  /* 0x0000000e053e7207 */ /* 0x002fe40000000000 */
[----:B------:R-:W-:-:S03]  /*1f0c0*/  SEL R64, R14, R5, P0 ;  /* 0x000000050e407207 */ /* 0x000fc60000000000 */
[----:B------:R-:W0:Y:S01]  /*1f0d0*/  LDC.64 R108, c[0x0][0xc00] ;  /* 0x00030000ff6c7b82 */ /* 0x000e220000000a00 */
[----:B------:R-:W-:Y:S01]  /*1f0e0*/  SEL R65, R4, R65, P0 ;  /* 0x0000004104417207 */ /* 0x000fe20000000000 */
[----:B------:R-:W-:Y:S01]  /*1f0f0*/  ULDC.64 UR4, c[0x0][0xc00] ;  /* 0x0003000000047ab9 */ /* 0x000fe20000000a00 */
[----:B------:R-:W-:Y:S01]  /*1f100*/  F2FP.BF16.F32.PACK_AB R4, R98, R99 ;  /* 0x000000636204723e */ /* 0x000fe200000010ff */
[----:B------:R-:W-:Y:S01]  /*1f110*/  ULDC.64 UR6, c[0x0][0xc08] ;  /* 0x0003020000067ab9 */ /* 0x000fe20000000a00 */
[----:B------:R-:W-:Y:S02]  /*1f120*/  F2FP.BF16.F32.PACK_AB R5, R84, R49 ;  /* 0x000000315405723e */ /* 0x000fe400000010ff */
[----:B------:R-:W-:Y:S02]  /*1f130*/  F2FP.BF16.F32.PACK_AB R6, R95, R97 ;  /* 0x000000615f06723e */ /* 0x000fe400000010ff */
[----:B------:R-:W-:Y:S02]  /*1f140*/  F2FP.BF16.F32.PACK_AB R7, R85, R50 ;  /* 0x000000325507723e */ /* 0x000fe400000010ff */
[----:B------:R-:W-:-:S02]  /*1f150*/  F2FP.BF16.F32.PACK_AB R8, R93, R94 ;  /* 0x0000005e5d08723e */ /* 0x000fc400000010ff */
[----:B------:R-:W-:Y:S02]  /*1f160*/  F2FP.BF16.F32.PACK_AB R9, R51, R53 ;  /* 0x000000353309723e */ /* 0x000fe400000010ff */
[----:B------:R-:W-:Y:S02]  /*1f170*/  F2FP.BF16.F32.PACK_AB R10, R76, R77 ;  /* 0x0000004d4c0a723e */ /* 0x000fe400000010ff */
[----:B------:R-:W-:Y:S01]  /*1f180*/  F2FP.BF16.F32.PACK_AB R11, R52, R54 ;  /* 0x00000036340b723e */ /* 0x000fe200000010ff */
[----:B------:R-:W-:Y:S01]  /*1f190*/  STSM.16.M88.4 [R107], R4 ;  /* 0x000000046b007844 */ /* 0x000fe20000000200 */
[----:B------:R-:W-:Y:S02]  /*1f1a0*/  F2FP.BF16.F32.PACK_AB R12, R78, R2 ;  /* 0x000000024e0c723e */ /* 0x000fe400000010ff */
[----:B------:R-:W-:Y:S01]  /*1f1b0*/  F2FP.BF16.F32.PACK_AB R13, R55, R57 ;  /* 0x00000039370d723e */ /* 0x000fe200000010ff */
[----:B------:R-:W-:Y:S01]  /*1f1c0*/  STSM.16.M88.4 [R104], R8 ;  /* 0x0000000868007844 */ /* 0x000fe20000000200 */
[----:B------:R-:W-:-:S02]  /*1f1d0*/  F2FP.BF16.F32.PACK_AB R14, R0, R3 ;  /* 0x00000003000e723e */ /* 0x000fc400000010ff */
[----:B------:R-:W-:Y:S02]  /*1f1e0*/  F2FP.BF16.F32.PACK_AB R15, R56, R58 ;  /* 0x0000003a380f723e */ /* 0x000fe400000010ff */
[----:B------:R-:W-:Y:S02]  /*1f1f0*/  F2FP.BF16.F32.PACK_AB R24, R20, R36 ;  /* 0x000000241418723e */ /* 0x000fe400000010ff */
[----:B------:R-:W-:Y:S01]  /*1f200*/  F2FP.BF16.F32.PACK_AB R25, R59, R67 ;  /* 0x000000433b19723e */ /* 0x000fe200000010ff */
[----:B------:R0:W-:Y:S01]  /*1f210*/  STSM.16.M88.4 [R105], R12 ;  /* 0x0000000c69007844 */ /* 0x0001e20000000200 */
[----:B------:R-:W-:Y:S02]  /*1f220*/  F2FP.BF16.F32.PACK_AB R26, R21, R37 ;  /* 0x00000025151a723e */ /* 0x000fe400000010ff */
[----:B------:R-:W-:Y:S02]  /*1f230*/  F2FP.BF16.F32.PACK_AB R27, R66, R68 ;  /* 0x00000044421b723e */ /* 0x000fe400000010ff */
[----:B------:R-:W-:-:S02]  /*1f240*/  F2FP.BF16.F32.PACK_AB R28, R38, R40 ;  /* 0x00000028261c723e */ /* 0x000fc400000010ff */
[----:B------:R-:W-:Y:S01]  /*1f250*/  F2FP.BF16.F32.PACK_AB R29, R69, R71 ;  /* 0x00000047451d723e */ /* 0x000fe200000010ff */
[----:B------:R-:W-:Y:S01]  /*1f260*/  STSM.16.M88.4 [R106], R24 ;  /* 0x000000186a007844 */ /* 0x000fe20000000200 */
[----:B------:R-:W-:Y:S02]  /*1f270*/  F2FP.BF16.F32.PACK_AB R30, R39, R41 ;  /* 0x00000029271e723e */ /* 0x000fe400000010ff */
[----:B------:R-:W-:Y:S02]  /*1f280*/  F2FP.BF16.F32.PACK_AB R31, R70, R72 ;  /* 0x00000048461f723e */ /* 0x000fe400000010ff */
[----:B------:R-:W-:Y:S02]  /*1f290*/  F2FP.BF16.F32.PACK_AB R32, R42, R44 ;  /* 0x0000002c2a20723e */ /* 0x000fe400000010ff */
[----:B------:R-:W-:Y:S01]  /*1f2a0*/  F2FP.BF16.F32.PACK_AB R33, R73, R87 ;  /* 0x000000574921723e */ /* 0x000fe200000010ff */
[----:B------:R-:W-:Y:S01]  /*1f2b0*/  STSM.16.M88.4 [R103], R28 ;  /* 0x0000001c67007844 */ /* 0x000fe20000000200 */
[----:B------:R-:W-:Y:S01]  /*1f2c0*/  F2FP.BF16.F32.PACK_AB R34, R43, R45 ;  /* 0x0000002d2b22723e */ /* 0x000fe200000010ff */
[----:B0-----:R-:W-:Y:S01]  /*1f2d0*/  IMAD.WIDE R12, R208, 0x4, R108 ;  /* 0x00000004d00c7825 */ /* 0x001fe200078e026c */
[----:B------:R-:W-:Y:S01]  /*1f2e0*/  F2FP.BF16.F32.PACK_AB R35, R86, R88 ;  /* 0x000000585623723e */ /* 0x000fe200000010ff */
[----:B------:R-:W0:Y:S01]  /*1f2f0*/  LDC R14, c[0x0][0xbe8] ;  /* 0x0002fa00ff0e7b82 */ /* 0x000e220000000800 */
        /* <DEDUP_REMOVED lines=8> */
[----:B------:R-:W-:-:S02]  /*1f380*/  F2FP.BF16.F32.PACK_AB R9, R63, R62 ;  /* 0x0000003e3f09723e */ /* 0x000fc400000010ff */
[----:B------:R-:W-:Y:S02]  /*1f390*/  F2FP.BF16.F32.PACK_AB R11, R65, R64 ;  /* 0x00000040410b723e */ /* 0x000fe400000010ff */
[----:B------:R-:W-:-:S03]  /*1f3a0*/  ISETP.NE.U32.AND P3, PT, RZ, UR4, PT ;  /* 0x00000004ff007c0c */ /* 0x000fc6000bf65070 */
[----:B------:R1:W-:Y:S01]  /*1f3b0*/  STSM.16.M88.4 [R102], R8 ;  /* 0x0000000866007844 */ /* 0x0003e20000000200 */
[----:B------:R-:W-:Y:S01]  /*1f3c0*/  BAR.SYNC.DEFER_BLOCKING 0x1, 0x100 ;  /* 0x0044000000007b1d */ /* 0x000fe20000010000 */
[----:B------:R-:W-:-:S13]  /*1f3d0*/  ISETP.NE.AND.EX P3, PT, RZ, UR5, PT, P3 ;  /* 0x00000005ff007c0c */ /* 0x000fda000bf65330 */
[----:B------:R-:W5:Y:S01]  /*1f3e0*/  @P3 LDG.E R96, desc[UR42][R12.64] ;  /* 0x0000002a0c603981 */ /* 0x000f62000c1e1900 */
[----:B------:R-:W-:Y:S01]  /*1f3f0*/  ISETP.NE.U32.AND P0, PT, RZ, UR6, PT ;  /* 0x00000006ff007c0c */ /* 0x000fe2000bf05070 */
[----:B------:R-:W-:Y:S01]  /*1f400*/  ULDC UR6, c[0x0][0xa88] ;  /* 0x0002a20000067ab9 */ /* 0x000fe20000000800 */
[----:B-1----:R-:W-:Y:S02]  /*1f410*/  IMAD.MOV.U32 R10, RZ, RZ, 0x9b8 ;  /* 0x000009b8ff0a7424 */ /* 0x002fe400078e00ff */
[----:B------:R-:W-:Y:S01]  /*1f420*/  ISETP.NE.AND.EX P0, PT, RZ, UR7, PT, P0 ;  /* 0x00000007ff007c0c */ /* 0x000fe2000bf05300 */
[----:B------:R-:W-:-:S12]  /*1f430*/  IMAD.U32 R27, RZ, RZ, UR6 ;  /* 0x00000006ff1b7e24 */ /* 0x000fd8000f8e00ff */
[----:B------:R-:W1:Y:S01]  /*1f440*/  @P0 LDC.64 R4, c[0x0][0xc08] ;  /* 0x00030200ff040b82 */ /* 0x000e620000000a00 */
[----:B------:R-:W-:-:S04]  /*1f450*/  ISETP.GT.AND P1, PT, R207, 0x1, PT ;  /* 0x00000001cf00780c */ /* 0x000fc80003f24270 */
[----:B------:R-:W-:-:S04]  /*1f460*/  SEL R10, R10, 0x978, P1 ;  /* 0x000009780a0a7807 */ /* 0x000fc80000800000 */
[----:B------:R2:W3:Y:S08]  /*1f470*/  LDC.64 R6, c[0x0][R10+0x218] ;  /* 0x000086000a067b82 */ /* 0x0004f00000000a00 */
[----:B------:R2:W4:Y:S01]  /*1f480*/  LDC.64 R8, c[0x0][R10+0x228] ;  /* 0x00008a000a087b82 */ /* 0x0005220000000a00 */
[----:B-1----:R-:W-:-:S05]  /*1f490*/  @P0 IMAD.WIDE R4, R208, 0x4, R4 ;  /* 0x00000004d0040825 */ /* 0x002fca00078e0204 */
[----:B------:R1:W5:Y:S01]  /*1f4a0*/  @P0 LDG.E R27, desc[UR42][R4.64] ;  /* 0x0000002a041b0981 */ /* 0x000362000c1e1900 */
[----:B0-----:R-:W-:Y:S01]  /*1f4b0*/  ISETP.NE.AND P2, PT, R14, 0x1, PT ;  /* 0x000000010e00780c */ /* 0x001fe20003f45270 */
[----:B-1----:R2:W0:Y:S01]  /*1f4c0*/  LDC.64 R4, c[0x0][R10+0x220] ;  /* 0x000088000a047b82 */ /* 0x0024220000000a00 */
[----:B---3--:R-:W-:Y:S11]  /*1f4d0*/  @P0 BRA `(.L_x_1794) ;  /* 0x0000000000100947 */ /* 0x008ff60003800000 */
[----:B------:R-:W-:Y:S05]  /*1f4e0*/  @!P3 BRA `(.L_x_1794) ;  /* 0x00000000000cb947 */ /* 0x000fea0003800000 */
[----:B------:R-:W3:Y:S04]  /*1f4f0*/  LDG.E R24, desc[UR42][R12.64] ;  /* 0x0000002a0c187981 */ /* 0x000ee8000c1e1900 */
[----:B-----5:R-:W3:Y:S02]  /*1f500*/  LDG.E R27, desc[UR42][R12.64+0x4] ;  /* 0x0000042a0c1b7981 */ /* 0x020ee4000c1e1900 */
[----:B---3--:R-:W-:-:S07]  /*1f510*/  IMAD.IADD R27, R27, 0x1, -R24 ;  /* 0x000000011b1b7824 */ /* 0x008fce00078e0a18 */
.L_x_1794:
[----:B------:R-:W3:Y:S01]  /*1f520*/  LDL R26, [R1+0x54] ;  /* 0x00005400011a7983 */ /* 0x000ee20000100800 */
[----:B--2---:R-:W1:Y:S01]  /*1f530*/  LDC.64 R10, c[0x0][R10+0x210] ;  /* 0x000084000a0a7b82 */ /* 0x004e620000000a00 */
[----:B------:R-:W-:Y:S01]  /*1f540*/  ISETP.NE.U32.AND P0, PT, RZ, UR4, PT ;  /* 0x00000004ff007c0c */ /* 0x000fe2000bf05070 */
[-C--:B------:R-:W-:Y:S01]  /*1f550*/  IMAD R31, R7, R169.reuse, RZ ;  /* 0x000000a9071f7224 */ /* 0x080fe200078e02ff */
[----:B------:R-:W-:Y:S01]  /*1f560*/  SHF.R.S32.HI R25, RZ, 0x1f, R208 ;  /* 0x0000001fff197819 */ /* 0x000fe200000114d0 */
[----:B------:R-:W-:Y:S01]  /*1f570*/  IMAD.WIDE.U32 R6, R6, R169, RZ ;  /* 0x000000a906067225 */ /* 0x000fe200078e00ff */
[----:B------:R-:W-:Y:S02]  /*1f580*/  ISETP.NE.AND.EX P0, PT, RZ, UR5, PT, P0 ;  /* 0x00000005ff007c0c */ /* 0x000fe4000bf05300 */
[----:B------:R-:W-:Y:S01]  /*1f590*/  SEL R29, R209, RZ, P1 ;  /* 0x000000ffd11d7207 */ /* 0x000fe20000800000 */
[----:B------:R-:W2:Y:S01]  /*1f5a0*/  @P2 LDC R24, c[0x0][0xbec] ;  /* 0x0002fb00ff182b82 */ /* 0x000ea20000000800 */
[----:B------:R-:W-:Y:S01]  /*1f5b0*/  SEL R15, R208, RZ, !P0 ;  /* 0x000000ffd00f7207 */ /* 0x000fe20004000000 */
[----:B------:R-:W-:Y:S01]  /*1f5c0*/  IMAD.IADD R7, R7, 0x1, R31 ;  /* 0x0000000107077824 */ /* 0x000fe200078e021f */
[----:B------:R-:W-:Y:S01]  /*1f5d0*/  SEL R25, R25, RZ, !P0 ;  /* 0x000000ff19197207 */ /* 0x000fe20004000000 */
[----:B----4-:R-:W-:Y:S01]  /*1f5e0*/  IMAD R31, R9, R29, RZ ;  /* 0x0000001d091f7224 */ /* 0x010fe200078e02ff */
[----:B-----5:R-:W-:Y:S01]  /*1f5f0*/  SHF.R.S32.HI R100, RZ, 0x1f, R96 ;  /* 0x0000001fff647819 */ /* 0x020fe20000011460 */
[----:B0-----:R-:W-:-:S02]  /*1f600*/  IMAD R5, R5, R15, RZ ;  /* 0x0000000f05057224 */ /* 0x001fc400078e02ff */
[----:B------:R-:W0:Y:S01]  /*1f610*/  @P2 LDC R35, c[0x0][0xbf0] ;  /* 0x0002fc00ff232b82 */ /* 0x000e220000000800 */
[----:B------:R-:W-:-:S04]  /*1f620*/  IMAD.WIDE.U32 R8, R8, R29, RZ ;  /* 0x0000001d08087225 */ /* 0x000fc800078e00ff */
[C---:B------:R-:W-:Y:S02]  /*1f630*/  IMAD R33, R4.reuse, R25, R5 ;  /* 0x0000001904217224 */ /* 0x040fe400078e0205 */
[----:B------:R-:W-:Y:S01]  /*1f640*/  IMAD.WIDE.U32 R4, R4, R15, RZ ;  /* 0x0000000f04047225 */ /* 0x000fe200078e00ff */
[----:B------:R-:W4:Y:S03]  /*1f650*/  LDC.64 R12, c[0x0][0xba8] ;  /* 0x0002ea00ff0c7b82 */ /* 0x000f260000000a00 */
[----:B------:R-:W-:Y:S01]  /*1f660*/  IMAD.IADD R25, R198, 0x1, R178 ;  /* 0x00000001c6197824 */ /* 0x000fe200078e02b2 */
[----:B------:R-:W-:Y:S01]  /*1f670*/  IADD3 R6, P0, P3, R4, R6, R96 ;  /* 0x0000000604067210 */ /* 0x000fe20007b1e060 */
[----:B------:R-:W-:Y:S02]  /*1f680*/  IMAD.IADD R33, R5, 0x1, R33 ;  /* 0x0000000105217824 */ /* 0x000fe400078e0221 */
[----:B------:R-:W-:-:S02]  /*1f690*/  IMAD.MOV.U32 R5, RZ, RZ, R25 ;  /* 0x000000ffff057224 */ /* 0x000fc400078e0019 */
[----:B--2---:R-:W-:Y:S01]  /*1f6a0*/  @P2 IMAD.HI.U32 R4, R25, R24, RZ ;  /* 0x0000001819042227 */ /* 0x004fe200078e00ff */
[----:B------:R-:W-:-:S03]  /*1f6b0*/  IADD3.X R7, R33, R7, R100, P0, P3 ;  /* 0x0000000721077210 */ /* 0x000fc600007e6464 */
[----:B------:R-:W-:Y:S01]  /*1f6c0*/  IMAD.IADD R31, R9, 0x1, R31 ;  /* 0x00000001091f7824 */ /* 0x000fe200078e021f */
[----:B0-----:R-:W-:-:S04]  /*1f6d0*/  @P2 SHF.R.U32.HI R5, RZ, R35, R4 ;  /* 0x00000023ff052219 */ /* 0x001fc80000011604 */
[----:B------:R-:W-:Y:S01]  /*1f6e0*/  IADD3 R8, P0, P3, R5, R6, R8 ;  /* 0x0000000605087210 */ /* 0x000fe20007b1e008 */
[--C-:B------:R-:W-:Y:S01]  /*1f6f0*/  IMAD.MOV R24, RZ, RZ, -R5.reuse ;  /* 0x000000ffff187224 */ /* 0x100fe200078e0a05 */
[----:B------:R-:W-:Y:S01]  /*1f700*/  SHF.R.S32.HI R4, RZ, 0x1f, R5 ;  /* 0x0000001fff047819 */ /* 0x000fe20000011405 */
[----:B----4-:R-:W0:Y:S02]  /*1f710*/  @!P1 LDC R12, c[0x0][0xb50] ;  /* 0x0002d400ff0c9b82 */ /* 0x010e240000000800 */
[----:B------:R-:W-:Y:S01]  /*1f720*/  IMAD R5, R14, R24, R25 ;  /* 0x000000180e057224 */ /* 0x000fe200078e0219 */
[----:B------:R-:W-:-:S03]  /*1f730*/  IADD3.X R9, R4, R7, R31, P0, P3 ;  /* 0x0000000704097210 */ /* 0x000fc600007e641f */
[-C--:B-1----:R-:W-:Y:S01]  /*1f740*/  IMAD R4, R11, R5.reuse, RZ ;  /* 0x000000050b047224 */ /* 0x082fe200078e02ff */
[----:B------:R-:W-:Y:S01]  /*1f750*/  SHF.R.S32.HI R7, RZ, 0x1f, R5 ;  /* 0x0000001fff077819 */ /* 0x000fe20000011405 */
[C---:B------:R-:W-:Y:S01]  /*1f760*/  IMAD.WIDE.U32 R8, R10.reuse, R5, R8 ;  /* 0x000000050a087225 */ /* 0x040fe200078e0008 */
[----:B------:R-:W1:Y:S03]  /*1f770*/  @!P1 LDC R13, c[0x0][0xb54] ;  /* 0x0002d500ff0d9b82 */ /* 0x000e660000000800 */
[----:B------:R-:W-:Y:S02]  /*1f780*/  IMAD R7, R10, R7, R4 ;  /* 0x000000070a077224 */ /* 0x000fe400078e0204 */
[----:B------:R-:W-:Y:S02]  /*1f790*/  IMAD R10, R27, R14, RZ ;  /* 0x0000000e1b0a7224 */ /* 0x000fe400078e02ff */
[----:B------:R-:W-:Y:S01]  /*1f7a0*/  IMAD.IADD R4, R9, 0x1, R7 ;  /* 0x0000000109047824 */ /* 0x000fe200078e0207 */
[----:B0-----:R-:W-:-:S05]  /*1f7b0*/  LEA R12, P0, R8, R12, 0x2 ;  /* 0x0000000c080c7211 */ /* 0x001fca00078010ff */
[----:B------:R-:W-:Y:S01]  /*1f7c0*/  SHFL.IDX PT, R6, R12, 0x1, 0x1c1f ;  /* 0x003c1f000c067f89 */ /* 0x000fe200000e0000 */
[----:B-1----:R-:W-:-:S03]  /*1f7d0*/  LEA.HI.X R13, R8, R13, R4, 0x2, P0 ;  /* 0x0000000d080d7211 */ /* 0x002fc600000f1404 */
[----:B------:R-:W-:Y:S01]  /*1f7e0*/  SHFL.IDX PT, R4, R12, RZ, 0x1c1f ;  /* 0x001c1fff0c047589 */ /* 0x000fe200000e0000 */
[----:B------:R-:W-:-:S03]  /*1f7f0*/  LOP3.LUT P0, RZ, R228, 0x3, RZ, 0xc0, !PT ;  /* 0x00000003e4ff7812 */ /* 0x000fc6000780c0ff */
[----:B------:R-:W0:Y:S04]  /*1f800*/  SHFL.IDX PT, R5, R13, RZ, 0x1c1f ;  /* 0x001c1fff0d057589 */ /* 0x000e2800000e0000 */
[----:B------:R-:W1:Y:S01]  /*1f810*/  SHFL.IDX PT, R7, R13, 0x1, 0x1c1f ;  /* 0x003c1f000d077f89 */ /* 0x000e6200000e0000 */
[----:B---3--:R-:W-:-:S04]  /*1f820*/  IMAD.IADD R29, R26, 0x1, R178 ;  /* 0x000000011a1d7824 */ /* 0x008fc800078e02b2 */
[C---:B------:R-:W-:Y:S01]  /*1f830*/  VIADD R24, R29.reuse, 0x8 ;  /* 0x000000081d187836 */ /* 0x040fe20000000000 */
[----:B------:R-:W-:-:S04]  /*1f840*/  ISETP.GE.OR P3, PT, R29, R10, P0 ;  /* 0x0000000a1d00720c */ /* 0x000fc80000766670 */
[----:B------:R-:W-:-:S09]  /*1f850*/  ISETP.GE.OR P0, PT, R24, R10, P0 ;  /* 0x0000000a1800720c */ /* 0x000fd20000706670 */
[----:B0-----:R0:W-:Y:S04]  /*1f860*/  @!P3 ST.E desc[UR42][R4.64], R74 ;  /* 0x0000004a0400b985 */ /* 0x0011e8000c10192a */
[----:B-1----:R0:W-:Y:S01]  /*1f870*/  @!P0 ST.E desc[UR42][R6.64], R75 ;  /* 0x0000004b06008985 */ /* 0x0021e2000c10192a */
[----:B------:R-:W-:Y:S05]  /*1f880*/  @P1 BRA `(.L_x_1795) ;  /* 0x0000000800bc1947 */ /* 0x000fea0003800000 */
[----:B------:R-:W-:Y:S01]  /*1f890*/  IMAD R3, R226, 0x40, R201 ;  /* 0x00000040e2037824 */ /* 0x000fe200078e02c9 */
[----:B------:R-:W1:Y:S01]  /*1f8a0*/  @P2 LDC R11, c[0x0][0xbec] ;  /* 0x0002fb00ff0b2b82 */ /* 0x000e620000000800 */
[----:B------:R-:W-:Y:S02]  /*1f8b0*/  ULDC.64 UR4, c[0x0][0xaa0] ;  /* 0x0002a80000047ab9 */ /* 0x000fe40000000a00 */
[----:B------:R-:W-:-:S03]  /*1f8c0*/  IMAD.WIDE R60, R3, 0x2, R60 ;  /* 0x00000002033c7825 */ /* 0x000fc600078e023c */
[C---:B------:R-:W-:Y:S02]  /*1f8d0*/  IADD3 R29, P0, R60.reuse, 0x2000, RZ ;  /* 0x000020003c1d7810 */ /* 0x040fe40007f1e0ff */
[----:B------:R-:W2:Y:S01]  /*1f8e0*/  @P2 LDC R13, c[0x0][0xbf0] ;  /* 0x0002fc00ff0d2b82 */ /* 0x000ea20000000800 */
[----:B------:R-:W-:Y:S02]  /*1f8f0*/  IADD3 R25, P5, R60, 0x1000, RZ ;  /* 0x000010003c197810 */ /* 0x000fe40007fbe0ff */
[----:B------:R-:W-:Y:S02]  /*1f900*/  LOP3.LUT R28, R29, 0x380, RZ, 0xc0, !PT ;  /* 0x000003801d1c7812 */ /* 0x000fe400078ec0ff */
[----:B------:R-:W-:Y:S02]  /*1f910*/  LOP3.LUT R24, R25, 0x380, RZ, 0xc0, !PT ;  /* 0x0000038019187812 */ /* 0x000fe400078ec0ff */
[----:B------:R-:W-:Y:S02]  /*1f920*/  SHF.R.U64 R28, R28, 0x3, RZ ;  /* 0x000000031c1c7819 */ /* 0x000fe400000012ff */
[----:B------:R-:W-:-:S02]  /*1f930*/  SHF.R.U64 R24, R24, 0x3, RZ ;  /* 0x0000000318187819 */ /* 0x000fc400000012ff */
[----:B------:R-:W-:Y:S01]  /*1f940*/  LOP3.LUT R28, R28, R29, RZ, 0x3c, !PT ;  /* 0x0000001d1c1c7212 */ /* 0x000fe200078e3cff */
[--C-:B------:R-:W-:Y:S01]  /*1f950*/  IMAD.X R29, RZ, RZ, R61.reuse, P0 ;  /* 0x000000ffff1d7224 */ /* 0x100fe200000e063d */
[----:B------:R-:W-:Y:S02]  /*1f960*/  IADD3 R3, P0, R60, 0x7000, RZ ;  /* 0x000070003c037810 */ /* 0x000fe40007f1e0ff */
[----:B------:R-:W-:Y:S01]  /*1f970*/  LOP3.LUT R24, R24, R25, RZ, 0x3c, !PT ;  /* 0x0000001918187212 */ /* 0x000fe200078e3cff */
[--C-:B------:R-:W-:Y:S01]  /*1f980*/  IMAD.X R25, RZ, RZ, R61.reuse, P5 ;  /* 0x000000ffff197224 */ /* 0x100fe200028e063d */
[----:B------:R-:W-:Y:S01]  /*1f990*/  LOP3.LUT R0, R3, 0x380, RZ, 0xc0, !PT ;  /* 0x0000038003007812 */ /* 0x000fe200078ec0ff */
[----:B------:R-:W-:Y:S01]  /*1f9a0*/  IMAD.X R49, RZ, RZ, R61, P0 ;  /* 0x000000ffff317224 */ /* 0x000fe200000e063d */
[C---:B------:R-:W-:Y:S01]  /*1f9b0*/  IADD3 R33, P1, R60.reuse, 0x3000, RZ ;  /* 0x000030003c217810 */ /* 0x040fe20007f3e0ff */
[----:B------:R-:W5:Y:S01]  /*1f9c0*/  LD.E.128 R28, desc[UR42][R28.64] ;  /* 0x0000002a1c1c7980 */ /* 0x000f62000c101d00 */
[----:B------:R-:W-:-:S02]  /*1f9d0*/  IADD3 R37, P3, R60, 0x4000, RZ ;  /* 0x000040003c257810 */ /* 0x000fc40007f7e0ff */
[C---:B------:R-:W-:Y:S01]  /*1f9e0*/  IADD3 R41, P4, R60.reuse, 0x5000, RZ ;  /* 0x000050003c297810 */ /* 0x040fe20007f9e0ff */
[----:B------:R-:W5:Y:S01]  /*1f9f0*/  LD.E.128 R24, desc[UR42][R24.64] ;  /* 0x0000002a18187980 */ /* 0x000f62000c101d00 */
[----:B------:R-:W-:Y:S02]  /*1fa00*/  IADD3 R45, P5, R60, 0x6000, RZ ;  /* 0x000060003c2d7810 */ /* 0x000fe40007fbe0ff */
[----:B------:R-:W-:Y:S02]  /*1fa10*/  SHF.R.U64 R0, R0, 0x3, RZ ;  /* 0x0000000300007819 */ /* 0x000fe400000012ff */
[----:B------:R-:W-:Y:S02]  /*1fa20*/  LOP3.LUT R32, R33, 0x380, RZ, 0xc0, !PT ;  /* 0x0000038021207812 */ /* 0x000fe400078ec0ff */
[----:B------:R-:W-:Y:S02]  /*1fa30*/  LOP3.LUT R36, R37, 0x380, RZ, 0xc0, !PT ;  /* 0x0000038025247812 */ /* 0x000fe400078ec0ff */
[----:B------:R-:W-:-:S02]  /*1fa40*/  LOP3.LUT R40, R41, 0x380, RZ, 0xc0, !PT ;  /* 0x0000038029287812 */ /* 0x000fc400078ec0ff */
[----:B------:R-:W-:Y:S02]  /*1fa50*/  LOP3.LUT R44, R45, 0x380, RZ, 0xc0, !PT ;  /* 0x000003802d2c7812 */ /* 0x000fe400078ec0ff */
[----:B0-----:R-:W-:Y:S02]  /*1fa60*/  LOP3.LUT R5, R60, 0x380, RZ, 0xc0, !PT ;  /* 0x000003803c057812 */ /* 0x001fe400078ec0ff */
[----:B------:R-:W-:Y:S01]  /*1fa70*/  LOP3.LUT R48, R0, R3, RZ, 0x3c, !PT ;  /* 0x0000000300307212 */ /* 0x000fe200078e3cff */
[----:B------:R-:W-:Y:S01]  /*1fa80*/  IMAD R3, R100, UR4, RZ ;  /* 0x0000000464037c24 */ /* 0x000fe2000f8e02ff */
[----:B------:R-:W-:Y:S02]  /*1fa90*/  SHF.R.U64 R32, R32, 0x3, RZ ;  /* 0x0000000320207819 */ /* 0x000fe400000012ff */
[----:B------:R-:W-:Y:S02]  /*1faa0*/  SHF.R.U64 R36, R36, 0x3, RZ ;  /* 0x0000000324247819 */ /* 0x000fe400000012ff */
[----:B------:R-:W-:-:S02]  /*1fab0*/  SHF.R.U64 R40, R40, 0x3, RZ ;  /* 0x0000000328287819 */ /* 0x000fc400000012ff */
[----:B------:R-:W-:Y:S01]  /*1fac0*/  SHF.R.U64 R44, R44, 0x3, RZ ;  /* 0x000000032c2c7819 */ /* 0x000fe200000012ff */
[C---:B------:R-:W-:Y:S01]  /*1fad0*/  IMAD R9, R96.reuse, UR5, R3 ;  /* 0x0000000560097c24 */ /* 0x040fe2000f8e0203 */
[----:B------:R-:W-:Y:S01]  /*1fae0*/  SHF.R.U64 R5, R5, 0x3, RZ ;  /* 0x0000000305057819 */ /* 0x000fe200000012ff */
[----:B------:R-:W-:Y:S01]  /*1faf0*/  IMAD.WIDE.U32 R2, R96, UR4, RZ ;  /* 0x0000000460027c25 */ /* 0x000fe2000f8e00ff */
[----:B------:R-:W-:Y:S01]  /*1fb00*/  LOP3.LUT R32, R32, R33, RZ, 0x3c, !PT ;  /* 0x0000002120207212 */ /* 0x000fe200078e3cff */
[----:B------:R-:W-:Y:S01]  /*1fb10*/  ULDC.64 UR4, c[0x0][0xae8] ;  /* 0x0002ba0000047ab9 */ /* 0x000fe20000000a00 */
        /* <DEDUP_REMOVED lines=8> */
[----:B------:R-:W5:Y:S01]  /*1fba0*/  LD.E.128 R32, desc[UR42][R32.64] ;  /* 0x0000002a20207980 */ /* 0x000f62000c101d00 */
[----:B------:R-:W-:-:S02]  /*1fbb0*/  IMAD.IADD R3, R3, 0x1, R9 ;  /* 0x0000000103037824 */ /* 0x000fc400078e0209 */
[----:B------:R-:W-:Y:S01]  /*1fbc0*/  IMAD R9, R206, 0x20, R226 ;  /* 0x00000020ce097824 */ /* 0x000fe200078e02e2 */
[----:B------:R0:W5:Y:S01]  /*1fbd0*/  LD.E.128 R4, desc[UR42][R60.64] ;  /* 0x0000002a3c047980 */ /* 0x000162000c101d00 */
[----:B------:R-:W-:-:S03]  /*1fbe0*/  IMAD.WIDE.U32 R2, R169, UR4, R2 ;  /* 0x00000004a9027c25 */ /* 0x000fc6000f8e0002 */
[----:B------:R-:W5:Y:S01]  /*1fbf0*/  LD.E.128 R36, desc[UR42][R36.64] ;  /* 0x0000002a24247980 */ /* 0x000f62000c101d00 */
[----:B------:R-:W-:-:S03]  /*1fc00*/  SHF.R.S32.HI R8, RZ, 0x1f, R15 ;  /* 0x0000001fff087819 */ /* 0x000fc6000001140f */
[----:B------:R-:W5:Y:S01]  /*1fc10*/  LD.E.128 R40, desc[UR42][R40.64] ;  /* 0x0000002a28287980 */ /* 0x000f62000c101d00 */
[----:B------:R-:W-:-:S03]  /*1fc20*/  IMAD.IADD R12, R178, 0x1, R9 ;  /* 0x00000001b20c7824 */ /* 0x000fc600078e0209 */
[----:B------:R-:W5:Y:S04]  /*1fc30*/  LD.E.128 R44, desc[UR42][R44.64] ;  /* 0x0000002a2c2c7980 */ /* 0x000f68000c101d00 */
[----:B------:R-:W5:Y:S01]  /*1fc40*/  LD.E.128 R48, desc[UR42][R48.64] ;  /* 0x0000002a30307980 */ /* 0x000f62000c101d00 */
[----:B------:R-:W-:Y:S01]  /*1fc50*/  @!PT LDS RZ, [RZ] ;  /* 0x00000000fffff984 */ /* 0x000fe20000000800 */
[----:B------:R-:W-:Y:S01]  /*1fc60*/  @!PT LDS RZ, [RZ] ;  /* 0x00000000fffff984 */ /* 0x000fe20000000800 */
[----:B------:R-:W-:Y:S01]  /*1fc70*/  @!PT LDS RZ, [RZ] ;  /* 0x00000000fffff984 */ /* 0x000fe20000000800 */
[----:B------:R-:W-:Y:S01]  /*1fc80*/  @!PT LDS RZ, [RZ] ;  /* 0x00000000fffff984 */ /* 0x000fe20000000800 */
[----:B------:R3:W-:Y:S06]  /*1fc90*/  MEMBAR.ALL.CTA ;  /* 0x0000000000007992 */ /* 0x0007ec0000008000 */
[----:B---3--:R-:W3:Y:S01]  /*1fca0*/  FENCE.VIEW.ASYNC.S ;  /* 0x00000000000073c6 */ /* 0x008ee20000000000 */
[----:B------:R-:W-:Y:S01]  /*1fcb0*/  IMAD R3, R169, UR5, R3 ;  /* 0x00000005a9037c24 */ /* 0x000fe2000f8e0203 */
[----:B------:R-:W-:Y:S01]  /*1fcc0*/  ULDC.64 UR4, c[0x0][0xaf0] ;  /* 0x0002bc0000047ab9 */ /* 0x000fe20000000a00 */
[----:B-1----:R-:W-:-:S04]  /*1fcd0*/  @P2 IMAD.HI.U32 R0, R12, R11, RZ ;  /* 0x0000000b0c002227 */ /* 0x002fc800078e00ff */
[----:B------:R-:W-:Y:S02]  /*1fce0*/  IMAD R8, R8, UR4, RZ ;  /* 0x0000000408087c24 */ /* 0x000fe4000f8e02ff */
[----:B------:R-:W-:Y:S01]  /*1fcf0*/  IMAD.MOV.U32 R9, RZ, RZ, R12 ;  /* 0x000000ffff097224 */ /* 0x000fe200078e000c */
[----:B--2---:R-:W-:Y:S01]  /*1fd00*/  @P2 SHF.R.U32.HI R9, RZ, R13, R0 ;  /* 0x0000000dff092219 */ /* 0x004fe20000011600 */
[C---:B------:R-:W-:Y:S02]  /*1fd10*/  IMAD R11, R15.reuse, UR5, R8 ;  /* 0x000000050f0b7c24 */ /* 0x040fe4000f8e0208 */
[----:B------:R-:W-:Y:S01]  /*1fd20*/  IMAD.WIDE.U32 R2, R15, UR4, R2 ;  /* 0x000000040f027c25 */ /* 0x000fe2000f8e0002 */
[----:B------:R-:W-:Y:S01]  /*1fd30*/  SHF.R.S32.HI R8, RZ, 0x1f, R9 ;  /* 0x0000001fff087819 */ /* 0x000fe20000011409 */
[----:B------:R-:W-:Y:S02]  /*1fd40*/  ULDC.64 UR4, c[0x0][0xae0] ;  /* 0x0002b80000047ab9 */ /* 0x000fe40000000a00 */
[----:B------:R-:W-:-:S02]  /*1fd50*/  IMAD.IADD R3, R3, 0x1, R11 ;  /* 0x0000000103037824 */ /* 0x000fc400078e020b */
[----:B------:R-:W-:Y:S02]  /*1fd60*/  VIADD R0, R16, 0x22820 ;  /* 0x0002282010007836 */ /* 0x000fe40000000000 */
[----:B------:R-:W-:Y:S02]  /*1fd70*/  IMAD.MOV R11, RZ, RZ, -R9 ;  /* 0x000000ffff0b7224 */ /* 0x000fe400078e0a09 */
[----:B------:R-:W-:Y:S01]  /*1fd80*/  IMAD R8, R8, UR4, RZ ;  /* 0x0000000408087c24 */ /* 0x000fe2000f8e02ff */
[----:B------:R-:W-:Y:S01]  /*1fd90*/  PRMT R0, RZ, 0x654, R0 ;  /* 0x00000654ff007816 */ /* 0x000fe20000000000 */
[----:B------:R-:W-:Y:S02]  /*1fda0*/  IMAD R11, R14, R11, R12 ;  /* 0x0000000b0e0b7224 */ /* 0x000fe400078e020c */
[C---:B------:R-:W-:Y:S01]  /*1fdb0*/  IMAD R13, R9.reuse, UR5, R8 ;  /* 0x00000005090d7c24 */ /* 0x040fe2000f8e0208 */
[----:B---3--:R1:W-:Y:S01]  /*1fdc0*/  SYNCS.ARRIVE.TRANS64.RED.A1T0 RZ, [R0+URZ], RZ ;  /* 0x000000ff00ff79a7 */ /* 0x0083e2000810043f */
[----:B------:R-:W-:Y:S01]  /*1fdd0*/  IMAD.WIDE.U32 R2, R9, UR4, R2 ;  /* 0x0000000409027c25 */ /* 0x000fe2000f8e0002 */
[----:B------:R-:W-:Y:S01]  /*1fde0*/  ULDC.64 UR4, c[0x0][0xad8] ;  /* 0x0002b60000047ab9 */ /* 0x000fe20000000a00 */
[----:B-1----:R-:W-:-:S02]  /*1fdf0*/  SHF.R.S32.HI R0, RZ, 0x1f, R11 ;  /* 0x0000001fff007819 */ /* 0x002fc4000001140b */
[----:B------:R-:W-:-:S03]  /*1fe00*/  IMAD.IADD R3, R3, 0x1, R13 ;  /* 0x0000000103037824 */ /* 0x000fc600078e020d */
[----:B------:R-:W-:Y:S02]  /*1fe10*/  IMAD R0, R0, UR4, RZ ;  /* 0x0000000400007c24 */ /* 0x000fe4000f8e02ff */
        /* <DEDUP_REMOVED lines=8> */
[----:B------:R0:W1:Y:S04]  /*1fea0*/  SHFL.IDX PT, R0, R3, RZ, 0x181f ;  /* 0x00181fff03007589 */ /* 0x00006800000e0000 */
[----:B------:R0:W2:Y:S02]  /*1feb0*/  SHFL.IDX PT, R14, R2, RZ, 0x181f ;  /* 0x00181fff020e7589 */ /* 0x0000a400000e0000 */
.L_x_2083:
[----:B------:R-:W-:Y:S01]  /*1fec0*/  IMAD.IADD R21, R226, 0x1, R178 ;  /* 0x00000001e2157824 */ /* 0x000fe200078e02b2 */
[----:B------:R-:W-:Y:S04]  /*1fed0*/  BSSY B1, `(.L_x_1797) ;  /* 0x000000e000017945 */ /* 0x000fe80003800000 */
[----:B------:R-:W-:-:S13]  /*1fee0*/  ISETP.GE.AND P0, PT, R21, R10, PT ;  /* 0x0000000a1500720c */ /* 0x000fda0003f06270 */
[----:B------:R-:W-:Y:S05]  /*1fef0*/  @P0 BRA `(.L_x_1798) ;  /* 0x00000000002c0947 */ /* 0x000fea0003800000 */
[----:B------:R-:W-:Y:S01]  /*1ff00*/  ULDC UR4, c[0x0][0xac8] ;  /* 0x0002b20000047ab9 */ /* 0x000fe20000000800 */
[----:B------:R-:W-:Y:S02]  /*1ff10*/  SHF.R.S32.HI R12, RZ, 0x1f, R201 ;  /* 0x0000001fff0c7819 */ /* 0x000fe400000114c9 */
[----:B------:R-:W-:Y:S02]  /*1ff20*/  ISETP.GE.AND P0, PT, R201, UR4, PT ;  /* 0x00000004c9007c0c */ /* 0x000fe4000bf06270 */
[----:B------:R-:W-:Y:S02]  /*1ff30*/  ISETP.GE.AND P1, PT, R205, UR4, PT ;  /* 0x00000004cd007c0c */ /* 0x000fe4000bf26270 */
[----:B------:R-:W-:-:S09]  /*1ff40*/  SHF.R.S32.HI R11, RZ, 0x1f, R205 ;  /* 0x0000001fff0b7819 */ /* 0x000fd200000114cd */
[-C--:B--2---:R-:W-:Y:S02]  /*1ff50*/  @!P0 LEA R8, P2, R201, R14.reuse, 0x1 ;  /* 0x0000000ec9088211 */ /* 0x084fe400078408ff */
[----:B------:R-:W-:Y:S02]  /*1ff60*/  @!P1 LEA R14, P3, R205, R14, 0x1 ;  /* 0x0000000ecd0e9211 */ /* 0x000fe400078608ff */
[-C--:B-1----:R-:W-:Y:S02]  /*1ff70*/  @!P0 LEA.HI.X R9, R201, R0.reuse, R12, 0x1, P2 ;  /* 0x00000000c9098211 */ /* 0x082fe400010f0c0c */
[----:B------:R-:W-:-:S03]  /*1ff80*/  @!P1 LEA.HI.X R15, R205, R0, R11, 0x1, P3 ;  /* 0x00000000cd0f9211 */ /* 0x000fc600018f0c0b */
[----:B-----5:R3:W-:Y:S04]  /*1ff90*/  @!P0 ST.E.128 desc[UR42][R8.64], R4 ;  /* 0x0000000408008985 */ /* 0x0207e8000c101d2a */
[----:B------:R3:W-:Y:S02]  /*1ffa0*/  @!P1 ST.E.128 desc[UR42][R14.64], R36 ;  /* 0x000000240e009985 */ /* 0x0007e4000c101d2a */
.L_x_1798:
[----:B------:R-:W-:Y:S05]  /*1ffb0*/  BSYNC B1 ;  /* 0x0000000000017941 */ /* 0x000fea0003800000 */
.L_x_1797:
[----:B------:R-:W-:-:S03]  /*1ffc0*/  UMOV UR4, 0xffffffff ;  /* 0xffffffff00047882 */ /* 0x000fc60000000000 */
[----:B------:R-:W-:Y:S05]  /*1ffd0*/  BRA.DIV UR4, `(.L_x_1799) ;  /* 0x000000d204707947 */ /* 0x000fea000b800000 */
[----:B-1----:R1:W4:Y:S04]  /*1ffe0*/  SHFL.IDX PT, R0, R3, 0x1, 0x181f ;  /* 0x00381f0003007f89 */ /* 0x00232800000e0000 */
[----:B--23--:R1:W2:Y:S02]  /*1fff0*/  SHFL.IDX PT, R14, R2, 0x1, 0x181f ;  /* 0x00381f00020e7f89 */ /* 0x00c2a400000e0000 */
.L_x_2087:
[----:B-----5:R-:W-:Y:S01]  /*20000*/  VIADD R5, R21, 0x20 ;  /* 0x0000002015057836 */ /* 0x020fe20000000000 */
        /* <DEDUP_REMOVED lines=10> */
[-C--:B----4-:R-:W-:Y:S02]  /*200b0*/  @!P2 LEA.HI.X R5, R201, R0.reuse, R7, 0x1, P0 ;  /* 0x00000000c905a211 */ /* 0x090fe400000f0c07 */
[----:B------:R-:W-:-:S03]  /*200c0*/  @!P3 LEA.HI.X R15, R205, R0, R6, 0x1, P1 ;  /* 0x00000000cd0fb211 */ /* 0x000fc600008f0c06 */
[----:B------:R3:W-:Y:S04]  /*200d0*/  @!P2 ST.E.128 desc[UR42][R4.64], R24 ;  /* 0x000000180400a985 */ /* 0x0007e8000c101d2a */
[----:B------:R3:W-:Y:S02]  /*200e0*/  @!P3 ST.E.128 desc[UR42][R14.64], R40 ;  /* 0x000000280e00b985 */ /* 0x0007e4000c101d2a */
.L_x_1801:
[----:B------:R-:W-:Y:S05]  /*200f0*/  BSYNC B1 ;  /* 0x0000000000017941 */ /* 0x000fea0003800000 */
.L_x_1800:
[----:B------:R-:W-:-:S03]  /*20100*/  UMOV UR4, 0xffffffff ;  /* 0xffffffff00047882 */ /* 0x000fc60000000000 */
[----:B------:R-:W-:Y:S05]  /*20110*/  BRA.DIV UR4, `(.L_x_1802) ;  /* 0x000000d204687947 */ /* 0x000fea000b800000 */
[----:B----4-:R4:W0:Y:S04]  /*20120*/  SHFL.IDX PT, R0, R3, 0x2, 0x181f ;  /* 0x00581f0003007f89 */ /* 0x01082800000e0000 */
[----:B--23--:R4:W2:Y:S02]  /*20130*/  SHFL.IDX PT, R14, R2, 0x2, 0x181f ;  /* 0x00581f00020e7f89 */ /* 0x00c8a400000e0000 */
.L_x_2091:
[----:B------:R-:W-:Y:S01]  /*20140*/  VIADD R5, R21, 0x40 ;  /* 0x0000004015057836 */ /* 0x000fe20000000000 */
        /* <DEDUP_REMOVED lines=10> */
[-C--:B0-----:R-:W-:Y:S02]  /*201f0*/  @!P2 LEA.HI.X R5, R201, R0.reuse, R7, 0x1, P0 ;  /* 0x00000000c905a211 */ /* 0x081fe400000f0c07 */
[----:B------:R-:W-:-:S03]  /*20200*/  @!P3 LEA.HI.X R15, R205, R0, R6, 0x1, P1 ;  /* 0x00000000cd0fb211 */ /* 0x000fc600008f0c06 */
[----:B------:R3:W-:Y:S04]  /*20210*/  @!P2 ST.E.128 desc[UR42][R4.64], R28 ;  /* 0x0000001c0400a985 */ /* 0x0007e8000c101d2a */
[----:B------:R3:W-:Y:S02]  /*20220*/  @!P3 ST.E.128 desc[UR42][R14.64], R44 ;  /* 0x0000002c0e00b985 */ /* 0x0007e4000c101d2a */
.L_x_1804:
[----:B------:R-:W-:Y:S05]  /*20230*/  BSYNC B1 ;  /* 0x0000000000017941 */ /* 0x000fea0003800000 */
.L_x_1803:
[----:B------:R-:W-:-:S03]  /*20240*/  UMOV UR4, 0xffffffff ;  /* 0xffffffff00047882 */ /* 0x000fc60000000000 */
[----:B------:R-:W-:Y:S05]  /*20250*/  BRA.DIV UR4, `(.L_x_1805) ;  /* 0x000000d204607947 */ /* 0x000fea000b800000 */
[----:B0-----:R0:W0:Y:S04]  /*20260*/  SHFL.IDX PT, R0, R3, 0x3, 0x181f ;  /* 0x00781f0003007f89 */ /* 0x00102800000e0000 */
[----:B--23--:R2:W3:Y:S02]  /*20270*/  SHFL.IDX PT, R14, R2, 0x3, 0x181f ;  /* 0x00781f00020e7f89 */ /* 0x00c4e400000e0000 */
.L_x_2095:
[----:B01--4-:R-:W-:-:S05]  /*20280*/  VIADD R3, R21, 0x60 ;  /* 0x0000006015037836 */ /* 0x013fca0000000000 */
[----:B------:R-:W-:-:S13]  /*20290*/  ISETP.GE.AND P0, PT, R3, R10, PT ;  /* 0x0000000a0300720c */ /* 0x000fda0003f06270 */
[----:B------:R-:W-:Y:S05]  /*202a0*/  @P0 BRA `(.L_x_1806) ;  /* 0x0000001c00900947 */ /* 0x000fea0003800000 */
[----:B------:R-:W-:Y:S01]  /*202b0*/  ULDC UR4, c[0x0][0xac8] ;  /* 0x0002b20000047ab9 */ /* 0x000fe20000000800 */
[----:B------:R-:W-:Y:S02]  /*202c0*/  SHF.R.S32.HI R4, RZ, 0x1f, R201 ;  /* 0x0000001fff047819 */ /* 0x000fe400000114c9 */
[----:B------:R-:W-:-:S13]  /*202d0*/  ISETP.GE.AND P1, PT, R201, UR4, PT ;  /* 0x00000004c9007c0c */ /* 0x000fda000bf26270 */
[----:B--23--:R-:W-:-:S04]  /*202e0*/  @!P1 LEA R2, P0, R201, R14, 0x1 ;  /* 0x0000000ec9029211 */ /* 0x00cfc800078008ff */
[----:B------:R-:W-:Y:S02]  /*202f0*/  @!P1 LEA.HI.X R3, R201, R0, R4, 0x1, P0 ;  /* 0x00000000c9039211 */ /* 0x000fe400000f0c04 */
[----:B------:R-:W-:-:S03]  /*20300*/  ISETP.GE.AND P0, PT, R205, UR4, PT ;  /* 0x00000004cd007c0c */ /* 0x000fc6000bf06270 */
[----:B------:R0:W-:Y:S10]  /*20310*/  @!P1 ST.E.128 desc[UR42][R2.64], R32 ;  /* 0x0000002002009985 */ /* 0x0001f4000c101d2a */
[----:B------:R-:W-:Y:S05]  /*20320*/  @P0 BRA `(.L_x_1806) ;  /* 0x0000001c00700947 */ /* 0x000fea0003800000 */
[----:B------:R-:W-:Y:S02]  /*20330*/  SHF.R.S32.HI R4, RZ, 0x1f, R205 ;  /* 0x0000001fff047819 */ /* 0x000fe400000114cd */
[----:B------:R-:W-:-:S04]  /*20340*/  LEA R14, P0, R205, R14, 0x1 ;  /* 0x0000000ecd0e7211 */ /* 0x000fc800078008ff */
[----:B------:R-:W-:-:S05]  /*20350*/  LEA.HI.X R15, R205, R0, R4, 0x1, P0 ;  /* 0x00000000cd0f7211 */ /* 0x000fca00000f0c04 */
[----:B------:R1:W-:Y:S01]  /*20360*/  ST.E.128 desc[UR42][R14.64], R48 ;  /* 0x000000300e007985 */ /* 0x0003e2000c101d2a */
[----:B------:R-:W-:Y:S05]  /*20370*/  BRA `(.L_x_1806) ;  /* 0x0000001c005c7947 */ /* 0x000fea0003800000 */
.L_x_1795:
[----:B------:R-:W-:Y:S01]  /*20380*/  ULDC.64 UR4, c[0x0][0xb08] ;  /* 0x0002c20000047ab9 */ /* 0x000fe20000000a00 */
[----:B------:R-:W1:Y:S01]  /*20390*/  @P2 LDC R8, c[0x0][0xbec] ;  /* 0x0002fb00ff082b82 */ /* 0x000e620000000800 */
[----:B0-----:R-:W-:Y:S01]  /*203a0*/  IMAD R7, R100, UR4, RZ ;  /* 0x0000000464077c24 */ /* 0x001fe2000f8e02ff */
[----:B------:R-:W-:Y:S01]  /*203b0*/  SHF.R.S32.HI R6, RZ, 0x1f, R15 ;  /* 0x0000001fff067819 */ /* 0x000fe2000001140f */
[----:B------:R-:W-:-:S04]  /*203c0*/  IMAD.WIDE.U32 R4, R96, UR4, RZ ;  /* 0x0000000460047c25 */ /* 0x000fc8000f8e00ff */
[----:B------:R-:W-:Y:S01]  /*203d0*/  IMAD R7, R96, UR5, R7 ;  /* 0x0000000560077c24 */ /* 0x000fe2000f8e0207 */
[----:B------:R-:W0:Y:S01]  /*203e0*/  @P2 LDC R11, c[0x0][0xbf0] ;  /* 0x0002fc00ff0b2b82 */ /* 0x000e220000000800 */
[----:B------:R-:W-:Y:S02]  /*203f0*/  ULDC.64 UR4, c[0x0][0xb38] ;  /* 0x0002ce0000047ab9 */ /* 0x000fe40000000a00 */
[----:B------:R-:W-:Y:S02]  /*20400*/  IMAD.IADD R5, R5, 0x1, R7 ;  /* 0x0000000105057824 */ /* 0x000fe400078e0207 */
[----:B------:R-:W-:Y:S02]  /*20410*/  IMAD.MOV.U32 R7, RZ, RZ, R25 ;  /* 0x000000ffff077224 */ /* 0x000fe400078e0019 */
        /* <DEDUP_REMOVED lines=11> */
[C---:B------:R-:W-:Y:S01]  /*204d0*/  IMAD.WIDE.U32 R4, R209.reuse, UR4, R4 ;  /* 0x00000004d1047c25 */ /* 0x040fe2000f8e0004 */
[--C-:B------:R-:W-:Y:S02]  /*204e0*/  SHF.R.S32.HI R6, RZ, 0x1f, R7.reuse ;  /* 0x0000001fff067819 */ /* 0x100fe40000011407 */
[----:B------:R-:W-:Y:S01]  /*204f0*/  PRMT R8, RZ, 0x654, R8 ;  /* 0x00000654ff087816 */ /* 0x000fe20000000008 */
[----:B------:R-:W-:Y:S02]  /*20500*/  IMAD.MOV R9, RZ, RZ, -R7 ;  /* 0x000000ffff097224 */ /* 0x000fe400078e0a07 */
[----:B------:R-:W-:Y:S01]  /*20510*/  IMAD R5, R209, UR5, R5 ;  /* 0x00000005d1057c24 */ /* 0x000fe2000f8e0205 */
[----:B------:R-:W-:Y:S01]  /*20520*/  ULDC.64 UR4, c[0x0][0xb30] ;  /* 0x0002cc0000047ab9 */ /* 0x000fe20000000a00 */
[----:B------:R-:W-:Y:S01]  /*20530*/  IMAD R9, R14, R9, R25 ;  /* 0x000000090e097224 */ /* 0x000fe200078e0219 */
[----:B------:R0:W-:Y:S01]  /*20540*/  SYNCS.ARRIVE.TRANS64.RED.A1T0 RZ, [R8+URZ], RZ ;  /* 0x000000ff08ff79a7 */ /* 0x0001e2000810043f */
[----:B------:R-:W-:-:S02]  /*20550*/  IMAD R6, R6, UR4, RZ ;  /* 0x0000000406067c24 */ /* 0x000fc4000f8e02ff */
        /* <DEDUP_REMOVED lines=16> */
.L_x_2098:
[----:B------:R-:W-:Y:S01]  /*20660*/  ISETP.GE.AND P0, PT, R29, R10, PT ;  /* 0x0000000a1d00720c */ /* 0x000fe20003f06270 */
[----:B------:R-:W-:-:S12]  /*20670*/  BSSY B1, `(.L_x_1808) ;  /* 0x0000073000017945 */ /* 0x000fd80003800000 */
[----:B------:R-:W-:Y:S05]  /*20680*/  @P0 BRA `(.L_x_1809) ;  /* 0x0000000400c40947 */ /* 0x000fea0003800000 */
[----:B------:R-:W-:Y:S01]  /*20690*/  ULDC UR4, c[0x0][0xac8] ;  /* 0x0002b20000047ab9 */ /* 0x000fe20000000800 */
[----:B------:R-:W-:Y:S02]  /*206a0*/  SHF.R.S32.HI R8, RZ, 0x1f, R171 ;  /* 0x0000001fff087819 */ /* 0x000fe400000114ab */
[----:B------:R-:W-:Y:S02]  /*206b0*/  ISETP.GE.AND P0, PT, R171, UR4, PT ;  /* 0x00000004ab007c0c */ /* 0x000fe4000bf06270 */
[----:B------:R-:W-:Y:S02]  /*206c0*/  ISETP.GE.AND P3, PT, R224, UR4, PT ;  /* 0x00000004e0007c0c */ /* 0x000fe4000bf66270 */
[----:B------:R-:W-:Y:S02]  /*206d0*/  ISETP.GE.AND P2, PT, R223, UR4, PT ;  /* 0x00000004df007c0c */ /* 0x000fe4000bf46270 */
[----:B------:R-:W-:Y:S02]  /*206e0*/  ISETP.GE.AND P1, PT, R222, UR4, PT ;  /* 0x00000004de007c0c */ /* 0x000fe4000bf26270 */
[----:B------:R-:W-:-:S02]  /*206f0*/  SHF.R.S32.HI R11, RZ, 0x1f, R224 ;  /* 0x0000001fff0b7819 */ /* 0x000fc400000114e0 */
[----:B------:R-:W-:-:S03]  /*20700*/  SHF.R.S32.HI R12, RZ, 0x1f, R223 ;  /* 0x0000001fff0c7819 */ /* 0x000fc600000114df */
[CC--:B--2---:R-:W-:Y:S01]  /*20710*/  @!P0 LEA R6, P4, R171.reuse, R14.reuse, 0x2 ;  /* 0x0000000eab068211 */ /* 0x0c4fe200078810ff */
[----:B------:R-:W-:Y:S01]  /*20720*/  @!P0 IMAD.MOV.U32 R9, RZ, RZ, R98 ;  /* 0x000000ffff098224 */ /* 0x000fe200078e0062 */
[C---:B------:R-:W-:Y:S02]  /*20730*/  @!P3 LEA R4, P5, R224.reuse, R14, 0x2 ;  /* 0x0000000ee004b211 */ /* 0x040fe400078a10ff */
[-C--:B-1----:R-:W-:Y:S01]  /*20740*/  @!P0 LEA.HI.X R7, R171, R28.reuse, R8, 0x2, P4 ;  /* 0x0000001cab078211 */ /* 0x082fe200020f1408 */
[----:B------:R-:W-:Y:S01]  /*20750*/  @!P0 IMAD.MOV.U32 R8, RZ, RZ, R99 ;  /* 0x000000ffff088224 */ /* 0x000fe200078e0063 */
[----:B------:R-:W-:Y:S02]  /*20760*/  @!P3 LEA.HI.X R5, R224, R28, R11, 0x2, P5 ;  /* 0x0000001ce005b211 */ /* 0x000fe400028f140b */
[----:B------:R-:W-:Y:S02]  /*20770*/  @!P1 LOP3.LUT R77, R77, R76, RZ, 0x3c, !PT ;  /* 0x0000004c4d4d9212 */ /* 0x000fe400078e3cff */
[----:B------:R1:W-:Y:S01]  /*20780*/  @!P0 ST.E.64 desc[UR42][R6.64], R8 ;  /* 0x0000000806008985 */ /* 0x0003e2000c101b2a */
[----:B------:R-:W-:-:S02]  /*20790*/  ISETP.GE.AND P0, PT, R221, UR4, PT ;  /* 0x00000004dd007c0c */ /* 0x000fc4000bf06270 */
[----:B------:R-:W-:Y:S02]  /*207a0*/  SHF.R.S32.HI R11, RZ, 0x1f, R222 ;  /* 0x0000001fff0b7819 */ /* 0x000fe400000114de */
[----:B------:R-:W-:-:S04]  /*207b0*/  @!P1 LOP3.LUT R76, R77, R76, RZ, 0x3c, !PT ;  /* 0x0000004c4d4c9212 */ /* 0x000fc800078e3cff */
[----:B------:R-:W-:Y:S01]  /*207c0*/  @!P1 LOP3.LUT R77, R77, R76, RZ, 0x3c, !PT ;  /* 0x0000004c4d4d9212 */ /* 0x000fe200078e3cff */
[----:B-1----:R-:W-:Y:S01]  /*207d0*/  @!P3 IMAD.MOV.U32 R8, RZ, RZ, R97 ;  /* 0x000000ffff08b224 */ /* 0x002fe200078e0061 */
[----:B------:R-:W-:Y:S01]  /*207e0*/  @!P2 LEA R6, P4, R223, R14, 0x2 ;  /* 0x0000000edf06a211 */ /* 0x000fe200078810ff */
[----:B------:R-:W-:-:S03]  /*207f0*/  @!P3 IMAD.MOV.U32 R9, RZ, RZ, R95 ;  /* 0x000000ffff09b224 */ /* 0x000fc600078e005f */
[----:B------:R-:W-:Y:S02]  /*20800*/  @!P2 LEA.HI.X R7, R223, R28, R12, 0x2, P4 ;  /* 0x0000001cdf07a211 */ /* 0x000fe400020f140c */
[----:B------:R1:W-:Y:S01]  /*20810*/  @!P3 ST.E.64 desc[UR42][R4.64], R8 ;  /* 0x000000080400b985 */ /* 0x0003e2000c101b2a */
[----:B------:R-:W-:Y:S02]  /*20820*/  ISETP.GE.AND P3, PT, R220, UR4, PT ;  /* 0x00000004dc007c0c */ /* 0x000fe4000bf66270 */
[----:B------:R-:W-:Y:S01]  /*20830*/  SHF.R.S32.HI R12, RZ, 0x1f, R221 ;  /* 0x0000001fff0c7819 */ /* 0x000fe200000114dd */
[----:B-1----:R-:W-:Y:S01]  /*20840*/  @!P2 IMAD.MOV.U32 R8, RZ, RZ, R94 ;  /* 0x000000ffff08a224 */ /* 0x002fe200078e005e */
[----:B------:R-:W-:Y:S01]  /*20850*/  @!P1 LEA R4, P5, R222, R14, 0x2 ;  /* 0x0000000ede049211 */ /* 0x000fe200078a10ff */
[----:B------:R-:W-:-:S03]  /*20860*/  @!P2 IMAD.MOV.U32 R9, RZ, RZ, R93 ;  /* 0x000000ffff09a224 */ /* 0x000fc600078e005d */
[----:B------:R-:W-:Y:S02]  /*20870*/  @!P1 LEA.HI.X R5, R222, R28, R11, 0x2, P5 ;  /* 0x0000001cde059211 */ /* 0x000fe400028f140b */
[----:B------:R1:W-:Y:S01]  /*20880*/  @!P2 ST.E.64 desc[UR42][R6.64], R8 ;  /* 0x000000080600a985 */ /* 0x0003e2000c101b2a */
[----:B------:R-:W-:Y:S02]  /*20890*/  ISETP.GE.AND P2, PT, R219, UR4, PT ;  /* 0x00000004db007c0c */ /* 0x000fe4000bf46270 */
[----:B------:R-:W-:Y:S01]  /*208a0*/  SHF.R.S32.HI R11, RZ, 0x1f, R220 ;  /* 0x0000001fff0b7819 */ /* 0x000fe200000114dc */
[----:B------:R2:W-:Y:S01]  /*208b0*/  @!P1 ST.E.64 desc[UR42][R4.64], R76 ;  /* 0x0000004c04009985 */ /* 0x0005e2000c101b2a */
[----:B------:R-:W-:Y:S02]  /*208c0*/  ISETP.GE.AND P1, PT, R218, UR4, PT ;  /* 0x00000004da007c0c */ /* 0x000fe4000bf26270 */
[----:B-1----:R-:W-:Y:S01]  /*208d0*/  @!P0 LEA R6, P4, R221, R14, 0x2 ;  /* 0x0000000edd068211 */ /* 0x002fe200078810ff */
[----:B------:R-:W-:-:S02]  /*208e0*/  @!P0 IMAD.MOV.U32 R8, RZ, RZ, R2 ;  /* 0x000000ffff088224 */ /* 0x000fc400078e0002 */
[----:B------:R-:W-:Y:S01]  /*208f0*/  @!P0 IMAD.MOV.U32 R9, RZ, RZ, R78 ;  /* 0x000000ffff098224 */ /* 0x000fe200078e004e */
[----:B------:R-:W-:Y:S01]  /*20900*/  @!P0 LEA.HI.X R7, R221, R28, R12, 0x2, P4 ;  /* 0x0000001cdd078211 */ /* 0x000fe200020f140c */
[----:B------:R-:W-:Y:S01]  /*20910*/  @!P3 IMAD.MOV.U32 R2, RZ, RZ, R3 ;  /* 0x000000ffff02b224 */ /* 0x000fe200078e0003 */
[C---:B--2---:R-:W-:Y:S01]  /*20920*/  @!P3 LEA R4, P5, R220.reuse, R14, 0x2 ;  /* 0x0000000edc04b211 */ /* 0x044fe200078a10ff */
[----:B------:R-:W-:Y:S01]  /*20930*/  @!P3 IMAD.MOV.U32 R3, RZ, RZ, R0 ;  /* 0x000000ffff03b224 */ /* 0x000fe200078e0000 */
[----:B------:R-:W-:Y:S01]  /*20940*/  SHF.R.S32.HI R12, RZ, 0x1f, R219 ;  /* 0x0000001fff0c7819 */ /* 0x000fe200000114db */
[----:B------:R1:W-:Y:S01]  /*20950*/  @!P0 ST.E.64 desc[UR42][R6.64], R8 ;  /* 0x0000000806008985 */ /* 0x0003e2000c101b2a */
[----:B------:R-:W-:Y:S02]  /*20960*/  @!P3 LEA.HI.X R5, R220, R28, R11, 0x2, P5 ;  /* 0x0000001cdc05b211 */ /* 0x000fe400028f140b */
[----:B------:R-:W-:Y:S02]  /*20970*/  ISETP.GE.AND P0, PT, R217, UR4, PT ;  /* 0x00000004d9007c0c */ /* 0x000fe4000bf06270 */
[----:B------:R-:W-:Y:S01]  /*20980*/  SHF.R.S32.HI R11, RZ, 0x1f, R218 ;  /* 0x0000001fff0b7819 */ /* 0x000fe200000114da */
[----:B------:R2:W-:Y:S01]  /*20990*/  @!P3 ST.E.64 desc[UR42][R4.64], R2 ;  /* 0x000000020400b985 */ /* 0x0005e2000c101b2a */
[----:B------:R-:W-:-:S02]  /*209a0*/  ISETP.GE.AND P3, PT, R216, UR4, PT ;  /* 0x00000004d8007c0c */ /* 0x000fc4000bf66270 */
[----:B------:R-:W-:Y:S02]  /*209b0*/  SHF.R.S32.HI R0, RZ, 0x1f, R211 ;  /* 0x0000001fff007819 */ /* 0x000fe400000114d3 */
[----:B-1----:R-:W-:-:S04]  /*209c0*/  @!P2 LEA R6, P5, R219, R14, 0x2 ;  /* 0x0000000edb06a211 */ /* 0x002fc800078a10ff */
[----:B------:R-:W-:Y:S01]  /*209d0*/  @!P2 LEA.HI.X R7, R219, R28, R12, 0x2, P5 ;  /* 0x0000001cdb07a211 */ /* 0x000fe200028f140c */
[----:B--2---:R-:W-:Y:S01]  /*209e0*/  @!P2 IMAD.MOV.U32 R4, RZ, RZ, R36 ;  /* 0x000000ffff04a224 */ /* 0x004fe200078e0024 */
[C---:B------:R-:W-:Y:S01]  /*209f0*/  @!P1 LEA R2, P4, R218.reuse, R14, 0x2 ;  /* 0x0000000eda029211 */ /* 0x040fe200078810ff */
[----:B------:R-:W-:Y:S01]  /*20a00*/  @!P2 IMAD.MOV.U32 R5, RZ, RZ, R20 ;  /* 0x000000ffff05a224 */ /* 0x000fe200078e0014 */
[----:B------:R-:W-:Y:S02]  /*20a10*/  ISETP.GE.AND P5, PT, R215, UR4, PT ;  /* 0x00000004d7007c0c */ /* 0x000fe4000bfa6270 */
[----:B------:R-:W-:Y:S02]  /*20a20*/  @!P1 LEA.HI.X R3, R218, R28, R11, 0x2, P4 ;  /* 0x0000001cda039211 */ /* 0x000fe400020f140b */
[----:B------:R1:W-:Y:S01]  /*20a30*/  @!P2 ST.E.64 desc[UR42][R6.64], R4 ;  /* 0x000000040600a985 */ /* 0x0003e2000c101b2a */
[----:B------:R-:W-:Y:S02]  /*20a40*/  SHF.R.S32.HI R11, RZ, 0x1f, R217 ;  /* 0x0000001fff0b7819 */ /* 0x000fe400000114d9 */
[----:B------:R-:W-:Y:S01]  /*20a50*/  SHF.R.S32.HI R12, RZ, 0x1f, R214 ;  /* 0x0000001fff0c7819 */ /* 0x000fe200000114d6 */
[----:B-1----:R-:W-:Y:S01]  /*20a60*/  @!P1 IMAD.MOV.U32 R4, RZ, RZ, R37 ;  /* 0x000000ffff049224 */ /* 0x002fe200078e0025 */
[----:B------:R-:W-:Y:S01]  /*20a70*/  @!P0 LEA R6, P2, R217, R14, 0x2 ;  /* 0x0000000ed9068211 */ /* 0x000fe200078410ff */
[----:B------:R-:W-:-:S03]  /*20a80*/  @!P1 IMAD.MOV.U32 R5, RZ, RZ, R21 ;  /* 0x000000ffff059224 */ /* 0x000fc600078e0015 */
[----:B------:R-:W-:Y:S02]  /*20a90*/  @!P0 LEA.HI.X R7, R217, R28, R11, 0x2, P2 ;  /* 0x0000001cd9078211 */ /* 0x000fe400010f140b */
[----:B------:R1:W-:Y:S01]  /*20aa0*/  @!P1 ST.E.64 desc[UR42][R2.64], R4 ;  /* 0x0000000402009985 */ /* 0x0003e2000c101b2a */
[----:B------:R-:W-:Y:S02]  /*20ab0*/  SHF.R.S32.HI R11, RZ, 0x1f, R216 ;  /* 0x0000001fff0b7819 */ /* 0x000fe400000114d8 */
[----:B------:R-:W-:Y:S02]  /*20ac0*/  ISETP.GE.AND P1, PT, R214, UR4, PT ;  /* 0x00000004d6007c0c */ /* 0x000fe4000bf26270 */
[-C--:B------:R-:W-:Y:S01]  /*20ad0*/  @!P5 LEA R8, P2, R215, R14.reuse, 0x2 ;  /* 0x0000000ed708d211 */ /* 0x080fe200078410ff */
[----:B-1----:R-:W-:Y:S01]  /*20ae0*/  @!P0 IMAD.MOV.U32 R4, RZ, RZ, R40 ;  /* 0x000000ffff048224 */ /* 0x002fe200078e0028 */
[----:B------:R-:W-:Y:S01]  /*20af0*/  @!P3 LEA R2, P4, R216, R14, 0x2 ;  /* 0x0000000ed802b211 */ /* 0x000fe200078810ff */
[----:B------:R-:W-:-:S03]  /*20b00*/  @!P0 IMAD.MOV.U32 R5, RZ, RZ, R38 ;  /* 0x000000ffff058224 */ /* 0x000fc600078e0026 */
[-C--:B------:R-:W-:Y:S02]  /*20b10*/  @!P3 LEA.HI.X R3, R216, R28.reuse, R11, 0x2, P4 ;  /* 0x0000001cd803b211 */ /* 0x080fe400020f140b */
[----:B------:R1:W-:Y:S01]  /*20b20*/  @!P0 ST.E.64 desc[UR42][R6.64], R4 ;  /* 0x0000000406008985 */ /* 0x0003e2000c101b2a */
[----:B------:R-:W-:Y:S02]  /*20b30*/  ISETP.GE.AND P0, PT, R213, UR4, PT ;  /* 0x00000004d5007c0c */ /* 0x000fe4000bf06270 */
[----:B------:R-:W-:Y:S02]  /*20b40*/  SHF.R.S32.HI R11, RZ, 0x1f, R215 ;  /* 0x0000001fff0b7819 */ /* 0x000fe400000114d7 */
[----:B------:R-:W-:Y:S02]  /*20b50*/  ISETP.GE.AND P4, PT, R210, UR4, PT ;  /* 0x00000004d2007c0c */ /* 0x000fe4000bf86270 */
[----:B------:R-:W-:Y:S02]  /*20b60*/  @!P5 LEA.HI.X R9, R215, R28, R11, 0x2, P2 ;  /* 0x0000001cd709d211 */ /* 0x000fe400010f140b */
[----:B------:R-:W-:Y:S01]  /*20b70*/  SHF.R.S32.HI R11, RZ, 0x1f, R213 ;  /* 0x0000001fff0b7819 */ /* 0x000fe200000114d5 */
[----:B-1----:R-:W-:-:S02]  /*20b80*/  @!P3 IMAD.MOV.U32 R4, RZ, RZ, R41 ;  /* 0x000000ffff04b224 */ /* 0x002fc400078e0029 */
[----:B------:R-:W-:Y:S02]  /*20b90*/  @!P3 IMAD.MOV.U32 R5, RZ, RZ, R39 ;  /* 0x000000ffff05b224 */ /* 0x000fe400078e0027 */
[----:B------:R-:W-:Y:S02]  /*20ba0*/  @!P1 IMAD.MOV.U32 R6, RZ, RZ, R45 ;  /* 0x000000ffff069224 */ /* 0x000fe400078e002d */
[----:B------:R-:W-:Y:S01]  /*20bb0*/  @!P1 IMAD.MOV.U32 R7, RZ, RZ, R43 ;  /* 0x000000ffff079224 */ /* 0x000fe200078e002b */
[----:B------:R1:W-:Y:S01]  /*20bc0*/  @!P3 ST.E.64 desc[UR42][R2.64], R4 ;  /* 0x000000040200b985 */ /* 0x0003e2000c101b2a */
[----:B------:R-:W-:Y:S01]  /*20bd0*/  ISETP.GE.AND P3, PT, R212, UR4, PT ;  /* 0x00000004d4007c0c */ /* 0x000fe2000bf66270 */
[----:B-1----:R-:W-:Y:S01]  /*20be0*/  @!P5 IMAD.MOV.U32 R2, RZ, RZ, R44 ;  /* 0x000000ffff02d224 */ /* 0x002fe200078e002c */
[----:B------:R-:W-:Y:S01]  /*20bf0*/  @!P1 LEA R4, P2, R214, R14, 0x2 ;  /* 0x0000000ed6049211 */ /* 0x000fe200078410ff */
[----:B------:R-:W-:-:S03]  /*20c00*/  @!P5 IMAD.MOV.U32 R3, RZ, RZ, R42 ;  /* 0x000000ffff03d224 */ /* 0x000fc600078e002a */
[----:B------:R-:W-:Y:S02]  /*20c10*/  @!P1 LEA.HI.X R5, R214, R28, R12, 0x2, P2 ;  /* 0x0000001cd6059211 */ /* 0x000fe400010f140c */
[----:B------:R1:W-:Y:S01]  /*20c20*/  @!P5 ST.E.64 desc[UR42][R8.64], R2 ;  /* 0x000000020800d985 */ /* 0x0003e2000c101b2a */
[----:B------:R-:W-:-:S03]  /*20c30*/  ISETP.GE.AND P5, PT, R211, UR4, PT ;  /* 0x00000004d3007c0c */ /* 0x000fc6000bfa6270 */
[----:B------:R2:W-:Y:S01]  /*20c40*/  @!P1 ST.E.64 desc[UR42][R4.64], R6 ;  /* 0x0000000604009985 */ /* 0x0005e2000c101b2a */
[C---:B-1----:R-:W-:Y:S01]  /*20c50*/  @!P0 LEA R2, P2, R213.reuse, R14, 0x2 ;  /* 0x0000000ed5028211 */ /* 0x042fe200078410ff */
[----:B------:R-:W-:Y:S02]  /*20c60*/  @!P3 IMAD.MOV.U32 R8, RZ, RZ, R79 ;  /* 0x000000ffff08b224 */ /* 0x000fe400078e004f */
[----:B------:R-:W-:Y:S01]  /*20c70*/  @!P3 IMAD.MOV.U32 R9, RZ, RZ, R47 ;  /* 0x000000ffff09b224 */ /* 0x000fe200078e002f */
[----:B------:R-:W-:Y:S01]  /*20c80*/  @!P0 LEA.HI.X R3, R213, R28, R11, 0x2, P2 ;  /* 0x0000001cd5038211 */ /* 0x000fe200010f140b */
[----:B--2---:R-:W-:Y:S01]  /*20c90*/  @!P0 IMAD.MOV.U32 R6, RZ, RZ, R48 ;  /* 0x000000ffff068224 */ /* 0x004fe200078e0030 */
[----:B------:R-:W-:Y:S01]  /*20ca0*/  @!P3 LEA R4, P1, R212, R14, 0x2 ;  /* 0x0000000ed404b211 */ /* 0x000fe200078210ff */
[----:B------:R-:W-:Y:S01]  /*20cb0*/  @!P0 IMAD.MOV.U32 R7, RZ, RZ, R46 ;  /* 0x000000ffff078224 */ /* 0x000fe200078e002e */
[----:B------:R-:W-:-:S04]  /*20cc0*/  SHF.R.S32.HI R11, RZ, 0x1f, R212 ;  /* 0x0000001fff0b7819 */ /* 0x000fc800000114d4 */
[----:B------:R-:W-:Y:S01]  /*20cd0*/  @!P3 LEA.HI.X R5, R212, R28, R11, 0x2, P1 ;  /* 0x0000001cd405b211 */ /* 0x000fe200008f140b */
[----:B------:R1:W-:Y:S04]  /*20ce0*/  @!P0 ST.E.64 desc[UR42][R2.64], R6 ;  /* 0x0000000602008985 */ /* 0x0003e8000c101b2a */
[----:B------:R2:W-:Y:S01]  /*20cf0*/  @!P3 ST.E.64 desc[UR42][R4.64], R8 ;  /* 0x000000080400b985 */ /* 0x0005e2000c101b2a */
[CC--:B-1----:R-:W-:Y:S02]  /*20d00*/  @!P5 LEA R2, P0, R211.reuse, R14.reuse, 0x2 ;  /* 0x0000000ed302d211 */ /* 0x0c2fe400078010ff */
[C---:B------:R-:W-:Y:S02]  /*20d10*/  @!P4 LEA R6, P2, R210.reuse, R14, 0x2 ;  /* 0x0000000ed206c211 */ /* 0x040fe400078410ff */
[-C--:B------:R-:W-:Y:S01]  /*20d20*/  @!P5 LEA.HI.X R3, R211, R28.reuse, R0, 0x2, P0 ;  /* 0x0000001cd303d211 */ /* 0x080fe200000f1400 */
[----:B--2---:R-:W-:Y:S01]  /*20d30*/  @!P5 IMAD.MOV.U32 R4, RZ, RZ, R82 ;  /* 0x000000ffff04d224 */ /* 0x004fe200078e0052 */
[----:B------:R-:W-:Y:S01]  /*20d40*/  @!P4 LEA.HI.X R7, R210, R28, R229, 0x2, P2 ;  /* 0x0000001cd207c211 */ /* 0x000fe200010f14e5 */
[----:B------:R-:W-:-:S02]  /*20d50*/  @!P5 IMAD.MOV.U32 R5, RZ, RZ, R80 ;  /* 0x000000ffff05d224 */ /* 0x000fc400078e0050 */
[----:B------:R-:W-:Y:S02]  /*20d60*/  @!P4 IMAD.MOV.U32 R8, RZ, RZ, R83 ;  /* 0x000000ffff08c224 */ /* 0x000fe400078e0053 */
[----:B------:R-:W-:Y:S01]  /*20d70*/  @!P4 IMAD.MOV.U32 R9, RZ, RZ, R81 ;  /* 0x000000ffff09c224 */ /* 0x000fe200078e0051 */
[----:B------:R3:W-:Y:S04]  /*20d80*/  @!P5 ST.E.64 desc[UR42][R2.64], R4 ;  /* 0x000000040200d985 */ /* 0x0007e8000c101b2a */
[----:B------:R3:W-:Y:S02]  /*20d90*/  @!P4 ST.E.64 desc[UR42][R6.64], R8 ;  /* 0x000000080600c985 */ /* 0x0007e4000c101b2a */
.L_x_1809:
[----:B------:R-:W-:Y:S05]  /*20da0*/  BSYNC B1 ;  /* 0x0000000000017941 */ /* 0x000fea0003800000 */
.L_x_1808:
[----:B------:R-:W-:-:S03]  /*20db0*/  UMOV UR4, 0xffffffff ;  /* 0xffffffff00047882 */ /* 0x000fc60000000000 */
[----:B------:R-:W-:Y:S05]  /*20dc0*/  BRA.DIV UR4, `(.L_x_1810) ;  /* 0x000000ca04007947 */ /* 0x000fea000b800000 */
[----:B0-----:R-:W0:Y:S04]  /*20dd0*/  SHFL.IDX PT, R26, R26, 0x1, 0x1c1f ;  /* 0x003c1f001a1a7f89 */ /* 0x001e2800000e0000 */
[----:B--2---:R2:W4:Y:S02]  /*20de0*/  SHFL.IDX PT, R14, R25, 0x1, 0x1c1f ;  /* 0x003c1f00190e7f89 */ /* 0x00452400000e0000 */
.L_x_2102:
[----:B------:R-:W-:-:S13]  /*20df0*/  ISETP.GE.AND P0, PT, R24, R10, PT ;  /* 0x0000000a1800720c */ /* 0x000fda0003f06270 */
[----:B------:R-:W-:Y:S05]  /*20e00*/  @P0 BRA `(.L_x_1806) ;  /* 0x0000001000b80947 */ /* 0x000fea0003800000 */
[----:B------:R-:W-:Y:S01]  /*20e10*/  ULDC UR4, c[0x0][0xac8] ;  /* 0x0002b20000047ab9 */ /* 0x000fe20000000800 */
[----:B------:R-:W-:Y:S02]  /*20e20*/  SHF.R.S32.HI R0, RZ, 0x1f, R171 ;  /* 0x0000001fff007819 */ /* 0x000fe400000114ab */
[----:B------:R-:W-:Y:S02]  /*20e30*/  ISETP.GE.AND P1, PT, R171, UR4, PT ;  /* 0x00000004ab007c0c */ /* 0x000fe4000bf26270 */
[----:B------:R-:W-:Y:S02]  /*20e40*/  ISETP.GE.AND P3, PT, R224, UR4, PT ;  /* 0x00000004e0007c0c */ /* 0x000fe4000bf66270 */
[----:B------:R-:W-:Y:S02]  /*20e50*/  ISETP.GE.AND P2, PT, R223, UR4, PT ;  /* 0x00000004df007c0c */ /* 0x000fe4000bf46270 */
[----:B---3--:R-:W-:Y:S02]  /*20e60*/  SHF.R.S32.HI R8, RZ, 0x1f, R224 ;  /* 0x0000001fff087819 */ /* 0x008fe400000114e0 */
[----:B------:R-:W-:-:S02]  /*20e70*/  SHF.R.S32.HI R12, RZ, 0x1f, R222 ;  /* 0x0000001fff0c7819 */ /* 0x000fc400000114de */
[----:B------:R-:W-:-:S03]  /*20e80*/  SHF.R.S32.HI R13, RZ, 0x1f, R213 ;  /* 0x0000001fff0d7819 */ /* 0x000fc600000114d5 */
[CC--:B----4-:R-:W-:Y:S01]  /*20e90*/  @!P1 LEA R2, P0, R171.reuse, R14.reuse, 0x2 ;  /* 0x0000000eab029211 */ /* 0x0d0fe200078010ff */
[----:B------:R-:W-:Y:S01]  /*20ea0*/  @!P1 IMAD.MOV.U32 R4, RZ, RZ, R49 ;  /* 0x000000ffff049224 */ /* 0x000fe200078e0031 */
[----:B------:R-:W-:Y:S01]  /*20eb0*/  @!P3 LEA R6, P4, R224, R14, 0x2 ;  /* 0x0000000ee006b211 */ /* 0x000fe200078810ff */
[----:B------:R-:W-:Y:S01]  /*20ec0*/  @!P1 IMAD.MOV.U32 R5, RZ, RZ, R84 ;  /* 0x000000ffff059224 */ /* 0x000fe200078e0054 */
[----:B0-----:R-:W-:Y:S02]  /*20ed0*/  @!P1 LEA.HI.X R3, R171, R26, R0, 0x2, P0 ;  /* 0x0000001aab039211 */ /* 0x001fe400000f1400 */
[----:B------:R-:W-:Y:S02]  /*20ee0*/  ISETP.GE.AND P0, PT, R222, UR4, PT ;  /* 0x00000004de007c0c */ /* 0x000fe4000bf06270 */
[----:B------:R-:W-:Y:S01]  /*20ef0*/  SHF.R.S32.HI R0, RZ, 0x1f, R223 ;  /* 0x0000001fff007819 */ /* 0x000fe200000114df */
[----:B------:R0:W-:Y:S01]  /*20f00*/  @!P1 ST.E.64 desc[UR42][R2.64], R4 ;  /* 0x0000000402009985 */ /* 0x0001e2000c101b2a */
[----:B------:R-:W-:-:S02]  /*20f10*/  ISETP.GE.AND P1, PT, R221, UR4, PT ;  /* 0x00000004dd007c0c */ /* 0x000fc4000bf26270 */
[----:B------:R-:W-:Y:S02]  /*20f20*/  @!P3 LEA.HI.X R7, R224, R26, R8, 0x2, P4 ;  /* 0x0000001ae007b211 */ /* 0x000fe400020f1408 */
[----:B------:R-:W-:Y:S02]  /*20f30*/  ISETP.GE.AND P4, PT, R220, UR4, PT ;  /* 0x00000004dc007c0c */ /* 0x000fe4000bf86270 */
[C---:B0-----:R-:W-:Y:S01]  /*20f40*/  @!P2 LEA R2, P5, R223.reuse, R14, 0x2 ;  /* 0x0000000edf02a211 */ /* 0x041fe200078a10ff */
[----:B------:R-:W-:Y:S02]  /*20f50*/  @!P3 IMAD.MOV.U32 R4, RZ, RZ, R50 ;  /* 0x000000ffff04b224 */ /* 0x000fe400078e0032 */
[----:B------:R-:W-:Y:S01]  /*20f60*/  @!P3 IMAD.MOV.U32 R5, RZ, RZ, R85 ;  /* 0x000000ffff05b224 */ /* 0x000fe200078e0055 */
[----:B------:R-:W-:Y:S01]  /*20f70*/  @!P2 LEA.HI.X R3, R223, R26, R0, 0x2, P5 ;  /* 0x0000001adf03a211 */ /* 0x000fe200028f1400 */
[----:B------:R-:W-:Y:S01]  /*20f80*/  @!P2 IMAD.MOV.U32 R50, RZ, RZ, R53 ;  /* 0x000000ffff32a224 */ /* 0x000fe200078e0035 */
[CC--:B------:R-:W-:Y:S01]  /*20f90*/  @!P0 LEA R8, P5, R222.reuse, R14.reuse, 0x2 ;  /* 0x0000000ede088211 */ /* 0x0c0fe200078a10ff */
[----:B------:R-:W-:Y:S01]  /*20fa0*/  @!P0 IMAD.MOV.U32 R53, RZ, RZ, R52 ;  /* 0x000000ffff358224 */ /* 0x000fe200078e0034 */
[----:B------:R0:W-:Y:S01]  /*20fb0*/  @!P3 ST.E.64 desc[UR42][R6.64], R4 ;  /* 0x000000040600b985 */ /* 0x0001e2000c101b2a */
[----:B------:R-:W-:Y:S01]  /*20fc0*/  ISETP.GE.AND P3, PT, R219, UR4, PT ;  /* 0x00000004db007c0c */ /* 0x000fe2000bf66270 */
[----:B------:R-:W-:Y:S01]  /*20fd0*/  @!P0 IMAD.MOV.U32 R52, RZ, RZ, R54 ;  /* 0x000000ffff348224 */ /* 0x000fe200078e0036 */
[----:B------:R-:W-:Y:S01]  /*20fe0*/  SHF.R.S32.HI R0, RZ, 0x1f, R221 ;  /* 0x0000001fff007819 */ /* 0x000fe200000114dd */
[----:B------:R3:W-:Y:S01]  /*20ff0*/  @!P2 ST.E.64 desc[UR42][R2.64], R50 ;  /* 0x000000320200a985 */ /* 0x0007e2000c101b2a */
[C---:B------:R-:W-:Y:S01]  /*21000*/  @!P1 LEA R10, P2, R221.reuse, R14, 0x2 ;  /* 0x0000000edd0a9211 */ /* 0x040fe200078410ff */
[----:B------:R-:W-:Y:S01]  /*21010*/  @!P1 IMAD.MOV.U32 R54, RZ, RZ, R57 ;  /* 0x000000ffff369224 */ /* 0x000fe200078e0039 */
[-C--:B------:R-:W-:Y:S01]  /*21020*/  @!P0 LEA.HI.X R9, R222, R26.reuse, R12, 0x2, P5 ;  /* 0x0000001ade098211 */ /* 0x080fe200028f140c */
[----:B------:R-:W-:Y:S01]  /*21030*/  @!P4 IMAD.MOV.U32 R57, RZ, RZ, R56 ;  /* 0x000000ffff39c224 */ /* 0x000fe200078e0038 */
[----:B------:R-:W-:Y:S01]  /*21040*/  @!P1 LEA.HI.X R11, R221, R26, R0, 0x2, P2 ;  /* 0x0000001add0b9211 */ /* 0x000fe200010f1400 */
[----:B------:R-:W-:Y:S01]  /*21050*/  @!P4 IMAD.MOV.U32 R56, RZ, RZ, R58 ;  /* 0x000000ffff38c224 */ /* 0x000fe200078e003a */
[----:B------:R-:W-:Y:S01]  /*21060*/  ISETP.GE.AND P2, PT, R218, UR4, PT ;  /* 0x00000004da007c0c */ /* 0x000fe2000bf46270 */
[----:B------:R4:W-:Y:S01]  /*21070*/  @!P0 ST.E.64 desc[UR42][R8.64], R52 ;  /* 0x0000003408008985 */ /* 0x0009e2000c101b2a */
[----:B------:R-:W-:Y:S01]  /*21080*/  SHF.R.S32.HI R12, RZ, 0x1f, R220 ;  /* 0x0000001fff0c7819 */ /* 0x000fe200000114dc */
[----:B------:R-:W-:Y:S01]  /*21090*/  @!P3 IMAD.MOV.U32 R58, RZ, RZ, R67 ;  /* 0x000000ffff3ab224 */ /* 0x000fe200078e0043 */
[----:B0-----:R-:W-:Y:S01]  /*210a0*/  @!P4 LEA R4, P0, R220, R14, 0x2 ;  /* 0x0000000edc04c211 */ /* 0x001fe200078010ff */
[----:B------:R0:W-:Y:S01]  /*210b0*/  @!P1 ST.E.64 desc[UR42][R10.64], R54 ;  /* 0x000000360a009985 */ /* 0x0001e2000c101b2a */
[----:B------:R-:W-:-:S02]  /*210c0*/  ISETP.GE.AND P1, PT, R217, UR4, PT ;  /* 0x00000004d9007c0c */ /* 0x000fc4000bf26270 */
[----:B------:R-:W-:Y:S02]  /*210d0*/  @!P4 LEA.HI.X R5, R220, R26, R12, 0x2, P0 ;  /* 0x0000001adc05c211 */ /* 0x000fe400000f140c */
[C---:B---3--:R-:W-:Y:S02]  /*210e0*/  @!P3 LEA R2, P5, R219.reuse, R14, 0x2 ;  /* 0x0000000edb02b211 */ /* 0x048fe400078a10ff */
[----:B------:R-:W-:Y:S01]  /*210f0*/  SHF.R.S32.HI R0, RZ, 0x1f, R219 ;  /* 0x0000001fff007819 */ /* 0x000fe200000114db */
[----:B------:R-:W-:Y:S01]  /*21100*/  @!P4 ST.E.64 desc[UR42][R4.64], R56 ;  /* 0x000000380400c985 */ /* 0x000fe2000c101b2a */
[----:B------:R-:W-:Y:S01]  /*21110*/  ISETP.GE.AND P0, PT, R216, UR4, PT ;  /* 0x00000004d8007c0c */ /* 0x000fe2000bf06270 */
[----:B------:R-:W-:Y:S01]  /*21120*/  @!P2 IMAD.MOV.U32 R67, RZ, RZ, R66 ;  /* 0x000000ffff43a224 */ /* 0x000fe200078e0042 */
[----:B------:R-:W-:Y:S01]  /*21130*/  @!P3 LEA.HI.X R3, R219, R26, R0, 0x2, P5 ;  /* 0x0000001adb03b211 */ /* 0x000fe200028f1400 */
[----:B------:R-:W-:Y:S01]  /*21140*/  @!P2 IMAD.MOV.U32 R66, RZ, RZ, R68 ;  /* 0x000000ffff42a224 */ /* 0x000fe200078e0044 */
[----:B------:R-:W-:Y:S01]  /*21150*/  SHF.R.S32.HI R0, RZ, 0x1f, R218 ;  /* 0x0000001fff007819 */ /* 0x000fe200000114da */
[----:B------:R-:W-:Y:S01]  /*21160*/  @!P1 IMAD.MOV.U32 R68, RZ, RZ, R71 ;  /* 0x000000ffff449224 */ /* 0x000fe200078e0047 */
[----:B------:R-:W-:Y:S01]  /*21170*/  @!P2 LEA R6, P4, R218, R14, 0x2 ;  /* 0x0000000eda06a211 */ /* 0x000fe200078810ff */
[----:B------:R3:W-:Y:S01]  /*21180*/  @!P3 ST.E.64 desc[UR42][R2.64], R58 ;  /* 0x0000003a0200b985 */ /* 0x0007e2000c101b2a */
[----:B------:R-:W-:-:S02]  /*21190*/  ISETP.GE.AND P3, PT, R215, UR4, PT ;  /* 0x00000004d7007c0c */ /* 0x000fc4000bf66270 */
[----:B------:R-:W-:Y:S02]  /*211a0*/  @!P2 LEA.HI.X R7, R218, R26, R0, 0x2, P4 ;  /* 0x0000001ada07a211 */ /* 0x000fe400020f1400 */
[C---:B----4-:R-:W-:Y:S01]  /*211b0*/  @!P1 LEA R8, P5, R217.reuse, R14, 0x2 ;  /* 0x0000000ed9089211 */ /* 0x050fe200078a10ff */
[----:B------:R-:W-:Y:S01]  /*211c0*/  @!P0 IMAD.MOV.U32 R71, RZ, RZ, R70 ;  /* 0x000000ffff478224 */ /* 0x000fe200078e0046 */
[----:B------:R-:W-:Y:S01]  /*211d0*/  SHF.R.S32.HI R0, RZ, 0x1f, R217 ;  /* 0x0000001fff007819 */ /* 0x000fe200000114d9 */
[----:B------:R4:W-:Y:S01]  /*211e0*/  @!P2 ST.E.64 desc[UR42][R6.64], R66 ;  /* 0x000000420600a985 */ /* 0x0009e2000c101b2a */
[----:B------:R-:W-:Y:S01]  /*211f0*/  ISETP.GE.AND P2, PT, R214, UR4, PT ;  /* 0x00000004d6007c0c */ /* 0x000fe2000bf46270 */
[----:B------:R-:W-:Y:S01]  /*21200*/  @!P0 IMAD.MOV.U32 R70, RZ, RZ, R72 ;  /* 0x000000ffff468224 */ /* 0x000fe200078e0048 */
[----:B------:R-:W-:Y:S02]  /*21210*/  @!P1 LEA.HI.X R9, R217, R26, R0, 0x2, P5 ;  /* 0x0000001ad9099211 */ /* 0x000fe400028f1400 */
[-C--:B0-----:R-:W-:Y:S01]  /*21220*/  @!P0 LEA R10, P4, R216, R14.reuse, 0x2 ;  /* 0x0000000ed80a8211 */ /* 0x081fe200078810ff */
[----:B------:R-:W-:Y:S01]  /*21230*/  @!P3 IMAD.MOV.U32 R72, RZ, RZ, R87 ;  /* 0x000000ffff48b224 */ /* 0x000fe200078e0057 */
[----:B------:R-:W-:Y:S01]  /*21240*/  SHF.R.S32.HI R0, RZ, 0x1f, R216 ;  /* 0x0000001fff007819 */ /* 0x000fe200000114d8 */
[----:B------:R-:W-:Y:S01]  /*21250*/  @!P1 ST.E.64 desc[UR42][R8.64], R68 ;  /* 0x0000004408009985 */ /* 0x000fe2000c101b2a */
[----:B---3--:R-:W-:-:S02]  /*21260*/  @!P3 LEA R2, P1, R215, R14, 0x2 ;  /* 0x0000000ed702b211 */ /* 0x008fc400078210ff */
[-C--:B------:R-:W-:Y:S02]  /*21270*/  @!P0 LEA.HI.X R11, R216, R26.reuse, R0, 0x2, P4 ;  /* 0x0000001ad80b8211 */ /* 0x080fe400020f1400 */
[----:B------:R-:W-:Y:S01]  /*21280*/  SHF.R.S32.HI R12, RZ, 0x1f, R215 ;  /* 0x0000001fff0c7819 */ /* 0x000fe200000114d7 */
[----:B------:R-:W-:Y:S01]  /*21290*/  @!P2 IMAD.MOV.U32 R87, RZ, RZ, R86 ;  /* 0x000000ffff57a224 */ /* 0x000fe200078e0056 */
[----:B------:R-:W-:Y:S01]  /*212a0*/  ISETP.GE.AND P4, PT, R213, UR4, PT ;  /* 0x00000004d5007c0c */ /* 0x000fe2000bf86270 */
[----:B------:R0:W-:Y:S01]  /*212b0*/  @!P0 ST.E.64 desc[UR42][R10.64], R70 ;  /* 0x000000460a008985 */ /* 0x0001e2000c101b2a */
[----:B------:R-:W-:Y:S01]  /*212c0*/  ISETP.GE.AND P5, PT, R212, UR4, PT ;  /* 0x00000004d4007c0c */ /* 0x000fe2000bfa6270 */
[----:B------:R-:W-:Y:S01]  /*212d0*/  @!P2 IMAD.MOV.U32 R86, RZ, RZ, R88 ;  /* 0x000000ffff56a224 */ /* 0x000fe200078e0058 */
[----:B------:R-:W-:Y:S02]  /*212e0*/  ISETP.GE.AND P0, PT, R211, UR4, PT ;  /* 0x00000004d3007c0c */ /* 0x000fe4000bf06270 */
[----:B------:R-:W-:-:S02]  /*212f0*/  @!P3 LEA.HI.X R3, R215, R26, R12, 0x2, P1 ;  /* 0x0000001ad703b211 */ /* 0x000fc400008f140c */
[----:B------:R-:W-:Y:S02]  /*21300*/  SHF.R.S32.HI R0, RZ, 0x1f, R214 ;  /* 0x0000001fff007819 */ /* 0x000fe400000114d6 */
[C---:B------:R-:W-:Y:S01]  /*21310*/  @!P2 LEA R4, P1, R214.reuse, R14, 0x2 ;  /* 0x0000000ed604a211 */ /* 0x040fe200078210ff */
[----:B------:R3:W-:Y:S01]  /*21320*/  @!P3 ST.E.64 desc[UR42][R2.64], R72 ;  /* 0x000000480200b985 */ /* 0x0007e2000c101b2a */
[----:B------:R-:W-:Y:S01]  /*21330*/  SHF.R.S32.HI R12, RZ, 0x1f, R212 ;  /* 0x0000001fff0c7819 */ /* 0x000fe200000114d4 */
[----:B------:R-:W-:Y:S01]  /*21340*/  @!P4 IMAD.MOV.U32 R88, RZ, RZ, R91 ;  /* 0x000000ffff58c224 */ /* 0x000fe200078e005b */
[----:B------:R-:W-:Y:S01]  /*21350*/  @!P2 LEA.HI.X R5, R214, R26, R0, 0x2, P1 ;  /* 0x0000001ad605a211 */ /* 0x000fe200008f1400 */
[----:B------:R-:W-:Y:S01]  /*21360*/  @!P5 IMAD.MOV.U32 R93, RZ, RZ, R90 ;  /* 0x000000ffff5dd224 */ /* 0x000fe200078e005a */
[-C--:B----4-:R-:W-:Y:S02]  /*21370*/  @!P4 LEA R6, P1, R213, R14.reuse, 0x2 ;  /* 0x0000000ed506c211 */ /* 0x090fe400078210ff */
[-C--:B0-----:R-:W-:Y:S01]  /*21380*/  @!P0 LEA R10, P3, R211, R14.reuse, 0x2 ;  /* 0x0000000ed30a8211 */ /* 0x081fe200078610ff */
[----:B------:R3:W-:Y:S01]  /*21390*/  @!P2 ST.E.64 desc[UR42][R4.64], R86 ;  /* 0x000000560400a985 */ /* 0x0007e2000c101b2a */
[----:B------:R-:W-:-:S02]  /*213a0*/  @!P5 LEA R8, P2, R212, R14, 0x2 ;  /* 0x0000000ed408d211 */ /* 0x000fc400078410ff */
[----:B------:R-:W-:Y:S02]  /*213b0*/  SHF.R.S32.HI R0, RZ, 0x1f, R211 ;  /* 0x0000001fff007819 */ /* 0x000fe400000114d3 */
[-C--:B------:R-:W-:Y:S02]  /*213c0*/  @!P4 LEA.HI.X R7, R213, R26.reuse, R13, 0x2, P1 ;  /* 0x0000001ad507c211 */ /* 0x080fe400008f140d */
[-C--:B------:R-:W-:Y:S02]  /*213d0*/  @!P5 LEA.HI.X R9, R212, R26.reuse, R12, 0x2, P2 ;  /* 0x0000001ad409d211 */ /* 0x080fe400010f140c */
[----:B------:R-:W-:Y:S01]  /*213e0*/  @!P0 LEA.HI.X R11, R211, R26, R0, 0x2, P3 ;  /* 0x0000001ad30b8211 */ /* 0x000fe200018f1400 */
[----:B------:R3:W-:Y:S04]  /*213f0*/  @!P4 ST.E.64 desc[UR42][R6.64], R88 ;  /* 0x000000580600c985 */ /* 0x0007e8000c101b2a */
[----:B------:R3:W-:Y:S04]  /*21400*/  @!P5 ST.E.64 desc[UR42][R8.64], R92 ;  /* 0x0000005c0800d985 */ /* 0x0007e8000c101b2a */
[----:B------:R3:W-:Y:S01]  /*21410*/  @!P0 ST.E.64 desc[UR42][R10.64], R62 ;  /* 0x0000003e0a008985 */ /* 0x0007e2000c101b2a */
[----:B------:R-:W-:-:S13]  /*21420*/  ISETP.GE.AND P0, PT, R210, UR4, PT ;  /* 0x00000004d2007c0c */ /* 0x000fda000bf06270 */
[----:B---3--:R-:W-:Y:S05]  /*21430*/  @P0 BRA `(.L_x_1806) ;  /* 0x0000000c002c0947 */ /* 0x008fea0003800000 */
[----:B------:R-:W-:-:S04]  /*21440*/  LEA R14, P0, R210, R14, 0x2 ;  /* 0x0000000ed20e7211 */ /* 0x000fc800078010ff */
[----:B------:R-:W-:-:S05]  /*21450*/  LEA.HI.X R15, R210, R26, R229, 0x2, P0 ;  /* 0x0000001ad20f7211 */ /* 0x000fca00000f14e5 */
[----:B------:R0:W-:Y:S01]  /*21460*/  ST.E.64 desc[UR42][R14.64], R64 ;  /* 0x000000400e007985 */ /* 0x0001e2000c101b2a */
[----:B------:R-:W-:Y:S05]  /*21470*/  BRA `(.L_x_1806) ;  /* 0x0000000c001c7947 */ /* 0x000fea0003800000 */
.L_x_1792:
[----:B------:R-:W-:Y:S01]  /*21480*/  ULDC.64 UR4, c[0x0][0xc08] ;  /* 0x0003020000047ab9 */ /* 0x000fe20000000a00 */
[----:B------:R-:W3:Y:S01]  /*21490*/  LDC.64 R2, c[0x0][0xc00] ;  /* 0x00030000ff027b82 */ /* 0x000ee20000000a00 */
[----:B------:R-:W-:Y:S01]  /*214a0*/  ISETP.NE.U32.AND P0, PT, RZ, UR4, PT ;  /* 0x00000004ff007c0c */ /* 0x000fe2000bf05070 */
[----:B------:R-:W-:Y:S01]  /*214b0*/  IMAD.MOV.U32 R15, RZ, RZ, RZ ;  /* 0x000000ffff0f7224 */ /* 0x000fe200078e00ff */
[----:B------:R-:W4:Y:S02]  /*214c0*/  S2R R0, SR_TID.X ;  /* 0x0000000000007919 */ /* 0x000f240000002100 */
[----:B------:R-:W-:Y:S01]  /*214d0*/  ISETP.NE.AND.EX P1, PT, RZ, UR5, PT, P0 ;  /* 0x00000005ff007c0c */ /* 0x000fe2000bf25300 */
[----:B------:R-:W-:Y:S02]  /*214e0*/  ULDC.64 UR4, c[0x0][0xc00] ;  /* 0x0003000000047ab9 */ /* 0x000fe40000000a00 */
[----:B------:R-:W-:-:S04]  /*214f0*/  ISETP.NE.U32.AND P0, PT, RZ, UR4, PT ;  /* 0x00000004ff007c0c */ /* 0x000fc8000bf05070 */
[----:B------:R-:W-:-:S06]  /*21500*/  ISETP.NE.AND.EX P0, PT, RZ, UR5, PT, P0 ;  /* 0x00000005ff007c0c */ /* 0x000fcc000bf05300 */
[----:B------:R-:W0:Y:S01]  /*21510*/  @P1 LDC.64 R4, c[0x0][0xc08] ;  /* 0x00030200ff041b82 */ /* 0x000e220000000a00 */
[----:B------:R-:W-:Y:S02]  /*21520*/  ULDC UR4, c[0x0][0xa88] ;  /* 0x0002a20000047ab9 */ /* 0x000fe40000000800 */
[----:B------:R-:W-:Y:S02]  /*21530*/  IMAD.U32 R20, RZ, RZ, UR4 ;  /* 0x00000004ff147e24 */ /* 0x000fe4000f8e00ff */
[----:B---3--:R-:W-:-:S05]  /*21540*/  IMAD.WIDE R2, R208, 0x4, R2 ;  /* 0x00000004d0027825 */ /* 0x008fca00078e0202 */
[----:B------:R3:W5:Y:S01]  /*21550*/  @P0 LDG.E R15, desc[UR42][R2.64] ;  /* 0x0000002a020f0981 */ /* 0x000762000c1e1900 */
[----:B-1----:R-:W-:Y:S01]  /*21560*/  ISETP.GT.AND P2, PT, R207, 0x1, PT ;  /* 0x00000001cf00780c */ /* 0x002fe20003f44270 */
[----:B----4-:R-:W-:Y:S02]  /*21570*/  VIADD R0, R0, 0xffffff80 ;  /* 0xffffff8000007836 */ /* 0x010fe40000000000 */
[----:B0-----:R-:W-:-:S05]  /*21580*/  @P1 IMAD.WIDE R4, R208, 0x4, R4 ;  /* 0x00000004d0041825 */ /* 0x001fca00078e0204 */
[----:B------:R3:W5:Y:S01]  /*21590*/  @P1 LDG.E R20, desc[UR42][R4.64] ;  /* 0x0000002a04141981 */ /* 0x000762000c1e1900 */
[----:B------:R-:W-:Y:S02]  /*215a0*/  ISETP.GT.AND P3, PT, R0, 0x7f, PT ;  /* 0x0000007f0000780c */ /* 0x000fe40003f64270 */
[----:B-----5:R-:W-:Y:S01]  /*215b0*/  SHF.R.S32.HI R24, RZ, 0x1f, R208 ;  /* 0x0000001fff187819 */ /* 0x020fe200000114d0 */
[----:B------:R-:W-:Y:S10]  /*215c0*/  @P1 BRA `(.L_x_1811) ;  /* 0x0000000000101947 */ /* 0x000ff40003800000 */
[----:B------:R-:W-:Y:S05]  /*215d0*/  @!P0 BRA `(.L_x_1811) ;  /* 0x00000000000c8947 */ /* 0x000fea0003800000 */
[----:B---3--:R-:W3:Y:S04]  /*215e0*/  LDG.E R5, desc[UR42][R2.64] ;  /* 0x0000002a02057981 */ /* 0x008ee8000c1e1900 */
[----:B------:R-:W3:Y:S02]  /*215f0*/  LDG.E R20, desc[UR42][R2.64+0x4] ;  /* 0x0000042a02147981 */ /* 0x000ee4000c1e1900 */
[----:B---3--:R-:W-:-:S07]  /*21600*/  IMAD.IADD R20, R20, 0x1, -R5 ;  /* 0x0000000114147824 */ /* 0x008fce00078e0a05 */
.L_x_1811:
[----:B------:R-:W-:Y:S01]  /*21610*/  BSSY B1, `(.L_x_1812) ;  /* 0x0000036000017945 */ /* 0x000fe20003800000 */
[----:B------:R-:W-:Y:S02]  /*21620*/  SEL R25, R208, RZ, !P0 ;  /* 0x000000ffd0197207 */ /* 0x000fe40004000000 */
[----:B------:R-:W-:Y:S02]  /*21630*/  SEL R24, R24, RZ, !P0 ;  /* 0x000000ff18187207 */ /* 0x000fe40004000000 */
[----:B------:R-:W-:Y:S01]  /*21640*/  SHF.R.S32.HI R14, RZ, 0x1f, R15 ;  /* 0x0000001fff0e7819 */ /* 0x000fe2000001140f */
[----:B------:R-:W-:Y:S06]  /*21650*/  @P3 BRA `(.L_x_1813) ;  /* 0x0000000000c43947 */ /* 0x000fec0003800000 */
[----:B---3--:R-:W0:Y:S01]  /*21660*/  S2R R2, SR_TID.X ;  /* 0x0000000000027919 */ /* 0x008e220000002100 */
[----:B------:R-:W1:Y:S02]  /*21670*/  LDC R29, c[0x0][0xbe8] ;  /* 0x0002fa00ff1d7b82 */ /* 0x000e640000000800 */
[----:B-1----:R-:W-:Y:S01]  /*21680*/  IMAD R0, R20, R29, RZ ;  /* 0x0000001d14007224 */ /* 0x002fe200078e02ff */
[----:B0-----:R-:W-:-:S04]  /*21690*/  IADD3 R27, R178, -0x80, R2 ;  /* 0xffffff80b21b7810 */ /* 0x001fc80007ffe002 */
[----:B------:R-:W-:-:S13]  /*216a0*/  ISETP.GE.AND P0, PT, R27, R0, PT ;  /* 0x000000001b00720c */ /* 0x000fda0003f06270 */
[----:B------:R-:W-:Y:S05]  /*216b0*/  @P0 BRA `(.L_x_1813) ;  /* 0x0000000000ac0947 */ /* 0x000fea0003800000 */
[----:B------:R-:W-:Y:S01]  /*216c0*/  IMAD.MOV.U32 R0, RZ, RZ, 0x9b8 ;  /* 0x000009b8ff007424 */ /* 0x000fe200078e00ff */
[----:B------:R-:W-:Y:S01]  /*216d0*/  ISETP.GT.AND P3, PT, R207, 0x1, PT ;  /* 0x00000001cf00780c */ /* 0x000fe20003f64270 */
[----:B------:R-:W0:Y:S01]  /*216e0*/  LDC.64 R2, c[0x0][0xba8] ;  /* 0x0002ea00ff027b82 */ /* 0x000e220000000a00 */
[----:B------:R-:W-:Y:S01]  /*216f0*/  ISETP.NE.AND P0, PT, R29, 0x1, PT ;  /* 0x000000011d00780c */ /* 0x000fe20003f05270 */
[----:B------:R-:W-:Y:S01]  /*21700*/  IMAD.MOV.U32 R21, RZ, RZ, R27 ;  /* 0x000000ffff157224 */ /* 0x000fe200078e001b */
[----:B------:R-:W-:Y:S02]  /*21710*/  SEL R26, R0, 0x978, P3 ;  /* 0x00000978001a7807 */ /* 0x000fe40001800000 */
[----:B------:R-:W-:-:S03]  /*21720*/  SEL R209, R209, RZ, P3 ;  /* 0x000000ffd1d17207 */ /* 0x000fc60001800000 */
[----:B------:R-:W1:Y:S08]  /*21730*/  LDC.64 R10, c[0x0][R26+0x220] ;  /* 0x000088001a0a7b82 */ /* 0x000e700000000a00 */
[----:B------:R-:W3:Y:S08]  /*21740*/  LDC.64 R8, c[0x0][R26+0x218] ;  /* 0x000086001a087b82 */ /* 0x000ef00000000a00 */
[----:B------:R-:W4:Y:S08]  /*21750*/  LDC.64 R6, c[0x0][R26+0x228] ;  /* 0x00008a001a067b82 */ /* 0x000f300000000a00 */
[----:B------:R-:W5:Y:S08]  /*21760*/  LDC.64 R4, c[0x0][R26+0x210] ;  /* 0x000084001a047b82 */ /* 0x000f700000000a00 */
[----:B------:R-:W2:Y:S08]  /*21770*/  @P0 LDC R0, c[0x0][0xbec] ;  /* 0x0002fb00ff000b82 */ /* 0x000eb00000000800 */
[----:B------:R-:W4:Y:S01]  /*21780*/  @P0 LDC R33, c[0x0][0xbf0] ;  /* 0x0002fc00ff210b82 */ /* 0x000f220000000800 */
[----:B-1----:R-:W-:-:S07]  /*21790*/  IMAD R11, R11, R25, RZ ;  /* 0x000000190b0b7224 */ /* 0x002fce00078e02ff */
[----:B0-----:R-:W0:Y:S01]  /*217a0*/  @!P3 LDC R2, c[0x0][0xb50] ;  /* 0x0002d400ff02bb82 */ /* 0x001e220000000800 */
[----:B------:R-:W-:Y:S02]  /*217b0*/  IMAD R11, R10, R24, R11 ;  /* 0x000000180a0b7224 */ /* 0x000fe400078e020b */
[----:B--2---:R-:W-:-:S05]  /*217c0*/  @P0 IMAD.HI.U32 R0, R27, R0, RZ ;  /* 0x000000001b000227 */ /* 0x004fca00078e00ff */
[----:B------:R-:W1:Y:S01]  /*217d0*/  @!P3 LDC R3, c[0x0][0xb54] ;  /* 0x0002d500ff03bb82 */ /* 0x000e620000000800 */
[-C--:B---3--:R-:W-:Y:S02]  /*217e0*/  IMAD R31, R9, R169.reuse, RZ ;  /* 0x000000a9091f7224 */ /* 0x088fe400078e02ff */
[----:B------:R-:W-:Y:S01]  /*217f0*/  IMAD.WIDE.U32 R12, R8, R169, RZ ;  /* 0x000000a9080c7225 */ /* 0x000fe200078e00ff */
[----:B----4-:R-:W-:-:S03]  /*21800*/  @P0 SHF.R.U32.HI R21, RZ, R33, R0 ;  /* 0x00000021ff150219 */ /* 0x010fc60000011600 */
[----:B------:R-:W-:-:S04]  /*21810*/  IMAD.WIDE.U32 R8, R10, R25, RZ ;  /* 0x000000190a087225 */ /* 0x000fc800078e00ff */
[----:B------:R-:W-:Y:S01]  /*21820*/  IMAD.IADD R13, R31, 0x1, R13 ;  /* 0x000000011f0d7824 */ /* 0x000fe200078e020d */
[----:B------:R-:W-:Y:S01]  /*21830*/  IADD3 R12, P0, P1, R8, R12, R15 ;  /* 0x0000000c080c7210 */ /* 0x000fe2000791e00f */
[----:B------:R-:W-:Y:S02]  /*21840*/  IMAD.MOV R0, RZ, RZ, -R21 ;  /* 0x000000ffff007224 */ /* 0x000fe400078e0a15 */
[----:B------:R-:W-:Y:S02]  /*21850*/  IMAD.IADD R11, R9, 0x1, R11 ;  /* 0x00000001090b7824 */ /* 0x000fe400078e020b */
[-C--:B------:R-:W-:Y:S02]  /*21860*/  IMAD R31, R7, R209.reuse, RZ ;  /* 0x000000d1071f7224 */ /* 0x080fe400078e02ff */
[----:B------:R-:W-:-:S04]  /*21870*/  IMAD.WIDE.U32 R6, R6, R209, RZ ;  /* 0x000000d106067225 */ /* 0x000fc800078e00ff */
[----:B------:R-:W-:Y:S01]  /*21880*/  IMAD R9, R29, R0, R27 ;  /* 0x000000001d097224 */ /* 0x000fe200078e021b */
[----:B------:R-:W-:Y:S01]  /*21890*/  IADD3.X R0, R11, R13, R14, P0, P1 ;  /* 0x0000000d0b007210 */ /* 0x000fe200007e240e */
[----:B------:R-:W-:Y:S01]  /*218a0*/  IMAD.IADD R7, R31, 0x1, R7 ;  /* 0x000000011f077824 */ /* 0x000fe200078e0207 */
[----:B------:R-:W-:Y:S02]  /*218b0*/  IADD3 R6, P0, P1, R21, R12, R6 ;  /* 0x0000000c15067210 */ /* 0x000fe4000791e006 */
[----:B------:R-:W-:Y:S02]  /*218c0*/  SHF.R.S32.HI R21, RZ, 0x1f, R21 ;  /* 0x0000001fff157819 */ /* 0x000fe40000011415 */
[----:B------:R-:W-:Y:S02]  /*218d0*/  SHF.R.S32.HI R11, RZ, 0x1f, R9 ;  /* 0x0000001fff0b7819 */ /* 0x000fe40000011409 */
[----:B------:R-:W-:Y:S01]  /*218e0*/  IADD3.X R7, R21, R0, R7, P0, P1 ;  /* 0x0000000015077210 */ /* 0x000fe200007e2407 */
[----:B-----5:R-:W-:-:S04]  /*218f0*/  IMAD R0, R5, R9, RZ ;  /* 0x0000000905007224 */ /* 0x020fc800078e02ff */
[C---:B------:R-:W-:Y:S02]  /*21900*/  IMAD R11, R4.reuse, R11, R0 ;  /* 0x0000000b040b7224 */ /* 0x040fe400078e0200 */
[----:B------:R-:W-:-:S04]  /*21910*/  IMAD.WIDE.U32 R4, R4, R9, R6 ;  /* 0x0000000904047225 */ /* 0x000fc800078e0006 */
[----:B------:R-:W-:Y:S01]  /*21920*/  IMAD.IADD R0, R5, 0x1, R11 ;  /* 0x0000000105007824 */ /* 0x000fe200078e020b */
[----:B0-----:R-:W-:Y:S01]  /*21930*/  LEA R2, P0, R4, R2, 0x2 ;  /* 0x0000000204027211 */ /* 0x001fe200078010ff */
[----:B------:R-:W-:-:S03]  /*21940*/  IMAD.MOV.U32 R5, RZ, RZ, -0x800000 ;  /* 0xff800000ff057424 */ /* 0x000fc600078e00ff */
[----:B-1----:R-:W-:-:S05]  /*21950*/  LEA.HI.X R3, R4, R3, R0, 0x2, P0 ;  /* 0x0000000304037211 */ /* 0x002fca00000f1400 */
[----:B------:R0:W-:Y:S04]  /*21960*/  STG.E desc[UR42][R2.64], R5 ;  /* 0x0000000502007986 */ /* 0x0001e8000c10192a */
.L_x_1813:
[----:B------:R-:W-:Y:S05]  /*21970*/  BSYNC B1 ;  /* 0x0000000000017941 */ /* 0x000fea0003800000 */
.L_x_1812:
[----:B------:R-:W-:Y:S05]  /*21980*/  @P2 BRA `(.L_x_1806) ;  /* 0x0000000400d82947 */ /* 0x000fea0003800000 */
[----:B------:R-:W1:Y:S01]  /*21990*/  LDC R21, c[0x0][0xbe8] ;  /* 0x0002fa00ff157b82 */ /* 0x000e620000000800 */
[----:B------:R-:W-:Y:S01]  /*219a0*/  ULDC.64 UR4, c[0x0][0xaa0] ;  /* 0x0002a80000047ab9 */ /* 0x000fe20000000a00 */
[----:B------:R-:W-:Y:S01]  /*219b0*/  IMAD R7, R206, 0x20, R226 ;  /* 0x00000020ce077824 */ /* 0x000fe200078e02e2 */
[----:B------:R-:W-:Y:S01]  /*219c0*/  ULDC.64 UR6, c[0x0][0xaf0] ;  /* 0x0002bc0000067ab9 */ /* 0x000fe20000000a00 */
[----:B------:R-:W-:Y:S02]  /*219d0*/  IMAD R0, R14, UR4, RZ ;  /* 0x000000040e007c24 */ /* 0x000fe4000f8e02ff */
[----:B0--3--:R-:W-:-:S04]  /*219e0*/  IMAD.WIDE.U32 R2, R15, UR4, RZ ;  /* 0x000000040f027c25 */ /* 0x009fc8000f8e00ff */
[----:B------:R-:W-:Y:S01]  /*219f0*/  IMAD R5, R15, UR5, R0 ;  /* 0x000000050f057c24 */ /* 0x000fe2000f8e0200 */
[----:B------:R-:W-:Y:S01]  /*21a00*/  ULDC.64 UR4, c[0x0][0xae8] ;  /* 0x0002ba0000047ab9 */ /* 0x000fe20000000a00 */
[----:B------:R-:W-:Y:S02]  /*21a10*/  IMAD.IADD R9, R178, 0x1, R7 ;  /* 0x00000001b2097824 */ /* 0x000fe400078e0207 */
[----:B------:R-:W-:Y:S02]  /*21a20*/  IMAD.IADD R3, R3, 0x1, R5 ;  /* 0x0000000103037824 */ /* 0x000fe400078e0205 */
[----:B------:R-:W-:Y:S02]  /*21a30*/  IMAD.MOV.U32 R5, RZ, RZ, R9 ;  /* 0x000000ffff057224 */ /* 0x000fe400078e0009 */
[----:B------:R-:W-:-:S04]  /*21a40*/  IMAD.WIDE.U32 R2, R169, UR4, R2 ;  /* 0x00000004a9027c25 */ /* 0x000fc8000f8e0002 */
[----:B------:R-:W-:Y:S01]  /*21a50*/  IMAD R3, R169, UR5, R3 ;  /* 0x00000005a9037c24 */ /* 0x000fe2000f8e0203 */
[----:B------:R-:W-:Y:S01]  /*21a60*/  ULDC.64 UR4, c[0x0][0xae0] ;  /* 0x0002b80000047ab9 */ /* 0x000fe20000000a00 */
[----:B-1----:R-:W-:Y:S01]  /*21a70*/  ISETP.NE.AND P0, PT, R21, 0x1, PT ;  /* 0x000000011500780c */ /* 0x002fe20003f05270 */
[----:B------:R-:W-:-:S12]  /*21a80*/  IMAD.WIDE.U32 R2, R25, UR6, R2 ;  /* 0x0000000619027c25 */ /* 0x000fd8000f8e0002 */
[----:B------:R-:W0:Y:S08]  /*21a90*/  @P0 LDC R4, c[0x0][0xbec] ;  /* 0x0002fb00ff040b82 */ /* 0x000e300000000800 */
[----:B------:R-:W1:Y:S01]  /*21aa0*/  @P0 LDC R11, c[0x0][0xbf0] ;  /* 0x0002fc00ff0b0b82 */ /* 0x000e620000000800 */
[----:B0-----:R-:W-:-:S04]  /*21ab0*/  @P0 IMAD.HI.U32 R0, R9, R4, RZ ;  /* 0x0000000409000227 */ /* 0x001fc800078e00ff */
[----:B------:R-:W-:Y:S01]  /*21ac0*/  IMAD R4, R24, UR6, RZ ;  /* 0x0000000618047c24 */ /* 0x000fe2000f8e02ff */
[----:B-1----:R-:W-:-:S03]  /*21ad0*/  @P0 SHF.R.U32.HI R5, RZ, R11, R0 ;  /* 0x0000000bff050219 */ /* 0x002fc60000011600 */
        /* <DEDUP_REMOVED lines=19> */
[----:B------:R-:W-:Y:S06]  /*21c10*/  BRA.DIV UR4, `(.L_x_1814) ;  /* 0x000000ba04b47947 */ /* 0x000fec000b800000 */
[----:B------:R0:W1:Y:S04]  /*21c20*/  SHFL.IDX PT, R0, R3, RZ, 0x181f ;  /* 0x00181fff03007589 */ /* 0x00006800000e0000 */
[----:B------:R0:W3:Y:S02]  /*21c30*/  SHFL.IDX PT, R14, R2, RZ, 0x181f ;  /* 0x00181fff020e7589 */ /* 0x0000e400000e0000 */
.L_x_2105:
[----:B------:R-:W-:Y:S01]  /*21c40*/  IMAD R21, R20, R21, RZ ;  /* 0x0000001514157224 */ /* 0x000fe200078e02ff */
[----:B------:R-:W-:Y:S01]  /*21c50*/  BSSY B1, `(.L_x_1815) ;  /* 0x000000f000017945 */ /* 0x000fe20003800000 */
[----:B------:R-:W-:-:S05]  /*21c60*/  IMAD.IADD R178, R226, 0x1, R178 ;  /* 0x00000001e2b27824 */ /* 0x000fca00078e02b2 */
[----:B------:R-:W-:-:S13]  /*21c70*/  ISETP.GE.AND P0, PT, R178, R21, PT ;  /* 0x00000015b200720c */ /* 0x000fda0003f06270 */
[----:B------:R-:W-:Y:S05]  /*21c80*/  @P0 BRA `(.L_x_1816) ;  /* 0x00000000002c0947 */ /* 0x000fea0003800000 */
[----:B------:R-:W-:Y:S01]  /*21c90*/  ULDC UR4, c[0x0][0xac8] ;  /* 0x0002b20000047ab9 */ /* 0x000fe20000000800 */
[----:B------:R-:W-:Y:S02]  /*21ca0*/  SHF.R.S32.HI R7, RZ, 0x1f, R201 ;  /* 0x0000001fff077819 */ /* 0x000fe400000114c9 */
[----:B------:R-:W-:Y:S02]  /*21cb0*/  ISETP.GE.AND P2, PT, R201, UR4, PT ;  /* 0x00000004c9007c0c */ /* 0x000fe4000bf46270 */
[----:B------:R-:W-:Y:S02]  /*21cc0*/  ISETP.GE.AND P3, PT, R205, UR4, PT ;  /* 0x00000004cd007c0c */ /* 0x000fe4000bf66270 */
[----:B------:R-:W-:-:S09]  /*21cd0*/  SHF.R.S32.HI R6, RZ, 0x1f, R205 ;  /* 0x0000001fff067819 */ /* 0x000fd200000114cd */
[-C--:B---3--:R-:W-:Y:S02]  /*21ce0*/  @!P2 LEA R4, P0, R201, R14.reuse, 0x1 ;  /* 0x0000000ec904a211 */ /* 0x088fe400078008ff */
[----:B------:R-:W-:Y:S02]  /*21cf0*/  @!P3 LEA R14, P1, R205, R14, 0x1 ;  /* 0x0000000ecd0eb211 */ /* 0x000fe400078208ff */
[-C--:B-1----:R-:W-:Y:S02]  /*21d00*/  @!P2 LEA.HI.X R5, R201, R0.reuse, R7, 0x1, P0 ;  /* 0x00000000c905a211 */ /* 0x082fe400000f0c07 */
[----:B------:R-:W-:-:S03]  /*21d10*/  @!P3 LEA.HI.X R15, R205, R0, R6, 0x1, P1 ;  /* 0x00000000cd0fb211 */ /* 0x000fc600008f0c06 */
[----:B------:R4:W-:Y:S04]  /*21d20*/  @!P2 ST.E.128 desc[UR42][R4.64], RZ ;  /* 0x000000ff0400a985 */ /* 0x0009e8000c101d2a */
[----:B------:R4:W-:Y:S02]  /*21d30*/  @!P3 ST.E.128 desc[UR42][R14.64], RZ ;  /* 0x000000ff0e00b985 */ /* 0x0009e4000c101d2a */
.L_x_1816:
[----:B------:R-:W-:Y:S05]  /*21d40*/  BSYNC B1 ;  /* 0x0000000000017941 */ /* 0x000fea0003800000 */
.L_x_1815:
[----:B------:R-:W-:-:S03]  /*21d50*/  UMOV UR4, 0xffffffff ;  /* 0xffffffff00047882 */ /* 0x000fc60000000000 */
[----:B------:R-:W-:Y:S05]  /*21d60*/  BRA.DIV UR4, `(.L_x_1817) ;  /* 0x000000ba04947947 */ /* 0x000fea000b800000 */
[----:B-1----:R1:W0:Y:S04]  /*21d70*/  SHFL.IDX PT, R0, R3, 0x1, 0x181f ;  /* 0x00381f0003007f89 */ /* 0x00222800000e0000 */
[----:B---34-:R1:W3:Y:S02]  /*21d80*/  SHFL.IDX PT, R14, R2, 0x1, 0x181f ;  /* 0x00381f00020e7f89 */ /* 0x0182e400000e0000 */
.L_x_2109:
        /* <DEDUP_REMOVED lines=11> */
[-C--:B0-----:R-:W-:Y:S02]  /*21e40*/  @!P2 LEA.HI.X R5, R201, R0.reuse, R7, 0x1, P0 ;  /* 0x00000000c905a211 */ /* 0x081fe400000f0c07 */
[----:B------:R-:W-:-:S03]  /*21e50*/  @!P3 LEA.HI.X R15, R205, R0, R6, 0x1, P1 ;  /* 0x00000000cd0fb211 */ /* 0x000fc600008f0c06 */
[----:B------:R4:W-:Y:S04]  /*21e60*/  @!P2 ST.E.128 desc[UR42][R4.64], RZ ;  /* 0x000000ff0400a985 */ /* 0x0009e8000c101d2a */
[----:B------:R4:W-:Y:S02]  /*21e70*/  @!P3 ST.E.128 desc[UR42][R14.64], RZ ;  /* 0x000000ff0e00b985 */ /* 0x0009e4000c101d2a */
.L_x_1819:
[----:B------:R-:W-:Y:S05]  /*21e80*/  BSYNC B1 ;  /* 0x0000000000017941 */ /* 0x000fea0003800000 */
.L_x_1818:
[----:B------:R-:W-:-:S03]  /*21e90*/  UMOV UR4, 0xffffffff ;  /* 0xffffffff00047882 */ /* 0x000fc60000000000 */
[----:B------:R-:W-:Y:S05]  /*21ea0*/  BRA.DIV UR4, `(.L_x_1820) ;  /* 0x000000ba048c7947 */ /* 0x000fea000b800000 */
[----:B0-----:R0:W0:Y:S04]  /*21eb0*/  SHFL.IDX PT, R0, R3, 0x2, 0x181f ;  /* 0x00581f0003007f89 */ /* 0x00102800000e0000 */
[----:B---34-:R3:W4:Y:S02]  /*21ec0*/  SHFL.IDX PT, R14, R2, 0x2, 0x181f ;  /* 0x00581f00020e7f89 */ /* 0x01872400000e0000 */
.L_x_2113:
        /* <DEDUP_REMOVED lines=9> */
[-C--:B----4-:R-:W-:Y:S02]  /*21f60*/  @!P2 LEA R4, P0, R201, R14.reuse, 0x1 ;  /* 0x0000000ec904a211 */ /* 0x090fe400078008ff */
[----:B------:R-:W-:Y:S02]  /*21f70*/  @!P3 LEA R14, P1, R205, R14, 0x1 ;  /* 0x0000000ecd0eb211 */ /* 0x000fe400078208ff */
[-C--:B0-----:R-:W-:Y:S02]  /*21f80*/  @!P2 LEA.HI.X R5, R201, R0.reuse, R7, 0x1, P0 ;  /* 0x00000000c905a211 */ /* 0x081fe400000f0c07 */
[----:B------:R-:W-:-:S03]  /*21f90*/  @!P3 LEA.HI.X R15, R205, R0, R6, 0x1, P1 ;  /* 0x00000000cd0fb211 */ /* 0x000fc600008f0c06 */
[----:B------:R0:W-:Y:S04]  /*21fa0*/  @!P2 ST.E.128 desc[UR42][R4.64], RZ ;  /* 0x000000ff0400a985 */ /* 0x0001e8000c101d2a */
[----:B------:R0:W-:Y:S02]  /*21fb0*/  @!P3 ST.E.128 desc[UR42][R14.64], RZ ;  /* 0x000000ff0e00b985 */ /* 0x0001e4000c101d2a */
.L_x_1822:
[----:B------:R-:W-:Y:S05]  /*21fc0*/  BSYNC B1 ;  /* 0x0000000000017941 */ /* 0x000fea0003800000 */
.L_x_1821:
[----:B------:R-:W-:-:S03]  /*21fd0*/  UMOV UR4, 0xffffffff ;  /* 0xffffffff00047882 */ /* 0x000fc60000000000 */
[----:B------:R-:W-:Y:S05]  /*21fe0*/  BRA.DIV UR4, `(.L_x_1823) ;  /* 0x000000ba04847947 */ /* 0x000fea000b800000 */
[----:B0-----:R0:W0:Y:S04]  /*21ff0*/  SHFL.IDX PT, R0, R3, 0x3, 0x181f ;  /* 0x00781f0003007f89 */ /* 0x00102800000e0000 */
[----:B----4-:R4:W0:Y:S02]  /*22000*/  SHFL.IDX PT, R14, R2, 0x3, 0x181f ;  /* 0x00781f00020e7f89 */ /* 0x01082400000e0000 */
.L_x_2117:
[----:B-1-34-:R-:W-:-:S05]  /*22010*/  VIADD R2, R178, 0x60 ;  /* 0x00000060b2027836 */ /* 0x01afca0000000000 */
[----:B------:R-:W-:-:S13]  /*22020*/  ISETP.GE.AND P0, PT, R2, R21, PT ;  /* 0x000000150200720c */ /* 0x000fda0003f06270 */
[----:B------:R-:W-:Y:S05]  /*22030*/  @P0 BRA `(.L_x_1806) ;  /* 0x00000000002c0947 */ /* 0x000fea0003800000 */
[----:B------:R-:W-:Y:S01]  /*22040*/  ULDC UR4, c[0x0][0xac8] ;  /* 0x0002b20000047ab9 */ /* 0x000fe20000000800 */
[----:B------:R-:W-:Y:S02]  /*22050*/  SHF.R.S32.HI R5, RZ, 0x1f, R201 ;  /* 0x0000001fff057819 */ /* 0x000fe400000114c9 */
[----:B------:R-:W-:Y:S02]  /*22060*/  ISETP.GE.AND P2, PT, R201, UR4, PT ;  /* 0x00000004c9007c0c */ /* 0x000fe4000bf46270 */
[----:B------:R-:W-:Y:S02]  /*22070*/  ISETP.GE.AND P3, PT, R205, UR4, PT ;  /* 0x00000004cd007c0c */ /* 0x000fe4000bf66270 */
[----:B------:R-:W-:-:S09]  /*22080*/  SHF.R.S32.HI R4, RZ, 0x1f, R205 ;  /* 0x0000001fff047819 */ /* 0x000fd200000114cd */
[-C--:B0-----:R-:W-:Y:S02]  /*22090*/  @!P2 LEA R2, P0, R201, R14.reuse, 0x1 ;  /* 0x0000000ec902a211 */ /* 0x081fe400078008ff */
[----:B------:R-:W-:Y:S02]  /*220a0*/  @!P3 LEA R14, P1, R205, R14, 0x1 ;  /* 0x0000000ecd0eb211 */ /* 0x000fe400078208ff */
[-C--:B------:R-:W-:Y:S02]  /*220b0*/  @!P2 LEA.HI.X R3, R201, R0.reuse, R5, 0x1, P0 ;  /* 0x00000000c903a211 */ /* 0x080fe400000f0c05 */
[----:B------:R-:W-:-:S03]  /*220c0*/  @!P3 LEA.HI.X R15, R205, R0, R4, 0x1, P1 ;  /* 0x00000000cd0fb211 */ /* 0x000fc600008f0c04 */
[----:B------:R0:W-:Y:S04]  /*220d0*/  @!P2 ST.E.128 desc[UR42][R2.64], RZ ;  /* 0x000000ff0200a985 */ /* 0x0001e8000c101d2a */
[----:B------:R0:W-:Y:S02]  /*220e0*/  @!P3 ST.E.128 desc[UR42][R14.64], RZ ;  /* 0x000000ff0e00b985 */ /* 0x0001e4000c101d2a */
.L_x_1806:
[----:B------:R-:W-:Y:S05]  /*220f0*/  BSYNC B0 ;  /* 0x0000000000007941 */ /* 0x000fea0003800000 */
.L_x_1791:
[----:B------:R-:W-:Y:S02]  /*22100*/  ULDC UR4, c[0x0][0xc3c] ;  /* 0x00030f0000047ab9 */ /* 0x000fe40000000800 */
[----:B--2---:R-:W-:-:S13]  /*22110*/  ISETP.GE.AND P0, PT, R195, UR4, PT ;  /* 0x00000004c3007c0c */ /* 0x004fda000bf06270 */
[----:B------:R-:W-:Y:S05]  /*22120*/  @!P0 BRA `(.L_x_1824) ;  /* 0xfffffdf400308947 */ /* 0x000fea000383ffff */
[----:B------:R-:W-:Y:S05]  /*22130*/  BRA `(.L_x_1581) ;  /* 0x00000084005c7947 */ /* 0x000fea0003800000 */
.L_x_1579:
        /* <DEDUP_REMOVED lines=58> */
.L_x_1828:
[----:B------:R-:W0:Y:S01]  /*224e0*/  LDC R0, c[0x0][0xc3c] ;  /* 0x00030f00ff007b82 */ /* 0x000e220000000800 */
[----:B------:R-:W-:Y:S01]  /*224f0*/  UIADD3 UR4, UR4, 0x1f, URZ ;  /* 0x0000001f04047890 */ /* 0x000fe2000fffe03f */
[----:B------:R-:W-:Y:S02]  /*22500*/  ULDC UR7, c[0x0][0xc3c] ;  /* 0x00030f0000077ab9 */ /* 0x000fe40000000800 */
[----:B-1----:R-:W-:-:S03]  /*22510*/  IMAD.U32 R27, RZ, RZ, UR7 ;  /* 0x00000007ff1b7e24 */ /* 0x002fc6000f8e00ff */
        /* <DEDUP_REMOVED lines=33> */
.L_x_1826:
[----:B------:R-:W-:Y:S02]  /*22730*/  IMAD.IADD R3, R6, 0x1, -R3 ;  /* 0x0000000106037824 */ /* 0x000fe400078e0a03 */
[----:B-1----:R-:W-:Y:S02]  /*22740*/  IMAD.MOV.U32 R24, RZ, RZ, RZ ;  /* 0x000000ffff187224 */ /* 0x002fe400078e00ff */
[----:B------:R-:W-:-:S05]  /*22750*/  IMAD R2, R5, UR5, R3 ;  /* 0x0000000505027c24 */ /* 0x000fca000f8e0203 */
[----:B------:R-:W-:-:S13]  /*22760*/  ISETP.GT.AND P0, PT, R2, UR6, PT ;  /* 0x0000000602007c0c */ /* 0x000fda000bf04270 */
[----:B------:R-:W-:-:S04]  /*22770*/  VOTE.ANY R2, PT, !P0 ;  /* 0x0000000000027806 */ /* 0x000fc800040e0100 */
[----:B------:R-:W0:Y:S01]  /*22780*/  POPC R27, R2 ;  /* 0x00000002001b7309 */ /* 0x000e220000000000 */
[----:B------:R-:W-:Y:S01]  /*22790*/  ISETP.NE.AND P0, PT, R2, RZ, PT ;  /* 0x000000ff0200720c */ /* 0x000fe20003f05270 */
[----:B0-----:R-:W0:Y:S04]  /*227a0*/  SHFL.IDX PT, R9, R9, R27, 0x1f ;  /* 0x00001f1b09097589 */ /* 0x001e2800000e0000 */
[----:B------:R1:W2:Y:S01]  /*227b0*/  SHFL.IDX PT, R0, R0, R27, 0x1f ;  /* 0x00001f1b00007589 */ /* 0x0002a200000e0000 */
[----:B0-----:R-:W-:-:S07]  /*227c0*/  ISETP.NE.AND P1, PT, R9, 0x1, PT ;  /* 0x000000010900780c */ /* 0x001fce0003f25270 */
[----:B-1----:R-:W-:Y:S06]  /*227d0*/  @!P0 BRA `(.L_x_1829) ;  /* 0x0000000000088947 */ /* 0x002fec0003800000 */
[----:B------:R-:W-:-:S06]  /*227e0*/  VIADD R24, R27, 0xffffffff ;  /* 0xffffffff1b187836 */ /* 0x000fcc0000000000 */
[----:B------:R0:W1:Y:S02]  /*227f0*/  SHFL.IDX PT, R24, R5, R24, 0x1f ;  /* 0x00001f1805187589 */ /* 0x00006400000e0000 */
.L_x_1829:
[----:B-1----:R-:W-:Y:S02]  /*22800*/  IMAD R24, R24, UR5, R3 ;  /* 0x0000000518187c24 */ /* 0x002fe4000f8e0203 */
[----:B------:R-:W-:-:S03]  /*22810*/  VIADD R27, R27, UR4 ;  /* 0x000000041b1b7c36 */ /* 0x000fc60008000000 */
[----:B0-----:R-:W-:Y:S01]  /*22820*/  IADD3 R5, -R24, UR6, RZ ;  /* 0x0000000618057c10 */ /* 0x001fe2000fffe1ff */
[----:B------:R-:W-:Y:S06]  /*22830*/  @!P1 BRA `(.L_x_1830) ;  /* 0x0000000000e89947 */ /* 0x000fec0003800000 */
[-C--:B--2---:R-:W-:Y:S02]  /*22840*/  IABS R12, R0.reuse ;  /* 0x00000000000c7213 */ /* 0x084fe40000000000 */
[----:B------:R-:W-:Y:S02]  /*22850*/  IABS R4, R9 ;  /* 0x0000000900047213 */ /* 0x000fe40000000000 */
[----:B------:R-:W0:Y:S01]  /*22860*/  I2F.RP R6, R12 ;  /* 0x0000000c00067306 */ /* 0x000e220000209400 */
[----:B------:R-:W-:-:S07]  /*22870*/  IABS R10, R0 ;  /* 0x00000000000a7213 */ /* 0x000fce0000000000 */
[----:B------:R-:W1:Y:S08]  /*22880*/  I2F.RP R8, R4 ;  /* 0x0000000400087306 */ /* 0x000e700000209400 */
[----:B0-----:R-:W0:Y:S08]  /*22890*/  MUFU.RCP R6, R6 ;  /* 0x0000000600067308 */ /* 0x001e300000001000 */
[----:B-1----:R-:W-:Y:S01]  /*228a0*/  MUFU.RCP R8, R8 ;  /* 0x0000000800087308 */ /* 0x002fe20000001000 */
        /* <DEDUP_REMOVED lines=51> */
.L_x_1830:
[----:B------:R-:W0:Y:S02]  /*22be0*/  LDC.64 R2, c[0x0][0xc90] ;  /* 0x00032400ff027b82 */ /* 0x000e240000000a00 */
[----:B0-----:R-:W-:-:S05]  /*22bf0*/  IMAD.WIDE R2, R27, 0x4, R2 ;  /* 0x000000041b027825 */ /* 0x001fca00078e0202 */
        /* <DEDUP_REMOVED lines=31> */
[----:B------:R-:W-:-:S04]  /*22df0*/  VIADDMNMX R11, R3, UR5, R11, PT ;  /* 0x00000005030b7c46 */ /* 0x000fc8000b80010b */
        /* <DEDUP_REMOVED lines=27> */
.L_x_1831:
[----:B------:R-:W-:-:S05]  /*22fb0*/  LOP3.LUT R25, RZ, R2, RZ, 0x33, !PT ;  /* 0x00000002ff197212 */ /* 0x000fca00078e33ff */
[----:B------:R-:W-:Y:S01]  /*22fc0*/  IMAD.IADD R25, R0, 0x1, R25 ;  /* 0x0000000100197824 */ /* 0x000fe200078e0219 */
[----:B------:R-:W-:Y:S06]  /*22fd0*/  BRA `(.L_x_1832) ;  /* 0x00000000000c7947 */ /* 0x000fec0003800000 */
.L_x_1827:
[----:B------:R-:W-:Y:S02]  /*22fe0*/  IMAD.MOV.U32 R25, RZ, RZ, RZ ;  /* 0x000000ffff197224 */ /* 0x000fe400078e00ff */
[----:B------:R-:W-:Y:S02]  /*22ff0*/  IMAD.U32 R24, RZ, RZ, UR6 ;  /* 0x00000006ff187e24 */ /* 0x000fe4000f8e00ff */
[----:B------:R-:W-:-:S07]  /*23000*/  IMAD.MOV.U32 R26, RZ, RZ, RZ ;  /* 0x000000ffff1a7224 */ /* 0x000fce00078e00ff */
.L_x_1832:
[----:B------:R-:W-:-:S13]  /*23010*/  ISETP.NE.AND P0, PT, R7, RZ, PT ;  /* 0x000000ff0700720c */ /* 0x000fda0003f05270 */
[----:B------:R-:W0:Y:S01]  /*23020*/  @!P0 S2R R3, SR_CgaCtaId ;  /* 0x0000000000038919 */ /* 0x000e220000008800 */
[----:B------:R-:W-:-:S04]  /*23030*/  @!P0 MOV R0, 0x400 ;  /* 0x0000040000008802 */ /* 0x000fc80000000f00 */
[----:B0-----:R-:W-:-:S05]  /*23040*/  @!P0 LEA R0, R3, R0, 0x18 ;  /* 0x0000000003008211 */ /* 0x001fca00078ec0ff */
[----:B------:R2:W-:Y:S01]  /*23050*/  @!P0 STS.128 [R0+0x228d0], R24 ;  /* 0x0228d01800008388 */ /* 0x0005e20000000c00 */
[----:B------:R-:W-:Y:S06]  /*23060*/  BAR.ARV 0x5, 0x180 ;  /* 0x0146000000007b1d */ /* 0x000fec0000002000 */
.L_x_1825:
        /* <DEDUP_REMOVED lines=9> */
[----:B------:R-:W-:Y:S01]  /*23100*/  IMAD.MOV.U32 R33, RZ, RZ, 0x40 ;  /* 0x00000040ff217424 */ /* 0x000fe200078e00ff */
[----:B------:R-:W-:Y:S01]  /*23110*/  BSSY B7, `(.L_x_1833) ;  /* 0x000071a000077945 */ /* 0x000fe20003800000 */
[----:B------:R-:W-:Y:S01]  /*23120*/  IMAD.MOV.U32 R31, RZ, RZ, 0x20 ;  /* 0x00000020ff1f7424 */ /* 0x000fe200078e00ff */
[----:B------:R-:W-:Y:S01]  /*23130*/  ULDC.64 UR40, c[0x0][0x198] ;  /* 0x0000660000287ab9 */ /* 0x000fe20000000a00 */
[----:B------:R-:W-:Y:S01]  /*23140*/  IMAD.MOV.U32 R29, RZ, RZ, 0x1 ;  /* 0x00000001ff1d7424 */ /* 0x000fe200078e00ff */
[----:B------:R-:W-:Y:S01]  /*23150*/  ULOP3.LUT UR39, UR36, 0x2, URZ, 0xfc, !UPT ;  /* 0x0000000224277892 */ /* 0x000fe2000f8efc3f */
[----:B------:R-:W-:Y:S01]  /*23160*/  IMAD.MOV.U32 R22, RZ, RZ, RZ ;  /* 0x000000ffff167224 */ /* 0x000fe200078e00ff */
[----:B------:R-:W-:Y:S01]  /*23170*/  ULOP3.LUT UR37, UR36, 0x1, URZ, 0xfc, !UPT ;  /* 0x0000000124257892 */ /* 0x000fe2000f8efc3f */
[----:B------:R-:W-:Y:S01]  /*23180*/  IMAD.MOV.U32 R19, RZ, RZ, RZ ;  /* 0x000000ffff137224 */ /* 0x000fe200078e00ff */
[----:B------:R-:W-:Y:S01]  /*23190*/  ULDC UR38, c[0x0][0xc] ;  /* 0x0000030000267ab9 */ /* 0x000fe20000000800 */
[----:B------:R-:W-:-:S02]  /*231a0*/  IMAD.MOV.U32 R28, RZ, RZ, 0x1 ;  /* 0x00000001ff1c7424 */ /* 0x000fc400078e00ff */
[C---:B-1----:R-:W-:Y:S01]  /*231b0*/  IMAD.SHL.U32 R35, R12.reuse, 0x10, RZ ;  /* 0x000000100c237824 */ /* 0x042fe200078e00ff */
[C---:B------:R-:W-:Y:S01]  /*231c0*/  LOP3.LUT R11, R12.reuse, 0x7f, RZ, 0xc0, !PT ;  /* 0x0000007f0c0b7812 */ /* 0x040fe200078ec0ff */
[C---:B------:R-:W-:Y:S01]  /*231d0*/  IMAD.SHL.U32 R5, R12.reuse, 0x2, RZ ;  /* 0x000000020c057824 */ /* 0x040fe200078e00ff */
[----:B------:R-:W-:Y:S01]  /*231e0*/  SHF.R.U32.HI R4, RZ, 0x1, R12 ;  /* 0x00000001ff047819 */ /* 0x000fe2000001160c */
[C---:B0-----:R-:W-:Y:S01]  /*231f0*/  IMAD.SHL.U32 R2, R12.reuse, 0x80, RZ ;  /* 0x000000800c027824 */ /* 0x041fe200078e00ff */
[----:B------:R-:W-:Y:S01]  /*23200*/  SHF.R.U32.HI R8, RZ, 0x5, R11 ;  /* 0x00000005ff087819 */ /* 0x000fe2000001160b */
[----:B------:R-:W-:Y:S01]  /*23210*/  IMAD.SHL.U32 R7, R12, 0x4, RZ ;  /* 0x000000040c077824 */ /* 0x000fe200078e00ff */
[C---:B--2---:R-:W-:Y:S02]  /*23220*/  LOP3.LUT R0, R35.reuse, 0x1b0, RZ, 0xc0, !PT ;  /* 0x000001b023007812 */ /* 0x044fe400078ec0ff */
[----:B------:R-:W-:Y:S02]  /*23230*/  LOP3.LUT R3, R35, 0x40, RZ, 0xc0, !PT ;  /* 0x0000004023037812 */ /* 0x000fe400078ec0ff */
[----:B------:R-:W-:-:S02]  /*23240*/  LOP3.LUT R0, R0, 0x30, R5, 0x78, !PT ;  /* 0x0000003000007812 */ /* 0x000fc400078e7805 */
[----:B------:R-:W-:Y:S01]  /*23250*/  LOP3.LUT R5, R2, 0x400, RZ, 0xc0, !PT ;  /* 0x0000040002057812 */ /* 0x000fe200078ec0ff */
[----:B------:R-:W-:Y:S01]  /*23260*/  IMAD R3, R8, 0x200, R3 ;  /* 0x0000020008037824 */ /* 0x000fe200078e0203 */
[----:B------:R-:W-:-:S03]  /*23270*/  R2P PR, R12, 0x16 ;  /* 0x000000160c007804 */ /* 0x000fc60000000000 */
[----:B------:R-:W-:Y:S01]  /*23280*/  IMAD.IADD R9, R0, 0x1, R3 ;  /* 0x0000000100097824 */ /* 0x000fe200078e0203 */
[----:B------:R-:W-:Y:S01]  /*23290*/  LOP3.LUT R3, R2, 0x380, RZ, 0xc0, !PT ;  /* 0x0000038002037812 */ /* 0x000fe200078ec0ff */
[----:B------:R-:W-:Y:S01]  /*232a0*/  IMAD R5, R8, 0x800, R5 ;  /* 0x0000080008057824 */ /* 0x000fe200078e0205 */
[----:B------:R-:W-:Y:S01]  /*232b0*/  SEL R34, R33, 0xffffffc0, !P2 ;  /* 0xffffffc021227807 */ /* 0x000fe20005000000 */
[----:B------:R-:W-:Y:S01]  /*232c0*/  IMAD.SHL.U32 R0, R12, 0x20, RZ ;  /* 0x000000200c007824 */ /* 0x000fe200078e00ff */
[C---:B------:R-:W-:Y:S01]  /*232d0*/  LOP3.LUT R4, R3.reuse, 0x30, R4, 0xf8, !PT ;  /* 0x0000003003047812 */ /* 0x040fe200078ef804 */
[----:B------:R-:W-:Y:S01]  /*232e0*/  STL [R1+0x8], R9 ;  /* 0x0000080901007387 */ /* 0x000fe20000100800 */
[----:B------:R-:W-:Y:S02]  /*232f0*/  LOP3.LUT R6, R3, 0x10, R12, 0xf8, !PT ;  /* 0x0000001003067812 */ /* 0x000fe400078ef80c */
[--C-:B------:R-:W-:Y:S02]  /*23300*/  LOP3.LUT R3, R4, 0x70, R35.reuse, 0x78, !PT ;  /* 0x0000007004037812 */ /* 0x100fe400078e7823 */
[----:B------:R-:W-:-:S02]  /*23310*/  LOP3.LUT R6, R6, 0x70, R35, 0x78, !PT ;  /* 0x0000007006067812 */ /* 0x000fc400078e7823 */
[----:B------:R-:W-:Y:S02]  /*23320*/  LOP3.LUT R3, R3, 0xc00, R2, 0xf8, !PT ;  /* 0x00000c0003037812 */ /* 0x000fe400078ef802 */
[----:B------:R-:W-:Y:S01]  /*23330*/  LOP3.LUT R10, R0, 0x380, RZ, 0xc0, !PT ;  /* 0x00000380000a7812 */ /* 0x000fe200078ec0ff */
[----:B------:R-:W-:Y:S01]  /*23340*/  IMAD.IADD R2, R5, 0x1, R6 ;  /* 0x0000000105027824 */ /* 0x000fe200078e0206 */
[----:B------:R-:W-:Y:S01]  /*23350*/  SEL R33, R33, 0xffffffc0, !P4 ;  /* 0xffffffc021217807 */ /* 0x000fe20006000000 */
[----:B------:R0:W-:Y:S01]  /*23360*/  STL [R1+0x10], R3 ;  /* 0x0000100301007387 */ /* 0x0001e20000100800 */
[----:B------:R-:W-:Y:S02]  /*23370*/  LOP3.LUT R10, R10, 0x30, R35, 0xf8, !PT ;  /* 0x000000300a0a7812 */ /* 0x000fe400078ef823 */
[----:B------:R-:W-:Y:S01]  /*23380*/  LOP3.LUT R35, R35, 0x30, RZ, 0xc0, !PT ;  /* 0x0000003023237812 */ /* 0x000fe200078ec0ff */
[----:B------:R1:W-:Y:S01]  /*23390*/  STL [R1+0xc], R2 ;  /* 0x00000c0201007387 */ /* 0x0003e20000100800 */
[----:B------:R-:W-:-:S02]  /*233a0*/  LOP3.LUT R32, R10, 0x70, R7, 0x78, !PT ;  /* 0x000000700a207812 */ /* 0x000fc400078e7807 */
[----:B------:R-:W-:Y:S02]  /*233b0*/  SEL R31, R31, 0xffffffe0, !P1 ;  /* 0xffffffe01f1f7807 */ /* 0x000fe40004800000 */
[----:B0-----:R-:W-:Y:S01]  /*233c0*/  SHF.R.U32.HI R3, RZ, 0x2, R11 ;  /* 0x00000002ff037819 */ /* 0x001fe2000001160b */
[----:B-1----:R-:W-:-:S03]  /*233d0*/  IMAD.SHL.U32 R2, R8, 0x400, RZ ;  /* 0x0000040008027824 */ /* 0x002fc600078e00ff */
[----:B------:R-:W-:Y:S01]  /*233e0*/  LOP3.LUT R0, R3, 0x60, R0, 0xf8, !PT ;  /* 0x0000006003007812 */ /* 0x000fe200078ef800 */
[----:B---3--:R-:W-:Y:S01]  /*233f0*/  IMAD.U32 R2, RZ, RZ, UR4 ;  /* 0x00000004ff027e24 */ /* 0x008fe2000f8e00ff */
[----:B------:R-:W-:-:S04]  /*23400*/  LOP3.LUT R3, R35, 0x40, RZ, 0xfc, !PT ;  /* 0x0000004023037812 */ /* 0x000fc800078efcff */
[----:B------:R-:W-:Y:S01]  /*23410*/  LEA R16, R2, R16, 0x18 ;  /* 0x0000001002107211 */ /* 0x000fe200078ec0ff */
[----:B------:R0:W-:Y:S04]  /*23420*/  STL [R1+0x4], R2 ;  /* 0x0000040201007387 */ /* 0x0001e80000100800 */
[----:B------:R-:W-:Y:S01]  /*23430*/  IMAD.IADD R0, R16, 0x1, R9 ;  /* 0x0000000110007824 */ /* 0x000fe200078e0209 */
[----:B------:R1:W-:Y:S04]  /*23440*/  STL [R1+0x30], RZ ;  /* 0x000030ff01007387 */ /* 0x0003e80000100800 */
[----:B------:R1:W-:Y:S01]  /*23450*/  STL [R1+0x14], R0 ;  /* 0x0000140001007387 */ /* 0x0003e20000100800 */
[----:B0-----:R-:W-:-:S07]  /*23460*/  LOP3.LUT R2, R35, 0x80, RZ, 0xfc, !PT ;  /* 0x0000008023027812 */ /* 0x001fce00078efcff */
.L_x_1967:
[----:B------:R-:W-:Y:S05]  /*23470*/  YIELD ;  /* 0x0000000000007946 */ /* 0x000fea0003800000 */
[----:B------:R-:W-:Y:S01]  /*23480*/  ULDC.64 UR4, c[0x0][0xa28] ;  /* 0x00028a0000047ab9 */ /* 0x000fe20000000a00 */
[----:B------:R-:W-:Y:S01]  /*23490*/  IMAD.MOV.U32 R37, RZ, RZ, RZ ;  /* 0x000000ffff257224 */ /* 0x000fe200078e00ff */
[----:B------:R-:W-:Y:S01]  /*234a0*/  ISETP.NE.U32.AND P0, PT, RZ, UR4, PT ;  /* 0x00000004ff007c0c */ /* 0x000fe2000bf05070 */
[----:B0-----:R-:W0:Y:S01]  /*234b0*/  LDC.64 R4, c[0x0][0xa00] ;  /* 0x00028000ff047b82 */ /* 0x001e220000000a00 */
[----:B-12---:R-:W-:Y:S01]  /*234c0*/  IMAD.MOV.U32 R0, RZ, RZ, RZ ;  /* 0x000000ffff007224 */ /* 0x006fe200078e00ff */
[----:B------:R-:W-:Y:S01]  /*234d0*/  ULDC.64 UR6, c[0x0][0xa10] ;  /* 0x0002840000067ab9 */ /* 0x000fe20000000a00 */
[----:B------:R-:W-:Y:S01]  /*234e0*/  ISETP.NE.AND.EX P0, PT, RZ, UR5, PT, P0 ;  /* 0x00000005ff007c0c */ /* 0x000fe2000bf05300 */
[----:B------:R-:W-:-:S12]  /*234f0*/  ULDC.64 UR4, c[0x0][0xa18] ;  /* 0x0002860000047ab9 */ /* 0x000fd80000000a00 */
[----:B------:R-:W1:Y:S02]  /*23500*/  @P0 LDC.64 R2, c[0x0][0xa28] ;  /* 0x00028a00ff020b82 */ /* 0x000e640000000a00 */
[----:B-1----:R-:W-:-:S05]  /*23510*/  @P0 IMAD.WIDE R2, R27, 0x4, R2 ;  /* 0x000000041b020825 */ /* 0x002fca00078e0202 */
[----:B------:R1:W5:Y:S01]  /*23520*/  @P0 LDG.E R37, desc[UR42][R2.64] ;  /* 0x0000002a02250981 */ /* 0x000362000c1e1900 */
[----:B------:R-:W-:Y:S01]  /*23530*/  ISETP.NE.U32.AND P0, PT, RZ, UR4, PT ;  /* 0x00000004ff007c0c */ /* 0x000fe2000bf05070 */
[----:B0-----:R-:W-:Y:S01]  /*23540*/  IMAD.WIDE R4, R27, 0x4, R4 ;  /* 0x000000041b047825 */ /* 0x001fe200078e0204 */
[----:B------:R-:W-:Y:S02]  /*23550*/  ISETP.NE.U32.AND P1, PT, RZ, UR6, PT ;  /* 0x00000006ff007c0c */ /* 0x000fe4000bf25070 */
[----:B------:R-:W-:Y:S01]  /*23560*/  ISETP.NE.AND.EX P2, PT, RZ, UR5, PT, P0 ;  /* 0x00000005ff007c0c */ /* 0x000fe2000bf45300 */
[----:B------:R-:W-:Y:S01]  /*23570*/  ULDC.64 UR4, c[0x0][0xa00] ;  /* 0x0002800000047ab9 */ /* 0x000fe20000000a00 */
[----:B------:R-:W-:Y:S01]  /*23580*/  ISETP.NE.AND.EX P1, PT, RZ, UR7, PT, P1 ;  /* 0x00000007ff007c0c */ /* 0x000fe2000bf25310 */
[----:B------:R-:W-:Y:S01]  /*23590*/  IMAD.MOV.U32 R6, RZ, RZ, RZ ;  /* 0x000000ffff067224 */ /* 0x000fe200078e00ff */
[----:B------:R-:W-:Y:S01]  /*235a0*/  ISETP.NE.U32.AND P0, PT, RZ, UR4, PT ;  /* 0x00000004ff007c0c */ /* 0x000fe2000bf05070 */
[----:B-1----:R-:W0:Y:S03]  /*235b0*/  LDC.64 R2, c[0x0][0xa10] ;  /* 0x00028400ff027b82 */ /* 0x002e260000000a00 */
[----:B------:R-:W-:-:S05]  /*235c0*/  ISETP.NE.AND.EX P0, PT, RZ, UR5, PT, P0 ;  /* 0x00000005ff007c0c */ /* 0x000fca000bf05300 */
[----:B------:R-:W1:Y:S08]  /*235d0*/  @P2 LDC.64 R8, c[0x0][0xa18] ;  /* 0x00028600ff082b82 */ /* 0x000e700000000a00 */
[----:B------:R-:W2:Y:S01]  /*235e0*/  @P0 LDG.E R0, desc[UR42][R4.64] ;  /* 0x0000002a04000981 */ /* 0x000ea2000c1e1900 */
[----:B0-----:R-:W-:-:S05]  /*235f0*/  IMAD.WIDE R2, R27, 0x4, R2 ;  /* 0x000000041b027825 */ /* 0x001fca00078e0202 */
[----:B------:R-:W5:Y:S01]  /*23600*/  @P1 LDG.E R6, desc[UR42][R2.64] ;  /* 0x0000002a02061981 */ /* 0x000f62000c1e1900 */
[----:B------:R-:W-:Y:S02]  /*23610*/  ULDC UR4, c[0x0][0x288] ;  /* 0x0000a20000047ab9 */ /* 0x000fe40000000800 */
[----:B------:R-:W-:Y:S01]  /*23620*/  IMAD.U32 R23, RZ, RZ, UR4 ;  /* 0x00000004ff177e24 */ /* 0x000fe2000f8e00ff */
[----:B------:R-:W-:Y:S02]  /*23630*/  ULDC.64 UR4, c[0x0][0x418] ;  /* 0x0001060000047ab9 */ /* 0x000fe40000000a00 */
[----:B------:R-:W-:-:S03]  /*23640*/  UISETP.NE.U32.AND UP0, UPT, UR4, URZ, UPT ;  /* 0x0000003f0400728c */ /* 0x000fc6000bf05070 */
[----:B------:R-:W-:Y:S01]  /*23650*/  ULDC UR4, c[0x0][0x424] ;  /* 0x0001090000047ab9 */ /* 0x000fe20000000800 */
[----:B------:R-:W-:Y:S01]  /*23660*/  UISETP.NE.AND.EX UP0, UPT, UR5, URZ, UPT, UP0 ;  /* 0x0000003f0500728c */ /* 0x000fe2000bf05300 */
[----:B-1----:R-:W-:Y:S02]  /*23670*/  @P2 IMAD.WIDE R8, R27, 0x4, R8 ;  /* 0x000000041b082825 */ /* 0x002fe400078e0208 */
[----:B------:R-:W-:Y:S01]  /*23680*/  ULDC UR5, c[0x0][0x2f0] ;  /* 0x0000bc0000057ab9 */ /* 0x000fe20000000800 */
[----:B------:R-:W-:Y:S02]  /*23690*/  USEL UR4, UR4, 0x1, UP0 ;  /* 0x0000000104047887 */ /* 0x000fe40008000000 */
[----:B------:R0:W5:Y:S02]  /*236a0*/  @P2 LDG.E R23, desc[UR42][R8.64] ;  /* 0x0000002a08172981 */ /* 0x000164000c1e1900 */
[----:B------:R-:W-:-:S03]  /*236b0*/  UIMAD UR4, UR4, UR5, URZ ;  /* 0x00000005040472a4 */ /* 0x000fc6000f8e023f */
[----:B------:R-:W-:-:S03]  /*236c0*/  ULDC UR5, c[0x0][0x348] ;  /* 0x0000d20000057ab9 */ /* 0x000fc60000000800 */
[----:B------:R-:W-:Y:S02]  /*236d0*/  IMAD.U32 R7, RZ, RZ, UR4 ;  /* 0x00000004ff077e24 */ /* 0x000fe4000f8e00ff */
[----:B0-----:R-:W-:Y:S01]  /*236e0*/  IMAD.U32 R8, RZ, RZ, UR5 ;  /* 0x00000005ff087e24 */ /* 0x001fe2000f8e00ff */
[----:B--2---:R0:W-:Y:S01]  /*236f0*/  STL [R1+0x18], R0 ;  /* 0x0000180001007387 */ /* 0x0041e20000100800 */
[----:B------:R-:W-:Y:S05]  /*23700*/  @P2 BRA `(.L_x_1834) ;  /* 0x0000000000102947 */ /* 0x000fea0003800000 */
[----:B------:R-:W-:Y:S05]  /*23710*/  @!P0 BRA `(.L_x_1834) ;  /* 0x00000000000c8947 */ /* 0x000fea0003800000 */
[----:B-----5:R-:W2:Y:S04]  /*23720*/  LDG.E R23, desc[UR42][R4.64] ;  /* 0x0000002a04177981 */ /* 0x020ea8000c1e1900 */
[----:B------:R-:W2:Y:S02]  /*23730*/  LDG.E R4, desc[UR42][R4.64+0x4] ;  /* 0x0000042a04047981 */ /* 0x000ea4000c1e1900 */
[----:B--2---:R-:W-:-:S07]  /*23740*/  IMAD.IADD R23, R4, 0x1, -R23 ;  /* 0x0000000104177824 */ /* 0x004fce00078e0a17 */
.L_x_1834:
[----:B------:R-:W-:Y:S01]  /*23750*/  ULDC.64 UR4, c[0x0][0xa20] ;  /* 0x0002880000047ab9 */ /* 0x000fe20000000a00 */
[C---:B0-----:R-:W-:Y:S02]  /*23760*/  LOP3.LUT R0, R26.reuse, 0xff000000, RZ, 0xc0, !PT ;  /* 0xff0000001a007812 */ /* 0x041fe400078ec0ff */
[----:B------:R-:W-:Y:S02]  /*23770*/  ISETP.NE.U32.AND P0, PT, RZ, UR4, PT ;  /* 0x00000004ff007c0c */ /* 0x000fe4000bf05070 */
[----:B------:R-:W-:Y:S02]  /*23780*/  SHF.R.U32.HI R0, RZ, 0x8, R0 ;  /* 0x00000008ff007819 */ /* 0x000fe40000011600 */
[----:B------:R-:W-:Y:S02]  /*23790*/  ISETP.NE.AND.EX P0, PT, RZ, UR5, PT, P0 ;  /* 0x00000005ff007c0c */ /* 0x000fe4000bf05300 */
[C---:B------:R-:W-:Y:S02]  /*237a0*/  LOP3.LUT R4, R26.reuse, 0xff0000, RZ, 0xc0, !PT ;  /* 0x00ff00001a047812 */ /* 0x040fe400078ec0ff */
[----:B------:R-:W-:-:S02]  /*237b0*/  LOP3.LUT R26, R26, 0xffff, RZ, 0xc0, !PT ;  /* 0x0000ffff1a1a7812 */ /* 0x000fc400078ec0ff */
[----:B------:R-:W-:-:S07]  /*237c0*/  LEA.HI R0, R4, R0, RZ, 0x10 ;  /* 0x0000000004007211 */ /* 0x000fce00078f80ff */
[----:B------:R-:W-:Y:S05]  /*237d0*/  @!P0 BRA `(.L_x_1835) ;  /* 0x0000000000108947 */ /* 0x000fea0003800000 */
[----:B------:R-:W0:Y:S02]  /*237e0*/  LDC.64 R4, c[0x0][0xa20] ;  /* 0x00028800ff047b82 */ /* 0x000e240000000a00 */
[----:B0-----:R-:W-:-:S05]  /*237f0*/  IMAD.WIDE R4, R27, 0x4, R4 ;  /* 0x000000041b047825 */ /* 0x001fca00078e0204 */
[----:B------:R0:W5:Y:S01]  /*23800*/  LDG.E R7, desc[UR42][R4.64] ;  /* 0x0000002a04077981 */ /* 0x000162000c1e1900 */
[----:B------:R-:W-:Y:S05]  /*23810*/  BRA `(.L_x_1836) ;  /* 0x0000000000247947 */ /* 0x000fea0003800000 */
.L_x_1835:
        /* <DEDUP_REMOVED lines=9> */
.L_x_1836:
[----:B0-----:R-:W2:Y:S04]  /*238b0*/  @P1 LDG.E R4, desc[UR42][R2.64] ;  /* 0x0000002a02041981 */ /* 0x001ea8000c1e1900 */
[----:B------:R0:W2:Y:S01]  /*238c0*/  @P1 LDG.E R5, desc[UR42][R2.64+0x4] ;  /* 0x0000042a02051981 */ /* 0x0000a2000c1e1900 */
[----:B------:R-:W-:Y:S02]  /*238d0*/  IMAD.SHL.U32 R25, R25, 0x80, RZ ;  /* 0x0000008019197824 */ /* 0x000fe400078e00ff */
[----:B-----5:R-:W-:Y:S02]  /*238e0*/  IMAD.IADD R7, R7, 0x1, -R37 ;  /* 0x0000000107077824 */ /* 0x020fe400078e0a25 */
[----:B------:R-:W-:Y:S01]  /*238f0*/  VIADD R9, R25, 0x7f ;  /* 0x0000007f19097836 */ /* 0x000fe20000000000 */
[----:B0-----:R-:W0:Y:S02]  /*23900*/  LDC R2, c[0x0][0x448] ;  /* 0x00011200ff027b82 */ /* 0x001e240000000800 */
[----:B0-----:R-:W-:-:S13]  /*23910*/  ISETP.NE.AND P2, PT, R2, 0x1, PT ;  /* 0x000000010200780c */ /* 0x001fda0003f45270 */
[----:B------:R-:W0:Y:S08]  /*23920*/  @P2 LDC R3, c[0x0][0x44c] ;  /* 0x00011300ff032b82 */ /* 0x000e300000000800 */
[----:B------:R-:W1:Y:S01]  /*23930*/  @P2 LDC R2, c[0x0][0x450] ;  /* 0x00011400ff022b82 */ /* 0x000e620000000800 */
[----:B0-----:R-:W-:-:S05]  /*23940*/  @P2 IMAD.HI.U32 R3, R9, R3, RZ ;  /* 0x0000000309032227 */ /* 0x001fca00078e00ff */
[----:B-1----:R-:W-:Y:S01]  /*23950*/  @P2 SHF.R.U32.HI R9, RZ, R2, R3 ;  /* 0x00000002ff092219 */ /* 0x002fe20000011603 */
[----:B--2---:R-:W-:-:S04]  /*23960*/  @P1 IMAD.IADD R8, R5, 0x1, -R4 ;  /* 0x0000000105081824 */ /* 0x004fc800078e0a04 */
[----:B------:R-:W-:-:S04]  /*23970*/  IMAD.IADD R18, R7, 0x1, R8 ;  /* 0x0000000107127824 */ /* 0x000fc800078e0208 */
[C---:B------:R-:W-:Y:S01]  /*23980*/  VIADD R30, R18.reuse, 0x7f ;  /* 0x0000007f121e7836 */ /* 0x040fe20000000000 */
[----:B------:R-:W-:-:S04]  /*23990*/  IADD3 R20, R18, 0x1, -R23 ;  /* 0x0000000112147810 */ /* 0x000fc80007ffe817 */
[----:B------:R-:W-:Y:S01]  /*239a0*/  SHF.R.S32.HI R2, RZ, 0x1f, R30 ;  /* 0x0000001fff027819 */ /* 0x000fe2000001141e */
[----:B------:R-:W-:-:S03]  /*239b0*/  IMAD.IADD R9, R20, 0x1, R9 ;  /* 0x0000000114097824 */ /* 0x000fc600078e0209 */
[----:B------:R-:W-:Y:S02]  /*239c0*/  LEA.HI R30, R2, R30, RZ, 0x7 ;  /* 0x0000001e021e7211 */ /* 0x000fe400078f38ff */
[----:B------:R-:W0:Y:S02]  /*239d0*/  LDC.64 R2, c[0x0][0x9e0] ;  /* 0x00027800ff027b82 */ /* 0x000e240000000a00 */
[----:B------:R-:W-:Y:S02]  /*239e0*/  SHF.R.S32.HI R30, RZ, 0x7, R30 ;  /* 0x00000007ff1e7819 */ /* 0x000fe4000001141e */
[----:B0-----:R-:W-:Y:S01]  /*239f0*/  ISETP.GE.AND P3, PT, R3, 0x1, PT ;  /* 0x000000010300780c */ /* 0x001fe20003f66270 */
[----:B------:R-:W-:-:S12]  /*23a00*/  IMAD.IADD R2, R9, 0x1, R2 ;  /* 0x0000000109027824 */ /* 0x000fd800078e0202 */
[----:B------:R-:W-:Y:S05]  /*23a10*/  @!P3 BRA `(.L_x_1837) ;  /* 0x000000000048b947 */ /* 0x000fea0003800000 */
        /* <DEDUP_REMOVED lines=11> */
.L_x_1839:
[----:B------:R-:W-:-:S13]  /*23ad0*/  ISETP.NE.AND P0, PT, R3, 0x1, PT ;  /* 0x000000010300780c */ /* 0x000fda0003f05270 */
[----:B------:R-:W0:Y:S02]  /*23ae0*/  @P0 LDC.64 R4, c[0x0][0x9e8] ;  /* 0x00027a00ff040b82 */ /* 0x000e240000000a00 */
[----:B0-----:R-:W-:-:S05]  /*23af0*/  @P0 IMAD.HI.U32 R4, R10, R4, RZ ;  /* 0x000000040a040227 */ /* 0x001fca00078e00ff */
[----:B------:R-:W-:-:S07]  /*23b00*/  @P0 SHF.R.U32.HI R10, RZ, R5, R4 ;  /* 0x00000005ff0a0219 */ /* 0x000fce0000011604 */
.L_x_1840:
[----:B------:R-:W-:Y:S05]  /*23b10*/  BSYNC B0 ;  /* 0x0000000000007941 */ /* 0x000fea0003800000 */
.L_x_1838:
[----:B------:R-:W-:-:S05]  /*23b20*/  IMAD R10, R10, R3, R3 ;  /* 0x000000030a0a7224 */ /* 0x000fca00078e0203 */
[----:B------:R-:W-:-:S07]  /*23b30*/  VIMNMX R2, R2, R10, PT ;  /* 0x0000000a02027248 */ /* 0x000fce0003fe0100 */
.L_x_1837:
[----:B------:R-:W0:Y:S01]  /*23b40*/  @P2 LDC R5, c[0x0][0x44c] ;  /* 0x00011300ff052b82 */ /* 0x000e220000000800 */
[----:B------:R-:W-:Y:S01]  /*23b50*/  VIADD R2, R2, 0x7f ;  /* 0x0000007f02027836 */ /* 0x000fe20000000000 */
[----:B------:R-:W-:Y:S01]  /*23b60*/  ULDC UR4, c[0x0][0x9dc] ;  /* 0x0002770000047ab9 */ /* 0x000fe20000000800 */
[----:B------:R-:W-:Y:S02]  /*23b70*/  IMAD.MOV.U32 R4, RZ, RZ, R25 ;  /* 0x000000ffff047224 */ /* 0x000fe400078e0019 */
[----:B------:R-:W-:-:S03]  /*23b80*/  IMAD.IADD R21, R18, 0x1, -R23 ;  /* 0x0000000112157824 */ /* 0x000fc600078e0a17 */
[----:B------:R-:W1:Y:S01]  /*23b90*/  @P2 LDC R9, c[0x0][0x450] ;  /* 0x00011400ff092b82 */ /* 0x000e620000000800 */
[----:B0-----:R-:W-:-:S05]  /*23ba0*/  @P2 IMAD.HI.U32 R5, R25, R5, RZ ;  /* 0x0000000519052227 */ /* 0x001fca00078e00ff */
[----:B-1----:R-:W-:Y:S02]  /*23bb0*/  @P2 SHF.R.U32.HI R4, RZ, R9, R5 ;  /* 0x00000009ff042219 */ /* 0x002fe40000011605 */
[----:B------:R-:W-:-:S03]  /*23bc0*/  SHF.R.S32.HI R5, RZ, 0x1f, R2 ;  /* 0x0000001fff057819 */ /* 0x000fc60000011402 */
[----:B------:R-:W-:Y:S01]  /*23bd0*/  IMAD.IADD R10, R21, 0x1, R4 ;  /* 0x00000001150a7824 */ /* 0x000fe200078e0204 */
[----:B------:R-:W-:-:S03]  /*23be0*/  LEA.HI R5, R5, R2, RZ, 0x7 ;  /* 0x0000000205057211 */ /* 0x000fc600078f38ff */
[----:B------:R-:W-:Y:S01]  /*23bf0*/  VIADD R2, R10, -UR4 ;  /* 0x800000040a027c36 */ /* 0x000fe20008000000 */
[----:B------:R-:W-:-:S04]  /*23c00*/  SHF.R.S32.HI R9, RZ, 0x7, R5 ;  /* 0x00000007ff097819 */ /* 0x000fc80000011405 */
[----:B------:R-:W-:Y:S01]  /*23c10*/  VIMNMX R9, R30, R9, PT ;  /* 0x000000091e097248 */ /* 0x000fe20003fe0100 */
        /* <DEDUP_REMOVED lines=11> */
.L_x_1843:
[----:B------:R-:W-:-:S13]  /*23cd0*/  ISETP.NE.AND P0, PT, R3, 0x1, PT ;  /* 0x000000010300780c */ /* 0x000fda0003f05270 */
[----:B------:R-:W0:Y:S02]  /*23ce0*/  @P0 LDC.64 R4, c[0x0][0x9e8] ;  /* 0x00027a00ff040b82 */ /* 0x000e240000000a00 */
[----:B0-----:R-:W-:-:S05]  /*23cf0*/  @P0 IMAD.HI.U32 R4, R10, R4, RZ ;  /* 0x000000040a040227 */ /* 0x001fca00078e00ff */
[----:B------:R-:W-:-:S07]  /*23d00*/  @P0 SHF.R.U32.HI R10, RZ, R5, R4 ;  /* 0x00000005ff0a0219 */ /* 0x000fce0000011604 */
.L_x_1844:
[----:B------:R-:W-:Y:S05]  /*23d10*/  BSYNC B0 ;  /* 0x0000000000007941 */ /* 0x000fea0003800000 */
.L_x_1842:
[----:B------:R-:W-:-:S05]  /*23d20*/  IMAD R3, R10, R3, RZ ;  /* 0x000000030a037224 */ /* 0x000fca00078e02ff */
[----:B------:R-:W-:-:S07]  /*23d30*/  VIMNMX R2, R2, R3, !PT ;  /* 0x0000000302027248 */ /* 0x000fce0007fe0100 */
.L_x_1841:
        /* <DEDUP_REMOVED lines=13> */
[----:B------:R-:W-:Y:S02]  /*23e10*/  IABS R10, R5 ;  /* 0x00000005000a7213 */ /* 0x000fe40000000000 */
[----:B------:R-:W-:Y:S02]  /*23e20*/  IADD3 R11, R5, -0x1, R9 ;  /* 0xffffffff050b7810 */ /* 0x000fe40007ffe009 */
[----:B------:R-:W0:Y:S03]  /*23e30*/  I2F.RP R2, R10 ;  /* 0x0000000a00027306 */ /* 0x000e260000209400 */
[----:B------:R-:W-:-:S05]  /*23e40*/  IMAD.IADD R11, R11, 0x1, -R4 ;  /* 0x000000010b0b7824 */ /* 0x000fca00078e0a04 */
[----:B0-----:R-:W0:Y:S02]  /*23e50*/  MUFU.RCP R2, R2 ;  /* 0x0000000200027308 */ /* 0x001e240000001000 */
[----:B0-----:R-:W-:-:S06]  /*23e60*/  VIADD R2, R2, 0xffffffe ;  /* 0x0ffffffe02027836 */ /* 0x001fcc0000000000 */
[----:B------:R0:W1:Y:S02]  /*23e70*/  F2I.FTZ.U32.TRUNC.NTZ R3, R2 ;  /* 0x0000000200037305 */ /* 0x000064000021f000 */
[----:B0-----:R-:W-:-:S04]  /*23e80*/  LOP3.LUT R2, R11, R5, RZ, 0x3c, !PT ;  /* 0x000000050b027212 */ /* 0x001fc800078e3cff */
[----:B------:R-:W-:Y:S01]  /*23e90*/  ISETP.GE.AND P3, PT, R2, RZ, PT ;  /* 0x000000ff0200720c */ /* 0x000fe20003f66270 */
[----:B-1----:R-:W-:-:S04]  /*23ea0*/  IMAD.MOV R2, RZ, RZ, -R3 ;  /* 0x000000ffff027224 */ /* 0x002fc800078e0a03 */
[----:B------:R-:W-:Y:S02]  /*23eb0*/  IMAD R12, R2, R10, RZ ;  /* 0x0000000a020c7224 */ /* 0x000fe400078e02ff */
[----:B------:R-:W-:-:S04]  /*23ec0*/  IMAD.MOV.U32 R2, RZ, RZ, RZ ;  /* 0x000000ffff027224 */ /* 0x000fc800078e00ff */
        /* <DEDUP_REMOVED lines=14> */
[----:B------:R-:W-:-:S07]  /*23fb0*/  @!P2 LOP3.LUT R2, RZ, R5, RZ, 0x33, !PT ;  /* 0x00000005ff02a212 */ /* 0x000fce00078e33ff */
.L_x_1846:
[----:B------:R-:W-:Y:S05]  /*23fc0*/  BSYNC B0 ;  /* 0x0000000000007941 */ /* 0x000fea0003800000 */
.L_x_1845:
[-C--:B------:R-:W-:Y:S01]  /*23fd0*/  IMAD R4, R36, R2.reuse, R4 ;  /* 0x0000000224047224 */ /* 0x080fe200078e0204 */
[----:B------:R-:W-:Y:S04]  /*23fe0*/  BSSY B0, `(.L_x_1847) ;  /* 0x0000112000007945 */ /* 0x000fe80003800000 */
[C---:B------:R-:W-:Y:S01]  /*23ff0*/  VIADDMNMX R2, R4.reuse, R2, R9, PT ;  /* 0x0000000204027246 */ /* 0x040fe20003800109 */
[----:B------:R-:W-:-:S04]  /*24000*/  IMAD R4, R4, 0x80, -R7 ;  /* 0x0000008004047824 */ /* 0x000fc800078e0a07 */
[----:B------:R-:W-:Y:S01]  /*24010*/  IMAD R2, R2, 0x80, -R7 ;  /* 0x0000008002027824 */ /* 0x000fe200078e0a07 */
[----:B------:R-:W-:-:S04]  /*24020*/  VIMNMX R4, RZ, R4, !PT ;  /* 0x00000004ff047248 */ /* 0x000fc80007fe0100 */
[----:B------:R-:W-:-:S04]  /*24030*/  VIMNMX R2, R2, R8, PT ;  /* 0x0000000802027248 */ /* 0x000fc80003fe0100 */
[----:B------:R-:W-:Y:S02]  /*24040*/  ISETP.GT.AND P0, PT, R2, R4, PT ;  /* 0x000000040200720c */ /* 0x000fe40003f04270 */
[----:B------:R-:W-:-:S11]  /*24050*/  SHF.R.U32.HI R4, RZ, 0x7, R4 ;  /* 0x00000007ff047819 */ /* 0x000fd60000011604 */
[----:B------:R-:W-:-:S05]  /*24060*/  @P0 VIADD R2, R2, 0x7f ;  /* 0x0000007f02020836 */ /* 0x000fca0000000000 */
[----:B------:R-:W-:-:S04]  /*24070*/  @P0 SHF.R.S32.HI R3, RZ, 0x1f, R2 ;  /* 0x0000001fff030819 */ /* 0x000fc80000011402 */
[----:B------:R-:W-:Y:S01]  /*24080*/  @P0 LEA.HI R2, R3, R2, RZ, 0x7 ;  /* 0x0000000203020211 */ /* 0x000fe200078f38ff */
[----:B------:R-:W-:-:S03]  /*24090*/  IMAD.MOV.U32 R3, RZ, RZ, R4 ;  /* 0x000000ffff037224 */ /* 0x000fc600078e0004 */
[----:B------:R-:W-:Y:S02]  /*240a0*/  @P0 SHF.R.S32.HI R3, RZ, 0x7, R2 ;  /* 0x00000007ff030819 */ /* 0x000fe40000011402 */
        /* <DEDUP_REMOVED lines=10> */
.L_x_2120:
[----:B-1----:R-:W-:Y:S02]  /*24150*/  ISETP.NE.AND P0, PT, R14, RZ, PT ;  /* 0x000000ff0e00720c */ /* 0x002fe40003f05270 */
[----:B------:R-:W-:-:S11]  /*24160*/  PLOP3.LUT P6, PT, PT, PT, PT, 0x8, 0x0 ;  /* 0x000000000000781c */ /* 0x000fd60003fce170 */
[----:B------:R-:W-:Y:S05]  /*24170*/  @P0 BRA `(.L_x_1850) ;  /* 0x00000000000c0947 */ /* 0x000fea0003800000 */
[----:B------:R-:W-:-:S03]  /*24180*/  UMOV UR4, 0xffffffff ;  /* 0xffffffff00047882 */ /* 0x000fc60000000000 */
[----:B------:R-:W-:Y:S05]  /*24190*/  BRA.DIV UR4, `(.L_x_1851) ;  /* 0x0000009a04947947 */ /* 0x000fea000b800000 */
[----:B------:R-:W-:-:S13]  /*241a0*/  ELECT P6, URZ, PT ;  /* 0x00000000003f782f */ /* 0x000fda00038c0000 */
.L_x_1850:
[----:B0-----:R-:W2:Y:S01]  /*241b0*/  LDL R5, [R1+0x30] ;  /* 0x0000300001057983 */ /* 0x001ea20000100800 */
[----:B------:R-:W-:Y:S01]  /*241c0*/  BSSY B1, `(.L_x_1852) ;  /* 0x0000008000017945 */ /* 0x000fe20003800000 */
[----:B--2---:R-:W-:-:S05]  /*241d0*/  VIADD R5, R5, 0x1 ;  /* 0x0000000105057836 */ /* 0x004fca0000000000 */
[----:B------:R-:W-:-:S04]  /*241e0*/  LEA.HI R7, R5, R5, RZ, 0x1 ;  /* 0x0000000505077211 */ /* 0x000fc800078f08ff */
[----:B------:R-:W-:-:S05]  /*241f0*/  LOP3.LUT R7, R7, 0xfffffffe, RZ, 0xc0, !PT ;  /* 0xfffffffe07077812 */ /* 0x000fca00078ec0ff */
[----:B------:R-:W-:-:S05]  /*24200*/  IMAD.IADD R5, R5, 0x1, -R7 ;  /* 0x0000000105057824 */ /* 0x000fca00078e0a07 */
[----:B------:R-:W-:-:S04]  /*24210*/  SHF.L.U32 R5, R5, 0x1f, RZ ;  /* 0x0000001f05057819 */ /* 0x000fc800000006ff */
[----:B------:R-:W0:Y:S02]  /*24220*/  SYNCS.PHASECHK.TRANS64.TRYWAIT P0, [R16+URZ+0x22820], R5 ;  /* 0x02282005100075a7 */ /* 0x000e24000800017f */
[----:B0-----:R-:W-:Y:S05]  /*24230*/  @!P0 BRA `(.L_x_1853) ;  /* 0x00000098008c8947 */ /* 0x001fea0003800000 */
.L_x_2123:
[----:B------:R-:W-:Y:S05]  /*24240*/  BSYNC B1 ;  /* 0x0000000000017941 */ /* 0x000fea0003800000 */
.L_x_1852:
        /* <DEDUP_REMOVED lines=10> */
.L_x_2124:
[----:B------:R-:W-:Y:S05]  /*242f0*/  BSYNC B2 ;  /* 0x0000000000027941 */ /* 0x000fea0003800000 */
.L_x_1856:
        /* <DEDUP_REMOVED lines=9> */
.L_x_1859:
[----:B------:R-:W-:Y:S05]  /*24390*/  BSYNC B2 ;  /* 0x0000000000027941 */ /* 0x000fea0003800000 */
.L_x_1858:
[----:B------:R-:W-:Y:S01]  /*243a0*/  IMAD.MOV.U32 R12, RZ, RZ, RZ ;  /* 0x000000ffff0c7224 */ /* 0x000fe200078e00ff */
[----:B------:R-:W-:Y:S01]  /*243b0*/  UIADD3 UR4, UP0, UR40, 0x570, URZ ;  /* 0x0000057028047890 */ /* 0x000fe2000ff1e03f */
[----:B------:R-:W-:Y:S01]  /*243c0*/  IMAD R7, R3, 0x80, R6 ;  /* 0x0000008003077824 */ /* 0x000fe200078e0206 */
[----:B------:R-:W-:Y:S01]  /*243d0*/  PLOP3.LUT P0, PT, PT, PT, PT, 0x80, 0x0 ;  /* 0x000000000000781c */ /* 0x000fe20003f0f070 */
[----:B------:R-:W-:Y:S01]  /*243e0*/  IMAD R8, R22, 0x6000, R16 ;  /* 0x0000600016087824 */ /* 0x000fe200078e0210 */
[----:B------:R-:W-:Y:S01]  /*243f0*/  R2UR UR10, R12 ;  /* 0x000000000c0a72ca */ /* 0x000fe200000e0000 */
[----:B------:R-:W-:Y:S01]  /*24400*/  VIADD R7, R7, 0xffffff80 ;  /* 0xffffff8007077836 */ /* 0x000fe20000000000 */
[----:B------:R-:W-:Y:S01]  /*24410*/  UIADD3.X UR5, URZ, UR41, URZ, UP0, !UPT ;  /* 0x000000293f057290 */ /* 0x000fe200087fe43f */
[----:B0-----:R-:W-:Y:S01]  /*24420*/  VIADD R5, R10, 0x22890 ;  /* 0x000228900a057836 */ /* 0x001fe20000000000 */
[----:B------:R-:W-:Y:S01]  /*24430*/  UMOV UR6, 0x0 ;  /* 0x0000000000067882 */ /* 0x000fe20000000000 */
[----:B------:R-:W-:Y:S01]  /*24440*/  VIADD R11, R8, 0x16400 ;  /* 0x00016400080b7836 */ /* 0x000fe20000000000 */
[----:B------:R-:W-:-:S09]  /*24450*/  UMOV UR7, 0x12f00000 ;  /* 0x12f0000000077882 */ /* 0x000fd20000000000 */
.L_x_1860:
        /* <DEDUP_REMOVED lines=15> */
.L_x_1861:
        /* <DEDUP_REMOVED lines=15> */
.L_x_1862:
        /* <DEDUP_REMOVED lines=13> */
.L_x_2125:
[----:B------:R-:W-:Y:S05]  /*24710*/  BSYNC B2 ;  /* 0x0000000000027941 */ /* 0x000fea0003800000 */
.L_x_1863:
[----:B------:R-:W-:Y:S01]  /*24720*/  BSSY B2, `(.L_x_1865) ;  /* 0x000000b000027945 */ /* 0x000fe20003800000 */
[----:B------:R-:W-:Y:S02]  /*24730*/  IMAD.MOV.U32 R8, RZ, RZ, 0x0 ;  /* 0x00000000ff087424 */ /* 0x000fe400078e00ff */
[----:B01----:R-:W-:Y:S01]  /*24740*/  IMAD.MOV.U32 R9, RZ, RZ, 0x12f00000 ;  /* 0x12f00000ff097424 */ /* 0x003fe200078e00ff */
[----:B------:R-:W-:Y:S06]  /*24750*/  @P1 BRA `(.L_x_1866) ;  /* 0x00000000001c1947 */ /* 0x000fec0003800000 */
[----:B------:R-:W0:Y:S02]  /*24760*/  S2R R5, SR_TID.X ;  /* 0x0000000000057919 */ /* 0x000e240000002100 */
[----:B0-----:R-:W-:Y:S01]  /*24770*/  LOP3.LUT R11, R5, 0x1f, RZ, 0xc0, !PT ;  /* 0x0000001f050b7812 */ /* 0x001fe200078ec0ff */
[----:B------:R-:W-:-:S03]  /*24780*/  IMAD.MOV.U32 R5, RZ, RZ, 0x4000 ;  /* 0x00004000ff057424 */ /* 0x000fc600078e00ff */
[----:B------:R-:W-:Y:S01]  /*24790*/  ISETP.NE.AND P0, PT, R11, RZ, PT ;  /* 0x000000ff0b00720c */ /* 0x000fe20003f05270 */
[----:B------:R0:W-:-:S12]  /*247a0*/  SYNCS.ARRIVE.TRANS64 RZ, [R10+URZ+0x228b0], R5 ;  /* 0x0228b0050aff79a7 */ /* 0x0001d8000800003f */
[----:B0-----:R-:W-:Y:S05]  /*247b0*/  @!P0 BRA `(.L_x_1866) ;  /* 0x0000000000048947 */ /* 0x001fea0003800000 */
[----:B------:R-:W-:Y:S01]  /*247c0*/  BPT.TRAP 0x1 ;  /* 0x000000040000795c */ /* 0x000fe20000300000 */
.L_x_1866:
[----:B------:R-:W-:Y:S05]  /*247d0*/  BSYNC B2 ;  /* 0x0000000000027941 */ /* 0x000fea0003800000 */
.L_x_1865:
        /* <DEDUP_REMOVED lines=9> */
.L_x_1867:
        /* <DEDUP_REMOVED lines=10> */
.L_x_1855:
[----:B------:R-:W-:Y:S05]  /*24910*/  BSYNC B1 ;  /* 0x0000000000017941 */ /* 0x000fea0003800000 */
.L_x_1854:
[----:B------:R-:W-:Y:S01]  /*24920*/  VIADD R10, R3, 0xfffffffe ;  /* 0xfffffffe030a7836 */ /* 0x000fe20000000000 */
[----:B------:R-:W-:Y:S01]  /*24930*/  PLOP3.LUT P0, PT, PT, PT, PT, 0x8, 0x0 ;  /* 0x000000000000781c */ /* 0x000fe20003f0e170 */
[----:B------:R-:W-:-:S03]  /*24940*/  VIADD R22, R22, 0x1 ;  /* 0x0000000116167836 */ /* 0x000fc60000000000 */
[----:B------:R-:W-:Y:S02]  /*24950*/  ISETP.GE.AND P2, PT, R10, R4, PT ;  /* 0x000000040a00720c */ /* 0x000fe40003f46270 */
[----:B------:R-:W-:-:S04]  /*24960*/  ISETP.NE.AND P1, PT, R22, 0x2, PT ;  /* 0x000000021600780c */ /* 0x000fc80003f25270 */
[----:B------:R-:W-:Y:S02]  /*24970*/  SEL R3, RZ, 0x1, P1 ;  /* 0x00000001ff037807 */ /* 0x000fe40000800000 */
[----:B------:R-:W-:Y:S02]  /*24980*/  SEL R22, R22, RZ, P1 ;  /* 0x000000ff16167207 */ /* 0x000fe40000800000 */
[----:B------:R-:W-:-:S03]  /*24990*/  LOP3.LUT R29, R29, R3, RZ, 0x3c, !PT ;  /* 0x000000031d1d7212 */ /* 0x000fc600078e3cff */
[----:B------:R-:W-:Y:S05]  /*249a0*/  @!P2 BRA `(.L_x_1848) ;  /* 0x0000000400d4a947 */ /* 0x000fea0003800000 */
.L_x_1882:
        /* <DEDUP_REMOVED lines=11> */
.L_x_2126:
[----:B------:R-:W-:Y:S05]  /*24a60*/  BSYNC B2 ;  /* 0x0000000000027941 */ /* 0x000fea0003800000 */
.L_x_1870:
        /* <DEDUP_REMOVED lines=9> */
.L_x_1873:
[----:B------:R-:W-:Y:S05]  /*24b00*/  BSYNC B2 ;  /* 0x0000000000027941 */ /* 0x000fea0003800000 */
.L_x_1872:
[----:B------:R-:W-:Y:S01]  /*24b10*/  IMAD.MOV.U32 R12, RZ, RZ, RZ ;  /* 0x000000ffff0c7224 */ /* 0x000fe200078e00ff */
[----:B------:R-:W-:Y:S01]  /*24b20*/  UIADD3 UR4, UP0, UR40, 0x570, URZ ;  /* 0x0000057028047890 */ /* 0x000fe2000ff1e03f */
[----:B------:R-:W-:Y:S01]  /*24b30*/  IMAD R7, R22, 0x6000, R16 ;  /* 0x0000600016077824 */ /* 0x000fe200078e0210 */
[----:B------:R-:W-:Y:S01]  /*24b40*/  PLOP3.LUT P1, PT, PT, PT, PT, 0x80, 0x0 ;  /* 0x000000000000781c */ /* 0x000fe20003f2f070 */
[----:B0-----:R-:W-:Y:S01]  /*24b50*/  IMAD R5, R10, 0x80, R6 ;  /* 0x000000800a057824 */ /* 0x001fe200078e0206 */
[----:B------:R-:W-:Y:S01]  /*24b60*/  R2UR UR10, R12 ;  /* 0x000000000c0a72ca */ /* 0x000fe200000e0000 */
[----:B------:R-:W-:Y:S01]  /*24b70*/  VIADD R3, R9, 0x22890 ;  /* 0x0002289009037836 */ /* 0x000fe20000000000 */
[----:B------:R-:W-:Y:S01]  /*24b80*/  UIADD3.X UR5, URZ, UR41, URZ, UP0, !UPT ;  /* 0x000000293f057290 */ /* 0x000fe200087fe43f */
[----:B------:R-:W-:Y:S01]  /*24b90*/  VIADD R11, R7, 0x16400 ;  /* 0x00016400070b7836 */ /* 0x000fe20000000000 */
[----:B------:R-:W-:Y:S01]  /*24ba0*/  UMOV UR6, 0x0 ;  /* 0x0000000000067882 */ /* 0x000fe20000000000 */
[----:B------:R-:W-:-:S10]  /*24bb0*/  UMOV UR7, 0x12f00000 ;  /* 0x12f0000000077882 */ /* 0x000fd40000000000 */
.L_x_1874:
        /* <DEDUP_REMOVED lines=15> */
.L_x_1875:
        /* <DEDUP_REMOVED lines=15> */
.L_x_1876:
        /* <DEDUP_REMOVED lines=13> */
.L_x_2127:
[----:B------:R-:W-:Y:S05]  /*24e70*/  BSYNC B2 ;  /* 0x0000000000027941 */ /* 0x000fea0003800000 */
.L_x_1877:
[----:B------:R-:W-:Y:S01]  /*24e80*/  BSSY B2, `(.L_x_1879) ;  /* 0x000000b000027945 */ /* 0x000fe20003800000 */
[----:B------:R-:W-:Y:S02]  /*24e90*/  IMAD.MOV.U32 R14, RZ, RZ, 0x0 ;  /* 0x00000000ff0e7424 */ /* 0x000fe400078e00ff */
[----:B------:R-:W-:Y:S01]  /*24ea0*/  IMAD.MOV.U32 R15, RZ, RZ, 0x12f00000 ;  /* 0x12f00000ff0f7424 */ /* 0x000fe200078e00ff */
[----:B------:R-:W-:Y:S06]  /*24eb0*/  @P2 BRA `(.L_x_1880) ;  /* 0x00000000001c2947 */ /* 0x000fec0003800000 */
[----:B------:R-:W2:Y:S02]  /*24ec0*/  S2R R3, SR_TID.X ;  /* 0x0000000000037919 */ /* 0x000ea40000002100 */
[----:B--2---:R-:W-:Y:S01]  /*24ed0*/  LOP3.LUT R7, R3, 0x1f, RZ, 0xc0, !PT ;  /* 0x0000001f03077812 */ /* 0x004fe200078ec0ff */
[----:B------:R-:W-:-:S03]  /*24ee0*/  IMAD.MOV.U32 R3, RZ, RZ, 0x4000 ;  /* 0x00004000ff037424 */ /* 0x000fc600078e00ff */
[----:B------:R-:W-:Y:S01]  /*24ef0*/  ISETP.NE.AND P1, PT, R7, RZ, PT ;  /* 0x000000ff0700720c */ /* 0x000fe20003f25270 */
[----:B------:R2:W-:-:S12]  /*24f00*/  SYNCS.ARRIVE.TRANS64 RZ, [R9+URZ+0x228b0], R3 ;  /* 0x0228b00309ff79a7 */ /* 0x0005d8000800003f */
[----:B--2---:R-:W-:Y:S05]  /*24f10*/  @!P1 BRA `(.L_x_1880) ;  /* 0x0000000000049947 */ /* 0x004fea0003800000 */
[----:B------:R-:W-:Y:S01]  /*24f20*/  BPT.TRAP 0x1 ;  /* 0x000000040000795c */ /* 0x000fe20000300000 */
.L_x_1880:
[----:B------:R-:W-:Y:S05]  /*24f30*/  BSYNC B2 ;  /* 0x0000000000027941 */ /* 0x000fea0003800000 */
.L_x_1879:
        /* <DEDUP_REMOVED lines=9> */
.L_x_1881:
        /* <DEDUP_REMOVED lines=10> */
.L_x_1869:
[----:B------:R-:W-:Y:S05]  /*25070*/  BSYNC B1 ;  /* 0x0000000000017941 */ /* 0x000fea0003800000 */
.L_x_1868:
[----:B------:R-:W-:Y:S01]  /*25080*/  ISETP.GT.AND P2, PT, R10, R4, PT ;  /* 0x000000040a00720c */ /* 0x000fe20003f44270 */
[----:B------:R-:W-:Y:S02]  /*25090*/  VIADD R22, R22, 0x1 ;  /* 0x0000000116167836 */ /* 0x000fe40000000000 */
[----:B------:R-:W-:-:S03]  /*250a0*/  VIADD R10, R10, 0xffffffff ;  /* 0xffffffff0a0a7836 */ /* 0x000fc60000000000 */
[----:B------:R-:W-:-:S04]  /*250b0*/  ISETP.NE.AND P1, PT, R22, 0x2, PT ;  /* 0x000000021600780c */ /* 0x000fc80003f25270 */
[----:B------:R-:W-:Y:S02]  /*250c0*/  SEL R3, RZ, 0x1, P1 ;  /* 0x00000001ff037807 */ /* 0x000fe40000800000 */
[----:B------:R-:W-:Y:S02]  /*250d0*/  SEL R22, R22, RZ, P1 ;  /* 0x000000ff16167207 */ /* 0x000fe40000800000 */
[----:B------:R-:W-:Y:S01]  /*250e0*/  LOP3.LUT R29, R29, R3, RZ, 0x3c, !PT ;  /* 0x000000031d1d7212 */ /* 0x000fe200078e3cff */
[----:B------:R-:W-:Y:S06]  /*250f0*/  @P2 BRA `(.L_x_1882) ;  /* 0xfffffff8002c2947 */ /* 0x000fec000383ffff */
.L_x_1848:
[----:B------:R-:W-:Y:S05]  /*25100*/  BSYNC B0 ;  /* 0x0000000000007941 */ /* 0x000fea0003800000 */
.L_x_1847:
[----:B------:R-:W1:Y:S01]  /*25110*/  LDC R2, c[0x0][0x448] ;  /* 0x00011200ff027b82 */ /* 0x000e620000000800 */
[----:B------:R-:W-:Y:S01]  /*25120*/  VIADD R3, R25, 0x7f ;  /* 0x0000007f19037836 */ /* 0x000fe20000000000 */
[----:B------:R-:W-:Y:S06]  /*25130*/  @!P0 WARPSYNC.ALL ;  /* 0x0000000000008948 */ /* 0x000fec0003800000 */
[----:B------:R-:W-:Y:S01]  /*25140*/  @!P0 BAR.SYNC.DEFER_BLOCKING 0xc, 0x180 ;  /* 0x0306000000008b1d */ /* 0x000fe20000010000 */
[----:B-1----:R-:W-:-:S13]  /*25150*/  ISETP.NE.AND P1, PT, R2, 0x1, PT ;  /* 0x000000010200780c */ /* 0x002fda0003f25270 */
[----:B------:R-:W1:Y:S08]  /*25160*/  @P1 LDC R4, c[0x0][0x44c] ;  /* 0x00011300ff041b82 */ /* 0x000e700000000800 */
[----:B------:R-:W2:Y:S01]  /*25170*/  @P1 LDC R2, c[0x0][0x450] ;  /* 0x00011400ff021b82 */ /* 0x000ea20000000800 */
[----:B-1----:R-:W-:-:S05]  /*25180*/  @P1 IMAD.HI.U32 R4, R3, R4, RZ ;  /* 0x0000000403041227 */ /* 0x002fca00078e00ff */
[----:B--2---:R-:W-:-:S05]  /*25190*/  @P1 SHF.R.U32.HI R3, RZ, R2, R4 ;  /* 0x00000002ff031219 */ /* 0x004fca0000011604 */
[----:B------:R-:W-:Y:S02]  /*251a0*/  IMAD.IADD R20, R20, 0x1, R3 ;  /* 0x0000000114147824 */ /* 0x000fe400078e0203 */
[----:B------:R-:W1:Y:S02]  /*251b0*/  LDC.64 R2, c[0x0][0x9e0] ;  /* 0x00027800ff027b82 */ /* 0x000e640000000a00 */
[----:B-1----:R-:W-:Y:S01]  /*251c0*/  ISETP.GE.AND P2, PT, R3, 0x1, PT ;  /* 0x000000010300780c */ /* 0x002fe20003f46270 */
        /* <DEDUP_REMOVED lines=8> */
[----:B0-----:R-:W0:Y:S02]  /*25250*/  @P0 LDC.64 R4, c[0x0][0x9e8] ;  /* 0x00027a00ff040b82 */ /* 0x001e240000000a00 */
[----:B0-----:R-:W-:-:S05]  /*25260*/  @P0 IMAD.HI.U32 R4, R6, R4, RZ ;  /* 0x0000000406040227 */ /* 0x001fca00078e00ff */
[----:B------:R-:W-:-:S04]  /*25270*/  @P0 SHF.R.U32.HI R6, RZ, R5, R4 ;  /* 0x00000005ff060219 */ /* 0x000fc80000011604 */
[----:B------:R-:W-:Y:S01]  /*25280*/  LOP3.LUT R6, RZ, R6, RZ, 0x33, !PT ;  /* 0x00000006ff067212 */ /* 0x000fe200078e33ff */
[----:B------:R-:W-:Y:S06]  /*25290*/  BRA `(.L_x_1886) ;  /* 0x0000000000107947 */ /* 0x000fec0003800000 */
.L_x_1885:
[----:B------:R-:W-:-:S13]  /*252a0*/  ISETP.NE.AND P0, PT, R3, 0x1, PT ;  /* 0x000000010300780c */ /* 0x000fda0003f05270 */
[----:B0-----:R-:W0:Y:S02]  /*252b0*/  @P0 LDC.64 R4, c[0x0][0x9e8] ;  /* 0x00027a00ff040b82 */ /* 0x001e240000000a00 */
[----:B0-----:R-:W-:-:S05]  /*252c0*/  @P0 IMAD.HI.U32 R4, R6, R4, RZ ;  /* 0x0000000406040227 */ /* 0x001fca00078e00ff */
[----:B------:R-:W-:-:S07]  /*252d0*/  @P0 SHF.R.U32.HI R6, RZ, R5, R4 ;  /* 0x00000005ff060219 */ /* 0x000fce0000011604 */
.L_x_1886:
[----:B------:R-:W-:Y:S05]  /*252e0*/  BSYNC B0 ;  /* 0x0000000000007941 */ /* 0x000fea0003800000 */
.L_x_1884:
[----:B------:R-:W-:-:S05]  /*252f0*/  IMAD R6, R6, R3, R3 ;  /* 0x0000000306067224 */ /* 0x000fca00078e0203 */
[----:B------:R-:W-:-:S07]  /*25300*/  VIMNMX R2, R2, R6, PT ;  /* 0x0000000602027248 */ /* 0x000fce0003fe0100 */
.L_x_1883:
[----:B------:R-:W-:Y:S01]  /*25310*/  VIADD R2, R2, 0x7f ;  /* 0x0000007f02027836 */ /* 0x000fe20000000000 */
[----:B------:R-:W-:Y:S01]  /*25320*/  ULDC UR4, c[0x0][0x9dc] ;  /* 0x0002770000047ab9 */ /* 0x000fe20000000800 */
[----:B0-----:R-:W-:-:S03]  /*25330*/  IMAD.MOV.U32 R5, RZ, RZ, R25 ;  /* 0x000000ffff057224 */ /* 0x001fc600078e0019 */
[----:B------:R-:W-:-:S04]  /*25340*/  SHF.R.S32.HI R4, RZ, 0x1f, R2 ;  /* 0x0000001fff047819 */ /* 0x000fc80000011402 */
[----:B------:R-:W-:Y:S02]  /*25350*/  LEA.HI R4, R4, R2, RZ, 0x7 ;  /* 0x0000000204047211 */ /* 0x000fe400078f38ff */
[----:B------:R-:W0:Y:S02]  /*25360*/  @P1 LDC R2, c[0x0][0x450] ;  /* 0x00011400ff021b82 */ /* 0x000e240000000800 */
[----:B------:R-:W-:-:S04]  /*25370*/  SHF.R.S32.HI R4, RZ, 0x7, R4 ;  /* 0x00000007ff047819 */ /* 0x000fc80000011404 */
[----:B------:R-:W-:Y:S02]  /*25380*/  VIMNMX R30, R30, R4, PT ;  /* 0x000000041e1e7248 */ /* 0x000fe40003fe0100 */
[----:B------:R-:W1:Y:S02]  /*25390*/  @P1 LDC R4, c[0x0][0x44c] ;  /* 0x00011300ff041b82 */ /* 0x000e640000000800 */
[----:B-1----:R-:W-:-:S05]  /*253a0*/  @P1 IMAD.HI.U32 R4, R25, R4, RZ ;  /* 0x0000000419041227 */ /* 0x002fca00078e00ff */
[----:B0-----:R-:W-:-:S05]  /*253b0*/  @P1 SHF.R.U32.HI R5, RZ, R2, R4 ;  /* 0x00000002ff051219 */ /* 0x001fca0000011604 */
[----:B------:R-:W-:-:S04]  /*253c0*/  IMAD.IADD R6, R21, 0x1, R5 ;  /* 0x0000000115067824 */ /* 0x000fc800078e0205 */
        /* <DEDUP_REMOVED lines=12> */
.L_x_1889:
[----:B------:R-:W-:-:S13]  /*25490*/  ISETP.NE.AND P0, PT, R3, 0x1, PT ;  /* 0x000000010300780c */ /* 0x000fda0003f05270 */
[----:B------:R-:W0:Y:S02]  /*254a0*/  @P0 LDC.64 R4, c[0x0][0x9e8] ;  /* 0x00027a00ff040b82 */ /* 0x000e240000000a00 */
[----:B0-----:R-:W-:-:S05]  /*254b0*/  @P0 IMAD.HI.U32 R4, R6, R4, RZ ;  /* 0x0000000406040227 */ /* 0x001fca00078e00ff */
[----:B------:R-:W-:-:S07]  /*254c0*/  @P0 SHF.R.U32.HI R6, RZ, R5, R4 ;  /* 0x00000005ff060219 */ /* 0x000fce0000011604 */
.L_x_1890:
[----:B------:R-:W-:Y:S05]  /*254d0*/  BSYNC B0 ;  /* 0x0000000000007941 */ /* 0x000fea0003800000 */
.L_x_1888:
[----:B------:R-:W-:-:S05]  /*254e0*/  IMAD R3, R6, R3, RZ ;  /* 0x0000000306037224 */ /* 0x000fca00078e02ff */
[----:B------:R-:W-:-:S07]  /*254f0*/  VIMNMX R2, R2, R3, !PT ;  /* 0x0000000302027248 */ /* 0x000fce0007fe0100 */
.L_x_1887:
[----:B------:R-:W-:Y:S01]  /*25500*/  ISETP.NE.AND P1, PT, R0, RZ, PT ;  /* 0x000000ff0000720c */ /* 0x000fe20003f25270 */
[----:B------:R-:W-:Y:S01]  /*25510*/  BSSY B0, `(.L_x_1891) ;  /* 0x0000024000007945 */ /* 0x000fe20003800000 */
[----:B------:R-:W-:-:S04]  /*25520*/  SHF.R.S32.HI R3, RZ, 0x1f, R2 ;  /* 0x0000001fff037819 */ /* 0x000fc80000011402 */
[----:B------:R-:W-:Y:S01]  /*25530*/  LEA.HI R3, R3, R2, RZ, 0x7 ;  /* 0x0000000203037211 */ /* 0x000fe200078f38ff */
[----:B------:R-:W-:-:S03]  /*25540*/  IMAD.MOV.U32 R2, RZ, RZ, RZ ;  /* 0x000000ffff027224 */ /* 0x000fc600078e00ff */
[----:B------:R-:W-:-:S03]  /*25550*/  SHF.R.S32.HI R3, RZ, 0x7, R3 ;  /* 0x00000007ff037819 */ /* 0x000fc60000011403 */
[----:B------:R-:W0:Y:S01]  /*25560*/  @!P1 LDC R0, c[0x0][0x9f0] ;  /* 0x00027c00ff009b82 */ /* 0x000e220000000800 */
[----:B------:R-:W-:-:S04]  /*25570*/  VIMNMX R4, RZ, R3, !PT ;  /* 0x00000003ff047248 */ /* 0x000fc80007fe0100 */
[----:B------:R-:W-:-:S13]  /*25580*/  ISETP.GT.AND P0, PT, R30, R4, PT ;  /* 0x000000041e00720c */ /* 0x000fda0003f04270 */
[----:B------:R-:W-:Y:S05]  /*25590*/  @!P0 BRA `(.L_x_1892) ;  /* 0x00000000006c8947 */ /* 0x000fea0003800000 */
[-C--:B0-----:R-:W-:Y:S02]  /*255a0*/  IABS R5, R0.reuse ;  /* 0x0000000000057213 */ /* 0x081fe40000000000 */
[----:B------:R-:W-:Y:S02]  /*255b0*/  IABS R7, R0 ;  /* 0x0000000000077213 */ /* 0x000fe40000000000 */
[----:B------:R-:W0:Y:S03]  /*255c0*/  I2F.RP R2, R5 ;  /* 0x0000000500027306 */ /* 0x000e260000209400 */
[----:B------:R-:W-:-:S05]  /*255d0*/  IMAD.MOV R7, RZ, RZ, -R7 ;  /* 0x000000ffff077224 */ /* 0x000fca00078e0a07 */
[----:B0-----:R-:W0:Y:S02]  /*255e0*/  MUFU.RCP R2, R2 ;  /* 0x0000000200027308 */ /* 0x001e240000001000 */
[----:B0-----:R-:W-:-:S06]  /*255f0*/  VIADD R2, R2, 0xffffffe ;  /* 0x0ffffffe02027836 */ /* 0x001fcc0000000000 */
[----:B------:R-:W0:Y:S02]  /*25600*/  F2I.FTZ.U32.TRUNC.NTZ R3, R2 ;  /* 0x0000000200037305 */ /* 0x000e24000021f000 */
[----:B0-----:R-:W-:-:S04]  /*25610*/  IMAD.MOV R2, RZ, RZ, -R3 ;  /* 0x000000ffff027224 */ /* 0x001fc800078e0a03 */
[----:B------:R-:W-:Y:S02]  /*25620*/  IMAD R6, R2, R5, RZ ;  /* 0x0000000502067224 */ /* 0x000fe400078e02ff */
[----:B------:R-:W-:-:S04]  /*25630*/  IMAD.MOV.U32 R2, RZ, RZ, RZ ;  /* 0x000000ffff027224 */ /* 0x000fc800078e00ff */
[----:B------:R-:W-:Y:S01]  /*25640*/  IMAD.HI.U32 R6, R3, R6, R2 ;  /* 0x0000000603067227 */ /* 0x000fe200078e0002 */
[----:B------:R-:W-:-:S05]  /*25650*/  IADD3 R3, R0, -0x1, R30 ;  /* 0xffffffff00037810 */ /* 0x000fca0007ffe01e */
[----:B------:R-:W-:-:S05]  /*25660*/  IMAD.IADD R3, R3, 0x1, -R4 ;  /* 0x0000000103037824 */ /* 0x000fca00078e0a04 */
        /* <DEDUP_REMOVED lines=14> */
.L_x_1892:
[----:B------:R-:W-:Y:S05]  /*25750*/  BSYNC B0 ;  /* 0x0000000000007941 */ /* 0x000fea0003800000 */
.L_x_1891:
[----:B------:R-:W-:-:S05]  /*25760*/  IMAD R36, R36, R2, R4 ;  /* 0x0000000224247224 */ /* 0x000fca00078e0204 */
[----:B------:R-:W-:-:S04]  /*25770*/  VIADDMNMX R30, R36, R2, R30, PT ;  /* 0x00000002241e7246 */ /* 0x000fc8000380011e */
[----:B------:R-:W-:Y:S01]  /*25780*/  ISETP.GT.AND P0, PT, R30, R36, PT ;  /* 0x000000241e00720c */ /* 0x000fe20003f04270 */
[----:B------:R1:W-:-:S12]  /*25790*/  STL [R1+0x28], R30 ;  /* 0x0000281e01007387 */ /* 0x0003d80000100800 */
[----:B-1----:R-:W-:Y:S05]  /*257a0*/  @P0 BRA `(.L_x_1893) ;  /* 0x0000000000440947 */ /* 0x002fea0003800000 */
[----:B0-----:R-:W0:Y:S02]  /*257b0*/  S2R R0, SR_TID.X ;  /* 0x0000000000007919 */ /* 0x001e240000002100 */
        /* <DEDUP_REMOVED lines=16> */
.L_x_1893:
[----:B0-----:R-:W-:Y:S01]  /*258c0*/  VIADD R0, R16, 0x16400 ;  /* 0x0001640010007836 */ /* 0x001fe20000000000 */
        /* <DEDUP_REMOVED lines=19> */
.L_x_1896:
[----:B------:R-:W-:Y:S05]  /*25a00*/  BSYNC B6 ;  /* 0x0000000000067941 */ /* 0x000fea0003800000 */
.L_x_1895:
        /* <DEDUP_REMOVED lines=22> */
.L_x_1898:
[----:B------:R-:W-:Y:S05]  /*25b70*/  BSYNC B6 ;  /* 0x0000000000067941 */ /* 0x000fea0003800000 */
.L_x_1897:
        /* <DEDUP_REMOVED lines=20> */
.L_x_1900:
[----:B------:R-:W-:Y:S05]  /*25cc0*/  BSYNC B6 ;  /* 0x0000000000067941 */ /* 0x000fea0003800000 */
.L_x_1899:
        /* <DEDUP_REMOVED lines=19> */
.L_x_1902:
[----:B------:R-:W-:Y:S05]  /*25e00*/  BSYNC B6 ;  /* 0x0000000000067941 */ /* 0x000fea0003800000 */
.L_x_1901:
[----:B------:R-:W0:Y:S01]  /*25e10*/  S2R R2, SR_TID.X ;  /* 0x0000000000027919 */ /* 0x000e220000002100 */
[----:B------:R-:W-:Y:S01]  /*25e20*/  ULDC.64 UR4, c[0x0][0x9f8] ;  /* 0x00027e0000047ab9 */ /* 0x000fe20000000a00 */
[----:B------:R-:W-:Y:S01]  /*25e30*/  IMAD.MOV.U32 R21, RZ, RZ, R30 ;  /* 0x000000ffff157224 */ /* 0x000fe200078e001e */
[----:B------:R-:W-:Y:S01]  /*25e40*/  ISETP.NE.U32.AND P0, PT, RZ, UR4, PT ;  /* 0x00000004ff007c0c */ /* 0x000fe2000bf05070 */
[----:B------:R-:W1:Y:S01]  /*25e50*/  S2R R20, SR_TID.X ;  /* 0x0000000000147919 */ /* 0x000e620000002100 */
[----:B------:R-:W2:Y:S01]  /*25e60*/  LDC R9, c[0x0][0x430] ;  /* 0x00010c00ff097b82 */ /* 0x000ea20000000800 */
[----:B------:R-:W-:Y:S01]  /*25e70*/  IMAD.U32 R10, RZ, RZ, UR39 ;  /* 0x00000027ff0a7e24 */ /* 0x000fe2000f8e00ff */
[----:B------:R-:W-:Y:S01]  /*25e80*/  ISETP.NE.AND.EX P0, PT, RZ, UR5, PT, P0 ;  /* 0x00000005ff007c0c */ /* 0x000fe2000bf05300 */
[----:B------:R-:W-:Y:S01]  /*25e90*/  ULDC UR4, c[0x0][0x2f4] ;  /* 0x0000bd0000047ab9 */ /* 0x000fe20000000800 */
[----:B0-----:R-:W-:Y:S01]  /*25ea0*/  LOP3.LUT R30, R2, 0x7f, RZ, 0xc0, !PT ;  /* 0x0000007f021e7812 */ /* 0x001fe200078ec0ff */
[----:B------:R-:W-:-:S10]  /*25eb0*/  ULDC UR5, c[0x0][0x320] ;  /* 0x0000c80000057ab9 */ /* 0x000fd40000000800 */
[----:B------:R-:W0:Y:S01]  /*25ec0*/  @P0 LDC.64 R2, c[0x0][0x9f8] ;  /* 0x00027e00ff020b82 */ /* 0x000e220000000a00 */
[----:B------:R-:W-:Y:S01]  /*25ed0*/  SHF.R.U32.HI R0, RZ, 0x2, R30 ;  /* 0x00000002ff007819 */ /* 0x000fe2000001161e */
[----:B------:R-:W-:Y:S02]  /*25ee0*/  IMAD.MOV.U32 R30, RZ, RZ, R27 ;  /* 0x000000ffff1e7224 */ /* 0x000fe400078e001b */
[----:B0-----:R-:W-:-:S05]  /*25ef0*/  @P0 IMAD.WIDE R2, R27, 0x4, R2 ;  /* 0x000000041b020825 */ /* 0x001fca00078e0202 */
[----:B------:R0:W3:Y:S01]  /*25f00*/  @P0 LDG.E R30, desc[UR42][R2.64] ;  /* 0x0000002a021e0981 */ /* 0x0000e2000c1e1900 */
[----:B-1----:R-:W-:Y:S01]  /*25f10*/  IMAD.SHL.U32 R20, R20, 0x20, RZ ;  /* 0x0000002014147824 */ /* 0x002fe200078e00ff */
[----:B--2---:R-:W-:Y:S02]  /*25f20*/  ISETP.NE.AND P1, PT, R9, 0x1, PT ;  /* 0x000000010900780c */ /* 0x004fe40003f25270 */
[----:B------:R-:W-:Y:S02]  /*25f30*/  LEA R8, R21, 0xffffff80, 0x7 ;  /* 0xffffff8015087811 */ /* 0x000fe400078e38ff */
[----:B------:R-:W-:-:S04]  /*25f40*/  LOP3.LUT R20, R0, 0x60, R20, 0xf8, !PT ;  /* 0x0000006000147812 */ /* 0x000fc800078ef814 */
[----:B------:R-:W-:-:S04]  /*25f50*/  LOP3.LUT R7, R20, R8, RZ, 0xfc, !PT ;  /* 0x0000000814077212 */ /* 0x000fc800078efcff */
[C---:B------:R-:W-:Y:S01]  /*25f60*/  ISETP.GE.AND P0, PT, R7.reuse, R18, PT ;  /* 0x000000120700720c */ /* 0x040fe20003f06270 */
[----:B------:R-:W1:Y:S01]  /*25f70*/  @P1 LDC R5, c[0x0][0x434] ;  /* 0x00010d00ff051b82 */ /* 0x000e620000000800 */
[----:B------:R-:W-:-:S04]  /*25f80*/  IMAD.IADD R7, R7, 0x1, R37 ;  /* 0x0000000107077824 */ /* 0x000fc800078e0225 */
[----:B------:R-:W-:-:S03]  /*25f90*/  IMAD.MOV.U32 R0, RZ, RZ, R7 ;  /* 0x000000ffff007224 */ /* 0x000fc600078e0007 */
[----:B------:R-:W2:Y:S08]  /*25fa0*/  @P1 LDC R4, c[0x0][0x438] ;  /* 0x00010e00ff041b82 */ /* 0x000eb00000000800 */
[----:B0-----:R-:W0:Y:S01]  /*25fb0*/  @!P0 LDC.64 R2, c[0x0][0x428] ;  /* 0x00010a00ff028b82 */ /* 0x001e220000000a00 */
[----:B-1----:R-:W-:-:S05]  /*25fc0*/  @P1 IMAD.HI.U32 R5, R7, R5, RZ ;  /* 0x0000000507051227 */ /* 0x002fca00078e00ff */
[----:B--2---:R-:W-:-:S04]  /*25fd0*/  @P1 SHF.R.U32.HI R0, RZ, R4, R5 ;  /* 0x00000004ff001219 */ /* 0x004fc80000011605 */
[--C-:B------:R-:W-:Y:S01]  /*25fe0*/  @!P0 SHF.R.S32.HI R5, RZ, 0x1f, R0.reuse ;  /* 0x0000001fff058819 */ /* 0x100fe20000011400 */
[----:B------:R-:W-:Y:S01]  /*25ff0*/  @!P0 IMAD.MOV.U32 R4, RZ, RZ, R0 ;  /* 0x000000ffff048224 */ /* 0x000fe200078e0000 */
[----:B------:R-:W-:Y:S02]  /*26000*/  ISETP.NE.AND P2, PT, R10, 0x3, PT ;  /* 0x000000030a00780c */ /* 0x000fe40003f45270 */
[----:B------:R-:W-:Y:S02]  /*26010*/  LOP3.LUT R17, R17, 0xffffffdf, RZ, 0xc0, !PT ;  /* 0xffffffdf11117812 */ /* 0x000fe400078ec0ff */
[C---:B------:R-:W-:Y:S02]  /*26020*/  LOP3.LUT R10, R35.reuse, 0x40, RZ, 0xfc, !PT ;  /* 0x00000040230a7812 */ /* 0x040fe400078efcff */
[----:B------:R-:W-:-:S07]  /*26030*/  LOP3.LUT R11, R35, 0x80, RZ, 0xfc, !PT ;  /* 0x00000080230b7812 */ /* 0x000fce00078efcff */
[----:B------:R-:W-:-:S04]  /*26040*/  @P2 LOP3.LUT R17, R17, 0x20, RZ, 0xfc, !PT ;  /* 0x0000002011112812 */ /* 0x000fc800078efcff */
[----:B------:R-:W-:Y:S02]  /*26050*/  LOP3.LUT R17, R17, 0xffffffef, RZ, 0xc0, !PT ;  /* 0xffffffef11117812 */ /* 0x000fe400078ec0ff */
[----:B------:R-:W-:Y:S01]  /*26060*/  ISETP.GE.AND P3, PT, R11, UR4, PT ;  /* 0x000000040b007c0c */ /* 0x000fe2000bf66270 */
[----:B------:R-:W-:Y:S01]  /*26070*/  UMOV UR6, 0xffffffff ;  /* 0xffffffff00067882 */ /* 0x000fe20000000000 */
[----:B------:R-:W-:-:S04]  /*26080*/  IMAD.MOV R0, RZ, RZ, -R0 ;  /* 0x000000ffff007224 */ /* 0x000fc800078e0a00 */
[----:B------:R-:W-:Y:S01]  /*26090*/  IMAD R7, R9, R0, R7 ;  /* 0x0000000009077224 */ /* 0x000fe200078e0207 */
[----:B---3--:R-:W-:Y:S01]  /*260a0*/  SHF.R.S32.HI R6, RZ, 0x1f, R30 ;  /* 0x0000001fff067819 */ /* 0x008fe2000001141e */
[----:B0-----:R-:W-:-:S04]  /*260b0*/  @!P0 IMAD.WIDE.U32 R4, R30, R2, R4 ;  /* 0x000000021e048225 */ /* 0x001fc800078e0004 */
[----:B------:R0:W-:Y:S02]  /*260c0*/  STL [R1], R6 ;  /* 0x0000000601007387 */ /* 0x0001e40000100800 */
[----:B0-----:R-:W-:-:S04]  /*260d0*/  @!P0 IMAD R6, R6, R2, RZ ;  /* 0x0000000206068224 */ /* 0x001fc800078e02ff */
[----:B------:R-:W-:Y:S02]  /*260e0*/  @!P0 IMAD R6, R30, R3, R6 ;  /* 0x000000031e068224 */ /* 0x000fe400078e0206 */
[----:B------:R-:W0:Y:S02]  /*260f0*/  @!P0 LDC.64 R2, c[0x0][0x418] ;  /* 0x00010600ff028b82 */ /* 0x000e240000000a00 */
[----:B------:R-:W-:Y:S02]  /*26100*/  @!P0 IMAD.IADD R5, R5, 0x1, R6 ;  /* 0x0000000105058824 */ /* 0x000fe400078e0206 */
[----:B------:R-:W-:Y:S01]  /*26110*/  IMAD.MOV.U32 R6, RZ, RZ, RZ ;  /* 0x000000ffff067224 */ /* 0x000fe200078e00ff */
[----:B0-----:R-:W-:-:S04]  /*26120*/  @!P0 LEA R2, P1, R4, R2, 0x2 ;  /* 0x0000000204028211 */ /* 0x001fc800078210ff */
[----:B------:R-:W-:Y:S02]  /*26130*/  @!P0 LEA.HI.X R3, R4, R3, R5, 0x2, P1 ;  /* 0x0000000304038211 */ /* 0x000fe400008f1405 */
[----:B------:R-:W-:-:S03]  /*26140*/  ISETP.GE.AND P1, PT, R35, UR4, PT ;  /* 0x0000000423007c0c */ /* 0x000fc6000bf26270 */
[----:B------:R0:W5:Y:S01]  /*26150*/  @!P0 LDG.E R6, desc[UR42][R2.64] ;  /* 0x0000002a02068981 */ /* 0x000162000c1e1900 */
[----:B------:R-:W-:-:S09]  /*26160*/  ISETP.GE.AND P0, PT, R10, UR4, PT ;  /* 0x000000040a007c0c */ /* 0x000fd2000bf06270 */
[----:B------:R-:W-:Y:S02]  /*26170*/  @P1 LOP3.LUT R17, R17, 0x10, RZ, 0xfc, !PT ;  /* 0x0000001011111812 */ /* 0x000fe400078efcff */
[----:B------:R-:W-:Y:S02]  /*26180*/  ISETP.GE.AND P1, PT, R35, UR5, PT ;  /* 0x0000000523007c0c */ /* 0x000fe4000bf26270 */
        /* <DEDUP_REMOVED lines=10> */
.L_x_2130:
[----:B------:R-:W-:Y:S05]  /*26230*/  @!P2 BRA `(.L_x_1904) ;  /* 0x000000000004a947 */ /* 0x000fea0003800000 */
[----:B------:R-:W-:Y:S01]  /*26240*/  BPT.TRAP 0x1 ;  /* 0x000000040000795c */ /* 0x000fe20000300000 */
.L_x_1904:
[----:B------:R-:W0:Y:S01]  /*26250*/  S2R R0, SR_TID.X ;  /* 0x0000000000007919 */ /* 0x000e220000002100 */
[----:B------:R-:W-:Y:S01]  /*26260*/  IMAD R4, R19, 0x8, R16 ;  /* 0x0000000813047824 */ /* 0x000fe200078e0210 */
[----:B------:R-:W-:Y:S01]  /*26270*/  BSSY B0, `(.L_x_1905) ;  /* 0x0000009000007945 */ /* 0x000fe20003800000 */
[----:B0-----:R-:W-:-:S04]  /*26280*/  LOP3.LUT R0, R0, 0x7f, RZ, 0xc0, !PT ;  /* 0x0000007f00007812 */ /* 0x001fc800078ec0ff */
[----:B------:R-:W-:-:S04]  /*26290*/  SHF.R.U32.HI R0, RZ, 0x2, R0 ;  /* 0x00000002ff007819 */ /* 0x000fc80000011600 */
[----:B------:R-:W-:Y:S02]  /*262a0*/  IADD3 R8, -R0, R18, -R8 ;  /* 0x0000001200087210 */ /* 0x000fe40007ffe908 */
[----:B------:R-:W-:Y:S02]  /*262b0*/  SHF.L.U32 R0, R28, 0x1f, RZ ;  /* 0x0000001f1c007819 */ /* 0x000fe400000006ff */
[----:B------:R-:W-:Y:S02]  /*262c0*/  SHF.R.S32.HI R18, RZ, 0x1f, R7 ;  /* 0x0000001fff127819 */ /* 0x000fe40000011407 */
[----:B------:R-:W0:Y:S01]  /*262d0*/  SYNCS.PHASECHK.TRANS64.TRYWAIT P0, [R4+URZ+0x22880], R0 ;  /* 0x02288000040075a7 */ /* 0x000e22000800017f */
[----:B------:R1:W-:Y:S02]  /*262e0*/  STL [R1+0x24], R0 ;  /* 0x0000240001007387 */ /* 0x0003e40000100800 */
[----:B01----:R-:W-:Y:S05]  /*262f0*/  @!P0 BRA `(.L_x_1906) ;  /* 0x0000007800f48947 */ /* 0x003fea0003800000 */
.L_x_2131:
[----:B------:R-:W-:Y:S05]  /*26300*/  BSYNC B0 ;  /* 0x0000000000007941 */ /* 0x000fea0003800000 */
.L_x_1905:
[----:B------:R-:W-:Y:S01]  /*26310*/  ULDC.64 UR4, c[0x0][0x328] ;  /* 0x0000ca0000047ab9 */ /* 0x000fe20000000a00 */
[----:B-----5:R-:W-:Y:S01]  /*26320*/  SHF.R.S32.HI R5, RZ, 0x1f, R6 ;  /* 0x0000001fff057819 */ /* 0x020fe20000011406 */
[----:B0-----:R-:W-:Y:S01]  /*26330*/  IMAD R0, R18, UR4, RZ ;  /* 0x0000000412007c24 */ /* 0x001fe2000f8e02ff */
[----:B------:R-:W-:Y:S01]  /*26340*/  ULDC.64 UR6, c[0x0][0x318] ;  /* 0x0000c60000067ab9 */ /* 0x000fe20000000a00 */
[----:B------:R-:W-:Y:S01]  /*26350*/  IMAD.WIDE.U32 R2, R7, UR4, RZ ;  /* 0x0000000407027c25 */ /* 0x000fe2000f8e00ff */
[----:B------:R-:W-:Y:S01]  /*26360*/  LOP3.LUT P1, RZ, R17, 0x1, RZ, 0xc0, !PT ;  /* 0x0000000111ff7812 */ /* 0x000fe2000782c0ff */
[----:B------:R0:W-:Y:S01]  /*26370*/  STL [R1+0x20], R5 ;  /* 0x0000200501007387 */ /* 0x0001e20000100800 */
[----:B------:R-:W-:Y:S01]  /*26380*/  ISETP.GE.AND P4, PT, R8, 0x1, PT ;  /* 0x000000010800780c */ /* 0x000fe20003f86270 */
[----:B------:R-:W-:Y:S01]  /*26390*/  IMAD R0, R7, UR5, R0 ;  /* 0x0000000507007c24 */ /* 0x000fe2000f8e0200 */
[----:B------:R-:W-:-:S03]  /*263a0*/  ULDC.64 UR4, c[0x0][0x338] ;  /* 0x0000ce0000047ab9 */ /* 0x000fc60000000a00 */
[----:B------:R-:W-:Y:S02]  /*263b0*/  IMAD.IADD R3, R3, 0x1, R0 ;  /* 0x0000000103037824 */ /* 0x000fe400078e0200 */
[----:B------:R-:W-:Y:S02]  /*263c0*/  IMAD R0, R5, UR4, RZ ;  /* 0x0000000405007c24 */ /* 0x000fe4000f8e02ff */
[----:B0-----:R-:W0:Y:S01]  /*263d0*/  S2R R5, SR_TID.X ;  /* 0x0000000000057919 */ /* 0x001e220000002100 */
[----:B------:R-:W-:-:S04]  /*263e0*/  IMAD.WIDE.U32 R2, R6, UR4, R2 ;  /* 0x0000000406027c25 */ /* 0x000fc8000f8e0002 */
[----:B------:R-:W-:Y:S01]  /*263f0*/  IMAD R0, R6, UR5, R0 ;  /* 0x0000000506007c24 */ /* 0x000fe2000f8e0200 */
[----:B------:R-:W-:-:S03]  /*26400*/  ULDC.64 UR4, c[0x0][0x330] ;  /* 0x0000cc0000047ab9 */ /* 0x000fc60000000a00 */
[----:B------:R-:W-:Y:S02]  /*26410*/  IMAD.IADD R3, R3, 0x1, R0 ;  /* 0x0000000103037824 */ /* 0x000fe400078e0200 */
[----:B------:R-:W-:Y:S01]  /*26420*/  IMAD.WIDE.U32 R2, R26, UR4, R2 ;  /* 0x000000041a027c25 */ /* 0x000fe2000f8e0002 */
[----:B------:R-:W-:-:S03]  /*26430*/  UMOV UR4, 0xffffffff ;  /* 0xffffffff00047882 */ /* 0x000fc60000000000 */
[----:B------:R-:W-:Y:S01]  /*26440*/  IMAD R3, R26, UR5, R3 ;  /* 0x000000051a037c24 */ /* 0x000fe2000f8e0203 */
[----:B------:R-:W-:-:S04]  /*26450*/  IADD3 R0, P0, R2, UR6, RZ ;  /* 0x0000000602007c10 */ /* 0x000fc8000ff1e0ff */
[----:B------:R-:W-:Y:S02]  /*26460*/  IADD3.X R2, R3, UR7, RZ, P0, !PT ;  /* 0x0000000703027c10 */ /* 0x000fe400087fe4ff */
[----:B0-----:R-:W-:-:S04]  /*26470*/  LOP3.LUT R5, R5, 0x7f, RZ, 0xc0, !PT ;  /* 0x0000007f05057812 */ /* 0x001fc800078ec0ff */
[----:B------:R-:W-:-:S05]  /*26480*/  SHF.R.U32.HI R5, RZ, 0x5, R5 ;  /* 0x00000005ff057819 */ /* 0x000fca0000011605 */
[----:B------:R-:W-:-:S04]  /*26490*/  IMAD.SHL.U32 R5, R5, 0x400, RZ ;  /* 0x0000040005057824 */ /* 0x000fc800078e00ff */
[----:B------:R-:W-:Y:S01]  /*264a0*/  IMAD R5, R19, 0x4000, R5 ;  /* 0x0000400013057824 */ /* 0x000fe200078e0205 */
[----:B------:R-:W-:Y:S06]  /*264b0*/  BRA.DIV UR4, `(.L_x_1907) ;  /* 0x0000007a049c7947 */ /* 0x000fec000b800000 */
[----:B------:R-:W0:Y:S01]  /*264c0*/  SHFL.IDX PT, R10, R0, RZ, 0x1c1f ;  /* 0x001c1fff000a7589 */ /* 0x000e2200000e0000 */
[----:B------:R-:W-:Y:S02]  /*264d0*/  LOP3.LUT P6, RZ, R17, 0x2, RZ, 0xc0, !PT ;  /* 0x0000000211ff7812 */ /* 0x000fe400078cc0ff */
[C---:B------:R-:W-:Y:S01]  /*264e0*/  ISETP.GE.AND P3, PT, R8.reuse, 0x21, PT ;  /* 0x000000210800780c */ /* 0x040fe20003f66270 */
[----:B------:R-:W1:Y:S01]  /*264f0*/  SHFL.IDX PT, R3, R2, RZ, 0x1c1f ;  /* 0x001c1fff02037589 */ /* 0x000e6200000e0000 */
[C---:B------:R-:W-:Y:S02]  /*26500*/  ISETP.GE.AND P2, PT, R8.reuse, 0x41, PT ;  /* 0x000000410800780c */ /* 0x040fe40003f46270 */
[----:B------:R-:W-:Y:S01]  /*26510*/  ISETP.GE.AND P5, PT, R8, 0x61, PT ;  /* 0x000000610800780c */ /* 0x000fe20003fa6270 */
[----:B------:R-:W-:Y:S01]  /*26520*/  SHFL.IDX PT, R9, R2, 0x1, 0x1c1f ;  /* 0x003c1f0002097f89 */ /* 0x000fe200000e0000 */
[----:B0-----:R-:W-:-:S05]  /*26530*/  IADD3 R10, P0, R35, R10, RZ ;  /* 0x0000000a230a7210 */ /* 0x001fca0007f1e0ff */
[----:B-1----:R-:W-:Y:S01]  /*26540*/  IMAD.X R11, RZ, RZ, R3, P0 ;  /* 0x000000ffff0b7224 */ /* 0x002fe200000e0603 */
[----:B------:R-:W-:Y:S02]  /*26550*/  ISETP.LT.OR P0, PT, R8, 0x1, P6 ;  /* 0x000000010800780c */ /* 0x000fe40003701670 */
[----:B------:R-:W-:-:S05]  /*26560*/  IADD3 R3, R16, R5, R32 ;  /* 0x0000000510037210 */ /* 0x000fca0007ffe020 */
[----:B------:R-:W-:-:S06]  /*26570*/  IMAD.IADD R5, R33, 0x1, R3 ;  /* 0x0000000121057824 */ /* 0x000fcc00078e0203 */
[----:B------:R-:W-:Y:S01]  /*26580*/  LDGSTS.E.BYPASS.LTC128B.128 [R3+0x8400], desc[UR42][R10.64], !P0 ;  /* 0x084000000a037fae */ /* 0x000fe2000c101d6a */
[----:B------:R-:W-:-:S13]  /*26590*/  ISETP.LT.OR P0, PT, R8, 0x1, P1 ;  /* 0x000000010800780c */ /* 0x000fda0000f01670 */
[----:B------:R0:W-:Y:S04]  /*265a0*/  LDGSTS.E.BYPASS.LTC128B.128 [R5+0x8400], desc[UR42][R10.64+0x40], !P0 ;  /* 0x084000400a057fae */ /* 0x0001e8000c101d6a */
[----:B0-----:R-:W0:Y:S02]  /*265b0*/  SHFL.IDX PT, R10, R0, 0x1, 0x1c1f ;  /* 0x003c1f00000a7f89 */ /* 0x001e2400000e0000 */
[----:B0-----:R-:W-:-:S05]  /*265c0*/  IADD3 R10, P0, R35, R10, RZ ;  /* 0x0000000a230a7210 */ /* 0x001fca0007f1e0ff */
[----:B------:R-:W-:Y:S01]  /*265d0*/  IMAD.X R11, RZ, RZ, R9, P0 ;  /* 0x000000ffff0b7224 */ /* 0x000fe200000e0609 */
[C---:B------:R-:W-:Y:S01]  /*265e0*/  ISETP.LT.OR P0, PT, R8.reuse, 0x21, P6 ;  /* 0x000000210800780c */ /* 0x040fe20003701670 */
[----:B------:R-:W-:Y:S04]  /*265f0*/  SHFL.IDX PT, R9, R2, 0x2, 0x1c1f ;  /* 0x005c1f0002097f89 */ /* 0x000fe800000e0000 */
[----:B------:R-:W-:Y:S08]  /*26600*/  SHFL.IDX PT, R2, R2, 0x3, 0x1c1f ;  /* 0x007c1f0002027f89 */ /* 0x000ff000000e0000 */
[----:B------:R-:W-:Y:S01]  /*26610*/  LDGSTS.E.BYPASS.LTC128B.128 [R3+0x9400], desc[UR42][R10.64], !P0 ;  /* 0x094000000a037fae */ /* 0x000fe2000c101d6a */
[----:B------:R-:W-:-:S13]  /*26620*/  ISETP.LT.OR P0, PT, R8, 0x21, P1 ;  /* 0x000000210800780c */ /* 0x000fda0000f01670 */
[----:B------:R0:W-:Y:S04]  /*26630*/  LDGSTS.E.BYPASS.LTC128B.128 [R5+0x9400], desc[UR42][R10.64+0x40], !P0 ;  /* 0x094000400a057fae */ /* 0x0001e8000c101d6a */
[----:B0-----:R-:W0:Y:S04]  /*26640*/  SHFL.IDX PT, R10, R0, 0x2, 0x1c1f ;  /* 0x005c1f00000a7f89 */ /* 0x001e2800000e0000 */
[----:B------:R-:W1:Y:S01]  /*26650*/  SHFL.IDX PT, R0, R0, 0x3, 0x1c1f ;  /* 0x007c1f0000007f89 */ /* 0x000e6200000e0000 */
[----:B0-----:R-:W-:-:S05]  /*26660*/  IADD3 R10, P0, R35, R10, RZ ;  /* 0x0000000a230a7210 */ /* 0x001fca0007f1e0ff */
[----:B------:R-:W-:Y:S01]  /*26670*/  IMAD.X R11, RZ, RZ, R9, P0 ;  /* 0x000000ffff0b7224 */ /* 0x000fe200000e0609 */
[----:B------:R-:W-:-:S13]  /*26680*/  ISETP.LT.OR P0, PT, R8, 0x41, P6 ;  /* 0x000000410800780c */ /* 0x000fda0003701670 */
[----:B------:R0:W-:Y:S01]  /*26690*/  LDGSTS.E.BYPASS.LTC128B.128 [R3+0xa400], desc[UR42][R10.64], !P0 ;  /* 0x0a4000000a037fae */ /* 0x0001e2000c101d6a */
[----:B------:R-:W-:-:S13]  /*266a0*/  ISETP.LT.OR P0, PT, R8, 0x41, P1 ;  /* 0x000000410800780c */ /* 0x000fda0000f01670 */
[----:B-1----:R0:W-:Y:S02]  /*266b0*/  LDGSTS.E.BYPASS.LTC128B.128 [R5+0xa400], desc[UR42][R10.64+0x40], !P0 ;  /* 0x0a4000400a057fae */ /* 0x0021e4000c101d6a */
.L_x_2141:
[----:B0-----:R-:W-:Y:S02]  /*266c0*/  IADD3 R10, P0, R35, R0, RZ ;  /* 0x00000000230a7210 */ /* 0x001fe40007f1e0ff */
        /* <DEDUP_REMOVED lines=11> */
.L_x_1908:
[----:B------:R-:W-:Y:S02]  /*26780*/  PLOP3.LUT P1, PT, P1, P0, PT, 0xa2, 0x0 ;  /* 0x000000000000781c */ /* 0x000fe40000f21472 */
[----:B------:R-:W-:-:S08]  /*26790*/  @P0 R2UR P1, UR4, R4 ;  /* 0x00000000040402ca */ /* 0x000fd00000020000 */
[----:B------:R-:W-:-:S05]  /*267a0*/  @P0 PLOP3.LUT P0, PT, P1, PT, PT, 0x80, 0x0 ;  /* 0x000000000000081c */ /* 0x000fca0000f0f070 */
[----:B------:R-:W-:Y:S01]  /*267b0*/  @!P1 SYNCS.ARRIVE.TRANS64.RED.A0T1 RZ, [UR4+0x22870], RZ ;  /* 0x022870ffffff99a7 */ /* 0x000fe20008200404 */
[----:B------:R-:W-:Y:S07]  /*267c0*/  @!P1 ARRIVES.LDGSTSBAR.64.TRANSCNT [UR4+0x22870] ;  /* 0x02287000ff0099b0 */ /* 0x000fee0008000a84 */
[----:B------:R-:W-:Y:S05]  /*267d0*/  @P0 BRA.U.ANY `(.L_x_1908) ;  /* 0xfffffffd00e80947 */ /* 0x000fea000393ffff */
[----:B------:R-:W-:Y:S01]  /*267e0*/  NOP ;  /* 0x0000000000007918 */ /* 0x000fe20000000000 */
[----:B------:R-:W-:-:S05]  /*267f0*/  IMAD.U32 R0, RZ, RZ, UR39 ;  /* 0x00000027ff007e24 */ /* 0x000fca000f8e00ff */
[----:B------:R-:W-:-:S13]  /*26800*/  ISETP.NE.AND P6, PT, R0, 0x3, PT ;  /* 0x000000030000780c */ /* 0x000fda0003fc5270 */
[----:B------:R-:W-:Y:S05]  /*26810*/  @!P6 BRA `(.L_x_1909) ;  /* 0x000000000004e947 */ /* 0x000fea0003800000 */
[----:B------:R-:W-:Y:S01]  /*26820*/  BPT.TRAP 0x1 ;  /* 0x000000040000795c */ /* 0x000fe20000300000 */
.L_x_1909:
[----:B------:R2:W-:Y:S01]  /*26830*/  SYNCS.ARRIVE.TRANS64.A1T0 RZ, [R4+URZ+0x22870], RZ ;  /* 0x022870ff04ff79a7 */ /* 0x0005e2000810003f */
[----:B------:R-:W-:Y:S05]  /*26840*/  @!P6 BRA `(.L_x_1910) ;  /* 0x000000000004e947 */ /* 0x000fea0003800000 */
[----:B------:R-:W-:Y:S01]  /*26850*/  BPT.TRAP 0x1 ;  /* 0x000000040000795c */ /* 0x000fe20000300000 */
.L_x_1910:
[----:B------:R-:W3:Y:S01]  /*26860*/  LDL R0, [R1+0x24] ;  /* 0x0000240001007983 */ /* 0x000ee20000100800 */
[----:B------:R-:W-:Y:S01]  /*26870*/  BSSY B0, `(.L_x_1911) ;  /* 0x0000003000007945 */ /* 0x000fe20003800000 */
[----:B---3--:R-:W3:Y:S03]  /*26880*/  SYNCS.PHASECHK.TRANS64.TRYWAIT P0, [R4+URZ+0x22840], R0 ;  /* 0x02284000040075a7 */ /* 0x008ee6000800017f */
[----:B---3--:R-:W-:Y:S05]  /*26890*/  @!P0 BRA `(.L_x_1912) ;  /* 0x0000007c001c8947 */ /* 0x008fea0003800000 */
.L_x_2142:
[----:B------:R-:W-:Y:S05]  /*268a0*/  BSYNC B0 ;  /* 0x0000000000007941 */ /* 0x000fea0003800000 */
.L_x_1911:
[----:B01----:R-:W4:Y:S01]  /*268b0*/  LDL.LU R5, [R1+0x20] ;  /* 0x0000200001057983 */ /* 0x003f220000300800 */
[----:B------:R-:W-:Y:S01]  /*268c0*/  ULDC.64 UR4, c[0x0][0x300] ;  /* 0x0000c00000047ab9 */ /* 0x000fe20000000a00 */
[----:B------:R-:W-:Y:S02]  /*268d0*/  ULDC.64 UR6, c[0x0][0x2e8] ;  /* 0x0000ba0000067ab9 */ /* 0x000fe40000000a00 */
[----:B------:R-:W5:Y:S01]  /*268e0*/  LDL R8, [R1+0x8] ;  /* 0x0000080001087983 */ /* 0x000f620000100800 */
[----:B---3--:R-:W-:Y:S01]  /*268f0*/  IMAD R0, R18, UR4, RZ ;  /* 0x0000000412007c24 */ /* 0x008fe2000f8e02ff */
[----:B------:R-:W-:Y:S01]  /*26900*/  LOP3.LUT P1, RZ, R17, 0x4, RZ, 0xc0, !PT ;  /* 0x0000000411ff7812 */ /* 0x000fe2000782c0ff */
[----:B------:R-:W-:-:S04]  /*26910*/  IMAD.WIDE.U32 R2, R7, UR4, RZ ;  /* 0x0000000407027c25 */ /* 0x000fc8000f8e00ff */
[----:B------:R-:W-:Y:S01]  /*26920*/  IMAD R0, R7, UR5, R0 ;  /* 0x0000000507007c24 */ /* 0x000fe2000f8e0200 */
[----:B------:R-:W-:-:S03]  /*26930*/  ULDC.64 UR4, c[0x0][0x310] ;  /* 0x0000c40000047ab9 */ /* 0x000fc60000000a00 */
[----:B------:R-:W-:Y:S02]  /*26940*/  IMAD.IADD R3, R3, 0x1, R0 ;  /* 0x0000000103037824 */ /* 0x000fe400078e0200 */
[----:B------:R-:W-:-:S04]  /*26950*/  IMAD.WIDE.U32 R2, R6, UR4, R2 ;  /* 0x0000000406027c25 */ /* 0x000fc8000f8e0002 */
[----:B----4-:R-:W-:-:S04]  /*26960*/  IMAD R0, R5, UR4, RZ ;  /* 0x0000000405007c24 */ /* 0x010fc8000f8e02ff */
[----:B------:R-:W-:Y:S01]  /*26970*/  IMAD R0, R6, UR5, R0 ;  /* 0x0000000506007c24 */ /* 0x000fe2000f8e0200 */
[----:B------:R-:W-:Y:S01]  /*26980*/  ULDC.64 UR4, c[0x0][0x308] ;  /* 0x0000c20000047ab9 */ /* 0x000fe20000000a00 */
[----:B-----5:R-:W-:Y:S02]  /*26990*/  IMAD R6, R19, 0x6000, R8 ;  /* 0x0000600013067824 */ /* 0x020fe400078e0208 */
[----:B------:R-:W-:Y:S02]  /*269a0*/  IMAD.IADD R3, R3, 0x1, R0 ;  /* 0x0000000103037824 */ /* 0x000fe400078e0200 */
[----:B------:R-:W-:Y:S01]  /*269b0*/  IMAD.WIDE.U32 R2, R26, UR4, R2 ;  /* 0x000000041a027c25 */ /* 0x000fe2000f8e0002 */
[----:B------:R-:W-:-:S03]  /*269c0*/  UMOV UR4, 0xffffffff ;  /* 0xffffffff00047882 */ /* 0x000fc60000000000 */
[----:B------:R-:W-:Y:S01]  /*269d0*/  IMAD R5, R26, UR5, R3 ;  /* 0x000000051a057c24 */ /* 0x000fe2000f8e0203 */
[----:B------:R-:W-:-:S04]  /*269e0*/  IADD3 R0, P0, R2, UR6, RZ ;  /* 0x0000000602007c10 */ /* 0x000fc8000ff1e0ff */
[----:B------:R-:W-:Y:S01]  /*269f0*/  IADD3.X R5, R5, UR7, RZ, P0, !PT ;  /* 0x0000000705057c10 */ /* 0x000fe200087fe4ff */
[----:B------:R-:W-:Y:S08]  /*26a00*/  BRA.DIV UR4, `(.L_x_1913) ;  /* 0x0000007a04d87947 */ /* 0x000ff0000b800000 */
[----:B------:R-:W0:Y:S01]  /*26a10*/  SHFL.IDX PT, R3, R0, RZ, 0x1c1f ;  /* 0x001c1fff00037589 */ /* 0x000e2200000e0000 */
[----:B------:R-:W-:Y:S01]  /*26a20*/  LOP3.LUT P6, RZ, R17, 0x8, RZ, 0xc0, !PT ;  /* 0x0000000811ff7812 */ /* 0x000fe200078cc0ff */
[C-C-:B------:R-:W-:Y:S02]  /*26a30*/  @P4 IMAD.IADD R7, R16.reuse, 0x1, R6.reuse ;  /* 0x0000000110074824 */ /* 0x140fe400078e0206 */
[----:B------:R-:W1:Y:S01]  /*26a40*/  SHFL.IDX PT, R2, R5, RZ, 0x1c1f ;  /* 0x001c1fff05027589 */ /* 0x000e6200000e0000 */
[----:B------:R-:W-:Y:S01]  /*26a50*/  @P3 IMAD.IADD R9, R16, 0x1, R6 ;  /* 0x0000000110093824 */ /* 0x000fe200078e0206 */
[----:B0-----:R-:W-:-:S05]  /*26a60*/  @P4 IADD3 R3, P0, R35, R3, RZ ;  /* 0x0000000323034210 */ /* 0x001fca0007f1e0ff */
[----:B-1----:R-:W-:Y:S01]  /*26a70*/  @P4 IMAD.X R2, RZ, RZ, R2, P0 ;  /* 0x000000ffff024224 */ /* 0x002fe200000e0602 */
[----:B------:R-:W-:-:S04]  /*26a80*/  LOP3.LUT P0, RZ, R17, 0x10, RZ, 0xc0, !PT ;  /* 0x0000001011ff7812 */ /* 0x000fc8000780c0ff */
[----:B------:R-:W-:-:S04]  /*26a90*/  @P4 LOP3.LUT R3, R3, R2, RZ, 0x3c, !PT ;  /* 0x0000000203034212 */ /* 0x000fc800078e3cff */
[----:B------:R-:W-:-:S04]  /*26aa0*/  @P4 LOP3.LUT R2, R3, R2, RZ, 0x3c, !PT ;  /* 0x0000000203024212 */ /* 0x000fc800078e3cff */
[----:B------:R-:W-:-:S05]  /*26ab0*/  @P4 LOP3.LUT R3, R3, R2, RZ, 0x3c, !PT ;  /* 0x0000000203034212 */ /* 0x000fca00078e3cff */
[----:B------:R-:W-:Y:S01]  /*26ac0*/  @!PT LDS RZ, [RZ] ;  /* 0x00000000fffff984 */ /* 0x000fe20000000800 */
[----:B------:R-:W-:Y:S04]  /*26ad0*/  @P4 LDGSTS.E.BYPASS.LTC128B.128 [R7+0x16400], desc[UR42][R2.64], !P0 ;  /* 0x1640000002074fae */ /* 0x000fe8000c101d6a */
[----:B------:R-:W-:Y:S04]  /*26ae0*/  @P4 LDGSTS.E.BYPASS.LTC128B.128 [R7+0x18400], desc[UR42][R2.64+0x40], !P6 ;  /* 0x1840004002074fae */ /* 0x000fe8000f101d6a */
[----:B------:R0:W-:Y:S01]  /*26af0*/  @P4 LDGSTS.E.BYPASS.LTC128B.128 [R7+0x1a400], desc[UR42][R2.64+0x80], !P1 ;  /* 0x1a40008002074fae */ /* 0x0001e2000c901d6a */
[----:B------:R-:W-:-:S03]  /*26b00*/  LOP3.LUT P4, RZ, R17, 0x10, RZ, 0xc0, !PT ;  /* 0x0000001011ff7812 */ /* 0x000fc6000788c0ff */
[----:B0-----:R-:W0:Y:S01]  /*26b10*/  SHFL.IDX PT, R3, R0, 0x1, 0x1c1f ;  /* 0x003c1f0000037f89 */ /* 0x001e2200000e0000 */
[----:B------:R-:W-:-:S03]  /*26b20*/  @P2 IMAD.IADD R7, R16, 0x1, R6 ;  /* 0x0000000110072824 */ /* 0x000fc600078e0206 */
[----:B------:R-:W1:Y:S01]  /*26b30*/  SHFL.IDX PT, R2, R5, 0x1, 0x1c1f ;  /* 0x003c1f0005027f89 */ /* 0x000e6200000e0000 */
        /* <DEDUP_REMOVED lines=8> */
[----:B0-----:R-:W0:Y:S04]  /*26bc0*/  SHFL.IDX PT, R3, R0, 0x2, 0x1c1f ;  /* 0x005c1f0000037f89 */ /* 0x001e2800000e0000 */
[----:B------:R-:W1:Y:S04]  /*26bd0*/  SHFL.IDX PT, R2, R5, 0x2, 0x1c1f ;  /* 0x005c1f0005027f89 */ /* 0x000e6800000e0000 */
[----:B------:R-:W3:Y:S01]  /*26be0*/  SHFL.IDX PT, R5, R5, 0x3, 0x1c1f ;  /* 0x007c1f0005057f89 */ /* 0x000ee200000e0000 */
        /* <DEDUP_REMOVED lines=8> */
[----:B0--3--:R0:W1:Y:S02]  /*26c70*/  SHFL.IDX PT, R2, R0, 0x3, 0x1c1f ;  /* 0x007c1f0000027f89 */ /* 0x00906400000e0000 */
.L_x_2152:
[C---:B------:R-:W-:Y:S01]  /*26c80*/  LOP3.LUT P3, RZ, R17.reuse, 0x10, RZ, 0xc0, !PT ;  /* 0x0000001011ff7812 */ /* 0x040fe2000786c0ff */
[----:B------:R-:W-:Y:S01]  /*26c90*/  @P5 IMAD.IADD R6, R16, 0x1, R6 ;  /* 0x0000000110065824 */ /* 0x000fe200078e0206 */
[----:B------:R-:W-:Y:S02]  /*26ca0*/  LOP3.LUT P2, RZ, R17, 0x8, RZ, 0xc0, !PT ;  /* 0x0000000811ff7812 */ /* 0x000fe4000784c0ff */
[----:B-1----:R-:W-:-:S05]  /*26cb0*/  @P5 IADD3 R2, P0, R35, R2, RZ ;  /* 0x0000000223025210 */ /* 0x002fca0007f1e0ff */
[----:B------:R-:W-:Y:S01]  /*26cc0*/  @P5 IMAD.X R3, RZ, RZ, R5, P0 ;  /* 0x000000ffff035224 */ /* 0x000fe200000e0605 */
[----:B------:R-:W-:-:S04]  /*26cd0*/  PLOP3.LUT P0, PT, PT, PT, PT, 0x80, 0x0 ;  /* 0x000000000000781c */ /* 0x000fc80003f0f070 */
[----:B------:R-:W-:Y:S01]  /*26ce0*/  @!PT LDS RZ, [RZ] ;  /* 0x00000000fffff984 */ /* 0x000fe20000000800 */
[----:B------:R-:W-:Y:S01]  /*26cf0*/  @!PT LDS RZ, [RZ] ;  /* 0x00000000fffff984 */ /* 0x000fe20000000800 */
[----:B------:R-:W-:Y:S01]  /*26d00*/  @!PT LDS RZ, [RZ] ;  /* 0x00000000fffff984 */ /* 0x000fe20000000800 */
[----:B------:R1:W-:Y:S04]  /*26d10*/  @P5 LDGSTS.E.BYPASS.LTC128B.128 [R6+0x17c00], desc[UR42][R2.64], !P3 ;  /* 0x17c0000002065fae */ /* 0x0003e8000d901d6a */
[----:B------:R1:W-:Y:S04]  /*26d20*/  @P5 LDGSTS.E.BYPASS.LTC128B.128 [R6+0x19c00], desc[UR42][R2.64+0x40], !P2 ;  /* 0x19c0004002065fae */ /* 0x0003e8000d101d6a */
[----:B------:R1:W-:Y:S01]  /*26d30*/  @P5 LDGSTS.E.BYPASS.LTC128B.128 [R6+0x1bc00], desc[UR42][R2.64+0x80], !P1 ;  /* 0x1bc0008002065fae */ /* 0x0003e2000c901d6a */
[----:B------:R-:W-:Y:S01]  /*26d40*/  NOP ;  /* 0x0000000000007918 */ /* 0x000fe20000000000 */
.L_x_1914:
        /* <DEDUP_REMOVED lines=11> */
.L_x_1915:
[----:B-1----:R0:W5:Y:S01]  /*26e00*/  LDL.LU R2, [R1+0x18] ;  /* 0x0000180001027983 */ /* 0x0021620000300800 */
[----:B------:R0:W-:Y:S02]  /*26e10*/  SYNCS.ARRIVE.TRANS64.A1T0 RZ, [R4+URZ+0x22830], RZ ;  /* 0x022830ff04ff79a7 */ /* 0x0001e4000810003f */
[----:B------:R-:W-:Y:S05]  /*26e20*/  WARPSYNC.ALL ;  /* 0x0000000000007948 */ /* 0x000fea0003800000 */
[----:B------:R-:W-:Y:S01]  /*26e30*/  ULDC.64 UR4, c[0x0][0xa00] ;  /* 0x0002800000047ab9 */ /* 0x000fe20000000a00 */
[----:B------:R-:W-:Y:S01]  /*26e40*/  VIADD R0, R16, 0x10400 ;  /* 0x0001040010007836 */ /* 0x000fe20000000000 */
[----:B------:R-:W-:Y:S01]  /*26e50*/  BAR.SYNC.DEFER_BLOCKING 0x8, 0x180 ;  /* 0x0206000000007b1d */ /* 0x000fe20000010000 */
[----:B------:R-:W-:-:S03]  /*26e60*/  ISETP.NE.U32.AND P0, PT, RZ, UR4, PT ;  /* 0x00000004ff007c0c */ /* 0x000fc6000bf05070 */
[----:B------:R-:W-:Y:S02]  /*26e70*/  LOP3.LUT P1, RZ, R0, 0x1bf, RZ, 0xc0, !PT ;  /* 0x000001bf00ff7812 */ /* 0x000fe4000782c0ff */
[----:B------:R-:W-:Y:S01]  /*26e80*/  ISETP.NE.AND.EX P0, PT, RZ, UR5, PT, P0 ;  /* 0x00000005ff007c0c */ /* 0x000fe2000bf05300 */
[----:B------:R-:W-:Y:S01]  /*26e90*/  ULDC.64 UR4, c[0x0][0x298] ;  /* 0x0000a60000047ab9 */ /* 0x000fe20000000a00 */
[----:B------:R-:W-:Y:S01]  /*26ea0*/  SHF.R.S32.HI R0, RZ, 0x1f, R27 ;  /* 0x0000001fff007819 */ /* 0x000fe2000001141b */
[----:B------:R-:W-:Y:S01]  /*26eb0*/  BSSY B6, `(.L_x_1916) ;  /* 0x000001c000067945 */ /* 0x000fe20003800000 */
[----:B------:R-:W-:Y:S02]  /*26ec0*/  SEL R18, R27, RZ, !P0 ;  /* 0x000000ff1b127207 */ /* 0x000fe40004000000 */
[----:B------:R-:W-:-:S05]  /*26ed0*/  SEL R0, R0, RZ, !P0 ;  /* 0x000000ff00007207 */ /* 0x000fca0004000000 */
[----:B------:R1:W-:Y:S02]  /*26ee0*/  STL [R1+0x2c], R0 ;  /* 0x00002c0001007387 */ /* 0x0003e40000100800 */
[----:B-1---5:R-:W-:-:S05]  /*26ef0*/  SHF.R.S32.HI R0, RZ, 0x1f, R2 ;  /* 0x0000001fff007819 */ /* 0x022fca0000011402 */
[----:B------:R-:W-:-:S04]  /*26f00*/  IMAD R0, R0, UR4, RZ ;  /* 0x0000000400007c24 */ /* 0x000fc8000f8e02ff */
[C---:B------:R-:W-:Y:S02]  /*26f10*/  IMAD R0, R2.reuse, UR5, R0 ;  /* 0x0000000502007c24 */ /* 0x040fe4000f8e0200 */
[----:B------:R-:W-:-:S04]  /*26f20*/  IMAD.WIDE.U32 R2, R2, UR4, RZ ;  /* 0x0000000402027c25 */ /* 0x000fc8000f8e00ff */
[----:B------:R-:W-:Y:S01]  /*26f30*/  IMAD.IADD R0, R3, 0x1, R0 ;  /* 0x0000000103007824 */ /* 0x000fe200078e0200 */
[----:B------:R1:W-:Y:S04]  /*26f40*/  STL.64 [R1+0x20], R2 ;  /* 0x0000200201007387 */ /* 0x0003e80000100a00 */
[----:B------:R1:W-:Y:S01]  /*26f50*/  STL [R1+0x18], R0 ;  /* 0x0000180001007387 */ /* 0x0003e20000100800 */
[----:B------:R-:W-:Y:S05]  /*26f60*/  @!P1 BRA `(.L_x_1917) ;  /* 0x0000000000409947 */ /* 0x000fea0003800000 */
[----:B-1----:R-:W-:Y:S01]  /*26f70*/  MOV R2, 0x0 ;  /* 0x0000000000027802 */ /* 0x002fe20000000f00 */
[----:B------:R-:W-:Y:S01]  /*26f80*/  ULDC.64 UR4, c[0x4][0xc8] ;  /* 0x0100320000047ab9 */ /* 0x000fe20000000a00 */
[----:B------:R-:W-:Y:S01]  /*26f90*/  ULDC.64 UR6, c[0x4][0xd0] ;  /* 0x0100340000067ab9 */ /* 0x000fe20000000a00 */
[----:B------:R-:W-:Y:S01]  /*26fa0*/  ULDC.64 UR8, c[0x4][0x28] ;  /* 0x01000a0000087ab9 */ /* 0x000fe20000000a00 */
[----:B0-2---:R-:W-:Y:S02]  /*26fb0*/  IMAD.U32 R4, RZ, RZ, UR4 ;  /* 0x00000004ff047e24 */ /* 0x005fe4000f8e00ff */
        /* <DEDUP_REMOVED lines=11> */
.L_x_1917:
[----:B------:R-:W-:Y:S05]  /*27070*/  BSYNC B6 ;  /* 0x0000000000067941 */ /* 0x000fea0003800000 */
.L_x_1916:
[----:B------:R-:W3:Y:S01]  /*27080*/  LDL.LU R21, [R1+0x2c] ;  /* 0x00002c0001157983 */ /* 0x000ee20000300800 */
[----:B------:R-:W4:Y:S01]  /*27090*/  LDC R7, c[0x0][0x448] ;  /* 0x00011200ff077b82 */ /* 0x000f220000000800 */
[----:B------:R-:W-:Y:S02]  /*270a0*/  ULDC.64 UR4, c[0x0][0x2d8] ;  /* 0x0000b60000047ab9 */ /* 0x000fe40000000a00 */
[----:B------:R-:W2:Y:S04]  /*270b0*/  LDL.LU R20, [R1+0x18] ;  /* 0x0000180001147983 */ /* 0x000ea80000300800 */
[----:B-1----:R-:W2:Y:S04]  /*270c0*/  LDL.LU.64 R2, [R1+0x20] ;  /* 0x0000200001027983 */ /* 0x002ea80000300a00 */
[----:B------:R1:W5:Y:S01]  /*270d0*/  LDL R8, [R1+0x14] ;  /* 0x0000140001087983 */ /* 0x0003620000100800 */
[----:B----4-:R-:W-:-:S13]  /*270e0*/  ISETP.NE.AND P0, PT, R7, 0x1, PT ;  /* 0x000000010700780c */ /* 0x010fda0003f05270 */
[----:B------:R-:W4:Y:S01]  /*270f0*/  @P0 LDC R6, c[0x0][0x44c] ;  /* 0x00011300ff060b82 */ /* 0x000f220000000800 */
[C---:B------:R-:W-:Y:S02]  /*27100*/  LOP3.LUT R9, R35.reuse, 0x40, RZ, 0xfc, !PT ;  /* 0x0000004023097812 */ /* 0x040fe400078efcff */
[----:B------:R-:W-:Y:S01]  /*27110*/  LOP3.LUT R10, R35, 0x80, RZ, 0xfc, !PT ;  /* 0x00000080230a7812 */ /* 0x000fe200078efcff */
[----:B--2---:R-:W-:Y:S02]  /*27120*/  IMAD.MOV.U32 R3, RZ, RZ, R20 ;  /* 0x000000ffff037224 */ /* 0x004fe400078e0014 */
[----:B------:R-:W2:Y:S01]  /*27130*/  S2R R20, SR_TID.X ;  /* 0x0000000000147919 */ /* 0x000ea20000002100 */
[----:B------:R-:W-:-:S04]  /*27140*/  IMAD.WIDE.U32 R2, R26, UR4, R2 ;  /* 0x000000041a027c25 */ /* 0x000fc8000f8e0002 */
[----:B------:R-:W-:Y:S01]  /*27150*/  IMAD R3, R26, UR5, R3 ;  /* 0x000000051a037c24 */ /* 0x000fe2000f8e0203 */
[----:B------:R-:W-:Y:S02]  /*27160*/  ULDC.64 UR4, c[0x0][0x2e0] ;  /* 0x0000b80000047ab9 */ /* 0x000fe40000000a00 */
[----:B---3--:R-:W-:Y:S02]  /*27170*/  IMAD R0, R21, UR4, RZ ;  /* 0x0000000415007c24 */ /* 0x008fe4000f8e02ff */
[----:B------:R-:W-:-:S04]  /*27180*/  IMAD.WIDE.U32 R2, R18, UR4, R2 ;  /* 0x0000000412027c25 */ /* 0x000fc8000f8e0002 */
[----:B------:R-:W-:Y:S01]  /*27190*/  IMAD R0, R18, UR5, R0 ;  /* 0x0000000512007c24 */ /* 0x000fe2000f8e0200 */
[----:B------:R-:W-:-:S03]  /*271a0*/  ULDC.64 UR4, c[0x0][0x2d0] ;  /* 0x0000b40000047ab9 */ /* 0x000fc60000000a00 */
[----:B------:R-:W-:Y:S02]  /*271b0*/  IMAD.IADD R3, R3, 0x1, R0 ;  /* 0x0000000103037824 */ /* 0x000fe400078e0200 */
[----:B------:R-:W3:Y:S01]  /*271c0*/  @P0 LDC R0, c[0x0][0x450] ;  /* 0x00011400ff000b82 */ /* 0x000ee20000000800 */
[C---:B--2---:R-:W-:Y:S01]  /*271d0*/  LOP3.LUT R21, R20.reuse, 0x7f, RZ, 0xc0, !PT ;  /* 0x0000007f14157812 */ /* 0x044fe200078ec0ff */
[----:B------:R-:W-:-:S03]  /*271e0*/  IMAD.SHL.U32 R20, R20, 0x20, RZ ;  /* 0x0000002014147824 */ /* 0x000fc600078e00ff */
[----:B------:R-:W-:-:S04]  /*271f0*/  SHF.R.U32.HI R21, RZ, 0x2, R21 ;  /* 0x00000002ff157819 */ /* 0x000fc80000011615 */
[----:B------:R-:W-:-:S05]  /*27200*/  LOP3.LUT R20, R21, 0x60, R20, 0xf8, !PT ;  /* 0x0000006015147812 */ /* 0x000fca00078ef814 */
[----:B------:R-:W-:-:S04]  /*27210*/  IMAD.IADD R5, R20, 0x1, R25 ;  /* 0x0000000114057824 */ /* 0x000fc800078e0219 */
[----:B----4-:R-:W-:-:S04]  /*27220*/  @P0 IMAD.HI.U32 R6, R5, R6, RZ ;  /* 0x0000000605060227 */ /* 0x010fc800078e00ff */
[----:B0-----:R-:W-:Y:S01]  /*27230*/  IMAD.MOV.U32 R4, RZ, RZ, R5 ;  /* 0x000000ffff047224 */ /* 0x001fe200078e0005 */
[----:B---3--:R-:W-:Y:S01]  /*27240*/  @P0 SHF.R.U32.HI R4, RZ, R0, R6 ;  /* 0x00000000ff040219 */ /* 0x008fe20000011606 */
[----:B------:R-:W0:Y:S04]  /*27250*/  S2R R20, SR_TID.X ;  /* 0x0000000000147919 */ /* 0x000e280000002100 */
        /* <DEDUP_REMOVED lines=22> */
[----:B-1----:R-:W-:Y:S10]  /*273c0*/  BRA.DIV UR5, `(.L_x_1918) ;  /* 0x0000007605ec7947 */ /* 0x002ff4000b800000 */
[----:B------:R-:W0:Y:S01]  /*273d0*/  SHFL.IDX PT, R3, R4, RZ, 0x1c1f ;  /* 0x001c1fff04037589 */ /* 0x000e2200000e0000 */
[----:B------:R-:W-:Y:S02]  /*273e0*/  IMAD R23, R23, R7, RZ ;  /* 0x0000000717177224 */ /* 0x000fe400078e02ff */
        /* <DEDUP_REMOVED lines=9> */
[----:B-----5:R-:W-:Y:S04]  /*27480*/  @!P1 LDGSTS.E.BYPASS.LTC128B.128 [R8+0x10400], desc[UR42][R2.64], !P3 ;  /* 0x1040000002089fae */ /* 0x020fe8000d901d6a */
        /* <DEDUP_REMOVED lines=14> */
[----:B0-----:R-:W-:-:S02]  /*27570*/  VIADD R2, R25, 0x40 ;  /* 0x0000004019027836 */ /* 0x001fc40000000000 */
[----:B------:R-:W0:Y:S03]  /*27580*/  SHFL.IDX PT, R3, R4, 0x2, 0x1c1f ;  /* 0x005c1f0004037f89 */ /* 0x000e2600000e0000 */
[----:B------:R-:W-:Y:S02]  /*27590*/  ISETP.GE.AND P1, PT, R2, R23, PT ;  /* 0x000000170200720c */ /* 0x000fe40003f26270 */
[----:B------:R-:W1:Y:S04]  /*275a0*/  SHFL.IDX PT, R2, R0, 0x2, 0x1c1f ;  /* 0x005c1f0000027f89 */ /* 0x000e6800000e0000 */
[----:B------:R-:W2:Y:S07]  /*275b0*/  SHFL.IDX PT, R0, R0, 0x3, 0x1c1f ;  /* 0x007c1f0000007f89 */ /* 0x000eae00000e0000 */
[----:B0-----:R-:W-:-:S05]  /*275c0*/  @!P1 IADD3 R3, P4, R35, R3, RZ ;  /* 0x0000000323039210 */ /* 0x001fca0007f9e0ff */
[----:B-1----:R-:W-:-:S05]  /*275d0*/  @!P1 IMAD.X R2, RZ, RZ, R2, P4 ;  /* 0x000000ffff029224 */ /* 0x002fca00020e0602 */
[----:B------:R-:W-:-:S04]  /*275e0*/  @!P1 LOP3.LUT R3, R3, R2, RZ, 0x3c, !PT ;  /* 0x0000000203039212 */ /* 0x000fc800078e3cff */
[----:B------:R-:W-:-:S04]  /*275f0*/  @!P1 LOP3.LUT R2, R3, R2, RZ, 0x3c, !PT ;  /* 0x0000000203029212 */ /* 0x000fc800078e3cff */
[----:B------:R-:W-:-:S05]  /*27600*/  @!P1 LOP3.LUT R3, R3, R2, RZ, 0x3c, !PT ;  /* 0x0000000203039212 */ /* 0x000fca00078e3cff */
[----:B------:R-:W-:Y:S04]  /*27610*/  @!P1 LDGSTS.E.BYPASS.LTC128B.128 [R8+0x11400], desc[UR42][R2.64], !P3 ;  /* 0x1140000002089fae */ /* 0x000fe8000d901d6a */
[----:B------:R-:W-:Y:S04]  /*27620*/  @!P1 LDGSTS.E.BYPASS.LTC128B.128 [R8+0x13400], desc[UR42][R2.64+0x40], !P2 ;  /* 0x1340004002089fae */ /* 0x000fe8000d101d6a */
[----:B------:R0:W-:Y:S04]  /*27630*/  @!P1 LDGSTS.E.BYPASS.LTC128B.128 [R8+0x15400], desc[UR42][R2.64+0x80], !P0 ;  /* 0x1540008002089fae */ /* 0x0001e8000c101d6a */
[----:B0-2---:R0:W1:Y:S02]  /*27640*/  SHFL.IDX PT, R2, R4, 0x3, 0x1c1f ;  /* 0x007c1f0004027f89 */ /* 0x00506400000e0000 */
.L_x_2161:
[----:B------:R-:W-:Y:S01]  /*27650*/  VIADD R25, R25, 0x60 ;  /* 0x0000006019197836 */ /* 0x000fe20000000000 */
[----:B------:R-:W-:Y:S04]  /*27660*/  BSSY B0, `(.L_x_1919) ;  /* 0x000000b000007945 */ /* 0x000fe80003800000 */
[----:B------:R-:W-:-:S13]  /*27670*/  ISETP.GE.AND P1, PT, R25, R23, PT ;  /* 0x000000171900720c */ /* 0x000fda0003f26270 */
[----:B------:R-:W-:Y:S05]  /*27680*/  @P1 BRA `(.L_x_1920) ;  /* 0x0000000000201947 */ /* 0x000fea0003800000 */
        /* <DEDUP_REMOVED lines=8> */
.L_x_1920:
[----:B------:R-:W-:Y:S05]  /*27710*/  BSYNC B0 ;  /* 0x0000000000007941 */ /* 0x000fea0003800000 */
.L_x_1919:
[----:B------:R-:W-:Y:S01]  /*27720*/  NOP ;  /* 0x0000000000007918 */ /* 0x000fe20000000000 */
[----:B------:R-:W-:-:S13]  /*27730*/  PLOP3.LUT P0, PT, PT, PT, PT, 0x80, 0x0 ;  /* 0x000000000000781c */ /* 0x000fda0003f0f070 */
.L_x_1921:
[----:B------:R-:W-:Y:S02]  /*27740*/  PLOP3.LUT P1, PT, P1, P0, PT, 0xa2, 0x0 ;  /* 0x000000000000781c */ /* 0x000fe40000f21472 */
[----:B------:R-:W-:-:S08]  /*27750*/  @P0 R2UR P1, UR4, R16 ;  /* 0x00000000100402ca */ /* 0x000fd00000020000 */
[----:B------:R-:W-:-:S05]  /*27760*/  @P0 PLOP3.LUT P0, PT, P1, PT, PT, 0x80, 0x0 ;  /* 0x000000000000081c */ /* 0x000fca0000f0f070 */
[----:B------:R-:W-:Y:S01]  /*27770*/  @!P1 SYNCS.ARRIVE.TRANS64.RED.A0T1 RZ, [UR4+0x22800], RZ ;  /* 0x022800ffffff99a7 */ /* 0x000fe20008200404 */
[----:B------:R-:W-:Y:S07]  /*27780*/  @!P1 ARRIVES.LDGSTSBAR.64.TRANSCNT [UR4+0x22800] ;  /* 0x02280000ff0099b0 */ /* 0x000fee0008000a84 */
[----:B------:R-:W-:Y:S05]  /*27790*/  @P0 BRA.U.ANY `(.L_x_1921) ;  /* 0xfffffffd00e80947 */ /* 0x000fea000393ffff */
[----:B--2---:R-:W2:Y:S04]  /*277a0*/  LDL.LU R3, [R1+0x30] ;  /* 0x0000300001037983 */ /* 0x004ea80000300800 */
[----:B-1----:R-:W3:Y:S01]  /*277b0*/  LDL.LU R2, [R1+0x28] ;  /* 0x0000280001027983 */ /* 0x002ee20000300800 */
[----:B--2---:R-:W-:Y:S02]  /*277c0*/  VIADD R3, R3, 0x1 ;  /* 0x0000000103037836 */ /* 0x004fe40000000000 */
[----:B---3--:R-:W-:-:S03]  /*277d0*/  VIADD R20, R2, 0xfffffffe ;  /* 0xfffffffe02147836 */ /* 0x008fc60000000000 */
[----:B------:R-:W-:Y:S01]  /*277e0*/  LEA.HI R0, R3, R3, RZ, 0x1 ;  /* 0x0000000303007211 */ /* 0x000fe200078f08ff */
[----:B------:R1:W-:Y:S03]  /*277f0*/  STL [R1+0x30], R3 ;  /* 0x0000300301007387 */ /* 0x0003e60000100800 */
[----:B------:R-:W-:-:S05]  /*27800*/  LOP3.LUT R0, R0, 0xfffffffe, RZ, 0xc0, !PT ;  /* 0xfffffffe00007812 */ /* 0x000fca00078ec0ff */
[----:B------:R-:W-:-:S05]  /*27810*/  IMAD.IADD R0, R3, 0x1, -R0 ;  /* 0x0000000103007824 */ /* 0x000fca00078e0a00 */
[----:B-1----:R-:W-:Y:S01]  /*27820*/  SHF.L.U32 R3, R0, 0x1f, RZ ;  /* 0x0000001f00037819 */ /* 0x002fe200000006ff */
[----:B------:R-:W-:Y:S01]  /*27830*/  NOP ;  /* 0x0000000000007918 */ /* 0x000fe20000000000 */
[----:B------:R1:W-:Y:S01]  /*27840*/  SYNCS.ARRIVE.TRANS64.A1T0 RZ, [R16+URZ+0x22800], RZ ;  /* 0x022800ff10ff79a7 */ /* 0x0003e2000810003f */
[----:B------:R-:W-:Y:S01]  /*27850*/  BSSY B0, `(.L_x_1922) ;  /* 0x0000003000007945 */ /* 0x000fe20003800000 */
[----:B------:R-:W2:Y:S03]  /*27860*/  SYNCS.PHASECHK.TRANS64.TRYWAIT P0, [R16+URZ+0x22820], R3 ;  /* 0x02282003100075a7 */ /* 0x000ea6000800017f */
[----:B-12---:R-:W-:Y:S05]  /*27870*/  @!P0 BRA `(.L_x_1923) ;  /* 0x00000078001c8947 */ /* 0x006fea0003800000 */
.L_x_2162:
[----:B------:R-:W-:Y:S05]  /*27880*/  BSYNC B0 ;  /* 0x0000000000007941 */ /* 0x000fea0003800000 */
.L_x_1922:
[----:B------:R-:W-:-:S13]  /*27890*/  ISETP.GE.AND P0, PT, R20, R36, PT ;  /* 0x000000241400720c */ /* 0x000fda0003f06270 */
[----:B------:R-:W-:Y:S05]  /*278a0*/  @!P0 BRA `(.L_x_1924) ;  /* 0x00000010008c8947 */ /* 0x000fea0003800000 */
[----:B0-----:R-:W-:Y:S02]  /*278b0*/  IMAD.MOV.U32 R4, RZ, RZ, R19 ;  /* 0x000000ffff047224 */ /* 0x001fe400078e0013 */
[----:B------:R-:W-:-:S07]  /*278c0*/  IMAD.MOV.U32 R5, RZ, RZ, R28 ;  /* 0x000000ffff057224 */ /* 0x000fce00078e001c */
.L_x_1944:
[----:B--2---:R-:W2:Y:S01]  /*278d0*/  LDL R8, [R1] ;  /* 0x0000000001087983 */ /* 0x004ea20000100800 */
[----:B------:R-:W0:Y:S01]  /*278e0*/  LDC R6, c[0x0][0x430] ;  /* 0x00010c00ff067b82 */ /* 0x000e220000000800 */
[----:B---3--:R-:W3:Y:S01]  /*278f0*/  S2R R2, SR_TID.X ;  /* 0x0000000000027919 */ /* 0x008ee20000002100 */
[----:B0-----:R-:W-:Y:S02]  /*27900*/  ISETP.NE.AND P0, PT, R6, 0x1, PT ;  /* 0x000000010600780c */ /* 0x001fe40003f05270 */
[----:B---3--:R-:W-:-:S11]  /*27910*/  LOP3.LUT R0, R2, 0x7f, RZ, 0xc0, !PT ;  /* 0x0000007f02007812 */ /* 0x008fd600078ec0ff */
[----:B------:R-:W0:Y:S01]  /*27920*/  @P0 LDC R7, c[0x0][0x434] ;  /* 0x00010d00ff070b82 */ /* 0x000e220000000800 */
[----:B-1----:R-:W-:Y:S01]  /*27930*/  SHF.R.U32.HI R3, RZ, 0x2, R0 ;  /* 0x00000002ff037819 */ /* 0x002fe20000011600 */
[----:B------:R-:W-:-:S06]  /*27940*/  IMAD.SHL.U32 R2, R2, 0x20, RZ ;  /* 0x0000002002027824 */ /* 0x000fcc00078e00ff */
[----:B------:R-:W1:Y:S01]  /*27950*/  @P0 LDC R0, c[0x0][0x438] ;  /* 0x00010e00ff000b82 */ /* 0x000e620000000800 */
[----:B------:R-:W-:Y:S01]  /*27960*/  IMAD R3, R20, 0x80, R3 ;  /* 0x0000008014037824 */ /* 0x000fe200078e0203 */
[----:B------:R-:W-:-:S04]  /*27970*/  LOP3.LUT R2, R2, 0x60, RZ, 0xc0, !PT ;  /* 0x0000006002027812 */ /* 0x000fc800078ec0ff */
[----:B------:R-:W-:-:S05]  /*27980*/  IADD3 R3, R2, R3, R37 ;  /* 0x0000000302037210 */ /* 0x000fca0007ffe025 */
[----:B------:R-:W-:Y:S02]  /*27990*/  IMAD.MOV.U32 R2, RZ, RZ, R3 ;  /* 0x000000ffff027224 */ /* 0x000fe400078e0003 */
[----:B0-----:R-:W-:-:S05]  /*279a0*/  @P0 IMAD.HI.U32 R7, R3, R7, RZ ;  /* 0x0000000703070227 */ /* 0x001fca00078e00ff */
[----:B-1----:R-:W-:Y:S01]  /*279b0*/  @P0 SHF.R.U32.HI R2, RZ, R0, R7 ;  /* 0x00000000ff020219 */ /* 0x002fe20000011607 */
[----:B------:R-:W-:Y:S05]  /*279c0*/  YIELD ;  /* 0x0000000000007946 */ /* 0x000fea0003800000 */
[----:B------:R-:W-:Y:S01]  /*279d0*/  IMAD.MOV R0, RZ, RZ, -R2 ;  /* 0x000000ffff007224 */ /* 0x000fe200078e0a02 */
[----:B------:R-:W-:-:S03]  /*279e0*/  ULDC.64 UR4, c[0x0][0x428] ;  /* 0x00010a0000047ab9 */ /* 0x000fc60000000a00 */
[----:B------:R-:W-:Y:S01]  /*279f0*/  IMAD R6, R6, R0, R3 ;  /* 0x0000000006067224 */ /* 0x000fe200078e0203 */
[----:B------:R-:W-:-:S03]  /*27a00*/  SHF.R.S32.HI R3, RZ, 0x1f, R2 ;  /* 0x0000001fff037819 */ /* 0x000fc60000011402 */
        /* <DEDUP_REMOVED lines=8> */
[----:B------:R-:W-:Y:S02]  /*27a90*/  IMAD.U32 R10, RZ, RZ, UR39 ;  /* 0x00000027ff0a7e24 */ /* 0x000fe4000f8e00ff */
[----:B------:R-:W-:-:S03]  /*27aa0*/  VIADD R19, R4, 0x1 ;  /* 0x0000000104137836 */ /* 0x000fc60000000000 */
[----:B------:R-:W-:Y:S02]  /*27ab0*/  ISETP.NE.AND P1, PT, R10, 0x3, PT ;  /* 0x000000030a00780c */ /* 0x000fe40003f25270 */
[----:B------:R-:W-:-:S04]  /*27ac0*/  ISETP.NE.AND P0, PT, R19, 0x2, PT ;  /* 0x000000021300780c */ /* 0x000fc80003f05270 */
[----:B------:R-:W-:Y:S02]  /*27ad0*/  SEL R28, RZ, 0x1, P0 ;  /* 0x00000001ff1c7807 */ /* 0x000fe40000000000 */
[C---:B------:R-:W-:Y:S01]  /*27ae0*/  ISETP.GT.AND P2, PT, R20.reuse, R36, PT ;  /* 0x000000241400720c */ /* 0x040fe20003f44270 */
[----:B------:R-:W-:Y:S01]  /*27af0*/  VIADD R20, R20, 0xffffffff ;  /* 0xffffffff14147836 */ /* 0x000fe20000000000 */
[----:B------:R-:W-:Y:S02]  /*27b00*/  SEL R19, R19, RZ, P0 ;  /* 0x000000ff13137207 */ /* 0x000fe40000000000 */
[----:B------:R-:W-:Y:S02]  /*27b10*/  LOP3.LUT R28, R5, R28, RZ, 0x3c, !PT ;  /* 0x0000001c051c7212 */ /* 0x000fe400078e3cff */
[----:B--2---:R-:W-:Y:S01]  /*27b20*/  SHF.R.S32.HI R9, RZ, 0x1f, R8 ;  /* 0x0000001fff097819 */ /* 0x004fe20000011408 */
[----:B------:R-:W-:Y:S06]  /*27b30*/  @!P1 BRA `(.L_x_1925) ;  /* 0x0000000000049947 */ /* 0x000fec0003800000 */
[----:B------:R-:W-:Y:S01]  /*27b40*/  BPT.TRAP 0x1 ;  /* 0x000000040000795c */ /* 0x000fe20000300000 */
.L_x_1925:
[----:B------:R-:W-:Y:S01]  /*27b50*/  IMAD R0, R19, 0x8, R16 ;  /* 0x0000000813007824 */ /* 0x000fe200078e0210 */
[----:B------:R-:W-:Y:S01]  /*27b60*/  SHF.L.U32 R10, R28, 0x1f, RZ ;  /* 0x0000001f1c0a7819 */ /* 0x000fe200000006ff */
[----:B------:R-:W-:Y:S01]  /*27b70*/  BSSY B0, `(.L_x_1926) ;  /* 0x0000004000007945 */ /* 0x000fe20003800000 */
[----:B------:R-:W-:Y:S02]  /*27b80*/  SHF.R.S32.HI R7, RZ, 0x1f, R6 ;  /* 0x0000001fff077819 */ /* 0x000fe40000011406 */
[----:B------:R-:W0:Y:S02]  /*27b90*/  SYNCS.PHASECHK.TRANS64.TRYWAIT P0, [R0+URZ+0x22880], R10 ;  /* 0x0228800a000075a7 */ /* 0x000e24000800017f */
[----:B0-----:R-:W-:Y:S05]  /*27ba0*/  @!P0 BRA `(.L_x_1927) ;  /* 0x0000007400648947 */ /* 0x001fea0003800000 */
.L_x_2163:
[----:B------:R-:W-:Y:S05]  /*27bb0*/  BSYNC B0 ;  /* 0x0000000000007941 */ /* 0x000fea0003800000 */
.L_x_1926:
[----:B------:R-:W1:Y:S01]  /*27bc0*/  S2R R12, SR_TID.X ;  /* 0x00000000000c7919 */ /* 0x000e620000002100 */
[----:B------:R-:W-:Y:S01]  /*27bd0*/  ULDC.64 UR4, c[0x0][0x328] ;  /* 0x0000ca0000047ab9 */ /* 0x000fe20000000a00 */
[----:B------:R-:W-:Y:S01]  /*27be0*/  ULDC.64 UR6, c[0x0][0x318] ;  /* 0x0000c60000067ab9 */ /* 0x000fe20000000a00 */
[----:B------:R-:W-:Y:S01]  /*27bf0*/  IMAD R11, R7, UR4, RZ ;  /* 0x00000004070b7c24 */ /* 0x000fe2000f8e02ff */
[C---:B------:R-:W-:Y:S01]  /*27c00*/  LOP3.LUT P3, RZ, R17.reuse, 0x2, RZ, 0xc0, !PT ;  /* 0x0000000211ff7812 */ /* 0x040fe2000786c0ff */
        /* <DEDUP_REMOVED lines=43> */
.L_x_2173:
        /* <DEDUP_REMOVED lines=9> */
.L_x_1929:
        /* <DEDUP_REMOVED lines=11> */
.L_x_1930:
[----:B------:R2:W-:Y:S01]  /*28000*/  SYNCS.ARRIVE.TRANS64.A1T0 RZ, [R0+URZ+0x22870], RZ ;  /* 0x022870ff00ff79a7 */ /* 0x0005e2000810003f */
[----:B------:R-:W-:Y:S05]  /*28010*/  @!P3 BRA `(.L_x_1931) ;  /* 0x000000000004b947 */ /* 0x000fea0003800000 */
[----:B------:R-:W-:Y:S01]  /*28020*/  BPT.TRAP 0x1 ;  /* 0x000000040000795c */ /* 0x000fe20000300000 */
.L_x_1931:
[----:B------:R-:W3:Y:S01]  /*28030*/  SYNCS.PHASECHK.TRANS64.TRYWAIT P0, [R0+URZ+0x22840], R10 ;  /* 0x0228400a000075a7 */ /* 0x000ee2000800017f */
[----:B------:R-:W-:Y:S04]  /*28040*/  BSSY B0, `(.L_x_1932) ;  /* 0x0000002000007945 */ /* 0x000fe80003800000 */
[----:B---3--:R-:W-:Y:S05]  /*28050*/  @!P0 BRA `(.L_x_1933) ;  /* 0x0000007400788947 */ /* 0x008fea0003800000 */
.L_x_2174:
[----:B------:R-:W-:Y:S05]  /*28060*/  BSYNC B0 ;  /* 0x0000000000007941 */ /* 0x000fea0003800000 */
.L_x_1932:
        /* <DEDUP_REMOVED lines=47> */
.L_x_2184:
        /* <DEDUP_REMOVED lines=10> */
.L_x_1935:
        /* <DEDUP_REMOVED lines=11> */
.L_x_1936:
[----:B------:R2:W-:Y:S02]  /*284b0*/  SYNCS.ARRIVE.TRANS64.A1T0 RZ, [R0+URZ+0x22830], RZ ;  /* 0x022830ff00ff79a7 */ /* 0x0005e4000810003f */
[----:B--23--:R-:W-:-:S05]  /*284c0*/  IMAD.U32 R0, RZ, RZ, UR37 ;  /* 0x00000025ff007e24 */ /* 0x00cfca000f8e00ff */
[----:B------:R-:W-:-:S13]  /*284d0*/  ISETP.NE.AND P0, PT, R0, 0x3, PT ;  /* 0x000000030000780c */ /* 0x000fda0003f05270 */
[----:B------:R-:W-:Y:S05]  /*284e0*/  @!P0 BRA `(.L_x_1937) ;  /* 0x0000000000048947 */ /* 0x000fea0003800000 */
[----:B------:R-:W-:Y:S01]  /*284f0*/  BPT.TRAP 0x1 ;  /* 0x000000040000795c */ /* 0x000fe20000300000 */
.L_x_1937:
[----:B------:R-:W-:Y:S01]  /*28500*/  LOP3.LUT R0, R5, 0x1, RZ, 0x3c, !PT ;  /* 0x0000000105007812 */ /* 0x000fe200078e3cff */
[----:B------:R-:W-:Y:S01]  /*28510*/  IMAD R18, R4, 0x8, R16 ;  /* 0x0000000804127824 */ /* 0x000fe200078e0210 */
[----:B------:R-:W-:Y:S02]  /*28520*/  BSSY B0, `(.L_x_1938) ;  /* 0x0000004000007945 */ /* 0x000fe40003800000 */
[----:B------:R-:W-:-:S04]  /*28530*/  SHF.L.U32 R0, R0, 0x1f, RZ ;  /* 0x0000001f00007819 */ /* 0x000fc800000006ff */
[----:B------:R-:W0:Y:S02]  /*28540*/  SYNCS.PHASECHK.TRANS64.TRYWAIT P1, [R18+URZ+0x22870], R0 ;  /* 0x02287000120075a7 */ /* 0x000e24000802017f */
[----:B0-----:R-:W-:Y:S05]  /*28550*/  @!P1 BRA `(.L_x_1939) ;  /* 0x0000007400809947 */ /* 0x001fea0003800000 */
.L_x_2185:
[----:B------:R-:W-:Y:S05]  /*28560*/  BSYNC B0 ;  /* 0x0000000000007941 */ /* 0x000fea0003800000 */
.L_x_1938:
[----:B------:R-:W-:-:S05]  /*28570*/  IMAD.U32 R2, RZ, RZ, UR39 ;  /* 0x00000027ff027e24 */ /* 0x000fca000f8e00ff */
[----:B------:R-:W-:-:S13]  /*28580*/  ISETP.NE.AND P1, PT, R2, 0x3, PT ;  /* 0x000000030200780c */ /* 0x000fda0003f25270 */
[----:B------:R-:W-:Y:S05]  /*28590*/  @!P1 BRA `(.L_x_1940) ;  /* 0x0000000000049947 */ /* 0x000fea0003800000 */
[----:B------:R-:W-:Y:S01]  /*285a0*/  BPT.TRAP 0x1 ;  /* 0x000000040000795c */ /* 0x000fe20000300000 */
.L_x_1940:
[----:B0-----:R-:W-:Y:S01]  /*285b0*/  SHF.L.U32 R0, R5, 0x1f, RZ ;  /* 0x0000001f05007819 */ /* 0x001fe200000006ff */
[----:B------:R-:W-:-:S03]  /*285c0*/  IMAD.SHL.U32 R2, R4, 0x4000, RZ ;  /* 0x0000400004027824 */ /* 0x000fc600078e00ff */
[----:B------:R-:W0:Y:S02]  /*285d0*/  SYNCS.PHASECHK.TRANS64.TRYWAIT P1, [R18+URZ+0x22860], R0 ;  /* 0x02286000120075a7 */ /* 0x000e24000802017f */
[----:B0-----:R-:W-:Y:S05]  /*285e0*/  @!P1 BRA `(.L_x_1941) ;  /* 0x0000007400709947 */ /* 0x001fea0003800000 */
.L_x_2186:
        /* <DEDUP_REMOVED lines=68> */
.L_x_1942:
[----:B0-----:R0:W-:Y:S01]  /*28a30*/  SYNCS.ARRIVE.TRANS64.A1T0 RZ, [R18+URZ+0x22850], RZ ;  /* 0x022850ff12ff79a7 */ /* 0x0011e2000810003f */
[----:B------:R-:W-:Y:S06]  /*28a40*/  BAR.SYNC.DEFER_BLOCKING 0x2, 0x80 ;  /* 0x0082000000007b1d */ /* 0x000fec0000010000 */
[----:B------:R-:W-:Y:S05]  /*28a50*/  @!P0 BRA `(.L_x_1943) ;  /* 0x0000000000048947 */ /* 0x000fea0003800000 */
[----:B------:R-:W-:Y:S01]  /*28a60*/  BPT.TRAP 0x1 ;  /* 0x000000040000795c */ /* 0x000fe20000300000 */
.L_x_1943:
[----:B------:R-:W3:Y:S01]  /*28a70*/  LDL R0, [R1+0x4] ;  /* 0x0000040001007983 */ /* 0x000ee20000100800 */
[----:B0-----:R-:W-:Y:S02]  /*28a80*/  VIADD R18, R18, 0x22880 ;  /* 0x0002288012127836 */ /* 0x001fe40000000000 */
[----:B------:R-:W-:Y:S02]  /*28a90*/  IMAD.MOV.U32 R4, RZ, RZ, R19 ;  /* 0x000000ffff047224 */ /* 0x000fe400078e0013 */
[----:B------:R-:W-:Y:S01]  /*28aa0*/  IMAD.MOV.U32 R5, RZ, RZ, R28 ;  /* 0x000000ffff057224 */ /* 0x000fe200078e001c */
[----:B---3--:R-:W-:-:S04]  /*28ab0*/  PRMT R18, R0, 0x654, R18 ;  /* 0x0000065400127816 */ /* 0x008fc80000000012 */
[----:B------:R3:W-:Y:S01]  /*28ac0*/  SYNCS.ARRIVE.TRANS64.RED.A1T0 RZ, [R18+URZ], RZ ;  /* 0x000000ff12ff79a7 */ /* 0x0007e2000810043f */
[----:B------:R-:W-:Y:S05]  /*28ad0*/  @P2 BRA `(.L_x_1944) ;  /* 0xffffffec007c2947 */ /* 0x000fea000383ffff */
.L_x_1924:
        /* <DEDUP_REMOVED lines=9> */
[----:B-1----:R-:W1:Y:S01]  /*28b70*/  LDC.64 R2, c[0x0][0xc60] ;  /* 0x00031800ff027b82 */ /* 0x002e620000000a00 */
[----:B------:R-:W2:Y:S02]  /*28b80*/  FLO.U32 R0, UR4 ;  /* 0x0000000400007d00 */ /* 0x000ea400080e0000 */
[----:B--2---:R-:W-:-:S06]  /*28b90*/  ISETP.EQ.U32.AND P1, PT, R0, R5, PT ;  /* 0x000000050000720c */ /* 0x004fcc0003f22070 */
[----:B------:R-:W1:Y:S07]  /*28ba0*/  POPC R5, UR4 ;  /* 0x0000000400057d09 */ /* 0x000e6e0008000000 */
[----:B-1----:R-:W2:Y:S01]  /*28bb0*/  @P1 ATOMG.E.ADD.STRONG.GPU PT, R3, desc[UR42][R2.64], R5 ;  /* 0x00000005020319a8 */ /* 0x002ea200081ee1ea */
[----:B0-----:R-:W0:Y:S02]  /*28bc0*/  S2R R4, SR_LTMASK ;  /* 0x0000000000047919 */ /* 0x001e240000003900 */
[----:B0-----:R-:W-:-:S04]  /*28bd0*/  LOP3.LUT R4, R4, UR4, RZ, 0xc0, !PT ;  /* 0x0000000404047c12 */ /* 0x001fc8000f8ec0ff */
[----:B------:R-:W0:Y:S01]  /*28be0*/  POPC R7, R4 ;  /* 0x0000000400077309 */ /* 0x000e220000000000 */
[----:B--2---:R-:W0:Y:S02]  /*28bf0*/  SHFL.IDX PT, R0, R3, R0, 0x1f ;  /* 0x00001f0003007589 */ /* 0x004e2400000e0000 */
[----:B0-----:R-:W-:-:S07]  /*28c00*/  IADD3 R24, R0, UR38, R7 ;  /* 0x0000002600187c10 */ /* 0x001fce000fffe007 */
.L_x_1946:
[----:B------:R-:W-:Y:S05]  /*28c10*/  BSYNC B0 ;  /* 0x0000000000007941 */ /* 0x000fea0003800000 */
.L_x_1945:
[----:B------:R-:W-:Y:S05]  /*28c20*/  @!P0 BRA `(.L_x_1947) ;  /* 0x0000000000048947 */ /* 0x000fea0003800000 */
[----:B------:R-:W-:Y:S01]  /*28c30*/  BPT.TRAP 0x1 ;  /* 0x000000040000795c */ /* 0x000fe20000300000 */
.L_x_1947:
[----:B-1----:R-:W-:Y:S01]  /*28c40*/  LOP3.LUT R3, R28, 0x1, RZ, 0x3c, !PT ;  /* 0x000000011c037812 */ /* 0x002fe200078e3cff */
[----:B---3--:R-:W-:Y:S01]  /*28c50*/  IMAD R18, R19, 0x8, R16 ;  /* 0x0000000813127824 */ /* 0x008fe200078e0210 */
[----:B------:R-:W-:Y:S02]  /*28c60*/  BSSY B0, `(.L_x_1948) ;  /* 0x0000004000007945 */ /* 0x000fe40003800000 */
[----:B------:R-:W-:-:S04]  /*28c70*/  SHF.L.U32 R3, R3, 0x1f, RZ ;  /* 0x0000001f03037819 */ /* 0x000fc800000006ff */
[----:B------:R-:W1:Y:S02]  /*28c80*/  SYNCS.PHASECHK.TRANS64.TRYWAIT P1, [R18+URZ+0x22870], R3 ;  /* 0x02287003120075a7 */ /* 0x000e64000802017f */
[----:B-1----:R-:W-:Y:S05]  /*28c90*/  @!P1 BRA `(.L_x_1949) ;  /* 0x0000006c00d89947 */ /* 0x002fea0003800000 */
.L_x_2187:
[----:B------:R-:W-:Y:S05]  /*28ca0*/  BSYNC B0 ;  /* 0x0000000000007941 */ /* 0x000fea0003800000 */
.L_x_1948:
[----:B------:R-:W-:-:S05]  /*28cb0*/  IMAD.U32 R0, RZ, RZ, UR39 ;  /* 0x00000027ff007e24 */ /* 0x000fca000f8e00ff */
[----:B------:R-:W-:-:S13]  /*28cc0*/  ISETP.NE.AND P1, PT, R0, 0x3, PT ;  /* 0x000000030000780c */ /* 0x000fda0003f25270 */
[----:B------:R-:W-:Y:S05]  /*28cd0*/  @!P1 BRA `(.L_x_1950) ;  /* 0x0000000000049947 */ /* 0x000fea0003800000 */
[----:B------:R-:W-:Y:S01]  /*28ce0*/  BPT.TRAP 0x1 ;  /* 0x000000040000795c */ /* 0x000fe20000300000 */
.L_x_1950:
[----:B-1----:R-:W-:-:S04]  /*28cf0*/  SHF.L.U32 R3, R28, 0x1f, RZ ;  /* 0x0000001f1c037819 */ /* 0x002fc800000006ff */
[----:B------:R-:W1:Y:S02]  /*28d00*/  SYNCS.PHASECHK.TRANS64.TRYWAIT P1, [R18+URZ+0x22860], R3 ;  /* 0x02286003120075a7 */ /* 0x000e64000802017f */
[----:B-1----:R-:W-:Y:S05]  /*28d10*/  @!P1 BRA `(.L_x_1951) ;  /* 0x0000006c00cc9947 */ /* 0x002fea0003800000 */
.L_x_2188:
[----:B------:R-:W1:Y:S04]  /*28d20*/  LDL R0, [R1+0x10] ;  /* 0x0000100001007983 */ /* 0x000e680000100800 */
[----:B------:R-:W2:Y:S01]  /*28d30*/  LDL R12, [R1+0xc] ;  /* 0x00000c00010c7983 */ /* 0x000ea20000100800 */
[----:B------:R-:W-:Y:S01]  /*28d40*/  IMAD.SHL.U32 R2, R19, 0x4000, RZ ;  /* 0x0000400013027824 */ /* 0x000fe200078e00ff */
[----:B------:R-:W-:Y:S05]  /*28d50*/  WARPSYNC.ALL ;  /* 0x0000000000007948 */ /* 0x000fea0003800000 */
[----:B------:R-:W-:-:S05]  /*28d60*/  IMAD.U32 R21, RZ, RZ, UR39 ;  /* 0x00000027ff157e24 */ /* 0x000fca000f8e00ff */
[----:B------:R-:W-:Y:S02]  /*28d70*/  ISETP.NE.AND P1, PT, R21, 0x3, PT ;  /* 0x000000031500780c */ /* 0x000fe40003f25270 */
[----:B-1----:R-:W-:Y:S02]  /*28d80*/  LOP3.LUT R3, R2, R0, RZ, 0xfc, !PT ;  /* 0x0000000002037212 */ /* 0x002fe400078efcff */
[----:B--2---:R-:W-:-:S03]  /*28d90*/  IADD3 R2, R16, R2, R12 ;  /* 0x0000000210027210 */ /* 0x004fc60007ffe00c */
[----:B------:R-:W-:Y:S01]  /*28da0*/  IMAD.IADD R0, R16, 0x1, R3 ;  /* 0x0000000110007824 */ /* 0x000fe200078e0203 */
[----:B------:R-:W-:-:S03]  /*28db0*/  IADD3 R20, R31, 0x400, R2 ;  /* 0x000004001f147810 */ /* 0x000fc60007ffe002 */
[----:B------:R-:W-:Y:S01]  /*28dc0*/  IMAD.IADD R3, R34, 0x1, R0 ;  /* 0x0000000122037824 */ /* 0x000fe200078e0200 */
[----:B0-----:R-:W0:Y:S02]  /*28dd0*/  LDSM.16.MT88.4 R4, [R0+0x8400] ;  /* 0x008400000004783b */ /* 0x001e240000004200 */
        /* <DEDUP_REMOVED lines=11> */
[----:B------:R-:W1:Y:S01]  /*28e90*/  LDSM.16.MT88.4 R4, [R0+0x9400] ;  /* 0x009400000004783b */ /* 0x000e620000004200 */
[----:B0-----:R-:W-:Y:S02]  /*28ea0*/  IADD3 R2, R34, 0x400, R2 ;  /* 0x0000040022027810 */ /* 0x001fe40007ffe002 */
[C-C-:B-1----:R-:W-:Y:S02]  /*28eb0*/  PRMT R12, R4.reuse, 0x6420, R5.reuse ;  /* 0x00006420040c7816 */ /* 0x142fe40000000005 */
        /* <DEDUP_REMOVED lines=22> */
[----:B------:R-:W1:Y:S01]  /*29020*/  LDSM.16.MT88.4 R4, [R0+0xb400] ;  /* 0x00b400000004783b */ /* 0x000e620000004200 */
[----:B0-----:R-:W-:Y:S01]  /*29030*/  IMAD.IADD R2, R31, 0x1, R2 ;  /* 0x000000011f027824 */ /* 0x001fe200078e0202 */
[C-C-:B-1----:R-:W-:Y:S02]  /*29040*/  PRMT R12, R4.reuse, 0x6420, R5.reuse ;  /* 0x00006420040c7816 */ /* 0x142fe40000000005 */
        /* <DEDUP_REMOVED lines=18> */
.L_x_1952:
[----:B0-----:R0:W-:Y:S01]  /*29170*/  SYNCS.ARRIVE.TRANS64.A1T0 RZ, [R18+URZ+0x22850], RZ ;  /* 0x022850ff12ff79a7 */ /* 0x0011e2000810003f */
[----:B------:R-:W-:Y:S06]  /*29180*/  BAR.SYNC.DEFER_BLOCKING 0x2, 0x80 ;  /* 0x0082000000007b1d */ /* 0x000fec0000010000 */
[----:B------:R-:W-:Y:S05]  /*29190*/  @!P0 BRA `(.L_x_1953) ;  /* 0x0000000000048947 */ /* 0x000fea0003800000 */
[----:B------:R-:W-:Y:S01]  /*291a0*/  BPT.TRAP 0x1 ;  /* 0x000000040000795c */ /* 0x000fe20000300000 */
.L_x_1953:
[----:B------:R-:W2:Y:S01]  /*291b0*/  LDL R0, [R1+0x4] ;  /* 0x0000040001007983 */ /* 0x000ea20000100800 */
        /* <DEDUP_REMOVED lines=8> */
.L_x_1894:
[----:B------:R-:W-:-:S13]  /*29240*/  LOP3.LUT P0, RZ, R17, 0x40, RZ, 0xc0, !PT ;  /* 0x0000004011ff7812 */ /* 0x000fda000780c0ff */
[----:B------:R-:W-:Y:S05]  /*29250*/  @!P0 BRA `(.L_x_1954) ;  /* 0x0000000000288947 */ /* 0x000fea0003800000 */
[----:B------:R-:W-:Y:S05]  /*29260*/  WARPSYNC.ALL ;  /* 0x0000000000007948 */ /* 0x000fea0003800000 */
[----:B------:R-:W2:Y:S08]  /*29270*/  S2UR UR4, SR_CgaCtaId ;  /* 0x00000000000479c3 */ /* 0x000eb00000008800 */
[----:B------:R-:W-:Y:S01]  /*29280*/  BAR.SYNC.DEFER_BLOCKING 0x5, 0x180 ;  /* 0x0146000000007b1d */ /* 0x000fe20000010000 */
[----:B------:R-:W-:Y:S01]  /*29290*/  MOV R16, 0x400 ;  /* 0x0000040000107802 */ /* 0x000fe20000000f00 */
[----:B--2---:R-:W-:-:S05]  /*292a0*/  IMAD.U32 R0, RZ, RZ, UR4 ;  /* 0x00000004ff007e24 */ /* 0x004fca000f8e00ff */
[----:B------:R-:W-:Y:S01]  /*292b0*/  LEA R16, R0, R16, 0x18 ;  /* 0x0000001000107211 */ /* 0x000fe200078ec0ff */
[----:B------:R2:W-:Y:S04]  /*292c0*/  STL [R1+0x4], R0 ;  /* 0x0000040001007387 */ /* 0x0005e80000100800 */
[----:B------:R2:W3:Y:S01]  /*292d0*/  LDS.128 R24, [R16+0x228d0] ;  /* 0x0228d00010187984 */ /* 0x0004e20000000c00 */
[----:B------:R-:W-:Y:S06]  /*292e0*/  BAR.ARV 0x4, 0x180 ;  /* 0x0106000000007b1d */ /* 0x000fec0000002000 */
[----:B------:R-:W-:Y:S05]  /*292f0*/  BRA `(.L_x_1955) ;  /* 0x0000000c00e07947 */ /* 0x000fea0003800000 */
.L_x_1954:
[----:B------:R-:W1:Y:S01]  /*29300*/  S2R R0, SR_TID.X ;  /* 0x0000000000007919 */ /* 0x000e620000002100 */
[----:B------:R-:W-:Y:S01]  /*29310*/  UMOV UR4, 0xffffffff ;  /* 0xffffffff00047882 */ /* 0x000fe20000000000 */
[----:B-1----:R-:W-:-:S04]  /*29320*/  LOP3.LUT R8, R0, 0x1f, RZ, 0xc0, !PT ;  /* 0x0000001f00087812 */ /* 0x002fc800078ec0ff */
[----:B------:R-:W-:Y:S01]  /*29330*/  ISETP.NE.AND P0, PT, R8, 0x1f, PT ;  /* 0x0000001f0800780c */ /* 0x000fe20003f05270 */
[----:B------:R-:W-:-:S12]  /*29340*/  BRA.DIV UR4, `(.L_x_1956) ;  /* 0x0000006a04547947 */ /* 0x000fd8000b800000 */
[----:B------:R-:W-:Y:S01]  /*29350*/  IMAD.IADD R9, R27, 0x1, R8 ;  /* 0x000000011b097824 */ /* 0x000fe200078e0208 */
[----:B------:R-:W-:-:S04]  /*29360*/  ULDC UR4, c[0x0][0xc3c] ;  /* 0x00030f0000047ab9 */ /* 0x000fc80000000800 */
[----:B------:R-:W-:-:S13]  /*29370*/  ISETP.GE.OR P1, PT, R9, UR4, !P0 ;  /* 0x0000000409007c0c */ /* 0x000fda000c726670 */
[----:B------:R-:W1:Y:S08]  /*29380*/  @!P1 LDC.64 R2, c[0x0][0xc80] ;  /* 0x00032000ff029b82 */ /* 0x000e700000000a00 */
[----:B------:R-:W2:Y:S01]  /*29390*/  @!P1 LDC.64 R4, c[0x0][0xc78] ;  /* 0x00031e00ff049b82 */ /* 0x000ea20000000a00 */
[----:B-1----:R-:W-:-:S05]  /*293a0*/  @!P1 IMAD.WIDE R2, R9, 0x4, R2 ;  /* 0x0000000409029825 */ /* 0x002fca00078e0202 */
[----:B------:R2:W3:Y:S02]  /*293b0*/  @!P1 LDG.E R7, desc[UR42][R2.64] ;  /* 0x0000002a02079981 */ /* 0x0004e4000c1e1900 */
[----:B--2---:R-:W-:-:S05]  /*293c0*/  @!P1 IMAD.WIDE R2, R9, 0x4, R4 ;  /* 0x0000000409029825 */ /* 0x004fca00078e0204 */
[----:B------:R-:W2:Y:S01]  /*293d0*/  @!P1 LDG.E R4, desc[UR42][R2.64] ;  /* 0x0000002a02049981 */ /* 0x000ea2000c1e1900 */
[----:B------:R-:W-:Y:S01]  /*293e0*/  IMAD.MOV.U32 R25, RZ, RZ, RZ ;  /* 0x000000ffff197224 */ /* 0x000fe200078e00ff */
[C---:B------:R-:W-:Y:S01]  /*293f0*/  ISETP.GE.U32.AND P2, PT, R8.reuse, 0x2, PT ;  /* 0x000000020800780c */ /* 0x040fe20003f46070 */
[----:B------:R-:W-:Y:S01]  /*29400*/  IMAD.MOV.U32 R5, RZ, RZ, RZ ;  /* 0x000000ffff057224 */ /* 0x000fe200078e00ff */
[C---:B------:R-:W-:Y:S01]  /*29410*/  ISETP.GE.U32.AND P3, PT, R8.reuse, 0x4, PT ;  /* 0x000000040800780c */ /* 0x040fe20003f66070 */
[----:B------:R-:W-:Y:S01]  /*29420*/  SHFL.IDX PT, R0, R24, RZ, 0x1f ;  /* 0x00001fff18007589 */ /* 0x000fe200000e0000 */
[C---:B------:R-:W-:Y:S02]  /*29430*/  ISETP.GE.U32.AND P4, PT, R8.reuse, 0x8, PT ;  /* 0x000000080800780c */ /* 0x040fe40003f86070 */
[----:B------:R-:W-:Y:S01]  /*29440*/  ISETP.GE.U32.AND P5, PT, R8, 0x10, PT ;  /* 0x000000100800780c */ /* 0x000fe20003fa6070 */
[----:B------:R1:W-:Y:S02]  /*29450*/  SHFL.IDX PT, R6, R24, 0x1, 0x1f ;  /* 0x00201f0018067f89 */ /* 0x0003e400000e0000 */
[----:B-1----:R-:W-:-:S02]  /*29460*/  IMAD.MOV.U32 R24, RZ, RZ, RZ ;  /* 0x000000ffff187224 */ /* 0x002fc400078e00ff */
[----:B---3--:R-:W-:Y:S02]  /*29470*/  @!P1 IMAD.MOV.U32 R25, RZ, RZ, R7 ;  /* 0x000000ffff199224 */ /* 0x008fe400078e0007 */
[----:B--2---:R-:W-:Y:S01]  /*29480*/  @!P1 IMAD.MOV.U32 R5, RZ, RZ, R4 ;  /* 0x000000ffff059224 */ /* 0x004fe200078e0004 */
[----:B------:R-:W-:-:S03]  /*29490*/  ISETP.NE.AND P1, PT, R8, RZ, PT ;  /* 0x000000ff0800720c */ /* 0x000fc60003f25270 */
[----:B------:R-:W-:-:S05]  /*294a0*/  IMAD R13, R5, R25, RZ ;  /* 0x00000019050d7224 */ /* 0x000fca00078e02ff */
        /* <DEDUP_REMOVED lines=15> */
[----:B------:R1:W2:Y:S02]  /*295a0*/  SHFL.IDX PT, R14, R2, 0x1f, 0x1f ;  /* 0x03e01f00020e7f89 */ /* 0x0002a400000e0000 */
.L_x_2198:
[----:B------:R-:W-:Y:S02]  /*295b0*/  ULDC UR4, c[0x0][0xc38] ;  /* 0x00030e0000047ab9 */ /* 0x000fe40000000800 */
[----:B------:R-:W-:-:S04]  /*295c0*/  IMAD.U32 R4, RZ, RZ, UR4 ;  /* 0x00000004ff047e24 */ /* 0x000fc8000f8e00ff */
[----:B--2---:R-:W-:-:S04]  /*295d0*/  IMAD R3, R14, R4, RZ ;  /* 0x000000040e037224 */ /* 0x004fc800078e02ff */
[----:B------:R-:W-:-:S05]  /*295e0*/  IMAD.IADD R6, R6, 0x1, R3 ;  /* 0x0000000106067824 */ /* 0x000fca00078e0203 */
[----:B------:R-:W-:-:S13]  /*295f0*/  ISETP.GT.AND P6, PT, R6, R0, PT ;  /* 0x000000000600720c */ /* 0x000fda0003fc4270 */
[----:B------:R-:W-:Y:S05]  /*29600*/  @P6 BRA `(.L_x_1957) ;  /* 0x0000000000a46947 */ /* 0x000fea0003800000 */
.L_x_1960:
[----:B-1----:R-:W1:Y:S01]  /*29610*/  LDC R2, c[0x0][0xc3c] ;  /* 0x00030f00ff027b82 */ /* 0x002e620000000800 */
[----:B------:R-:W-:-:S05]  /*29620*/  VIADD R27, R27, 0x1f ;  /* 0x0000001f1b1b7836 */ /* 0x000fca0000000000 */
[----:B-1----:R-:W-:-:S13]  /*29630*/  ISETP.GE.AND P6, PT, R27, R2, PT ;  /* 0x000000021b00720c */ /* 0x002fda0003fc6270 */
[----:B------:R-:W-:Y:S05]  /*29640*/  @P6 BRA `(.L_x_1958) ;  /* 0x0000000800c06947 */ /* 0x000fea0003800000 */
[----:B------:R-:W1:Y:S01]  /*29650*/  S2R R3, SR_TID.X ;  /* 0x0000000000037919 */ /* 0x000e620000002100 */
[----:B------:R-:W-:Y:S01]  /*29660*/  IMAD.MOV.U32 R25, RZ, RZ, RZ ;  /* 0x000000ffff197224 */ /* 0x000fe200078e00ff */
[----:B-1----:R-:W-:-:S05]  /*29670*/  LOP3.LUT R3, R3, 0x1f, RZ, 0xc0, !PT ;  /* 0x0000001f03037812 */ /* 0x002fca00078ec0ff */
[----:B------:R-:W-:-:S05]  /*29680*/  IMAD.IADD R4, R27, 0x1, R3 ;  /* 0x000000011b047824 */ /* 0x000fca00078e0203 */
[----:B------:R-:W-:-:S13]  /*29690*/  ISETP.GE.OR P6, PT, R4, R2, !P0 ;  /* 0x000000020400720c */ /* 0x000fda00047c6670 */
[----:B------:R-:W1:Y:S02]  /*296a0*/  @!P6 LDC.64 R2, c[0x0][0xc80] ;  /* 0x00032000ff02eb82 */ /* 0x000e640000000a00 */
[----:B-1----:R-:W-:-:S05]  /*296b0*/  @!P6 IMAD.WIDE R2, R4, 0x4, R2 ;  /* 0x000000040402e825 */ /* 0x002fca00078e0202 */
[----:B------:R1:W2:Y:S01]  /*296c0*/  @!P6 LDG.E R25, desc[UR42][R2.64] ;  /* 0x0000002a0219e981 */ /* 0x0002a2000c1e1900 */
[----:B------:R-:W-:Y:S01]  /*296d0*/  IMAD.MOV.U32 R5, RZ, RZ, RZ ;  /* 0x000000ffff057224 */ /* 0x000fe200078e00ff */
[----:B-1----:R-:W1:Y:S02]  /*296e0*/  @!P6 LDC.64 R2, c[0x0][0xc78] ;  /* 0x00031e00ff02eb82 */ /* 0x002e640000000a00 */
[----:B-1----:R-:W-:-:S05]  /*296f0*/  @!P6 IMAD.WIDE R2, R4, 0x4, R2 ;  /* 0x000000040402e825 */ /* 0x002fca00078e0202 */
[----:B------:R-:W2:Y:S01]  /*29700*/  @!P6 LDG.E R5, desc[UR42][R2.64] ;  /* 0x0000002a0205e981 */ /* 0x000ea2000c1e1900 */
[----:B------:R-:W-:Y:S01]  /*29710*/  UMOV UR4, 0xffffffff ;  /* 0xffffffff00047882 */ /* 0x000fe20000000000 */
[----:B--2---:R-:W-:Y:S02]  /*29720*/  IMAD R13, R5, R25, RZ ;  /* 0x00000019050d7224 */ /* 0x004fe400078e02ff */
[----:B------:R-:W-:Y:S05]  /*29730*/  BRA.DIV UR4, `(.L_x_1959) ;  /* 0x0000006a04907947 */ /* 0x000fea000b800000 */
        /* <DEDUP_REMOVED lines=16> */
.L_x_2206:
[----:B------:R-:W-:Y:S02]  /*29840*/  ULDC UR4, c[0x0][0xc38] ;  /* 0x00030e0000047ab9 */ /* 0x000fe40000000800 */
[----:B------:R-:W-:-:S04]  /*29850*/  IMAD.U32 R4, RZ, RZ, UR4 ;  /* 0x00000004ff047e24 */ /* 0x000fc8000f8e00ff */
[----:B--2---:R-:W-:-:S04]  /*29860*/  IMAD R3, R14, R4, RZ ;  /* 0x000000040e037224 */ /* 0x004fc800078e02ff */
[----:B------:R-:W-:-:S05]  /*29870*/  IMAD.IADD R6, R3, 0x1, R6 ;  /* 0x0000000103067824 */ /* 0x000fca00078e0206 */
[----:B------:R-:W-:-:S13]  /*29880*/  ISETP.GT.AND P6, PT, R6, R0, PT ;  /* 0x000000000600720c */ /* 0x000fda0003fc4270 */
[----:B------:R-:W-:Y:S05]  /*29890*/  @!P6 BRA `(.L_x_1960) ;  /* 0xfffffffc005ce947 */ /* 0x000fea000383ffff */
.L_x_1957:
[----:B------:R-:W-:Y:S01]  /*298a0*/  IMAD.IADD R6, R6, 0x1, -R3 ;  /* 0x0000000106067824 */ /* 0x000fe200078e0a03 */
[----:B------:R-:W-:-:S03]  /*298b0*/  UMOV UR4, 0xffffffff ;  /* 0xffffffff00047882 */ /* 0x000fc60000000000 */
[----:B------:R-:W-:-:S05]  /*298c0*/  IMAD R3, R2, R4, R6 ;  /* 0x0000000402037224 */ /* 0x000fca00078e0206 */
[----:B------:R-:W-:Y:S01]  /*298d0*/  ISETP.GT.AND P6, PT, R3, R0, PT ;  /* 0x000000000300720c */ /* 0x000fe20003fc4270 */
[----:B------:R-:W-:-:S12]  /*298e0*/  BRA.DIV UR4, `(.L_x_1961) ;  /* 0x0000006a04dc7947 */ /* 0x000fd8000b800000 */
[----:B------:R-:W-:-:S04]  /*298f0*/  VOTE.ANY R3, PT, !P6 ;  /* 0x0000000000037806 */ /* 0x000fc800070e0100 */
[----:B------:R-:W2:Y:S02]  /*29900*/  POPC R7, R3 ;  /* 0x0000000300077309 */ /* 0x000ea40000000000 */
[----:B--2---:R2:W3:Y:S01]  /*29910*/  SHFL.IDX PT, R25, R25, R7, 0x1f ;  /* 0x00001f0719197589 */ /* 0x0044e200000e0000 */
[----:B------:R-:W-:-:S03]  /*29920*/  IMAD.IADD R27, R7, 0x1, R27 ;  /* 0x00000001071b7824 */ /* 0x000fc600078e021b */
[----:B------:R2:W4:Y:S04]  /*29930*/  SHFL.IDX PT, R5, R5, R7, 0x1f ;  /* 0x00001f0705057589 */ /* 0x00052800000e0000 */
.L_x_2211:
[----:B------:R-:W-:-:S13]  /*29940*/  ISETP.NE.AND P0, PT, R3, RZ, PT ;  /* 0x000000ff0300720c */ /* 0x000fda0003f05270 */
[----:B------:R-:W-:Y:S05]  /*29950*/  @!P0 BRA `(.L_x_1962) ;  /* 0x0000000000108947 */ /* 0x000fea0003800000 */
[----:B------:R-:W-:Y:S01]  /*29960*/  UMOV UR4, 0xffffffff ;  /* 0xffffffff00047882 */ /* 0x000fe20000000000 */
[----:B------:R-:W-:Y:S02]  /*29970*/  VIADD R12, R7, 0xffffffff ;  /* 0xffffffff070c7836 */ /* 0x000fe40000000000 */
[----:B------:R-:W-:Y:S05]  /*29980*/  BRA.DIV UR4, `(.L_x_1963) ;  /* 0x0000006e04147947 */ /* 0x000fea000b800000 */
[----:B------:R0:W0:Y:S02]  /*29990*/  SHFL.IDX PT, R24, R2, R12, 0x1f ;  /* 0x00001f0c02187589 */ /* 0x00002400000e0000 */
.L_x_1962:
[----:B----4-:R-:W-:Y:S01]  /*299a0*/  ISETP.NE.AND P0, PT, R5, 0x1, PT ;  /* 0x000000010500780c */ /* 0x010fe20003f05270 */
[----:B0-----:R-:W-:-:S04]  /*299b0*/  IMAD R24, R24, R4, R6 ;  /* 0x0000000418187224 */ /* 0x001fc800078e0206 */
[----:B------:R-:W-:-:S08]  /*299c0*/  IMAD.IADD R0, R0, 0x1, -R24 ;  /* 0x0000000100007824 */ /* 0x000fd000078e0a18 */
[----:B------:R-:W-:Y:S05]  /*299d0*/  @!P0 BRA `(.L_x_1964) ;  /* 0x0000000000dc8947 */ /* 0x000fea0003800000 */
[-C--:B---3--:R-:W-:Y:S01]  /*299e0*/  IABS R6, R25.reuse ;  /* 0x0000001900067213 */ /* 0x088fe20000000000 */
[----:B-1----:R-:W-:Y:S01]  /*299f0*/  IMAD.MOV.U32 R2, RZ, RZ, RZ ;  /* 0x000000ffff027224 */ /* 0x002fe200078e00ff */
[----:B------:R-:W-:Y:S02]  /*29a00*/  IABS R8, R25 ;  /* 0x0000001900087213 */ /* 0x000fe40000000000 */
[----:B------:R-:W0:Y:S03]  /*29a10*/  I2F.RP R4, R6 ;  /* 0x0000000600047306 */ /* 0x000e260000209400 */
[----:B------:R-:W-:-:S05]  /*29a20*/  IMAD.MOV R8, RZ, RZ, -R8 ;  /* 0x000000ffff087224 */ /* 0x000fca00078e0a08 */
[----:B0-----:R-:W2:Y:S02]  /*29a30*/  MUFU.RCP R4, R4 ;  /* 0x0000000400047308 */ /* 0x001ea40000001000 */
[----:B--2---:R-:W-:-:S06]  /*29a40*/  VIADD R7, R4, 0xffffffe ;  /* 0x0ffffffe04077836 */ /* 0x004fcc0000000000 */
[----:B------:R-:W0:Y:S02]  /*29a50*/  F2I.FTZ.U32.TRUNC.NTZ R3, R7 ;  /* 0x0000000700037305 */ /* 0x000e24000021f000 */
[----:B0-----:R-:W-:-:S04]  /*29a60*/  IMAD.MOV R9, RZ, RZ, -R3 ;  /* 0x000000ffff097224 */ /* 0x001fc800078e0a03 */
[----:B------:R-:W-:-:S04]  /*29a70*/  IMAD R9, R9, R6, RZ ;  /* 0x0000000609097224 */ /* 0x000fc800078e02ff */
[----:B------:R-:W-:Y:S01]  /*29a80*/  IMAD.HI.U32 R2, R3, R9, R2 ;  /* 0x0000000903027227 */ /* 0x000fe200078e0002 */
[----:B------:R-:W-:-:S05]  /*29a90*/  IABS R3, R0 ;  /* 0x0000000000037213 */ /* 0x000fca0000000000 */
[----:B------:R-:W-:-:S04]  /*29aa0*/  IMAD.HI.U32 R4, R2, R3, RZ ;  /* 0x0000000302047227 */ /* 0x000fc800078e00ff */
[----:B------:R-:W-:Y:S02]  /*29ab0*/  IMAD R3, R4, R8, R3 ;  /* 0x0000000804037224 */ /* 0x000fe400078e0203 */
[----:B------:R-:W-:-:S03]  /*29ac0*/  IMAD.MOV.U32 R2, RZ, RZ, RZ ;  /* 0x000000ffff027224 */ /* 0x000fc600078e00ff */
[----:B------:R-:W-:-:S13]  /*29ad0*/  ISETP.GT.U32.AND P1, PT, R6, R3, PT ;  /* 0x000000030600720c */ /* 0x000fda0003f24070 */
[----:B------:R-:W-:Y:S02]  /*29ae0*/  @!P1 IMAD.IADD R3, R3, 0x1, -R6 ;  /* 0x0000000103039824 */ /* 0x000fe400078e0a06 */
[----:B------:R-:W-:Y:S01]  /*29af0*/  @!P1 VIADD R4, R4, 0x1 ;  /* 0x0000000104049836 */ /* 0x000fe20000000000 */
[----:B------:R-:W-:Y:S02]  /*29b00*/  ISETP.NE.AND P1, PT, R25, RZ, PT ;  /* 0x000000ff1900720c */ /* 0x000fe40003f25270 */
[----:B------:R-:W-:Y:S02]  /*29b10*/  ISETP.GE.U32.AND P0, PT, R3, R6, PT ;  /* 0x000000060300720c */ /* 0x000fe40003f06070 */
[----:B------:R-:W-:-:S04]  /*29b20*/  IABS R6, R5 ;  /* 0x0000000500067213 */ /* 0x000fc80000000000 */
[----:B------:R-:W0:Y:S07]  /*29b30*/  I2F.RP R7, R6 ;  /* 0x0000000600077306 */ /* 0x000e2e0000209400 */
[----:B------:R-:W-:Y:S01]  /*29b40*/  @P0 VIADD R4, R4, 0x1 ;  /* 0x0000000104040836 */ /* 0x000fe20000000000 */
        /* <DEDUP_REMOVED lines=29> */
[----:B------:R-:W-:Y:S02]  /*29d20*/  IMAD R26, R5, 0x10000, R26 ;  /* 0x00010000051a7824 */ /* 0x000fe400078e021a */
[----:B------:R-:W-:Y:S01]  /*29d30*/  IMAD R2, R25, R2, R0 ;  /* 0x0000000219027224 */ /* 0x000fe200078e0200 */
[----:B------:R-:W-:Y:S06]  /*29d40*/  BRA `(.L_x_1965) ;  /* 0x0000000000f47947 */ /* 0x000fec0003800000 */
.L_x_1964:
[----:B-1----:R-:W0:Y:S02]  /*29d50*/  LDC.64 R2, c[0x0][0xc90] ;  /* 0x00032400ff027b82 */ /* 0x002e240000000a00 */
[----:B0-----:R-:W-:-:S05]  /*29d60*/  IMAD.WIDE R2, R27, 0x4, R2 ;  /* 0x000000041b027825 */ /* 0x001fca00078e0202 */
[----:B------:R0:W3:Y:S02]  /*29d70*/  LDG.E R6, desc[UR42][R2.64] ;  /* 0x0000002a02067981 */ /* 0x0000e4000c1e1900 */
[----:B0-----:R-:W-:Y:S02]  /*29d80*/  IMAD.MOV.U32 R2, RZ, RZ, RZ ;  /* 0x000000ffff027224 */ /* 0x001fe400078e00ff */
[----:B---3--:R-:W-:-:S05]  /*29d90*/  IMAD R5, R25, R6, RZ ;  /* 0x0000000619057224 */ /* 0x008fca00078e02ff */
[----:B--2---:R-:W-:-:S04]  /*29da0*/  IABS R7, R5 ;  /* 0x0000000500077213 */ /* 0x004fc80000000000 */
        /* <DEDUP_REMOVED lines=9> */
[----:B------:R-:W-:-:S04]  /*29e40*/  IMAD.HI.U32 R9, R9, R2, RZ ;  /* 0x0000000209097227 */ /* 0x000fc800078e00ff */
[----:B------:R-:W-:-:S04]  /*29e50*/  IMAD.MOV R3, RZ, RZ, -R3 ;  /* 0x000000ffff037224 */ /* 0x000fc800078e0a03 */
        /* <DEDUP_REMOVED lines=8> */
[----:B------:R-:W-:-:S06]  /*29ee0*/  IMAD.MOV.U32 R2, RZ, RZ, RZ ;  /* 0x000000ffff027224 */ /* 0x000fcc00078e00ff */
[----:B------:R-:W-:-:S04]  /*29ef0*/  @P0 VIADD R9, R9, 0x1 ;  /* 0x0000000109090836 */ /* 0x000fc80000000000 */
[----:B------:R-:W-:-:S04]  /*29f00*/  IMAD.MOV.U32 R7, RZ, RZ, R9 ;  /* 0x000000ffff077224 */ /* 0x000fc800078e0009 */
[----:B------:R-:W-:Y:S01]  /*29f10*/  @!P2 IMAD.MOV R7, RZ, RZ, -R7 ;  /* 0x000000ffff07a224 */ /* 0x000fe200078e0a07 */
[----:B------:R-:W-:-:S05]  /*29f20*/  @!P1 LOP3.LUT R7, RZ, R5, RZ, 0x33, !PT ;  /* 0x00000005ff079212 */ /* 0x000fca00078e33ff */
[----:B------:R-:W-:Y:S02]  /*29f30*/  IMAD R8, R6, R7, RZ ;  /* 0x0000000706087224 */ /* 0x000fe400078e02ff */
[----:B------:R-:W-:Y:S02]  /*29f40*/  IMAD.MOV R7, RZ, RZ, -R7 ;  /* 0x000000ffff077224 */ /* 0x000fe400078e0a07 */
[----:B------:R-:W-:Y:S02]  /*29f50*/  IMAD.MOV R3, RZ, RZ, -R8 ;  /* 0x000000ffff037224 */ /* 0x000fe400078e0a08 */
[----:B------:R-:W-:-:S03]  /*29f60*/  IMAD R5, R5, R7, R0 ;  /* 0x0000000705057224 */ /* 0x000fc600078e0200 */
[----:B------:R-:W-:-:S04]  /*29f70*/  VIADDMNMX R4, R3, R4, R6, PT ;  /* 0x0000000403047246 */ /* 0x000fc80003800106 */
[-C--:B------:R-:W-:Y:S02]  /*29f80*/  IABS R6, R4.reuse ;  /* 0x0000000400067213 */ /* 0x080fe40000000000 */
[----:B------:R-:W-:Y:S02]  /*29f90*/  IABS R0, R4 ;  /* 0x0000000400007213 */ /* 0x000fe40000000000 */
[----:B------:R-:W0:Y:S03]  /*29fa0*/  I2F.RP R9, R6 ;  /* 0x0000000600097306 */ /* 0x000e260000209400 */
[----:B------:R-:W-:-:S05]  /*29fb0*/  IMAD.MOV R0, RZ, RZ, -R0 ;  /* 0x000000ffff007224 */ /* 0x000fca00078e0a00 */
[----:B0-----:R-:W0:Y:S02]  /*29fc0*/  MUFU.RCP R9, R9 ;  /* 0x0000000900097308 */ /* 0x001e240000001000 */
[----:B0-----:R-:W-:-:S06]  /*29fd0*/  VIADD R10, R9, 0xffffffe ;  /* 0x0ffffffe090a7836 */ /* 0x001fcc0000000000 */
[----:B------:R-:W0:Y:S02]  /*29fe0*/  F2I.FTZ.U32.TRUNC.NTZ R3, R10 ;  /* 0x0000000a00037305 */ /* 0x000e24000021f000 */
[----:B0-----:R-:W-:-:S04]  /*29ff0*/  IMAD.MOV R7, RZ, RZ, -R3 ;  /* 0x000000ffff077224 */ /* 0x001fc800078e0a03 */
[----:B------:R-:W-:-:S04]  /*2a000*/  IMAD R7, R7, R6, RZ ;  /* 0x0000000607077224 */ /* 0x000fc800078e02ff */
[----:B------:R-:W-:Y:S01]  /*2a010*/  IMAD.HI.U32 R2, R3, R7, R2 ;  /* 0x0000000703027227 */ /* 0x000fe200078e0002 */
[----:B------:R-:W-:-:S05]  /*2a020*/  IABS R3, R5 ;  /* 0x0000000500037213 */ /* 0x000fca0000000000 */
[----:B------:R-:W-:-:S04]  /*2a030*/  IMAD.HI.U32 R2, R2, R3, RZ ;  /* 0x0000000302027227 */ /* 0x000fc800078e00ff */
[----:B------:R-:W-:Y:S01]  /*2a040*/  IMAD R3, R2, R0, R3 ;  /* 0x0000000002037224 */ /* 0x000fe200078e0203 */
[----:B------:R-:W-:Y:S02]  /*2a050*/  LOP3.LUT R0, R5, R4, RZ, 0x3c, !PT ;  /* 0x0000000405007212 */ /* 0x000fe400078e3cff */
[----:B------:R-:W-:Y:S02]  /*2a060*/  IADD3 R5, R8, 0x1000000, R5 ;  /* 0x0100000008057810 */ /* 0x000fe40007ffe005 */
[----:B------:R-:W-:Y:S02]  /*2a070*/  ISETP.GT.U32.AND P1, PT, R6, R3, PT ;  /* 0x000000030600720c */ /* 0x000fe40003f24070 */
[----:B------:R-:W-:-:S11]  /*2a080*/  ISETP.GE.AND P2, PT, R0, RZ, PT ;  /* 0x000000ff0000720c */ /* 0x000fd60003f46270 */
        /* <DEDUP_REMOVED lines=8> */
[----:B------:R-:W-:-:S07]  /*2a110*/  IMAD R26, R2, R4, R5 ;  /* 0x00000004021a7224 */ /* 0x000fce00078e0205 */
.L_x_1965:
[----:B------:R-:W-:-:S05]  /*2a120*/  LOP3.LUT R2, RZ, R2, RZ, 0x33, !PT ;  /* 0x00000002ff027212 */ /* 0x000fca00078e33ff */
[----:B------:R-:W-:Y:S01]  /*2a130*/  IMAD.IADD R25, R25, 0x1, R2 ;  /* 0x0000000119197824 */ /* 0x000fe200078e0202 */
[----:B------:R-:W-:Y:S06]  /*2a140*/  BRA `(.L_x_1966) ;  /* 0x00000000001c7947 */ /* 0x000fec0003800000 */
.L_x_1958:
[----:B------:R-:W-:Y:S01]  /*2a150*/  UMOV UR4, URZ ;  /* 0x0000003f00047c82 */ /* 0x000fe20008000000 */
[----:B------:R-:W-:Y:S01]  /*2a160*/  UMOV UR5, URZ ;  /* 0x0000003f00057c82 */ /* 0x000fe20008000000 */
[----:B------:R-:W-:Y:S01]  /*2a170*/  ULDC UR6, c[0x0][0xc3c] ;  /* 0x00030f0000067ab9 */ /* 0x000fe20000000800 */
[----:B------:R-:W-:Y:S02]  /*2a180*/  IMAD.MOV.U32 R24, RZ, RZ, R0 ;  /* 0x000000ffff187224 */ /* 0x000fe400078e0000 */
[----:B------:R-:W-:Y:S02]  /*2a190*/  IMAD.U32 R25, RZ, RZ, UR4 ;  /* 0x00000004ff197e24 */ /* 0x000fe4000f8e00ff */
[----:B------:R-:W-:Y:S02]  /*2a1a0*/  IMAD.U32 R26, RZ, RZ, UR5 ;  /* 0x00000005ff1a7e24 */ /* 0x000fe4000f8e00ff */
[----:B------:R-:W-:-:S07]  /*2a1b0*/  IMAD.U32 R27, RZ, RZ, UR6 ;  /* 0x00000006ff1b7e24 */ /* 0x000fce000f8e00ff */
.L_x_1966:
[----:B------:R1:W2:Y:S01]  /*2a1c0*/  LDL R2, [R1+0x4] ;  /* 0x0000040001027983 */ /* 0x0002a20000100800 */
[----:B------:R-:W3:Y:S01]  /*2a1d0*/  S2R R0, SR_TID.X ;  /* 0x0000000000007919 */ /* 0x000ee20000002100 */
[----:B------:R-:W-:Y:S05]  /*2a1e0*/  WARPSYNC.ALL ;  /* 0x0000000000007948 */ /* 0x000fea0003800000 */
[----:B---3--:R-:W-:Y:S01]  /*2a1f0*/  LOP3.LUT R0, R0, 0x1f, RZ, 0xc0, !PT ;  /* 0x0000001f00007812 */ /* 0x008fe200078ec0ff */
[----:B------:R-:W-:Y:S03]  /*2a200*/  BAR.SYNC.DEFER_BLOCKING 0x4, 0x180 ;  /* 0x0106000000007b1d */ /* 0x000fe60000010000 */
[----:B------:R-:W-:-:S13]  /*2a210*/  ISETP.NE.AND P0, PT, R0, RZ, PT ;  /* 0x000000ff0000720c */ /* 0x000fda0003f05270 */
[----:B------:R-:W-:Y:S01]  /*2a220*/  @!P0 MOV R0, 0x400 ;  /* 0x0000040000008802 */ /* 0x000fe20000000f00 */
[----:B--2---:R-:W2:Y:S03]  /*2a230*/  @!P0 S2R R2, SR_CgaCtaId ;  /* 0x0000000000028919 */ /* 0x004ea60000008800 */
[----:B--2---:R-:W-:Y:S01]  /*2a240*/  @!P0 LEA R16, R2, R0, 0x18 ;  /* 0x0000000002108211 */ /* 0x004fe200078ec0ff */
[----:B------:R1:W-:Y:S04]  /*2a250*/  @!P0 STL [R1+0x4], R2 ;  /* 0x0000040201008387 */ /* 0x0003e80000100800 */
[----:B------:R1:W-:Y:S01]  /*2a260*/  @!P0 STS.128 [R16+0x228d0], R24 ;  /* 0x0228d01810008388 */ /* 0x0003e20000000c00 */
[----:B------:R-:W-:Y:S06]  /*2a270*/  BAR.ARV 0x5, 0x180 ;  /* 0x0146000000007b1d */ /* 0x000fec0000002000 */
.L_x_1955:
[----:B------:R-:W-:Y:S02]  /*2a280*/  ULDC UR4, c[0x0][0xc3c] ;  /* 0x00030f0000047ab9 */ /* 0x000fe40000000800 */
[----:B---3--:R-:W-:-:S13]  /*2a290*/  ISETP.GE.AND P0, PT, R27, UR4, PT ;  /* 0x000000041b007c0c */ /* 0x008fda000bf06270 */
[----:B------:R-:W-:Y:S05]  /*2a2a0*/  @!P0 BRA `(.L_x_1967) ;  /* 0xffffff9000708947 */ /* 0x000fea000383ffff */
[----:B------:R-:W-:Y:S05]  /*2a2b0*/  BSYNC B7 ;  /* 0x0000000000077941 */ /* 0x000fea0003800000 */
.L_x_1833:
[----:B--2---:R-:W2:Y:S01]  /*2a2c0*/  LDL.LU R0, [R1+0x30] ;  /* 0x0000300001007983 */ /* 0x004ea20000300800 */
[----:B------:R-:W-:Y:S01]  /*2a2d0*/  BSSY B0, `(.L_x_1968) ;  /* 0x000000b000007945 */ /* 0x000fe20003800000 */
[----:B------:R-:W3:Y:S01]  /*2a2e0*/  S2R R5, SR_CgaCtaId ;  /* 0x0000000000057919 */ /* 0x000ee20000008800 */
[----:B--2---:R-:W-:-:S05]  /*2a2f0*/  VIADD R0, R0, 0x1 ;  /* 0x0000000100007836 */ /* 0x004fca0000000000 */
[----:B01----:R-:W-:-:S04]  /*2a300*/  LEA.HI R2, R0, R0, RZ, 0x1 ;  /* 0x0000000000027211 */ /* 0x003fc800078f08ff */
[----:B------:R-:W-:Y:S02]  /*2a310*/  LOP3.LUT R3, R2, 0xfffffffe, RZ, 0xc0, !PT ;  /* 0xfffffffe02037812 */ /* 0x000fe400078ec0ff */
[----:B------:R-:W-:-:S03]  /*2a320*/  MOV R2, 0x400 ;  /* 0x0000040000027802 */ /* 0x000fc60000000f00 */
[----:B------:R-:W-:Y:S01]  /*2a330*/  IMAD.IADD R0, R0, 0x1, -R3 ;  /* 0x0000000100007824 */ /* 0x000fe200078e0a03 */
[----:B---3--:R-:W-:-:S04]  /*2a340*/  LEA R4, R5, R2, 0x18 ;  /* 0x0000000205047211 */ /* 0x008fc800078ec0ff */
[----:B------:R-:W-:-:S04]  /*2a350*/  SHF.L.U32 R0, R0, 0x1f, RZ ;  /* 0x0000001f00007819 */ /* 0x000fc800000006ff */
[----:B------:R-:W0:Y:S02]  /*2a360*/  SYNCS.PHASECHK.TRANS64.TRYWAIT P0, [R4+URZ+0x22820], R0 ;  /* 0x02282000040075a7 */ /* 0x000e24000800017f */
[----:B0-----:R-:W-:Y:S05]  /*2a370*/  @!P0 BRA `(.L_x_1969) ;  /* 0x0000006000c08947 */ /* 0x001fea0003800000 */
.L_x_2214:
[----:B------:R-:W-:Y:S05]  /*2a380*/  BSYNC B0 ;  /* 0x0000000000007941 */ /* 0x000fea0003800000 */
.L_x_1968:
[----:B------:R-:W-:-:S03]  /*2a390*/  UMOV UR4, 0xffffffff ;  /* 0xffffffff00047882 */ /* 0x000fc60000000000 */
[----:B------:R-:W-:Y:S05]  /*2a3a0*/  BRA.DIV UR4, `(.L_x_1970) ;  /* 0x0000006204c87947 */ /* 0x000fea000b800000 */
[----:B0-----:R-:W0:Y:S02]  /*2a3b0*/  S2R R0, SR_TID.X ;  /* 0x0000000000007919 */ /* 0x001e240000002100 */
[----:B0-----:R-:W-:-:S04]  /*2a3c0*/  SHF.R.U32.HI R0, RZ, 0x5, R0 ;  /* 0x00000005ff007819 */ /* 0x001fc80000011600 */
[----:B------:R-:W-:-:S05]  /*2a3d0*/  LOP3.LUT R0, R0, 0x3, RZ, 0xc0, !PT ;  /* 0x0000000300007812 */ /* 0x000fca00078ec0ff */
[----:B------:R0:W1:Y:S02]  /*2a3e0*/  SHFL.IDX PT, R14, R0, RZ, 0x1f ;  /* 0x00001fff000e7589 */ /* 0x00006400000e0000 */
.L_x_2217:
[----:B-1----:R-:W-:-:S13]  /*2a3f0*/  ISETP.NE.AND P0, PT, R14, RZ, PT ;  /* 0x000000ff0e00720c */ /* 0x002fda0003f05270 */
[----:B------:R-:W-:Y:S05]  /*2a400*/  @P0 BRA `(.L_x_1581) ;  /* 0x0000000000a80947 */ /* 0x000fea0003800000 */
[----:B------:R-:W-:-:S03]  /*2a410*/  UMOV UR4, 0xffffffff ;  /* 0xffffffff00047882 */ /* 0x000fc60000000000 */
[----:B------:R-:W-:Y:S05]  /*2a420*/  BRA.DIV UR4, `(.L_x_1971) ;  /* 0x0000006204dc7947 */ /* 0x000fea000b800000 */
[----:B------:R-:W-:-:S13]  /*2a430*/  ELECT P6, URZ, PT ;  /* 0x00000000003f782f */ /* 0x000fda00038c0000 */
.L_x_2220:
[----:B------:R-:W-:Y:S05]  /*2a440*/  @!P6 BRA `(.L_x_1581) ;  /* 0x000000000098e947 */ /* 0x000fea0003800000 */
[----:B------:R-:W-:-:S06]  /*2a450*/  ULOP3.LUT UR4, UR36, 0x2, URZ, 0xfc, !UPT ;  /* 0x0000000224047892 */ /* 0x000fcc000f8efc3f */
[----:B0-----:R-:W-:-:S05]  /*2a460*/  IMAD.U32 R0, RZ, RZ, UR4 ;  /* 0x00000004ff007e24 */ /* 0x001fca000f8e00ff */
[----:B------:R-:W-:-:S13]  /*2a470*/  ISETP.NE.AND P0, PT, R0, 0x3, PT ;  /* 0x000000030000780c */ /* 0x000fda0003f05270 */
[----:B------:R-:W-:Y:S05]  /*2a480*/  @!P0 BRA `(.L_x_1972) ;  /* 0x0000000000048947 */ /* 0x000fea0003800000 */
[----:B------:R-:W-:Y:S01]  /*2a490*/  BPT.TRAP 0x1 ;  /* 0x000000040000795c */ /* 0x000fe20000300000 */
.L_x_1972:
[C---:B------:R-:W-:Y:S01]  /*2a4a0*/  IMAD R5, R19.reuse, 0x8, R4 ;  /* 0x0000000813057824 */ /* 0x040fe200078e0204 */
[----:B------:R-:W-:Y:S01]  /*2a4b0*/  SHF.L.U32 R0, R28, 0x1f, RZ ;  /* 0x0000001f1c007819 */ /* 0x000fe200000006ff */
[----:B------:R-:W-:-:S03]  /*2a4c0*/  VIADD R19, R19, 0x1 ;  /* 0x0000000113137836 */ /* 0x000fc60000000000 */
[----:B------:R-:W0:Y:S02]  /*2a4d0*/  SYNCS.PHASECHK.TRANS64.TRYWAIT P1, [R5+URZ+0x22840], R0 ;  /* 0x02284000050075a7 */ /* 0x000e24000802017f */
[----:B------:R-:W-:-:S04]  /*2a4e0*/  ISETP.NE.AND P2, PT, R19, 0x2, PT ;  /* 0x000000021300780c */ /* 0x000fc80003f45270 */
[----:B------:R-:W-:Y:S01]  /*2a4f0*/  SEL R3, RZ, 0x1, P2 ;  /* 0x00000001ff037807 */ /* 0x000fe20001000000 */
[----:B0-----:R-:W-:Y:S08]  /*2a500*/  @!P1 BRA `(.L_x_1973) ;  /* 0x0000006000c49947 */ /* 0x001ff00003800000 */
.L_x_2221:
[----:B------:R-:W-:Y:S02]  /*2a510*/  SEL R19, R19, RZ, P2 ;  /* 0x000000ff13137207 */ /* 0x000fe40001000000 */
[----:B------:R-:W-:Y:S01]  /*2a520*/  LOP3.LUT R2, R28, R3, RZ, 0x3c, !PT ;  /* 0x000000031c027212 */ /* 0x000fe200078e3cff */
[----:B------:R-:W-:Y:S06]  /*2a530*/  @!P0 BRA `(.L_x_1974) ;  /* 0x0000000000048947 */ /* 0x000fec0003800000 */
[----:B------:R-:W-:Y:S01]  /*2a540*/  BPT.TRAP 0x1 ;  /* 0x000000040000795c */ /* 0x000fe20000300000 */
.L_x_1974:
[----:B------:R-:W-:Y:S01]  /*2a550*/  IMAD R19, R19, 0x8, R4 ;  /* 0x0000000813137824 */ /* 0x000fe200078e0204 */
[----:B------:R-:W-:-:S04]  /*2a560*/  SHF.L.U32 R2, R2, 0x1f, RZ ;  /* 0x0000001f02027819 */ /* 0x000fc800000006ff */
[----:B------:R-:W1:Y:S02]  /*2a570*/  SYNCS.PHASECHK.TRANS64.TRYWAIT P1, [R19+URZ+0x22840], R2 ;  /* 0x02284002130075a7 */ /* 0x000e64000802017f */
[----:B-1----:R-:W-:Y:S05]  /*2a580*/  @!P1 BRA `(.L_x_1975) ;  /* 0x0000006000b89947 */ /* 0x002fea0003800000 */
.L_x_2222:
[----:B------:R-:W-:Y:S05]  /*2a590*/  @!P0 BRA `(.L_x_1976) ;  /* 0x0000000000048947 */ /* 0x000fea0003800000 */
[----:B------:R-:W-:Y:S01]  /*2a5a0*/  BPT.TRAP 0x1 ;  /* 0x000000040000795c */ /* 0x000fe20000300000 */
.L_x_1976:
[----:B------:R-:W2:Y:S02]  /*2a5b0*/  SYNCS.PHASECHK.TRANS64.TRYWAIT P1, [R5+URZ+0x22860], R0 ;  /* 0x02286000050075a7 */ /* 0x000ea4000802017f */
[----:B--2---:R-:W-:Y:S05]  /*2a5c0*/  @!P1 BRA `(.L_x_1977) ;  /* 0x0000006000bc9947 */ /* 0x004fea0003800000 */
.L_x_2223:
[----:B------:R-:W-:Y:S05]  /*2a5d0*/  @!P0 BRA `(.L_x_1978) ;  /* 0x0000000000048947 */ /* 0x000fea0003800000 */
[----:B------:R-:W-:Y:S01]  /*2a5e0*/  BPT.TRAP 0x1 ;  /* 0x000000040000795c */ /* 0x000fe20000300000 */
.L_x_1978:
[----:B------:R-:W3:Y:S02]  /*2a5f0*/  SYNCS.PHASECHK.TRANS64.TRYWAIT P1, [R19+URZ+0x22860], R2 ;  /* 0x02286002130075a7 */ /* 0x000ee4000802017f */
[----:B---3--:R-:W-:Y:S05]  /*2a600*/  @!P1 BRA `(.L_x_1979) ;  /* 0x0000006000c09947 */ /* 0x008fea0003800000 */
.L_x_2224:
[----:B------:R-:W-:Y:S05]  /*2a610*/  @!P0 BRA `(.L_x_1980) ;  /* 0x0000000000048947 */ /* 0x000fea0003800000 */
[----:B------:R-:W-:Y:S01]  /*2a620*/  BPT.TRAP 0x1 ;  /* 0x000000040000795c */ /* 0x000fe20000300000 */
.L_x_1980:
[----:B------:R-:W4:Y:S02]  /*2a630*/  SYNCS.PHASECHK.TRANS64.TRYWAIT P1, [R5+URZ+0x22880], R0 ;  /* 0x02288000050075a7 */ /* 0x000f24000802017f */
[----:B----4-:R-:W-:Y:S05]  /*2a640*/  @!P1 BRA `(.L_x_1981) ;  /* 0x0000006000c49947 */ /* 0x010fea0003800000 */
.L_x_2225:
[----:B------:R-:W-:Y:S05]  /*2a650*/  @!P0 BRA `(.L_x_1982) ;  /* 0x0000000000048947 */ /* 0x000fea0003800000 */
[----:B------:R-:W-:Y:S01]  /*2a660*/  BPT.TRAP 0x1 ;  /* 0x000000040000795c */ /* 0x000fe20000300000 */
.L_x_1982:
[----:B------:R0:W0:Y:S02]  /*2a670*/  SYNCS.PHASECHK.TRANS64.TRYWAIT P0, [R19+URZ+0x22880], R2 ;  /* 0x02288002130075a7 */ /* 0x000024000800017f */
[----:B0-----:R-:W-:Y:S05]  /*2a680*/  @!P0 NANOSLEEP.SYNCS 0x989680 ;  /* 0x009896800000895d */ /* 0x001fea0003900000 */
[----:B------:R-:W0:Y:S02]  /*2a690*/  @!P0 SYNCS.PHASECHK.TRANS64 P0, [R19+URZ+0x22880], R2 ;  /* 0x02288002130085a7 */ /* 0x000e24000800007f */
[----:B0-----:R-:W-:Y:S05]  /*2a6a0*/  @!P0 BRA `(.L_x_1982) ;  /* 0xfffffffc00f08947 */ /* 0x001fea000383ffff */
.L_x_1581:
[----:B------:R-:W-:Y:S05]  /*2a6b0*/  BSYNC B8 ;  /* 0x0000000000087941 */ /* 0x000fea0003800000 */
.L_x_1578:
[----:B------:R-:W-:Y:S05]  /*2a6c0*/  EXIT ;  /* 0x000000000000794d */ /* 0x000fea0003800000 */
.L_x_1607:
[----:B-1----:R1:W2:Y:S02]  /*2a6d0*/  SYNCS.PHASECHK.TRANS64.TRYWAIT P4, [R83+URZ+0x22890], R94 ;  /* 0x0228905e530075a7 */ /* 0x0022a4000808017f */
[----:B--2---:R-:W-:Y:S05]  /*2a6e0*/  @!P4 NANOSLEEP.SYNCS 0x989680 ;  /* 0x009896800000c95d */ /* 0x004fea0003900000 */
[----:B------:R-:W2:Y:S02]  /*2a6f0*/  @!P4 SYNCS.PHASECHK.TRANS64 P4, [R83+URZ+0x22890], R94 ;  /* 0x0228905e5300c5a7 */ /* 0x000ea4000808007f */
[----:B--2---:R-:W-:Y:S05]  /*2a700*/  @!P4 BRA `(.L_x_1607) ;  /* 0xfffffffc00f0c947 */ /* 0x004fea000383ffff */
[----:B------:R-:W-:Y:S05]  /*2a710*/  BRA `(.L_x_1983) ;  /* 0xfffffd8c00b87947 */ /* 0x000fea000383ffff */
.L_x_1608:
[----:B------:R-:W-:Y:S01]  /*2a720*/  BSSY B1, `(.L_x_1984) ;  /* 0x0000008000017945 */ /* 0x000fe20003800000 */
[----:B0-----:R-:W-:Y:S02]  /*2a730*/  IMAD.MOV.U32 R13, RZ, RZ, R14 ;  /* 0x000000ffff0d7224 */ /* 0x001fe400078e000e */
[----:B------:R-:W-:Y:S02]  /*2a740*/  IMAD.MOV.U32 R12, RZ, RZ, RZ ;  /* 0x000000ffff0c7224 */ /* 0x000fe400078e00ff */
[----:B------:R-:W-:Y:S02]  /*2a750*/  IMAD.MOV.U32 R11, RZ, RZ, 0x1e1f ;  /* 0x00001e1fff0b7424 */ /* 0x000fe400078e00ff */
[----:B------:R-:W-:-:S07]  /*2a760*/  IMAD.MOV.U32 R15, RZ, RZ, -0x1 ;  /* 0xffffffffff0f7424 */ /* 0x000fce00078e00ff */
[----:B-1----:R-:W-:Y:S05]  /*2a770*/  WARPSYNC.COLLECTIVE R15, `(.L_x_1985) ;  /* 0x000000000f087348 */ /* 0x002fea0003c00000 */
[----:B------:R0:W2:Y:S02]  /*2a780*/  SHFL.IDX P6, R14, R13, R12, R11 ;  /* 0x0000000c0d0e7389 */ /* 0x0000a400000c000b */
[----:B012---:R-:W-:Y:S01]  /*2a790*/  ENDCOLLECTIVE ;  /* 0x000000000000791b */ /* 0x007fe20003800000 */
.L_x_1985:
[----:B------:R-:W-:Y:S05]  /*2a7a0*/  BSYNC B1 ;  /* 0x0000000000017941 */ /* 0x000fea0003800000 */
.L_x_1984:
[----:B------:R-:W-:Y:S02]  /*2a7b0*/  IMAD.MOV.U32 R13, RZ, RZ, R98 ;  /* 0x000000ffff0d7224 */ /* 0x000fe400078e0062 */
[----:B------:R-:W-:Y:S02]  /*2a7c0*/  IMAD.MOV.U32 R12, RZ, RZ, RZ ;  /* 0x000000ffff0c7224 */ /* 0x000fe400078e00ff */
[----:B------:R-:W-:Y:S02]  /*2a7d0*/  IMAD.MOV.U32 R11, RZ, RZ, 0x1e1f ;  /* 0x00001e1fff0b7424 */ /* 0x000fe400078e00ff */
[----:B------:R-:W-:Y:S02]  /*2a7e0*/  IMAD.MOV.U32 R15, RZ, RZ, -0x1 ;  /* 0xffffffffff0f7424 */ /* 0x000fe400078e00ff */
[----:B------:R-:W-:-:S07]  /*2a7f0*/  IMAD.MOV.U32 R99, RZ, RZ, R14 ;  /* 0x000000ffff637224 */ /* 0x000fce00078e000e */
[----:B------:R-:W-:Y:S05]  /*2a800*/  WARPSYNC.COLLECTIVE R15, `(.L_x_1986) ;  /* 0x000000000f087348 */ /* 0x000fea0003c00000 */
[----:B------:R0:W1:Y:S02]  /*2a810*/  SHFL.IDX P6, R14, R13, R12, R11 ;  /* 0x0000000c0d0e7389 */ /* 0x00006400000c000b */
[----:B01----:R-:W-:Y:S01]  /*2a820*/  ENDCOLLECTIVE ;  /* 0x000000000000791b */ /* 0x003fe20003800000 */
.L_x_1986:
[----:B------:R-:W-:Y:S01]  /*2a830*/  IMAD.MOV.U32 R98, RZ, RZ, R14 ;  /* 0x000000ffff627224 */ /* 0x000fe200078e000e */
[----:B------:R-:W-:Y:S06]  /*2a840*/  BRA `(.L_x_1987) ;  /* 0xfffffd8c00807947 */ /* 0x000fec000383ffff */
.L_x_1636:
[----:B-1----:R1:W2:Y:S02]  /*2a850*/  SYNCS.PHASECHK.TRANS64.TRYWAIT P4, [R83+URZ+0x22890], R94 ;  /* 0x0228905e530075a7 */ /* 0x0022a4000808017f */
[----:B--2---:R-:W-:Y:S05]  /*2a860*/  @!P4 NANOSLEEP.SYNCS 0x989680 ;  /* 0x009896800000c95d */ /* 0x004fea0003900000 */
[----:B------:R-:W2:Y:S02]  /*2a870*/  @!P4 SYNCS.PHASECHK.TRANS64 P4, [R83+URZ+0x22890], R94 ;  /* 0x0228905e5300c5a7 */ /* 0x000ea4000808007f */
[----:B--2---:R-:W-:Y:S05]  /*2a880*/  @!P4 BRA `(.L_x_1636) ;  /* 0xfffffffc00f0c947 */ /* 0x004fea000383ffff */
[----:B------:R-:W-:Y:S05]  /*2a890*/  BRA `(.L_x_1988) ;  /* 0xfffffdbc00407947 */ /* 0x000fea000383ffff */
.L_x_1637:
        /* <DEDUP_REMOVED lines=8> */
.L_x_1990:
[----:B------:R-:W-:Y:S05]  /*2a920*/  BSYNC B1 ;  /* 0x0000000000017941 */ /* 0x000fea0003800000 */
.L_x_1989:
        /* <DEDUP_REMOVED lines=8> */
.L_x_1991:
[----:B------:R-:W-:Y:S01]  /*2a9b0*/  IMAD.MOV.U32 R101, RZ, RZ, R14 ;  /* 0x000000ffff657224 */ /* 0x000fe200078e000e */
[----:B------:R-:W-:Y:S06]  /*2a9c0*/  BRA `(.L_x_1992) ;  /* 0xfffffdbc00087947 */ /* 0x000fec000383ffff */
.L_x_1650:
[----:B0-----:R0:W1:Y:S02]  /*2a9d0*/  SYNCS.PHASECHK.TRANS64.TRYWAIT P2, [R83+URZ+0x22890], R94 ;  /* 0x0228905e530075a7 */ /* 0x001064000804017f */
[----:B-1----:R-:W-:Y:S05]  /*2a9e0*/  @!P2 NANOSLEEP.SYNCS 0x989680 ;  /* 0x009896800000a95d */ /* 0x002fea0003900000 */
[----:B------:R-:W1:Y:S02]  /*2a9f0*/  @!P2 SYNCS.PHASECHK.TRANS64 P2, [R83+URZ+0x22890], R94 ;  /* 0x0228905e5300a5a7 */ /* 0x000e64000804007f */
[----:B-1----:R-:W-:Y:S05]  /*2aa00*/  @!P2 BRA `(.L_x_1650) ;  /* 0xfffffffc00f0a947 */ /* 0x002fea000383ffff */
[----:B------:R-:W-:Y:S05]  /*2aa10*/  BRA `(.L_x_1993) ;  /* 0xfffffde8009c7947 */ /* 0x000fea000383ffff */
.L_x_1651:
[----:B------:R-:W-:Y:S01]  /*2aa20*/  BSSY B1, `(.L_x_1994) ;  /* 0x0000007000017945 */ /* 0x000fe20003800000 */
[----:B------:R-:W-:Y:S02]  /*2aa30*/  IMAD.MOV.U32 R12, RZ, RZ, RZ ;  /* 0x000000ffff0c7224 */ /* 0x000fe400078e00ff */
[----:B------:R-:W-:Y:S02]  /*2aa40*/  IMAD.MOV.U32 R11, RZ, RZ, 0x1e1f ;  /* 0x00001e1fff0b7424 */ /* 0x000fe400078e00ff */
[----:B------:R-:W-:-:S07]  /*2aa50*/  IMAD.MOV.U32 R15, RZ, RZ, -0x1 ;  /* 0xffffffffff0f7424 */ /* 0x000fce00078e00ff */
[----:B0-----:R-:W-:Y:S05]  /*2aa60*/  WARPSYNC.COLLECTIVE R15, `(.L_x_1995) ;  /* 0x000000000f087348 */ /* 0x001fea0003c00000 */
[----:B------:R1:W2:Y:S02]  /*2aa70*/  SHFL.IDX P6, R14, R13, R12, R11 ;  /* 0x0000000c0d0e7389 */ /* 0x0002a400000c000b */
[----:B012---:R-:W-:Y:S01]  /*2aa80*/  ENDCOLLECTIVE ;  /* 0x000000000000791b */ /* 0x007fe20003800000 */
.L_x_1995:
[----:B------:R-:W-:Y:S05]  /*2aa90*/  BSYNC B1 ;  /* 0x0000000000017941 */ /* 0x000fea0003800000 */
.L_x_1994:
        /* <DEDUP_REMOVED lines=8> */
.L_x_1996:
[----:B------:R-:W-:Y:S05]  /*2ab20*/  BRA `(.L_x_1997) ;  /* 0xfffffde800bc7947 */ /* 0x000fea000383ffff */
.L_x_1655:
[----:B0-----:R0:W2:Y:S02]  /*2ab30*/  SYNCS.PHASECHK.TRANS64.TRYWAIT P1, [R83+URZ+0x228b0], R94 ;  /* 0x0228b05e530075a7 */ /* 0x0010a4000802017f */
[----:B--2---:R-:W-:Y:S05]  /*2ab40*/  @!P1 NANOSLEEP.SYNCS 0x989680 ;  /* 0x009896800000995d */ /* 0x004fea0003900000 */
[----:B------:R-:W2:Y:S02]  /*2ab50*/  @!P1 SYNCS.PHASECHK.TRANS64 P1, [R83+URZ+0x228b0], R94 ;  /* 0x0228b05e530095a7 */ /* 0x000ea4000802007f */
[----:B--2---:R-:W-:Y:S05]  /*2ab60*/  @!P1 BRA `(.L_x_1655) ;  /* 0xfffffffc00f09947 */ /* 0x004fea000383ffff */
[----:B------:R-:W-:Y:S05]  /*2ab70*/  BRA `(.L_x_1998) ;  /* 0xfffffdec00847947 */ /* 0x000fea000383ffff */
.L_x_1675:
[----:B------:R-:W0:Y:S01]  /*2ab80*/  S2R R3, SR_TID.X ;  /* 0x0000000000037919 */ /* 0x000e220000002100 */
[----:B------:R-:W-:Y:S01]  /*2ab90*/  BSSY B0, `(.L_x_1999) ;  /* 0x000000c000007945 */ /* 0x000fe20003800000 */
[----:B------:R-:W-:Y:S02]  /*2aba0*/  IMAD.MOV.U32 R12, RZ, RZ, RZ ;  /* 0x000000ffff0c7224 */ /* 0x000fe400078e00ff */
[----:B------:R-:W-:Y:S02]  /*2abb0*/  IMAD.MOV.U32 R11, RZ, RZ, 0x1f ;  /* 0x0000001fff0b7424 */ /* 0x000fe400078e00ff */
        /* <DEDUP_REMOVED lines=9> */
.L_x_2000:
[----:B------:R-:W-:Y:S05]  /*2ac50*/  BSYNC B0 ;  /* 0x0000000000007941 */ /* 0x000fea0003800000 */
.L_x_1999:
[----:B------:R-:W-:Y:S01]  /*2ac60*/  IMAD.MOV.U32 R184, RZ, RZ, R14 ;  /* 0x000000ffffb87224 */ /* 0x000fe200078e000e */
[----:B------:R-:W-:Y:S06]  /*2ac70*/  BRA `(.L_x_2001) ;  /* 0xfffffdfc00d87947 */ /* 0x000fec000383ffff */
.L_x_1685:
[----:B------:R-:W-:Y:S01]  /*2ac80*/  BSSY B1, `(.L_x_2002) ;  /* 0x0000007000017945 */ /* 0x000fe20003800000 */
[----:B------:R-:W-:Y:S02]  /*2ac90*/  IMAD.MOV.U32 R12, RZ, RZ, RZ ;  /* 0x000000ffff0c7224 */ /* 0x000fe400078e00ff */
[----:B------:R-:W-:Y:S02]  /*2aca0*/  IMAD.MOV.U32 R11, RZ, RZ, 0x1e1f ;  /* 0x00001e1fff0b7424 */ /* 0x000fe400078e00ff */
[----:B------:R-:W-:-:S07]  /*2acb0*/  IMAD.MOV.U32 R15, RZ, RZ, -0x1 ;  /* 0xffffffffff0f7424 */ /* 0x000fce00078e00ff */
[----:B------:R-:W-:Y:S05]  /*2acc0*/  WARPSYNC.COLLECTIVE R15, `(.L_x_2003) ;  /* 0x000000000f087348 */ /* 0x000fea0003c00000 */
[----:B------:R0:W1:Y:S02]  /*2acd0*/  SHFL.IDX P6, R14, R13, R12, R11 ;  /* 0x0000000c0d0e7389 */ /* 0x00006400000c000b */
[----:B01----:R-:W-:Y:S01]  /*2ace0*/  ENDCOLLECTIVE ;  /* 0x000000000000791b */ /* 0x003fe20003800000 */
.L_x_2003:
[----:B------:R-:W-:Y:S05]  /*2acf0*/  BSYNC B1 ;  /* 0x0000000000017941 */ /* 0x000fea0003800000 */
.L_x_2002:
        /* <DEDUP_REMOVED lines=8> */
.L_x_2004:
[----:B------:R-:W-:Y:S02]  /*2ad80*/  IMAD.MOV.U32 R13, RZ, RZ, R3 ;  /* 0x000000ffff0d7224 */ /* 0x000fe400078e0003 */
[----:B------:R-:W-:-:S07]  /*2ad90*/  IMAD.MOV.U32 R6, RZ, RZ, R14 ;  /* 0x000000ffff067224 */ /* 0x000fce00078e000e */
[----:B------:R-:W-:Y:S05]  /*2ada0*/  WARPSYNC.COLLECTIVE R15, `(.L_x_2005) ;  /* 0x000000000f087348 */ /* 0x000fea0003c00000 */
[----:B------:R0:W1:Y:S02]  /*2adb0*/  SHFL.IDX P6, R14, R13, R12, R11 ;  /* 0x0000000c0d0e7389 */ /* 0x00006400000c000b */
[----:B01----:R-:W-:Y:S01]  /*2adc0*/  ENDCOLLECTIVE ;  /* 0x000000000000791b */ /* 0x003fe20003800000 */
.L_x_2005:
[----:B------:R-:W-:Y:S02]  /*2add0*/  IMAD.MOV.U32 R13, RZ, RZ, R38 ;  /* 0x000000ffff0d7224 */ /* 0x000fe400078e0026 */
[----:B------:R-:W-:-:S07]  /*2ade0*/  IMAD.MOV.U32 R3, RZ, RZ, R14 ;  /* 0x000000ffff037224 */ /* 0x000fce00078e000e */
[----:B------:R-:W-:Y:S05]  /*2adf0*/  WARPSYNC.COLLECTIVE R15, `(.L_x_2006) ;  /* 0x000000000f087348 */ /* 0x000fea0003c00000 */
[----:B------:R0:W1:Y:S02]  /*2ae00*/  SHFL.IDX P6, R14, R13, R12, R11 ;  /* 0x0000000c0d0e7389 */ /* 0x00006400000c000b */
[----:B01----:R-:W-:Y:S01]  /*2ae10*/  ENDCOLLECTIVE ;  /* 0x000000000000791b */ /* 0x003fe20003800000 */
.L_x_2006:
[----:B------:R-:W-:Y:S01]  /*2ae20*/  IMAD.MOV.U32 R38, RZ, RZ, R14 ;  /* 0x000000ffff267224 */ /* 0x000fe200078e000e */
[----:B------:R-:W-:Y:S06]  /*2ae30*/  BRA `(.L_x_2007) ;  /* 0xfffffe0400247947 */ /* 0x000fec000383ffff */
.L_x_1689:
[----:B0-----:R0:W2:Y:S02]  /*2ae40*/  SYNCS.PHASECHK.TRANS64.TRYWAIT P0, [R16+URZ+0x22800], R5 ;  /* 0x02280005100075a7 */ /* 0x0010a4000800017f */
[----:B--2---:R-:W-:Y:S05]  /*2ae50*/  @!P0 NANOSLEEP.SYNCS 0x989680 ;  /* 0x009896800000895d */ /* 0x004fea0003900000 */
[----:B------:R-:W2:Y:S02]  /*2ae60*/  @!P0 SYNCS.PHASECHK.TRANS64 P0, [R16+URZ+0x22800], R5 ;  /* 0x02280005100085a7 */ /* 0x000ea4000800007f */
[----:B--2---:R-:W-:Y:S05]  /*2ae70*/  @!P0 BRA `(.L_x_1689) ;  /* 0xfffffffc00f08947 */ /* 0x004fea000383ffff */
[----:B------:R-:W-:Y:S05]  /*2ae80*/  BRA `(.L_x_2008) ;  /* 0xfffffe0800707947 */ /* 0x000fea000383ffff */
.L_x_1701:
[----:B------:R-:W-:Y:S01]  /*2ae90*/  BSSY B1, `(.L_x_2009) ;  /* 0x0000007000017945 */ /* 0x000fe20003800000 */
[----:B------:R-:W-:Y:S02]  /*2aea0*/  IMAD.MOV.U32 R12, RZ, RZ, RZ ;  /* 0x000000ffff0c7224 */ /* 0x000fe400078e00ff */
[----:B------:R-:W-:Y:S02]  /*2aeb0*/  IMAD.MOV.U32 R11, RZ, RZ, 0x1e1f ;  /* 0x00001e1fff0b7424 */ /* 0x000fe400078e00ff */
[----:B------:R-:W-:-:S07]  /*2aec0*/  IMAD.MOV.U32 R15, RZ, RZ, -0x1 ;  /* 0xffffffffff0f7424 */ /* 0x000fce00078e00ff */
[----:B------:R-:W-:Y:S05]  /*2aed0*/  WARPSYNC.COLLECTIVE R15, `(.L_x_2010) ;  /* 0x000000000f087348 */ /* 0x000fea0003c00000 */
[----:B------:R0:W1:Y:S02]  /*2aee0*/  SHFL.IDX P6, R14, R13, R12, R11 ;  /* 0x0000000c0d0e7389 */ /* 0x00006400000c000b */
[----:B01----:R-:W-:Y:S01]  /*2aef0*/  ENDCOLLECTIVE ;  /* 0x000000000000791b */ /* 0x003fe20003800000 */
.L_x_2010:
[----:B------:R-:W-:Y:S05]  /*2af00*/  BSYNC B1 ;  /* 0x0000000000017941 */ /* 0x000fea0003800000 */
.L_x_2009:
        /* <DEDUP_REMOVED lines=8> */
.L_x_2011:
[----:B------:R-:W-:Y:S02]  /*2af90*/  IMAD.MOV.U32 R13, RZ, RZ, R3 ;  /* 0x000000ffff0d7224 */ /* 0x000fe400078e0003 */
[----:B------:R-:W-:-:S07]  /*2afa0*/  IMAD.MOV.U32 R37, RZ, RZ, R14 ;  /* 0x000000ffff257224 */ /* 0x000fce00078e000e */
[----:B------:R-:W-:Y:S05]  /*2afb0*/  WARPSYNC.COLLECTIVE R15, `(.L_x_2012) ;  /* 0x000000000f087348 */ /* 0x000fea0003c00000 */
[----:B------:R0:W1:Y:S02]  /*2afc0*/  SHFL.IDX P6, R14, R13, R12, R11 ;  /* 0x0000000c0d0e7389 */ /* 0x00006400000c000b */
[----:B01----:R-:W-:Y:S01]  /*2afd0*/  ENDCOLLECTIVE ;  /* 0x000000000000791b */ /* 0x003fe20003800000 */
.L_x_2012:
[----:B------:R-:W-:Y:S02]  /*2afe0*/  IMAD.MOV.U32 R13, RZ, RZ, R39 ;  /* 0x000000ffff0d7224 */ /* 0x000fe400078e0027 */
[----:B------:R-:W-:-:S07]  /*2aff0*/  IMAD.MOV.U32 R3, RZ, RZ, R14 ;  /* 0x000000ffff037224 */ /* 0x000fce00078e000e */
[----:B------:R-:W-:Y:S05]  /*2b000*/  WARPSYNC.COLLECTIVE R15, `(.L_x_2013) ;  /* 0x000000000f087348 */ /* 0x000fea0003c00000 */
[----:B------:R0:W1:Y:S02]  /*2b010*/  SHFL.IDX P6, R14, R13, R12, R11 ;  /* 0x0000000c0d0e7389 */ /* 0x00006400000c000b */
[----:B01----:R-:W-:Y:S01]  /*2b020*/  ENDCOLLECTIVE ;  /* 0x000000000000791b */ /* 0x003fe20003800000 */
.L_x_2013:
[----:B------:R-:W-:Y:S01]  /*2b030*/  IMAD.MOV.U32 R39, RZ, RZ, R14 ;  /* 0x000000ffff277224 */ /* 0x000fe200078e000e */
[----:B------:R-:W-:Y:S06]  /*2b040*/  BRA `(.L_x_2014) ;  /* 0xfffffe38002c7947 */ /* 0x000fec000383ffff */
.L_x_1705:
[----:B0-----:R0:W3:Y:S02]  /*2b050*/  SYNCS.PHASECHK.TRANS64.TRYWAIT P0, [R16+URZ+0x22800], R21 ;  /* 0x02280015100075a7 */ /* 0x0010e4000800017f */
[----:B---3--:R-:W-:Y:S05]  /*2b060*/  @!P0 NANOSLEEP.SYNCS 0x989680 ;  /* 0x009896800000895d */ /* 0x008fea0003900000 */
[----:B------:R-:W3:Y:S02]  /*2b070*/  @!P0 SYNCS.PHASECHK.TRANS64 P0, [R16+URZ+0x22800], R21 ;  /* 0x02280015100085a7 */ /* 0x000ee4000800007f */
[----:B---3--:R-:W-:Y:S05]  /*2b080*/  @!P0 BRA `(.L_x_1705) ;  /* 0xfffffffc00f08947 */ /* 0x008fea000383ffff */
[----:B------:R-:W-:Y:S05]  /*2b090*/  BRA `(.L_x_2015) ;  /* 0xfffffe3c00287947 */ /* 0x000fea000383ffff */
.L_x_1713:
[----:B-1----:R1:W3:Y:S02]  /*2b0a0*/  SYNCS.PHASECHK.TRANS64.TRYWAIT P1, [R3+URZ+0x22830], R0 ;  /* 0x02283000030075a7 */ /* 0x0022e4000802017f */
[----:B---3--:R-:W-:Y:S05]  /*2b0b0*/  @!P1 NANOSLEEP.SYNCS 0x989680 ;  /* 0x009896800000995d */ /* 0x008fea0003900000 */
[----:B------:R-:W3:Y:S02]  /*2b0c0*/  @!P1 SYNCS.PHASECHK.TRANS64 P1, [R3+URZ+0x22830], R0 ;  /* 0x02283000030095a7 */ /* 0x000ee4000802007f */
[----:B---3--:R-:W-:Y:S05]  /*2b0d0*/  @!P1 BRA `(.L_x_1713) ;  /* 0xfffffffc00f09947 */ /* 0x008fea000383ffff */
[----:B------:R-:W-:Y:S05]  /*2b0e0*/  BRA `(.L_x_1712) ;  /* 0xfffffe6c00587947 */ /* 0x000fea000383ffff */
.L_x_1732:
[----:B-1----:R1:W2:Y:S02]  /*2b0f0*/  SYNCS.PHASECHK.TRANS64.TRYWAIT P2, [R9+URZ+0x22830], R8 ;  /* 0x02283008090075a7 */ /* 0x0022a4000804017f */
[----:B--2---:R-:W-:Y:S05]  /*2b100*/  @!P2 NANOSLEEP.SYNCS 0x989680 ;  /* 0x009896800000a95d */ /* 0x004fea0003900000 */
[----:B------:R-:W2:Y:S02]  /*2b110*/  @!P2 SYNCS.PHASECHK.TRANS64 P2, [R9+URZ+0x22830], R8 ;  /* 0x022830080900a5a7 */ /* 0x000ea4000804007f */
[----:B--2---:R-:W-:Y:S05]  /*2b120*/  @!P2 BRA `(.L_x_1732) ;  /* 0xfffffffc00f0a947 */ /* 0x004fea000383ffff */
[----:B------:R-:W-:Y:S05]  /*2b130*/  BRA `(.L_x_1731) ;  /* 0xfffffea0005c7947 */ /* 0x000fea000383ffff */
.L_x_1736:
[----:B-1----:R1:W2:Y:S02]  /*2b140*/  SYNCS.PHASECHK.TRANS64.TRYWAIT P1, [R9+URZ+0x22850], R8 ;  /* 0x02285008090075a7 */ /* 0x0022a4000802017f */
[----:B--2---:R-:W-:Y:S05]  /*2b150*/  @!P1 NANOSLEEP.SYNCS 0x989680 ;  /* 0x009896800000995d */ /* 0x004fea0003900000 */
[----:B------:R-:W2:Y:S02]  /*2b160*/  @!P1 SYNCS.PHASECHK.TRANS64 P1, [R9+URZ+0x22850], R8 ;  /* 0x02285008090095a7 */ /* 0x000ea4000802007f */
[----:B--2---:R-:W-:Y:S05]  /*2b170*/  @!P1 BRA `(.L_x_1736) ;  /* 0xfffffffc00f09947 */ /* 0x004fea000383ffff */
[----:B------:R-:W-:Y:S05]  /*2b180*/  BRA `(.L_x_1733) ;  /* 0xfffffea4002c7947 */ /* 0x000fea000383ffff */
.L_x_1757:
[----:B-1----:R1:W2:Y:S02]  /*2b190*/  SYNCS.PHASECHK.TRANS64.TRYWAIT P2, [R3+URZ+0x22830], R8 ;  /* 0x02283008030075a7 */ /* 0x0022a4000804017f */
[----:B--2---:R-:W-:Y:S05]  /*2b1a0*/  @!P2 NANOSLEEP.SYNCS 0x989680 ;  /* 0x009896800000a95d */ /* 0x004fea0003900000 */
[----:B------:R-:W2:Y:S02]  /*2b1b0*/  @!P2 SYNCS.PHASECHK.TRANS64 P2, [R3+URZ+0x22830], R8 ;  /* 0x022830080300a5a7 */ /* 0x000ea4000804007f */
[----:B--2---:R-:W-:Y:S05]  /*2b1c0*/  @!P2 BRA `(.L_x_1757) ;  /* 0xfffffffc00f0a947 */ /* 0x004fea000383ffff */
[----:B------:R-:W-:Y:S05]  /*2b1d0*/  BRA `(.L_x_1756) ;  /* 0xfffffed400147947 */ /* 0x000fea000383ffff */
.L_x_1761:
[----:B-1----:R1:W2:Y:S02]  /*2b1e0*/  SYNCS.PHASECHK.TRANS64.TRYWAIT P1, [R5+URZ+0x22850], R3 ;  /* 0x02285003050075a7 */ /* 0x0022a4000802017f */
[----:B--2---:R-:W-:Y:S05]  /*2b1f0*/  @!P1 NANOSLEEP.SYNCS 0x989680 ;  /* 0x009896800000995d */ /* 0x004fea0003900000 */
[----:B------:R-:W2:Y:S02]  /*2b200*/  @!P1 SYNCS.PHASECHK.TRANS64 P1, [R5+URZ+0x22850], R3 ;  /* 0x02285003050095a7 */ /* 0x000ea4000802007f */
[----:B--2---:R-:W-:Y:S05]  /*2b210*/  @!P1 BRA `(.L_x_1761) ;  /* 0xfffffffc00f09947 */ /* 0x004fea000383ffff */
[----:B------:R-:W-:Y:S05]  /*2b220*/  BRA `(.L_x_1758) ;  /* 0xfffffed400f07947 */ /* 0x000fea000383ffff */
.L_x_1770:
[----:B-1----:R1:W2:Y:S02]  /*2b230*/  SYNCS.PHASECHK.TRANS64.TRYWAIT P2, [R3+URZ+0x22830], R8 ;  /* 0x02283008030075a7 */ /* 0x0022a4000804017f */
[----:B--2---:R-:W-:Y:S05]  /*2b240*/  @!P2 NANOSLEEP.SYNCS 0x989680 ;  /* 0x009896800000a95d */ /* 0x004fea0003900000 */
[----:B------:R-:W2:Y:S02]  /*2b250*/  @!P2 SYNCS.PHASECHK.TRANS64 P2, [R3+URZ+0x22830], R8 ;  /* 0x022830080300a5a7 */ /* 0x000ea4000804007f */
[----:B--2---:R-:W-:Y:S05]  /*2b260*/  @!P2 BRA `(.L_x_1770) ;  /* 0xfffffffc00f0a947 */ /* 0x004fea000383ffff */
[----:B------:R-:W-:Y:S05]  /*2b270*/  BRA `(.L_x_1769) ;  /* 0xfffffef000ec7947 */ /* 0x000fea000383ffff */
.L_x_1774:
[----:B-1----:R1:W2:Y:S02]  /*2b280*/  SYNCS.PHASECHK.TRANS64.TRYWAIT P1, [R5+URZ+0x22850], R3 ;  /* 0x02285003050075a7 */ /* 0x0022a4000802017f */
[----:B--2---:R-:W-:Y:S05]  /*2b290*/  @!P1 NANOSLEEP.SYNCS 0x989680 ;  /* 0x009896800000995d */ /* 0x004fea0003900000 */
[----:B------:R-:W2:Y:S02]  /*2b2a0*/  @!P1 SYNCS.PHASECHK.TRANS64 P1, [R5+URZ+0x22850], R3 ;  /* 0x02285003050095a7 */ /* 0x000ea4000802007f */
[----:B--2---:R-:W-:Y:S05]  /*2b2b0*/  @!P1 BRA `(.L_x_1774) ;  /* 0xfffffffc00f09947 */ /* 0x004fea000383ffff */
[----:B------:R-:W-:Y:S05]  /*2b2c0*/  BRA `(.L_x_1771) ;  /* 0xfffffef400c87947 */ /* 0x000fea000383ffff */
.L_x_1789:
[----:B-1----:R1:W2:Y:S02]  /*2b2d0*/  SYNCS.PHASECHK.TRANS64.TRYWAIT P1, [R14+URZ+0x22850], R7 ;  /* 0x022850070e0075a7 */ /* 0x0022a4000802017f */
[----:B--2---:R-:W-:Y:S05]  /*2b2e0*/  @!P1 NANOSLEEP.SYNCS 0x989680 ;  /* 0x009896800000995d */ /* 0x004fea0003900000 */
[----:B------:R-:W2:Y:S02]  /*2b2f0*/  @!P1 SYNCS.PHASECHK.TRANS64 P1, [R14+URZ+0x22850], R7 ;  /* 0x022850070e0095a7 */ /* 0x000ea4000802007f */
[----:B--2---:R-:W-:Y:S05]  /*2b300*/  @!P1 BRA `(.L_x_1789) ;  /* 0xfffffffc00f09947 */ /* 0x004fea000383ffff */
[----:B------:R-:W-:Y:S05]  /*2b310*/  BRA `(.L_x_1788) ;  /* 0xffffff2000d87947 */ /* 0x000fea000383ffff */
.L_x_1793:
[----:B------:R-:W-:Y:S01]  /*2b320*/  SEL R73, R43, R12, P0 ;  /* 0x0000000c2b497207 */ /* 0x000fe20000000000 */
[----:B------:R-:W-:Y:S01]  /*2b330*/  IMAD.MOV.U32 R11, RZ, RZ, 0x1c1f ;  /* 0x00001c1fff0b7424 */ /* 0x000fe200078e00ff */
[----:B------:R-:W-:Y:S01]  /*2b340*/  SEL R20, R12, R43, P0 ;  /* 0x0000002b0c147207 */ /* 0x000fe20000000000 */
[----:B------:R-:W-:Y:S01]  /*2b350*/  IMAD.MOV.U32 R12, RZ, RZ, R4 ;  /* 0x000000ffff0c7224 */ /* 0x000fe200078e0004 */
[----:B------:R-:W-:Y:S01]  /*2b360*/  LOP3.LUT R25, R4, 0x2, RZ, 0x3c, !PT ;  /* 0x0000000204197812 */ /* 0x000fe200078e3cff */
[----:B------:R-:W-:Y:S01]  /*2b370*/  IMAD.MOV.U32 R15, RZ, RZ, -0x1 ;  /* 0xffffffffff0f7424 */ /* 0x000fe200078e00ff */
[----:B------:R-:W-:Y:S02]  /*2b380*/  SEL R47, R96, R97, P0 ;  /* 0x00000061602f7207 */ /* 0x000fe40000000000 */
[----:B------:R-:W-:-:S07]  /*2b390*/  SEL R10, R97, R96, P0 ;  /* 0x00000060610a7207 */ /* 0x000fce0000000000 */
[----:B-12---:R-:W-:Y:S05]  /*2b3a0*/  WARPSYNC.COLLECTIVE R15, `(.L_x_2016) ;  /* 0x000000000f087348 */ /* 0x006fea0003c00000 */
[----:B------:R0:W3:Y:S02]  /*2b3b0*/  SHFL.IDX P6, R14, R13, R12, R11 ;  /* 0x0000000c0d0e7389 */ /* 0x0000e400000c000b */
[----:B0123--:R-:W-:Y:S01]  /*2b3c0*/  ENDCOLLECTIVE ;  /* 0x000000000000791b */ /* 0x00ffe20003800000 */
.L_x_2016:
        /* <DEDUP_REMOVED lines=18> */
.L_x_2017:
        /* <DEDUP_REMOVED lines=19> */
.L_x_2018:
        /* <DEDUP_REMOVED lines=18> */
.L_x_2019:
        /* <DEDUP_REMOVED lines=19> */
.L_x_2020:
        /* <DEDUP_REMOVED lines=9> */
[----:B------:R-:W-:-:S07]  /*2b900*/  IMAD.MOV.U32 R108, RZ, RZ, R14 ;  /* 0x000000ffff6c7224 */ /* 0x000fce00078e000e */
[----:B------:R-:W-:Y:S05]  /*2b910*/  WARPSYNC.COLLECTIVE R15, `(.L_x_2021) ;  /* 0x000000000f087348 */ /* 0x000fea0003c00000 */
[----:B------:R0:W1:Y:S02]  /*2b920*/  SHFL.IDX P6, R14, R13, R12, R11 ;  /* 0x0000000c0d0e7389 */ /* 0x00006400000c000b */
[----:B01----:R-:W-:Y:S01]  /*2b930*/  ENDCOLLECTIVE ;  /* 0x000000000000791b */ /* 0x003fe20003800000 */
.L_x_2021:
[----:B------:R-:W-:Y:S02]  /*2b940*/  IMAD.MOV.U32 R13, RZ, RZ, R20 ;  /* 0x000000ffff0d7224 */ /* 0x000fe400078e0014 */
[----:B------:R-:W-:Y:S02]  /*2b950*/  IMAD.MOV.U32 R12, RZ, RZ, R25 ;  /* 0x000000ffff0c7224 */ /* 0x000fe400078e0019 */
[----:B------:R-:W-:-:S07]  /*2b960*/  IMAD.MOV.U32 R78, RZ, RZ, R14 ;  /* 0x000000ffff4e7224 */ /* 0x000fce00078e000e */
[----:B------:R-:W-:Y:S05]  /*2b970*/  WARPSYNC.COLLECTIVE R15, `(.L_x_2022) ;  /* 0x000000000f087348 */ /* 0x000fea0003c00000 */
[----:B------:R0:W1:Y:S02]  /*2b980*/  SHFL.IDX P6, R14, R13, R12, R11 ;  /* 0x0000000c0d0e7389 */ /* 0x00006400000c000b */
[----:B01----:R-:W-:Y:S01]  /*2b990*/  ENDCOLLECTIVE ;  /* 0x000000000000791b */ /* 0x003fe20003800000 */
.L_x_2022:
[----:B------:R-:W-:Y:S02]  /*2b9a0*/  IMAD.MOV.U32 R13, RZ, RZ, R10 ;  /* 0x000000ffff0d7224 */ /* 0x000fe400078e000a */
[----:B------:R-:W-:-:S07]  /*2b9b0*/  IMAD.MOV.U32 R20, RZ, RZ, R14 ;  /* 0x000000ffff147224 */ /* 0x000fce00078e000e */
[----:B------:R-:W-:Y:S05]  /*2b9c0*/  WARPSYNC.COLLECTIVE R15, `(.L_x_2023) ;  /* 0x000000000f087348 */ /* 0x000fea0003c00000 */
[----:B------:R0:W1:Y:S02]  /*2b9d0*/  SHFL.IDX P6, R14, R13, R12, R11 ;  /* 0x0000000c0d0e7389 */ /* 0x00006400000c000b */
[----:B01----:R-:W-:Y:S01]  /*2b9e0*/  ENDCOLLECTIVE ;  /* 0x000000000000791b */ /* 0x003fe20003800000 */
.L_x_2023:
[----:B------:R-:W-:Y:S01]  /*2b9f0*/  SEL R93, R108, R20, P0 ;  /* 0x000000146c5d7207 */ /* 0x000fe20000000000 */
[----:B------:R-:W-:Y:S01]  /*2ba00*/  IMAD.MOV.U32 R13, RZ, RZ, R76 ;  /* 0x000000ffff0d7224 */ /* 0x000fe200078e004c */
[----:B------:R-:W-:Y:S01]  /*2ba10*/  SEL R76, R20, R108, P0 ;  /* 0x0000006c144c7207 */ /* 0x000fe20000000000 */
[----:B------:R-:W-:Y:S02]  /*2ba20*/  IMAD.MOV.U32 R12, RZ, RZ, R4 ;  /* 0x000000ffff0c7224 */ /* 0x000fe400078e0004 */
[----:B------:R-:W-:-:S07]  /*2ba30*/  IMAD.MOV.U32 R10, RZ, RZ, R14 ;  /* 0x000000ffff0a7224 */ /* 0x000fce00078e000e */
[----:B------:R-:W-:Y:S05]  /*2ba40*/  WARPSYNC.COLLECTIVE R15, `(.L_x_2024) ;  /* 0x000000000f087348 */ /* 0x000fea0003c00000 */
[----:B------:R0:W1:Y:S02]  /*2ba50*/  SHFL.IDX P6, R14, R13, R12, R11 ;  /* 0x0000000c0d0e7389 */ /* 0x00006400000c000b */
[----:B01----:R-:W-:Y:S01]  /*2ba60*/  ENDCOLLECTIVE ;  /* 0x000000000000791b */ /* 0x003fe20003800000 */
.L_x_2024:
[----:B------:R-:W-:Y:S01]  /*2ba70*/  SEL R94, R78, R10, P0 ;  /* 0x0000000a4e5e7207 */ /* 0x000fe20000000000 */
[----:B------:R-:W-:Y:S02]  /*2ba80*/  IMAD.MOV.U32 R13, RZ, RZ, R70 ;  /* 0x000000ffff0d7224 */ /* 0x000fe400078e0046 */
[----:B------:R-:W-:-:S07]  /*2ba90*/  IMAD.MOV.U32 R47, RZ, RZ, R14 ;  /* 0x000000ffff2f7224 */ /* 0x000fce00078e000e */
[----:B------:R-:W-:Y:S05]  /*2baa0*/  WARPSYNC.COLLECTIVE R15, `(.L_x_2025) ;  /* 0x000000000f087348 */ /* 0x000fea0003c00000 */
[----:B------:R0:W1:Y:S02]  /*2bab0*/  SHFL.IDX P6, R14, R13, R12, R11 ;  /* 0x0000000c0d0e7389 */ /* 0x00006400000c000b */
[----:B01----:R-:W-:Y:S01]  /*2bac0*/  ENDCOLLECTIVE ;  /* 0x000000000000791b */ /* 0x003fe20003800000 */
.L_x_2025:
[----:B------:R-:W-:Y:S02]  /*2bad0*/  IMAD.MOV.U32 R13, RZ, RZ, R33 ;  /* 0x000000ffff0d7224 */ /* 0x000fe400078e0021 */
[----:B------:R-:W-:Y:S02]  /*2bae0*/  IMAD.MOV.U32 R12, RZ, RZ, R25 ;  /* 0x000000ffff0c7224 */ /* 0x000fe400078e0019 */
[----:B------:R-:W-:-:S07]  /*2baf0*/  IMAD.MOV.U32 R3, RZ, RZ, R14 ;  /* 0x000000ffff037224 */ /* 0x000fce00078e000e */
[----:B------:R-:W-:Y:S05]  /*2bb00*/  WARPSYNC.COLLECTIVE R15, `(.L_x_2026) ;  /* 0x000000000f087348 */ /* 0x000fea0003c00000 */
[----:B------:R0:W1:Y:S02]  /*2bb10*/  SHFL.IDX P6, R14, R13, R12, R11 ;  /* 0x0000000c0d0e7389 */ /* 0x00006400000c000b */
[----:B01----:R-:W-:Y:S01]  /*2bb20*/  ENDCOLLECTIVE ;  /* 0x000000000000791b */ /* 0x003fe20003800000 */
.L_x_2026:
[----:B------:R-:W-:Y:S02]  /*2bb30*/  IMAD.MOV.U32 R13, RZ, RZ, R29 ;  /* 0x000000ffff0d7224 */ /* 0x000fe400078e001d */
[----:B------:R-:W-:-:S07]  /*2bb40*/  IMAD.MOV.U32 R0, RZ, RZ, R14 ;  /* 0x000000ffff007224 */ /* 0x000fce00078e000e */
[----:B------:R-:W-:Y:S05]  /*2bb50*/  WARPSYNC.COLLECTIVE R15, `(.L_x_2027) ;  /* 0x000000000f087348 */ /* 0x000fea0003c00000 */
[----:B------:R0:W1:Y:S02]  /*2bb60*/  SHFL.IDX P6, R14, R13, R12, R11 ;  /* 0x0000000c0d0e7389 */ /* 0x00006400000c000b */
[----:B01----:R-:W-:Y:S01]  /*2bb70*/  ENDCOLLECTIVE ;  /* 0x000000000000791b */ /* 0x003fe20003800000 */
.L_x_2027:
[----:B------:R-:W-:Y:S01]  /*2bb80*/  IMAD.MOV.U32 R13, RZ, RZ, R77 ;  /* 0x000000ffff0d7224 */ /* 0x000fe200078e004d */
        /* <DEDUP_REMOVED lines=8> */
.L_x_2028:
[----:B------:R-:W-:Y:S02]  /*2bc10*/  SEL R2, R3, R33, P0 ;  /* 0x0000002103027207 */ /* 0x000fe40000000000 */
[----:B------:R-:W-:Y:S01]  /*2bc20*/  SEL R3, R33, R3, P0 ;  /* 0x0000000321037207 */ /* 0x000fe20000000000 */
[----:B------:R-:W-:Y:S02]  /*2bc30*/  IMAD.MOV.U32 R13, RZ, RZ, R72 ;  /* 0x000000ffff0d7224 */ /* 0x000fe400078e0048 */
[----:B------:R-:W-:-:S07]  /*2bc40*/  IMAD.MOV.U32 R96, RZ, RZ, R14 ;  /* 0x000000ffff607224 */ /* 0x000fce00078e000e */
[----:B------:R-:W-:Y:S05]  /*2bc50*/  WARPSYNC.COLLECTIVE R15, `(.L_x_2029) ;  /* 0x000000000f087348 */ /* 0x000fea0003c00000 */
[----:B------:R0:W1:Y:S02]  /*2bc60*/  SHFL.IDX P6, R14, R13, R12, R11 ;  /* 0x0000000c0d0e7389 */ /* 0x00006400000c000b */
[----:B01----:R-:W-:Y:S01]  /*2bc70*/  ENDCOLLECTIVE ;  /* 0x000000000000791b */ /* 0x003fe20003800000 */
.L_x_2029:
[----:B------:R-:W-:Y:S02]  /*2bc80*/  IMAD.MOV.U32 R13, RZ, RZ, R37 ;  /* 0x000000ffff0d7224 */ /* 0x000fe400078e0025 */
[----:B------:R-:W-:Y:S02]  /*2bc90*/  IMAD.MOV.U32 R12, RZ, RZ, R25 ;  /* 0x000000ffff0c7224 */ /* 0x000fe400078e0019 */
[----:B------:R-:W-:-:S07]  /*2bca0*/  IMAD.MOV.U32 R82, RZ, RZ, R14 ;  /* 0x000000ffff527224 */ /* 0x000fce00078e000e */
[----:B------:R-:W-:Y:S05]  /*2bcb0*/  WARPSYNC.COLLECTIVE R15, `(.L_x_2030) ;  /* 0x000000000f087348 */ /* 0x000fea0003c00000 */
[----:B------:R0:W1:Y:S02]  /*2bcc0*/  SHFL.IDX P6, R14, R13, R12, R11 ;  /* 0x0000000c0d0e7389 */ /* 0x00006400000c000b */
[----:B01----:R-:W-:Y:S01]  /*2bcd0*/  ENDCOLLECTIVE ;  /* 0x000000000000791b */ /* 0x003fe20003800000 */
.L_x_2030:
[----:B------:R-:W-:Y:S02]  /*2bce0*/  IMAD.MOV.U32 R13, RZ, RZ, R8 ;  /* 0x000000ffff0d7224 */ /* 0x000fe400078e0008 */
[----:B------:R-:W-:-:S07]  /*2bcf0*/  IMAD.MOV.U32 R29, RZ, RZ, R14 ;  /* 0x000000ffff1d7224 */ /* 0x000fce00078e000e */
[----:B------:R-:W-:Y:S05]  /*2bd00*/  WARPSYNC.COLLECTIVE R15, `(.L_x_2031) ;  /* 0x000000000f087348 */ /* 0x000fea0003c00000 */
[----:B------:R0:W1:Y:S02]  /*2bd10*/  SHFL.IDX P6, R14, R13, R12, R11 ;  /* 0x0000000c0d0e7389 */ /* 0x00006400000c000b */
[----:B01----:R-:W-:Y:S01]  /*2bd20*/  ENDCOLLECTIVE ;  /* 0x000000000000791b */ /* 0x003fe20003800000 */
.L_x_2031:
[----:B------:R-:W-:Y:S01]  /*2bd30*/  SEL R20, R96, R29, P0 ;  /* 0x0000001d60147207 */ /* 0x000fe20000000000 */
[----:B------:R-:W-:Y:S02]  /*2bd40*/  IMAD.MOV.U32 R13, RZ, RZ, R46 ;  /* 0x000000ffff0d7224 */ /* 0x000fe400078e002e */
[----:B------:R-:W-:Y:S02]  /*2bd50*/  IMAD.MOV.U32 R12, RZ, RZ, R4 ;  /* 0x000000ffff0c7224 */ /* 0x000fe400078e0004 */
[----:B------:R-:W-:-:S07]  /*2bd60*/  IMAD.MOV.U32 R37, RZ, RZ, R14 ;  /* 0x000000ffff257224 */ /* 0x000fce00078e000e */
[----:B------:R-:W-:Y:S05]  /*2bd70*/  WARPSYNC.COLLECTIVE R15, `(.L_x_2032) ;  /* 0x000000000f087348 */ /* 0x000fea0003c00000 */
[----:B------:R0:W1:Y:S02]  /*2bd80*/  SHFL.IDX P6, R14, R13, R12, R11 ;  /* 0x0000000c0d0e7389 */ /* 0x00006400000c000b */
[----:B01----:R-:W-:Y:S01]  /*2bd90*/  ENDCOLLECTIVE ;  /* 0x000000000000791b */ /* 0x003fe20003800000 */
.L_x_2032:
[----:B------:R-:W-:Y:S02]  /*2bda0*/  IMAD.MOV.U32 R13, RZ, RZ, R44 ;  /* 0x000000ffff0d7224 */ /* 0x000fe400078e002c */
[----:B------:R-:W-:-:S07]  /*2bdb0*/  IMAD.MOV.U32 R112, RZ, RZ, R14 ;  /* 0x000000ffff707224 */ /* 0x000fce00078e000e */
[----:B------:R-:W-:Y:S05]  /*2bdc0*/  WARPSYNC.COLLECTIVE R15, `(.L_x_2033) ;  /* 0x000000000f087348 */ /* 0x000fea0003c00000 */
[----:B------:R0:W1:Y:S02]  /*2bdd0*/  SHFL.IDX P6, R14, R13, R12, R11 ;  /* 0x0000000c0d0e7389 */ /* 0x00006400000c000b */
[----:B01----:R-:W-:Y:S01]  /*2bde0*/  ENDCOLLECTIVE ;  /* 0x000000000000791b */ /* 0x003fe20003800000 */
.L_x_2033:
[----:B------:R-:W-:Y:S02]  /*2bdf0*/  IMAD.MOV.U32 R13, RZ, RZ, R31 ;  /* 0x000000ffff0d7224 */ /* 0x000fe400078e001f */
[----:B------:R-:W-:Y:S02]  /*2be00*/  IMAD.MOV.U32 R12, RZ, RZ, R25 ;  /* 0x000000ffff0c7224 */ /* 0x000fe400078e0019 */
[----:B------:R-:W-:-:S07]  /*2be10*/  IMAD.MOV.U32 R44, RZ, RZ, R14 ;  /* 0x000000ffff2c7224 */ /* 0x000fce00078e000e */
[----:B------:R-:W-:Y:S05]  /*2be20*/  WARPSYNC.COLLECTIVE R15, `(.L_x_2034) ;  /* 0x000000000f087348 */ /* 0x000fea0003c00000 */
[----:B------:R0:W1:Y:S02]  /*2be30*/  SHFL.IDX P6, R14, R13, R12, R11 ;  /* 0x0000000c0d0e7389 */ /* 0x00006400000c000b */
[----:B01----:R-:W-:Y:S01]  /*2be40*/  ENDCOLLECTIVE ;  /* 0x000000000000791b */ /* 0x003fe20003800000 */
.L_x_2034:
[----:B------:R-:W-:Y:S02]  /*2be50*/  IMAD.MOV.U32 R13, RZ, RZ, R9 ;  /* 0x000000ffff0d7224 */ /* 0x000fe400078e0009 */
[----:B------:R-:W-:-:S07]  /*2be60*/  IMAD.MOV.U32 R114, RZ, RZ, R14 ;  /* 0x000000ffff727224 */ /* 0x000fce00078e000e */
[----:B------:R-:W-:Y:S05]  /*2be70*/  WARPSYNC.COLLECTIVE R15, `(.L_x_2035) ;  /* 0x000000000f087348 */ /* 0x000fea0003c00000 */
[----:B------:R0:W1:Y:S02]  /*2be80*/  SHFL.IDX P6, R14, R13, R12, R11 ;  /* 0x0000000c0d0e7389 */ /* 0x00006400000c000b */
[----:B01----:R-:W-:Y:S01]  /*2be90*/  ENDCOLLECTIVE ;  /* 0x000000000000791b */ /* 0x003fe20003800000 */
.L_x_2035:
[----:B------:R-:W-:Y:S02]  /*2bea0*/  IMAD.MOV.U32 R13, RZ, RZ, R45 ;  /* 0x000000ffff0d7224 */ /* 0x000fe400078e002d */
[----:B------:R-:W-:Y:S02]  /*2beb0*/  IMAD.MOV.U32 R12, RZ, RZ, R4 ;  /* 0x000000ffff0c7224 */ /* 0x000fe400078e0004 */
[----:B------:R-:W-:-:S07]  /*2bec0*/  IMAD.MOV.U32 R115, RZ, RZ, R14 ;  /* 0x000000ffff737224 */ /* 0x000fce00078e000e */
[----:B------:R-:W-:Y:S05]  /*2bed0*/  WARPSYNC.COLLECTIVE R15, `(.L_x_2036) ;  /* 0x000000000f087348 */ /* 0x000fea0003c00000 */
[----:B------:R0:W1:Y:S02]  /*2bee0*/  SHFL.IDX P6, R14, R13, R12, R11 ;  /* 0x0000000c0d0e7389 */ /* 0x00006400000c000b */
[----:B01----:R-:W-:Y:S01]  /*2bef0*/  ENDCOLLECTIVE ;  /* 0x000000000000791b */ /* 0x003fe20003800000 */
.L_x_2036:
[----:B------:R-:W-:Y:S02]  /*2bf00*/  IMAD.MOV.U32 R13, RZ, RZ, R43 ;  /* 0x000000ffff0d7224 */ /* 0x000fe400078e002b */
[----:B------:R-:W-:-:S07]  /*2bf10*/  IMAD.MOV.U32 R46, RZ, RZ, R14 ;  /* 0x000000ffff2e7224 */ /* 0x000fce00078e000e */
[----:B------:R-:W-:Y:S05]  /*2bf20*/  WARPSYNC.COLLECTIVE R15, `(.L_x_2037) ;  /* 0x000000000f087348 */ /* 0x000fea0003c00000 */
[----:B------:R0:W1:Y:S02]  /*2bf30*/  SHFL.IDX P6, R14, R13, R12, R11 ;  /* 0x0000000c0d0e7389 */ /* 0x00006400000c000b */
[----:B01----:R-:W-:Y:S01]  /*2bf40*/  ENDCOLLECTIVE ;  /* 0x000000000000791b */ /* 0x003fe20003800000 */
.L_x_2037:
[----:B------:R-:W-:Y:S02]  /*2bf50*/  IMAD.MOV.U32 R13, RZ, RZ, R30 ;  /* 0x000000ffff0d7224 */ /* 0x000fe400078e001e */
[----:B------:R-:W-:Y:S02]  /*2bf60*/  IMAD.MOV.U32 R12, RZ, RZ, R25 ;  /* 0x000000ffff0c7224 */ /* 0x000fe400078e0019 */
[----:B------:R-:W-:-:S07]  /*2bf70*/  IMAD.MOV.U32 R111, RZ, RZ, R14 ;  /* 0x000000ffff6f7224 */ /* 0x000fce00078e000e */
[----:B------:R-:W-:Y:S05]  /*2bf80*/  WARPSYNC.COLLECTIVE R15, `(.L_x_2038) ;  /* 0x000000000f087348 */ /* 0x000fea0003c00000 */
[----:B------:R0:W1:Y:S02]  /*2bf90*/  SHFL.IDX P6, R14, R13, R12, R11 ;  /* 0x0000000c0d0e7389 */ /* 0x00006400000c000b */
[----:B01----:R-:W-:Y:S01]  /*2bfa0*/  ENDCOLLECTIVE ;  /* 0x000000000000791b */ /* 0x003fe20003800000 */
.L_x_2038:
[----:B------:R-:W-:Y:S01]  /*2bfb0*/  IMAD.MOV.U32 R13, RZ, RZ, R21 ;  /* 0x000000ffff0d7224 */ /* 0x000fe200078e0015 */
[----:B------:R-:W-:Y:S01]  /*2bfc0*/  SEL R21, R29, R96, P0 ;  /* 0x000000601d157207 */ /* 0x000fe20000000000 */
[----:B------:R-:W-:Y:S02]  /*2bfd0*/  IMAD.MOV.U32 R96, RZ, RZ, RZ ;  /* 0x000000ffff607224 */ /* 0x000fe400078e00ff */
[----:B------:R-:W-:-:S07]  /*2bfe0*/  IMAD.MOV.U32 R43, RZ, RZ, R14 ;  /* 0x000000ffff2b7224 */ /* 0x000fce00078e000e */
[----:B------:R-:W-:Y:S05]  /*2bff0*/  WARPSYNC.COLLECTIVE R15, `(.L_x_2039) ;  /* 0x000000000f087348 */ /* 0x000fea0003c00000 */
[----:B------:R0:W1:Y:S02]  /*2c000*/  SHFL.IDX P6, R14, R13, R12, R11 ;  /* 0x0000000c0d0e7389 */ /* 0x00006400000c000b */
[----:B01----:R-:W-:Y:S01]  /*2c010*/  ENDCOLLECTIVE ;  /* 0x000000000000791b */ /* 0x003fe20003800000 */
.L_x_2039:
[----:B------:R-:W-:Y:S02]  /*2c020*/  IMAD.MOV.U32 R13, RZ, RZ, R69 ;  /* 0x000000ffff0d7224 */ /* 0x000fe400078e0045 */
[----:B------:R-:W-:Y:S02]  /*2c030*/  IMAD.MOV.U32 R12, RZ, RZ, R4 ;  /* 0x000000ffff0c7224 */ /* 0x000fe400078e0004 */
[----:B------:R-:W-:-:S07]  /*2c040*/  IMAD.MOV.U32 R45, RZ, RZ, R14 ;  /* 0x000000ffff2d7224 */ /* 0x000fce00078e000e */
[----:B------:R-:W-:Y:S05]  /*2c050*/  WARPSYNC.COLLECTIVE R15, `(.L_x_2040) ;  /* 0x000000000f087348 */ /* 0x000fea0003c00000 */
[----:B------:R0:W1:Y:S02]  /*2c060*/  SHFL.IDX P6, R14, R13, R12, R11 ;  /* 0x0000000c0d0e7389 */ /* 0x00006400000c000b */
[----:B01----:R-:W-:Y:S01]  /*2c070*/  ENDCOLLECTIVE ;  /* 0x000000000000791b */ /* 0x003fe20003800000 */
.L_x_2040:
[----:B------:R-:W-:Y:S02]  /*2c080*/  IMAD.MOV.U32 R13, RZ, RZ, R48 ;  /* 0x000000ffff0d7224 */ /* 0x000fe400078e0030 */
[----:B------:R-:W-:-:S07]  /*2c090*/  IMAD.MOV.U32 R110, RZ, RZ, R14 ;  /* 0x000000ffff6e7224 */ /* 0x000fce00078e000e */
[----:B------:R-:W-:Y:S05]  /*2c0a0*/  WARPSYNC.COLLECTIVE R15, `(.L_x_2041) ;  /* 0x000000000f087348 */ /* 0x000fea0003c00000 */
[----:B------:R0:W1:Y:S02]  /*2c0b0*/  SHFL.IDX P6, R14, R13, R12, R11 ;  /* 0x0000000c0d0e7389 */ /* 0x00006400000c000b */
[----:B01----:R-:W-:Y:S01]  /*2c0c0*/  ENDCOLLECTIVE ;  /* 0x000000000000791b */ /* 0x003fe20003800000 */
.L_x_2041:
[----:B------:R-:W-:Y:S01]  /*2c0d0*/  IMAD.MOV.U32 R13, RZ, RZ, R36 ;  /* 0x000000ffff0d7224 */ /* 0x000fe200078e0024 */
[----:B------:R-:W-:Y:S01]  /*2c0e0*/  SEL R36, R82, R37, P0 ;  /* 0x0000002552247207 */ /* 0x000fe20000000000 */
[----:B------:R-:W-:Y:S01]  /*2c0f0*/  IMAD.MOV.U32 R12, RZ, RZ, R25 ;  /* 0x000000ffff0c7224 */ /* 0x000fe200078e0019 */
[----:B------:R-:W-:Y:S01]  /*2c100*/  SEL R37, R37, R82, P0 ;  /* 0x0000005225257207 */ /* 0x000fe20000000000 */
[----:B------:R-:W-:-:S07]  /*2c110*/  IMAD.MOV.U32 R109, RZ, RZ, R14 ;  /* 0x000000ffff6d7224 */ /* 0x000fce00078e000e */
[----:B------:R-:W-:Y:S05]  /*2c120*/  WARPSYNC.COLLECTIVE R15, `(.L_x_2042) ;  /* 0x000000000f087348 */ /* 0x000fea0003c00000 */
[----:B------:R0:W1:Y:S02]  /*2c130*/  SHFL.IDX P6, R14, R13, R12, R11 ;  /* 0x0000000c0d0e7389 */ /* 0x00006400000c000b */
[----:B01----:R-:W-:Y:S01]  /*2c140*/  ENDCOLLECTIVE ;  /* 0x000000000000791b */ /* 0x003fe20003800000 */
.L_x_2042:
[----:B------:R-:W-:Y:S02]  /*2c150*/  IMAD.MOV.U32 R13, RZ, RZ, R34 ;  /* 0x000000ffff0d7224 */ /* 0x000fe400078e0022 */
[----:B------:R-:W-:-:S07]  /*2c160*/  IMAD.MOV.U32 R113, RZ, RZ, R14 ;  /* 0x000000ffff717224 */ /* 0x000fce00078e000e */
[----:B------:R-:W-:Y:S05]  /*2c170*/  WARPSYNC.COLLECTIVE R15, `(.L_x_2043) ;  /* 0x000000000f087348 */ /* 0x000fea0003c00000 */
[----:B------:R0:W1:Y:S02]  /*2c180*/  SHFL.IDX P6, R14, R13, R12, R11 ;  /* 0x0000000c0d0e7389 */ /* 0x00006400000c000b */
[----:B01----:R-:W-:Y:S01]  /*2c190*/  ENDCOLLECTIVE ;  /* 0x000000000000791b */ /* 0x003fe20003800000 */
.L_x_2043:
[----:B------:R-:W-:Y:S01]  /*2c1a0*/  SEL R47, R113, R110, P0 ;  /* 0x0000006e712f7207 */ /* 0x000fe20000000000 */
[----:B------:R-:W-:Y:S02]  /*2c1b0*/  IMAD.MOV.U32 R13, RZ, RZ, R80 ;  /* 0x000000ffff0d7224 */ /* 0x000fe400078e0050 */
[----:B------:R-:W-:Y:S02]  /*2c1c0*/  IMAD.MOV.U32 R12, RZ, RZ, R4 ;  /* 0x000000ffff0c7224 */ /* 0x000fe400078e0004 */
[----:B------:R-:W-:-:S07]  /*2c1d0*/  IMAD.MOV.U32 R34, RZ, RZ, R14 ;  /* 0x000000ffff227224 */ /* 0x000fce00078e000e */
[----:B------:R-:W-:Y:S05]  /*2c1e0*/  WARPSYNC.COLLECTIVE R15, `(.L_x_2044) ;  /* 0x000000000f087348 */ /* 0x000fea0003c00000 */
[----:B------:R0:W1:Y:S02]  /*2c1f0*/  SHFL.IDX P6, R14, R13, R12, R11 ;  /* 0x0000000c0d0e7389 */ /* 0x00006400000c000b */
[----:B01----:R-:W-:Y:S01]  /*2c200*/  ENDCOLLECTIVE ;  /* 0x000000000000791b */ /* 0x003fe20003800000 */
.L_x_2044:
[----:B------:R-:W-:Y:S01]  /*2c210*/  SEL R48, R109, R34, P0 ;  /* 0x000000226d307207 */ /* 0x000fe20000000000 */
[----:B------:R-:W-:Y:S02]  /*2c220*/  IMAD.MOV.U32 R13, RZ, RZ, R52 ;  /* 0x000000ffff0d7224 */ /* 0x000fe400078e0034 */
[----:B------:R-:W-:-:S07]  /*2c230*/  IMAD.MOV.U32 R84, RZ, RZ, R14 ;  /* 0x000000ffff547224 */ /* 0x000fce00078e000e */
[----:B------:R-:W-:Y:S05]  /*2c240*/  WARPSYNC.COLLECTIVE R15, `(.L_x_2045) ;  /* 0x000000000f087348 */ /* 0x000fea0003c00000 */
[----:B------:R0:W1:Y:S02]  /*2c250*/  SHFL.IDX P6, R14, R13, R12, R11 ;  /* 0x0000000c0d0e7389 */ /* 0x00006400000c000b */
[----:B01----:R-:W-:Y:S01]  /*2c260*/  ENDCOLLECTIVE ;  /* 0x000000000000791b */ /* 0x003fe20003800000 */
.L_x_2045:
[----:B------:R-:W-:Y:S01]  /*2c270*/  IMAD.MOV.U32 R13, RZ, RZ, R39 ;  /* 0x000000ffff0d7224 */ /* 0x000fe200078e0027 */
[----:B------:R-:W-:Y:S01]  /*2c280*/  SEL R39, R114, R112, P0 ;  /* 0x0000007072277207 */ /* 0x000fe20000000000 */
[----:B------:R-:W-:Y:S02]  /*2c290*/  IMAD.MOV.U32 R12, RZ, RZ, R25 ;  /* 0x000000ffff0c7224 */ /* 0x000fe400078e0019 */
[----:B------:R-:W-:-:S07]  /*2c2a0*/  IMAD.MOV.U32 R83, RZ, RZ, R14 ;  /* 0x000000ffff537224 */ /* 0x000fce00078e000e */
[----:B------:R-:W-:Y:S05]  /*2c2b0*/  WARPSYNC.COLLECTIVE R15, `(.L_x_2046) ;  /* 0x000000000f087348 */ /* 0x000fea0003c00000 */
[----:B------:R0:W1:Y:S02]  /*2c2c0*/  SHFL.IDX P6, R14, R13, R12, R11 ;  /* 0x0000000c0d0e7389 */ /* 0x00006400000c000b */
[----:B01----:R-:W-:Y:S01]  /*2c2d0*/  ENDCOLLECTIVE ;  /* 0x000000000000791b */ /* 0x003fe20003800000 */
.L_x_2046:
[----:B------:R-:W-:Y:S01]  /*2c2e0*/  IMAD.MOV.U32 R13, RZ, RZ, R38 ;  /* 0x000000ffff0d7224 */ /* 0x000fe200078e0026 */
[----:B------:R-:W-:Y:S01]  /*2c2f0*/  SEL R38, R112, R114, P0 ;  /* 0x0000007270267207 */ /* 0x000fe20000000000 */
[----:B------:R-:W-:-:S07]  /*2c300*/  IMAD.MOV.U32 R31, RZ, RZ, R14 ;  /* 0x000000ffff1f7224 */ /* 0x000fce00078e000e */
[----:B------:R-:W-:Y:S05]  /*2c310*/  WARPSYNC.COLLECTIVE R15, `(.L_x_2047) ;  /* 0x000000000f087348 */ /* 0x000fea0003c00000 */
[----:B------:R0:W1:Y:S02]  /*2c320*/  SHFL.IDX P6, R14, R13, R12, R11 ;  /* 0x0000000c0d0e7389 */ /* 0x00006400000c000b */
[----:B01----:R-:W-:Y:S01]  /*2c330*/  ENDCOLLECTIVE ;  /* 0x000000000000791b */ /* 0x003fe20003800000 */
.L_x_2047:
        /* <DEDUP_REMOVED lines=8> */
.L_x_2048:
[----:B------:R-:W-:Y:S02]  /*2c3c0*/  SEL R82, R83, R116, P0 ;  /* 0x0000007453527207 */ /* 0x000fe40000000000 */
[----:B------:R-:W-:Y:S01]  /*2c3d0*/  SEL R83, R116, R83, P0 ;  /* 0x0000005374537207 */ /* 0x000fe20000000000 */
[----:B------:R-:W-:Y:S01]  /*2c3e0*/  IMAD.MOV.U32 R13, RZ, RZ, R79 ;  /* 0x000000ffff0d7224 */ /* 0x000fe200078e004f */
[----:B------:R-:W-:Y:S01]  /*2c3f0*/  SEL R79, R34, R109, P0 ;  /* 0x0000006d224f7207 */ /* 0x000fe20000000000 */
[----:B------:R-:W-:-:S07]  /*2c400*/  IMAD.MOV.U32 R85, RZ, RZ, R14 ;  /* 0x000000ffff557224 */ /* 0x000fce00078e000e */
[----:B------:R-:W-:Y:S05]  /*2c410*/  WARPSYNC.COLLECTIVE R15, `(.L_x_2049) ;  /* 0x000000000f087348 */ /* 0x000fea0003c00000 */
[----:B------:R0:W1:Y:S02]  /*2c420*/  SHFL.IDX P6, R14, R13, R12, R11 ;  /* 0x0000000c0d0e7389 */ /* 0x00006400000c000b */
[----:B01----:R-:W-:Y:S01]  /*2c430*/  ENDCOLLECTIVE ;  /* 0x000000000000791b */ /* 0x003fe20003800000 */
.L_x_2049:
        /* <DEDUP_REMOVED lines=9> */
.L_x_2050:
[----:B------:R-:W-:Y:S01]  /*2c4d0*/  IMAD.MOV.U32 R13, RZ, RZ, R40 ;  /* 0x000000ffff0d7224 */ /* 0x000fe200078e0028 */
[----:B------:R-:W-:Y:S01]  /*2c4e0*/  SEL R40, R44, R115, P0 ;  /* 0x000000732c287207 */ /* 0x000fe20000000000 */
[----:B------:R-:W-:-:S07]  /*2c4f0*/  IMAD.MOV.U32 R30, RZ, RZ, R14 ;  /* 0x000000ffff1e7224 */ /* 0x000fce00078e000e */
[----:B------:R-:W-:Y:S05]  /*2c500*/  WARPSYNC.COLLECTIVE R15, `(.L_x_2051) ;  /* 0x000000000f087348 */ /* 0x000fea0003c00000 */
[----:B------:R0:W1:Y:S02]  /*2c510*/  SHFL.IDX P6, R14, R13, R12, R11 ;  /* 0x0000000c0d0e7389 */ /* 0x00006400000c000b */
[----:B01----:R-:W-:Y:S01]  /*2c520*/  ENDCOLLECTIVE ;  /* 0x000000000000791b */ /* 0x003fe20003800000 */
.L_x_2051:
[----:B------:R-:W-:Y:S02]  /*2c530*/  SEL R84, R85, R30, P0 ;  /* 0x0000001e55547207 */ /* 0x000fe40000000000 */
[----:B------:R-:W-:Y:S01]  /*2c540*/  SEL R85, R30, R85, P0 ;  /* 0x000000551e557207 */ /* 0x000fe20000000000 */
[----:B------:R-:W-:Y:S02]  /*2c550*/  IMAD.MOV.U32 R13, RZ, RZ, R71 ;  /* 0x000000ffff0d7224 */ /* 0x000fe400078e0047 */
[----:B------:R-:W-:Y:S02]  /*2c560*/  IMAD.MOV.U32 R12, RZ, RZ, R4 ;  /* 0x000000ffff0c7224 */ /* 0x000fe400078e0004 */
[----:B------:R-:W-:-:S07]  /*2c570*/  IMAD.MOV.U32 R117, RZ, RZ, R14 ;  /* 0x000000ffff757224 */ /* 0x000fce00078e000e */
[----:B------:R-:W-:Y:S05]  /*2c580*/  WARPSYNC.COLLECTIVE R15, `(.L_x_2052) ;  /* 0x000000000f087348 */ /* 0x000fea0003c00000 */
[----:B------:R0:W1:Y:S02]  /*2c590*/  SHFL.IDX P6, R14, R13, R12, R11 ;  /* 0x0000000c0d0e7389 */ /* 0x00006400000c000b */
[----:B01----:R-:W-:Y:S01]  /*2c5a0*/  ENDCOLLECTIVE ;  /* 0x000000000000791b */ /* 0x003fe20003800000 */
.L_x_2052:
[----:B------:R-:W-:Y:S02]  /*2c5b0*/  IMAD.MOV.U32 R13, RZ, RZ, R51 ;  /* 0x000000ffff0d7224 */ /* 0x000fe400078e0033 */
[----:B------:R-:W-:-:S07]  /*2c5c0*/  IMAD.MOV.U32 R52, RZ, RZ, R14 ;  /* 0x000000ffff347224 */ /* 0x000fce00078e000e */
[----:B------:R-:W-:Y:S05]  /*2c5d0*/  WARPSYNC.COLLECTIVE R15, `(.L_x_2053) ;  /* 0x000000000f087348 */ /* 0x000fea0003c00000 */
[----:B------:R0:W1:Y:S02]  /*2c5e0*/  SHFL.IDX P6, R14, R13, R12, R11 ;  /* 0x0000000c0d0e7389 */ /* 0x00006400000c000b */
[----:B01----:R-:W-:Y:S01]  /*2c5f0*/  ENDCOLLECTIVE ;  /* 0x000000000000791b */ /* 0x003fe20003800000 */
.L_x_2053:
        /* <DEDUP_REMOVED lines=9> */
.L_x_2054:
[----:B------:R-:W-:Y:S02]  /*2c690*/  IMAD.MOV.U32 R13, RZ, RZ, R7 ;  /* 0x000000ffff0d7224 */ /* 0x000fe400078e0007 */
[----:B------:R-:W-:-:S07]  /*2c6a0*/  IMAD.MOV.U32 R9, RZ, RZ, R14 ;  /* 0x000000ffff097224 */ /* 0x000fce00078e000e */
[----:B------:R-:W-:Y:S05]  /*2c6b0*/  WARPSYNC.COLLECTIVE R15, `(.L_x_2055) ;  /* 0x000000000f087348 */ /* 0x000fea0003c00000 */
[----:B------:R0:W1:Y:S02]  /*2c6c0*/  SHFL.IDX P6, R14, R13, R12, R11 ;  /* 0x0000000c0d0e7389 */ /* 0x00006400000c000b */
[----:B01----:R-:W-:Y:S01]  /*2c6d0*/  ENDCOLLECTIVE ;  /* 0x000000000000791b */ /* 0x003fe20003800000 */
.L_x_2055:
[----:B------:R-:W-:Y:S02]  /*2c6e0*/  SEL R51, R52, R9, P0 ;  /* 0x0000000934337207 */ /* 0x000fe40000000000 */
        /* <DEDUP_REMOVED lines=8> */
.L_x_2056:
[----:B------:R-:W-:Y:S01]  /*2c770*/  IMAD.MOV.U32 R13, RZ, RZ, R49 ;  /* 0x000000ffff0d7224 */ /* 0x000fe200078e0031 */
[----:B------:R-:W-:Y:S01]  /*2c780*/  SEL R49, R91, R117, P0 ;  /* 0x000000755b317207 */ /* 0x000fe20000000000 */
[----:B------:R-:W-:-:S07]  /*2c790*/  IMAD.MOV.U32 R87, RZ, RZ, R14 ;  /* 0x000000ffff577224 */ /* 0x000fce00078e000e */
[----:B------:R-:W-:Y:S05]  /*2c7a0*/  WARPSYNC.COLLECTIVE R15, `(.L_x_2057) ;  /* 0x000000000f087348 */ /* 0x000fea0003c00000 */
[----:B------:R0:W1:Y:S02]  /*2c7b0*/  SHFL.IDX P6, R14, R13, R12, R11 ;  /* 0x0000000c0d0e7389 */ /* 0x00006400000c000b */
[----:B01----:R-:W-:Y:S01]  /*2c7c0*/  ENDCOLLECTIVE ;  /* 0x000000000000791b */ /* 0x003fe20003800000 */
.L_x_2057:
[----:B------:R-:W-:Y:S02]  /*2c7d0*/  IMAD.MOV.U32 R13, RZ, RZ, R28 ;  /* 0x000000ffff0d7224 */ /* 0x000fe400078e001c */
[----:B------:R-:W-:Y:S02]  /*2c7e0*/  IMAD.MOV.U32 R12, RZ, RZ, R25 ;  /* 0x000000ffff0c7224 */ /* 0x000fe400078e0019 */
[----:B------:R-:W-:-:S07]  /*2c7f0*/  IMAD.MOV.U32 R73, RZ, RZ, R14 ;  /* 0x000000ffff497224 */ /* 0x000fce00078e000e */
[----:B------:R-:W-:Y:S05]  /*2c800*/  WARPSYNC.COLLECTIVE R15, `(.L_x_2058) ;  /* 0x000000000f087348 */ /* 0x000fea0003c00000 */
[----:B------:R0:W1:Y:S02]  /*2c810*/  SHFL.IDX P6, R14, R13, R12, R11 ;  /* 0x0000000c0d0e7389 */ /* 0x00006400000c000b */
[----:B01----:R-:W-:Y:S01]  /*2c820*/  ENDCOLLECTIVE ;  /* 0x000000000000791b */ /* 0x003fe20003800000 */
.L_x_2058:
[----:B------:R-:W-:Y:S02]  /*2c830*/  IMAD.MOV.U32 R13, RZ, RZ, R24 ;  /* 0x000000ffff0d7224 */ /* 0x000fe400078e0018 */
[----:B------:R-:W-:-:S07]  /*2c840*/  IMAD.MOV.U32 R28, RZ, RZ, R14 ;  /* 0x000000ffff1c7224 */ /* 0x000fce00078e000e */
[----:B------:R-:W-:Y:S05]  /*2c850*/  WARPSYNC.COLLECTIVE R15, `(.L_x_2059) ;  /* 0x000000000f087348 */ /* 0x000fea0003c00000 */
[----:B------:R0:W1:Y:S02]  /*2c860*/  SHFL.IDX P6, R14, R13, R12, R11 ;  /* 0x0000000c0d0e7389 */ /* 0x00006400000c000b */
[----:B01----:R-:W-:Y:S01]  /*2c870*/  ENDCOLLECTIVE ;  /* 0x000000000000791b */ /* 0x003fe20003800000 */
.L_x_2059:
[----:B------:R-:W-:Y:S01]  /*2c880*/  IMAD.MOV.U32 R13, RZ, RZ, R56 ;  /* 0x000000ffff0d7224 */ /* 0x000fe200078e0038 */
[----:B------:R-:W-:Y:S01]  /*2c890*/  SEL R56, R28, R87, P0 ;  /* 0x000000571c387207 */ /* 0x000fe20000000000 */
[----:B------:R-:W-:Y:S02]  /*2c8a0*/  IMAD.MOV.U32 R12, RZ, RZ, R4 ;  /* 0x000000ffff0c7224 */ /* 0x000fe400078e0004 */
[----:B------:R-:W-:-:S07]  /*2c8b0*/  IMAD.MOV.U32 R24, RZ, RZ, R14 ;  /* 0x000000ffff187224 */ /* 0x000fce00078e000e */
[----:B------:R-:W-:Y:S05]  /*2c8c0*/  WARPSYNC.COLLECTIVE R15, `(.L_x_2060) ;  /* 0x000000000f087348 */ /* 0x000fea0003c00000 */
[----:B------:R0:W1:Y:S02]  /*2c8d0*/  SHFL.IDX P6, R14, R13, R12, R11 ;  /* 0x0000000c0d0e7389 */ /* 0x00006400000c000b */
[----:B01----:R-:W-:Y:S01]  /*2c8e0*/  ENDCOLLECTIVE ;  /* 0x000000000000791b */ /* 0x003fe20003800000 */
.L_x_2060:
[----:B------:R-:W-:Y:S01]  /*2c8f0*/  IMAD.MOV.U32 R13, RZ, RZ, R53 ;  /* 0x000000ffff0d7224 */ /* 0x000fe200078e0035 */
[----:B------:R-:W-:Y:S01]  /*2c900*/  SEL R53, R89, R118, P0 ;  /* 0x0000007659357207 */ /* 0x000fe20000000000 */
[----:B------:R-:W-:-:S07]  /*2c910*/  IMAD.MOV.U32 R69, RZ, RZ, R14 ;  /* 0x000000ffff457224 */ /* 0x000fce00078e000e */
[----:B------:R-:W-:Y:S05]  /*2c920*/  WARPSYNC.COLLECTIVE R15, `(.L_x_2061) ;  /* 0x000000000f087348 */ /* 0x000fea0003c00000 */
[----:B------:R0:W1:Y:S02]  /*2c930*/  SHFL.IDX P6, R14, R13, R12, R11 ;  /* 0x0000000c0d0e7389 */ /* 0x00006400000c000b */
[----:B01----:R-:W-:Y:S01]  /*2c940*/  ENDCOLLECTIVE ;  /* 0x000000000000791b */ /* 0x003fe20003800000 */
.L_x_2061:
[----:B------:R-:W-:Y:S02]  /*2c950*/  IMAD.MOV.U32 R13, RZ, RZ, R27 ;  /* 0x000000ffff0d7224 */ /* 0x000fe400078e001b */
[----:B------:R-:W-:Y:S02]  /*2c960*/  IMAD.MOV.U32 R12, RZ, RZ, R25 ;  /* 0x000000ffff0c7224 */ /* 0x000fe400078e0019 */
[----:B------:R-:W-:-:S07]  /*2c970*/  IMAD.MOV.U32 R71, RZ, RZ, R14 ;  /* 0x000000ffff477224 */ /* 0x000fce00078e000e */
[----:B------:R-:W-:Y:S05]  /*2c980*/  WARPSYNC.COLLECTIVE R15, `(.L_x_2062) ;  /* 0x000000000f087348 */ /* 0x000fea0003c00000 */
[----:B------:R0:W1:Y:S02]  /*2c990*/  SHFL.IDX P6, R14, R13, R12, R11 ;  /* 0x0000000c0d0e7389 */ /* 0x00006400000c000b */
[----:B01----:R-:W-:Y:S01]  /*2c9a0*/  ENDCOLLECTIVE ;  /* 0x000000000000791b */ /* 0x003fe20003800000 */
.L_x_2062:
[----:B------:R-:W-:Y:S02]  /*2c9b0*/  IMAD.MOV.U32 R13, RZ, RZ, R26 ;  /* 0x000000ffff0d7224 */ /* 0x000fe400078e001a */
[----:B------:R-:W-:-:S07]  /*2c9c0*/  IMAD.MOV.U32 R27, RZ, RZ, R14 ;  /* 0x000000ffff1b7224 */ /* 0x000fce00078e000e */
[----:B------:R-:W-:Y:S05]  /*2c9d0*/  WARPSYNC.COLLECTIVE R15, `(.L_x_2063) ;  /* 0x000000000f087348 */ /* 0x000fea0003c00000 */
[----:B------:R0:W1:Y:S02]  /*2c9e0*/  SHFL.IDX P6, R14, R13, R12, R11 ;  /* 0x0000000c0d0e7389 */ /* 0x00006400000c000b */
[----:B01----:R-:W-:Y:S01]  /*2c9f0*/  ENDCOLLECTIVE ;  /* 0x000000000000791b */ /* 0x003fe20003800000 */
.L_x_2063:
[----:B------:R-:W-:Y:S01]  /*2ca00*/  IMAD.MOV.U32 R13, RZ, RZ, R58 ;  /* 0x000000ffff0d7224 */ /* 0x000fe200078e003a */
[----:B------:R-:W-:Y:S01]  /*2ca10*/  SEL R58, R24, R73, P0 ;  /* 0x00000049183a7207 */ /* 0x000fe20000000000 */
[----:B------:R-:W-:Y:S02]  /*2ca20*/  IMAD.MOV.U32 R12, RZ, RZ, R4 ;  /* 0x000000ffff0c7224 */ /* 0x000fe400078e0004 */
[----:B------:R-:W-:-:S07]  /*2ca30*/  IMAD.MOV.U32 R26, RZ, RZ, R14 ;  /* 0x000000ffff1a7224 */ /* 0x000fce00078e000e */
[----:B------:R-:W-:Y:S05]  /*2ca40*/  WARPSYNC.COLLECTIVE R15, `(.L_x_2064) ;  /* 0x000000000f087348 */ /* 0x000fea0003c00000 */
[----:B------:R0:W1:Y:S02]  /*2ca50*/  SHFL.IDX P6, R14, R13, R12, R11 ;  /* 0x0000000c0d0e7389 */ /* 0x00006400000c000b */
[----:B01----:R-:W-:Y:S01]  /*2ca60*/  ENDCOLLECTIVE ;  /* 0x000000000000791b */ /* 0x003fe20003800000 */
.L_x_2064:
[----:B------:R-:W-:Y:S01]  /*2ca70*/  IMAD.MOV.U32 R13, RZ, RZ, R55 ;  /* 0x000000ffff0d7224 */ /* 0x000fe200078e0037 */
[----:B------:R-:W-:Y:S01]  /*2ca80*/  SEL R55, R87, R28, P0 ;  /* 0x0000001c57377207 */ /* 0x000fe20000000000 */
[----:B------:R-:W-:-:S07]  /*2ca90*/  IMAD.MOV.U32 R70, RZ, RZ, R14 ;  /* 0x000000ffff467224 */ /* 0x000fce00078e000e */
[----:B------:R-:W-:Y:S05]  /*2caa0*/  WARPSYNC.COLLECTIVE R15, `(.L_x_2065) ;  /* 0x000000000f087348 */ /* 0x000fea0003c00000 */
[----:B------:R0:W1:Y:S02]  /*2cab0*/  SHFL.IDX P6, R14, R13, R12, R11 ;  /* 0x0000000c0d0e7389 */ /* 0x00006400000c000b */
[----:B01----:R-:W-:Y:S01]  /*2cac0*/  ENDCOLLECTIVE ;  /* 0x000000000000791b */ /* 0x003fe20003800000 */
.L_x_2065:
[----:B------:R-:W-:Y:S02]  /*2cad0*/  IMAD.MOV.U32 R13, RZ, RZ, R35 ;  /* 0x000000ffff0d7224 */ /* 0x000fe400078e0023 */
[----:B------:R-:W-:Y:S02]  /*2cae0*/  IMAD.MOV.U32 R12, RZ, RZ, R25 ;  /* 0x000000ffff0c7224 */ /* 0x000fe400078e0019 */
[----:B------:R-:W-:-:S07]  /*2caf0*/  IMAD.MOV.U32 R72, RZ, RZ, R14 ;  /* 0x000000ffff487224 */ /* 0x000fce00078e000e */
[----:B------:R-:W-:Y:S05]  /*2cb00*/  WARPSYNC.COLLECTIVE R15, `(.L_x_2066) ;  /* 0x000000000f087348 */ /* 0x000fea0003c00000 */
[----:B------:R0:W1:Y:S02]  /*2cb10*/  SHFL.IDX P6, R14, R13, R12, R11 ;  /* 0x0000000c0d0e7389 */ /* 0x00006400000c000b */
[----:B01----:R-:W-:Y:S01]  /*2cb20*/  ENDCOLLECTIVE ;  /* 0x000000000000791b */ /* 0x003fe20003800000 */
.L_x_2066:
[----:B------:R-:W-:Y:S02]  /*2cb30*/  IMAD.MOV.U32 R13, RZ, RZ, R32 ;  /* 0x000000ffff0d7224 */ /* 0x000fe400078e0020 */
[----:B------:R-:W-:-:S07]  /*2cb40*/  IMAD.MOV.U32 R35, RZ, RZ, R14 ;  /* 0x000000ffff237224 */ /* 0x000fce00078e000e */
[----:B------:R-:W-:Y:S05]  /*2cb50*/  WARPSYNC.COLLECTIVE R15, `(.L_x_2067) ;  /* 0x000000000f087348 */ /* 0x000fea0003c00000 */
[----:B------:R0:W1:Y:S02]  /*2cb60*/  SHFL.IDX P6, R14, R13, R12, R11 ;  /* 0x0000000c0d0e7389 */ /* 0x00006400000c000b */
[----:B01----:R-:W-:Y:S01]  /*2cb70*/  ENDCOLLECTIVE ;  /* 0x000000000000791b */ /* 0x003fe20003800000 */
.L_x_2067:
[----:B------:R-:W-:Y:S01]  /*2cb80*/  IMAD.MOV.U32 R13, RZ, RZ, R66 ;  /* 0x000000ffff0d7224 */ /* 0x000fe200078e0042 */
[----:B------:R-:W-:Y:S01]  /*2cb90*/  SEL R66, R27, R69, P0 ;  /* 0x000000451b427207 */ /* 0x000fe20000000000 */
[----:B------:R-:W-:Y:S02]  /*2cba0*/  IMAD.MOV.U32 R12, RZ, RZ, R4 ;  /* 0x000000ffff0c7224 */ /* 0x000fe400078e0004 */
[----:B------:R-:W-:-:S07]  /*2cbb0*/  IMAD.MOV.U32 R32, RZ, RZ, R14 ;  /* 0x000000ffff207224 */ /* 0x000fce00078e000e */
[----:B------:R-:W-:Y:S05]  /*2cbc0*/  WARPSYNC.COLLECTIVE R15, `(.L_x_2068) ;  /* 0x000000000f087348 */ /* 0x000fea0003c00000 */
[----:B------:R0:W1:Y:S02]  /*2cbd0*/  SHFL.IDX P6, R14, R13, R12, R11 ;  /* 0x0000000c0d0e7389 */ /* 0x00006400000c000b */
[----:B01----:R-:W-:Y:S01]  /*2cbe0*/  ENDCOLLECTIVE ;  /* 0x000000000000791b */ /* 0x003fe20003800000 */
.L_x_2068:
[----:B------:R-:W-:Y:S01]  /*2cbf0*/  IMAD.MOV.U32 R13, RZ, RZ, R57 ;  /* 0x000000ffff0d7224 */ /* 0x000fe200078e0039 */
[----:B------:R-:W-:Y:S01]  /*2cc00*/  SEL R57, R73, R24, P0 ;  /* 0x0000001849397207 */ /* 0x000fe20000000000 */
[----:B------:R-:W-:-:S07]  /*2cc10*/  IMAD.MOV.U32 R86, RZ, RZ, R14 ;  /* 0x000000ffff567224 */ /* 0x000fce00078e000e */
[----:B------:R-:W-:Y:S05]  /*2cc20*/  WARPSYNC.COLLECTIVE R15, `(.L_x_2069) ;  /* 0x000000000f087348 */ /* 0x000fea0003c00000 */
[----:B------:R0:W1:Y:S02]  /*2cc30*/  SHFL.IDX P6, R14, R13, R12, R11 ;  /* 0x0000000c0d0e7389 */ /* 0x00006400000c000b */
[----:B01----:R-:W-:Y:S01]  /*2cc40*/  ENDCOLLECTIVE ;  /* 0x000000000000791b */ /* 0x003fe20003800000 */
.L_x_2069:
        /* <DEDUP_REMOVED lines=9> */
.L_x_2070:
[----:B------:R-:W-:Y:S01]  /*2cce0*/  IMAD.MOV.U32 R13, RZ, RZ, R54 ;  /* 0x000000ffff0d7224 */ /* 0x000fe200078e0036 */
[----:B------:R-:W-:Y:S01]  /*2ccf0*/  SEL R54, R118, R89, P0 ;  /* 0x0000005976367207 */ /* 0x000fe20000000000 */
[----:B------:R-:W-:-:S07]  /*2cd00*/  IMAD.MOV.U32 R8, RZ, RZ, R14 ;  /* 0x000000ffff087224 */ /* 0x000fce00078e000e */
[----:B------:R-:W-:Y:S05]  /*2cd10*/  WARPSYNC.COLLECTIVE R15, `(.L_x_2071) ;  /* 0x000000000f087348 */ /* 0x000fea0003c00000 */
[----:B------:R0:W1:Y:S02]  /*2cd20*/  SHFL.IDX P6, R14, R13, R12, R11 ;  /* 0x0000000c0d0e7389 */ /* 0x00006400000c000b */
[----:B01----:R-:W-:Y:S01]  /*2cd30*/  ENDCOLLECTIVE ;  /* 0x000000000000791b */ /* 0x003fe20003800000 */
.L_x_2071:
        /* <DEDUP_REMOVED lines=9> */
.L_x_2072:
[----:B------:R-:W-:Y:S02]  /*2cdd0*/  SEL R87, R88, R119, P0 ;  /* 0x0000007758577207 */ /* 0x000fe40000000000 */
[----:B------:R-:W-:Y:S01]  /*2cde0*/  SEL R88, R119, R88, P0 ;  /* 0x0000005877587207 */ /* 0x000fe20000000000 */
[----:B------:R-:W-:Y:S02]  /*2cdf0*/  IMAD.MOV.U32 R13, RZ, RZ, R65 ;  /* 0x000000ffff0d7224 */ /* 0x000fe400078e0041 */
[----:B------:R-:W-:-:S07]  /*2ce00*/  IMAD.MOV.U32 R90, RZ, RZ, R14 ;  /* 0x000000ffff5a7224 */ /* 0x000fce00078e000e */
[----:B------:R-:W-:Y:S05]  /*2ce10*/  WARPSYNC.COLLECTIVE R15, `(.L_x_2073) ;  /* 0x000000000f087348 */ /* 0x000fea0003c00000 */
[----:B------:R0:W1:Y:S02]  /*2ce20*/  SHFL.IDX P6, R14, R13, R12, R11 ;  /* 0x0000000c0d0e7389 */ /* 0x00006400000c000b */
[----:B01----:R-:W-:Y:S01]  /*2ce30*/  ENDCOLLECTIVE ;  /* 0x000000000000791b */ /* 0x003fe20003800000 */
.L_x_2073:
        /* <DEDUP_REMOVED lines=9> */
.L_x_2074:
[----:B------:R-:W-:Y:S02]  /*2ced0*/  IMAD.MOV.U32 R13, RZ, RZ, R62 ;  /* 0x000000ffff0d7224 */ /* 0x000fe400078e003e */
[----:B------:R-:W-:-:S07]  /*2cee0*/  IMAD.MOV.U32 R7, RZ, RZ, R14 ;  /* 0x000000ffff077224 */ /* 0x000fce00078e000e */
[----:B------:R-:W-:Y:S05]  /*2cef0*/  WARPSYNC.COLLECTIVE R15, `(.L_x_2075) ;  /* 0x000000000f087348 */ /* 0x000fea0003c00000 */
[----:B------:R0:W1:Y:S02]  /*2cf00*/  SHFL.IDX P6, R14, R13, R12, R11 ;  /* 0x0000000c0d0e7389 */ /* 0x00006400000c000b */
[----:B01----:R-:W-:Y:S01]  /*2cf10*/  ENDCOLLECTIVE ;  /* 0x000000000000791b */ /* 0x003fe20003800000 */
.L_x_2075:
        /* <DEDUP_REMOVED lines=8> */
.L_x_2076:
[----:B------:R-:W-:Y:S02]  /*2cfa0*/  SEL R91, R92, R62, P0 ;  /* 0x0000003e5c5b7207 */ /* 0x000fe40000000000 */
[----:B------:R-:W-:Y:S01]  /*2cfb0*/  SEL R92, R62, R92, P0 ;  /* 0x0000005c3e5c7207 */ /* 0x000fe20000000000 */
[----:B------:R-:W-:Y:S02]  /*2cfc0*/  IMAD.MOV.U32 R13, RZ, RZ, R5 ;  /* 0x000000ffff0d7224 */ /* 0x000fe400078e0005 */
[----:B------:R-:W-:-:S07]  /*2cfd0*/  IMAD.MOV.U32 R65, RZ, RZ, R14 ;  /* 0x000000ffff417224 */ /* 0x000fce00078e000e */
[----:B------:R-:W-:Y:S05]  /*2cfe0*/  WARPSYNC.COLLECTIVE R15, `(.L_x_2077) ;  /* 0x000000000f087348 */ /* 0x000fea0003c00000 */
[----:B------:R0:W1:Y:S02]  /*2cff0*/  SHFL.IDX P6, R14, R13, R12, R11 ;  /* 0x0000000c0d0e7389 */ /* 0x00006400000c000b */
[----:B01----:R-:W-:Y:S01]  /*2d000*/  ENDCOLLECTIVE ;  /* 0x000000000000791b */ /* 0x003fe20003800000 */
.L_x_2077:
[----:B------:R-:W-:Y:S02]  /*2d010*/  IMAD.MOV.U32 R13, RZ, RZ, R64 ;  /* 0x000000ffff0d7224 */ /* 0x000fe400078e0040 */
[----:B------:R-:W-:Y:S02]  /*2d020*/  IMAD.MOV.U32 R12, RZ, RZ, R25 ;  /* 0x000000ffff0c7224 */ /* 0x000fe400078e0019 */
[----:B------:R-:W-:-:S07]  /*2d030*/  IMAD.MOV.U32 R5, RZ, RZ, R14 ;  /* 0x000000ffff057224 */ /* 0x000fce00078e000e */
[----:B------:R-:W-:Y:S05]  /*2d040*/  WARPSYNC.COLLECTIVE R15, `(.L_x_2078) ;  /* 0x000000000f087348 */ /* 0x000fea0003c00000 */
[----:B------:R0:W1:Y:S02]  /*2d050*/  SHFL.IDX P6, R14, R13, R12, R11 ;  /* 0x0000000c0d0e7389 */ /* 0x00006400000c000b */
[----:B01----:R-:W-:Y:S01]  /*2d060*/  ENDCOLLECTIVE ;  /* 0x000000000000791b */ /* 0x003fe20003800000 */
.L_x_2078:
[----:B------:R-:W-:Y:S02]  /*2d070*/  IMAD.MOV.U32 R13, RZ, RZ, R6 ;  /* 0x000000ffff0d7224 */ /* 0x000fe400078e0006 */
[----:B------:R-:W-:-:S07]  /*2d080*/  IMAD.MOV.U32 R4, RZ, RZ, R14 ;  /* 0x000000ffff047224 */ /* 0x000fce00078e000e */
[----:B------:R-:W-:Y:S05]  /*2d090*/  WARPSYNC.COLLECTIVE R15, `(.L_x_2079) ;  /* 0x000000000f087348 */ /* 0x000fea0003c00000 */
[----:B------:R0:W1:Y:S02]  /*2d0a0*/  SHFL.IDX P6, R14, R13, R12, R11 ;  /* 0x0000000c0d0e7389 */ /* 0x00006400000c000b */
[----:B01----:R-:W-:Y:S01]  /*2d0b0*/  ENDCOLLECTIVE ;  /* 0x000000000000791b */ /* 0x003fe20003800000 */
.L_x_2079:
[----:B------:R-:W-:Y:S05]  /*2d0c0*/  BRA `(.L_x_2080) ;  /* 0xffffff1c00ec7947 */ /* 0x000fea000383ffff */
.L_x_1796:
[----:B------:R-:W-:Y:S02]  /*2d0d0*/  IMAD.MOV.U32 R13, RZ, RZ, R3 ;  /* 0x000000ffff0d7224 */ /* 0x000fe400078e0003 */
[----:B------:R-:W-:Y:S02]  /*2d0e0*/  IMAD.MOV.U32 R12, RZ, RZ, RZ ;  /* 0x000000ffff0c7224 */ /* 0x000fe400078e00ff */
[----:B------:R-:W-:Y:S02]  /*2d0f0*/  IMAD.MOV.U32 R11, RZ, RZ, 0x181f ;  /* 0x0000181fff0b7424 */ /* 0x000fe400078e00ff */
[----:B------:R-:W-:-:S07]  /*2d100*/  IMAD.MOV.U32 R15, RZ, RZ, -0x1 ;  /* 0xffffffffff0f7424 */ /* 0x000fce00078e00ff */
[----:B-----5:R-:W-:Y:S05]  /*2d110*/  WARPSYNC.COLLECTIVE R15, `(.L_x_2081) ;  /* 0x000000000f087348 */ /* 0x020fea0003c00000 */
[----:B------:R0:W1:Y:S02]  /*2d120*/  SHFL.IDX P6, R14, R13, R12, R11 ;  /* 0x0000000c0d0e7389 */ /* 0x00006400000c000b */
[----:B01---5:R-:W-:Y:S01]  /*2d130*/  ENDCOLLECTIVE ;  /* 0x000000000000791b */ /* 0x023fe20003800000 */
.L_x_2081:
[----:B------:R-:W-:Y:S02]  /*2d140*/  IMAD.MOV.U32 R13, RZ, RZ, R2 ;  /* 0x000000ffff0d7224 */ /* 0x000fe400078e0002 */
[----:B------:R-:W-:-:S07]  /*2d150*/  IMAD.MOV.U32 R0, RZ, RZ, R14 ;  /* 0x000000ffff007224 */ /* 0x000fce00078e000e */
[----:B------:R-:W-:Y:S05]  /*2d160*/  WARPSYNC.COLLECTIVE R15, `(.L_x_2082) ;  /* 0x000000000f087348 */ /* 0x000fea0003c00000 */
[----:B------:R0:W1:Y:S02]  /*2d170*/  SHFL.IDX P6, R14, R13, R12, R11 ;  /* 0x0000000c0d0e7389 */ /* 0x00006400000c000b */
[----:B01----:R-:W-:Y:S01]  /*2d180*/  ENDCOLLECTIVE ;  /* 0x000000000000791b */ /* 0x003fe20003800000 */
.L_x_2082:
[----:B------:R-:W-:Y:S05]  /*2d190*/  BRA `(.L_x_2083) ;  /* 0xffffff2c00487947 */ /* 0x000fea000383ffff */
.L_x_1799:
[----:B------:R-:W-:Y:S01]  /*2d1a0*/  BSSY B1, `(.L_x_2084) ;  /* 0x0000008000017945 */ /* 0x000fe20003800000 */
[----:B------:R-:W-:Y:S02]  /*2d1b0*/  IMAD.MOV.U32 R13, RZ, RZ, R3 ;  /* 0x000000ffff0d7224 */ /* 0x000fe400078e0003 */
[----:B------:R-:W-:Y:S02]  /*2d1c0*/  IMAD.MOV.U32 R12, RZ, RZ, 0x1 ;  /* 0x00000001ff0c7424 */ /* 0x000fe400078e00ff */
[----:B------:R-:W-:Y:S02]  /*2d1d0*/  IMAD.MOV.U32 R11, RZ, RZ, 0x181f ;  /* 0x0000181fff0b7424 */ /* 0x000fe400078e00ff */
[----:B---3--:R-:W-:-:S07]  /*2d1e0*/  IMAD.MOV.U32 R15, RZ, RZ, -0x1 ;  /* 0xffffffffff0f7424 */ /* 0x008fce00078e00ff */
[----:B012--5:R-:W-:Y:S05]  /*2d1f0*/  WARPSYNC.COLLECTIVE R15, `(.L_x_2085) ;  /* 0x000000000f087348 */ /* 0x027fea0003c00000 */
[----:B--2---:R2:W3:Y:S02]  /*2d200*/  SHFL.IDX P6, R14, R13, R12, R11 ;  /* 0x0000000c0d0e7389 */ /* 0x0044e400000c000b */
[----:B0123-5:R-:W-:Y:S01]  /*2d210*/  ENDCOLLECTIVE ;  /* 0x000000000000791b */ /* 0x02ffe20003800000 */
.L_x_2085:
[----:B------:R-:W-:Y:S05]  /*2d220*/  BSYNC B1 ;  /* 0x0000000000017941 */ /* 0x000fea0003800000 */
.L_x_2084:
[----:B------:R-:W-:Y:S02]  /*2d230*/  IMAD.MOV.U32 R13, RZ, RZ, R2 ;  /* 0x000000ffff0d7224 */ /* 0x000fe400078e0002 */
[----:B------:R-:W-:Y:S02]  /*2d240*/  IMAD.MOV.U32 R12, RZ, RZ, 0x1 ;  /* 0x00000001ff0c7424 */ /* 0x000fe400078e00ff */
[----:B------:R-:W-:Y:S02]  /*2d250*/  IMAD.MOV.U32 R11, RZ, RZ, 0x181f ;  /* 0x0000181fff0b7424 */ /* 0x000fe400078e00ff */
[----:B------:R-:W-:Y:S02]  /*2d260*/  IMAD.MOV.U32 R15, RZ, RZ, -0x1 ;  /* 0xffffffffff0f7424 */ /* 0x000fe400078e00ff */
[----:B------:R-:W-:-:S07]  /*2d270*/  IMAD.MOV.U32 R0, RZ, RZ, R14 ;  /* 0x000000ffff007224 */ /* 0x000fce00078e000e */
[----:B------:R-:W-:Y:S05]  /*2d280*/  WARPSYNC.COLLECTIVE R15, `(.L_x_2086) ;  /* 0x000000000f087348 */ /* 0x000fea0003c00000 */
[----:B------:R0:W1:Y:S02]  /*2d290*/  SHFL.IDX P6, R14, R13, R12, R11 ;  /* 0x0000000c0d0e7389 */ /* 0x00006400000c000b */
[----:B01----:R-:W-:Y:S01]  /*2d2a0*/  ENDCOLLECTIVE ;  /* 0x000000000000791b */ /* 0x003fe20003800000 */
.L_x_2086:
[----:B------:R-:W-:Y:S05]  /*2d2b0*/  BRA `(.L_x_2087) ;  /* 0xffffff2c00507947 */ /* 0x000fea000383ffff */
.L_x_1802:
        /* <DEDUP_REMOVED lines=8> */
.L_x_2089:
[----:B------:R-:W-:Y:S05]  /*2d340*/  BSYNC B1 ;  /* 0x0000000000017941 */ /* 0x000fea0003800000 */
.L_x_2088:
        /* <DEDUP_REMOVED lines=8> */
.L_x_2090:
[----:B------:R-:W-:Y:S05]  /*2d3d0*/  BRA `(.L_x_2091) ;  /* 0xffffff2c00587947 */ /* 0x000fea000383ffff */
.L_x_1805:
        /* <DEDUP_REMOVED lines=8> */
.L_x_2093:
[----:B------:R-:W-:Y:S05]  /*2d460*/  BSYNC B1 ;  /* 0x0000000000017941 */ /* 0x000fea0003800000 */
.L_x_2092:
        /* <DEDUP_REMOVED lines=8> */
.L_x_2094:
[----:B------:R-:W-:Y:S05]  /*2d4f0*/  BRA `(.L_x_2095) ;  /* 0xffffff2c00607947 */ /* 0x000fea000383ffff */
.L_x_1807:
[----:B------:R-:W-:Y:S02]  /*2d500*/  IMAD.MOV.U32 R13, RZ, RZ, R26 ;  /* 0x000000ffff0d7224 */ /* 0x000fe400078e001a */
[----:B------:R-:W-:Y:S02]  /*2d510*/  IMAD.MOV.U32 R12, RZ, RZ, RZ ;  /* 0x000000ffff0c7224 */ /* 0x000fe400078e00ff */
[----:B------:R-:W-:Y:S02]  /*2d520*/  IMAD.MOV.U32 R11, RZ, RZ, 0x1c1f ;  /* 0x00001c1fff0b7424 */ /* 0x000fe400078e00ff */
[----:B------:R-:W-:-:S07]  /*2d530*/  IMAD.MOV.U32 R15, RZ, RZ, -0x1 ;  /* 0xffffffffff0f7424 */ /* 0x000fce00078e00ff */
[----:B------:R-:W-:Y:S05]  /*2d540*/  WARPSYNC.COLLECTIVE R15, `(.L_x_2096) ;  /* 0x000000000f087348 */ /* 0x000fea0003c00000 */
[----:B------:R0:W1:Y:S02]  /*2d550*/  SHFL.IDX P6, R14, R13, R12, R11 ;  /* 0x0000000c0d0e7389 */ /* 0x00006400000c000b */
[----:B01----:R-:W-:Y:S01]  /*2d560*/  ENDCOLLECTIVE ;  /* 0x000000000000791b */ /* 0x003fe20003800000 */
.L_x_2096:
[----:B------:R-:W-:Y:S02]  /*2d570*/  IMAD.MOV.U32 R13, RZ, RZ, R25 ;  /* 0x000000ffff0d7224 */ /* 0x000fe400078e0019 */
[----:B------:R-:W-:-:S07]  /*2d580*/  IMAD.MOV.U32 R28, RZ, RZ, R14 ;  /* 0x000000ffff1c7224 */ /* 0x000fce00078e000e */
[----:B------:R-:W-:Y:S05]  /*2d590*/  WARPSYNC.COLLECTIVE R15, `(.L_x_2097) ;  /* 0x000000000f087348 */ /* 0x000fea0003c00000 */
[----:B------:R0:W1:Y:S02]  /*2d5a0*/  SHFL.IDX P6, R14, R13, R12, R11 ;  /* 0x0000000c0d0e7389 */ /* 0x00006400000c000b */
[----:B01----:R-:W-:Y:S01]  /*2d5b0*/  ENDCOLLECTIVE ;  /* 0x000000000000791b */ /* 0x003fe20003800000 */
.L_x_2097:
[----:B------:R-:W-:Y:S05]  /*2d5c0*/  BRA `(.L_x_2098) ;  /* 0xffffff3000247947 */ /* 0x000fea000383ffff */
.L_x_1810:
[----:B------:R-:W-:Y:S01]  /*2d5d0*/  BSSY B1, `(.L_x_2099) ;  /* 0x0000008000017945 */ /* 0x000fe20003800000 */
[----:B------:R-:W-:Y:S02]  /*2d5e0*/  IMAD.MOV.U32 R13, RZ, RZ, R26 ;  /* 0x000000ffff0d7224 */ /* 0x000fe400078e001a */
[----:B------:R-:W-:Y:S02]  /*2d5f0*/  IMAD.MOV.U32 R12, RZ, RZ, 0x1 ;  /* 0x00000001ff0c7424 */ /* 0x000fe400078e00ff */
[----:B------:R-:W-:Y:S02]  /*2d600*/  IMAD.MOV.U32 R11, RZ, RZ, 0x1c1f ;  /* 0x00001c1fff0b7424 */ /* 0x000fe400078e00ff */
[----:B------:R-:W-:-:S07]  /*2d610*/  IMAD.MOV.U32 R15, RZ, RZ, -0x1 ;  /* 0xffffffffff0f7424 */ /* 0x000fce00078e00ff */
[----:B0123--:R-:W-:Y:S05]  /*2d620*/  WARPSYNC.COLLECTIVE R15, `(.L_x_2100) ;  /* 0x000000000f087348 */ /* 0x00ffea0003c00000 */
[----:B--2---:R2:W4:Y:S02]  /*2d630*/  SHFL.IDX P6, R14, R13, R12, R11 ;  /* 0x0000000c0d0e7389 */ /* 0x00452400000c000b */
[----:B01234-:R-:W-:Y:S01]  /*2d640*/  ENDCOLLECTIVE ;  /* 0x000000000000791b */ /* 0x01ffe20003800000 */
.L_x_2100:
[----:B------:R-:W-:Y:S05]  /*2d650*/  BSYNC B1 ;  /* 0x0000000000017941 */ /* 0x000fea0003800000 */
.L_x_2099:
        /* <DEDUP_REMOVED lines=8> */
.L_x_2101:
[----:B------:R-:W-:Y:S05]  /*2d6e0*/  BRA `(.L_x_2102) ;  /* 0xffffff3400c07947 */ /* 0x000fea000383ffff */
.L_x_1814:
[----:B------:R-:W-:Y:S02]  /*2d6f0*/  IMAD.MOV.U32 R13, RZ, RZ, R3 ;  /* 0x000000ffff0d7224 */ /* 0x000fe400078e0003 */
[----:B------:R-:W-:Y:S02]  /*2d700*/  IMAD.MOV.U32 R12, RZ, RZ, RZ ;  /* 0x000000ffff0c7224 */ /* 0x000fe400078e00ff */
[----:B------:R-:W-:Y:S02]  /*2d710*/  IMAD.MOV.U32 R11, RZ, RZ, 0x181f ;  /* 0x0000181fff0b7424 */ /* 0x000fe400078e00ff */
[----:B------:R-:W-:-:S07]  /*2d720*/  IMAD.MOV.U32 R15, RZ, RZ, -0x1 ;  /* 0xffffffffff0f7424 */ /* 0x000fce00078e00ff */
[----:B--2---:R-:W-:Y:S05]  /*2d730*/  WARPSYNC.COLLECTIVE R15, `(.L_x_2103) ;  /* 0x000000000f087348 */ /* 0x004fea0003c00000 */
[----:B------:R0:W1:Y:S02]  /*2d740*/  SHFL.IDX P6, R14, R13, R12, R11 ;  /* 0x0000000c0d0e7389 */ /* 0x00006400000c000b */
[----:B012---:R-:W-:Y:S01]  /*2d750*/  ENDCOLLECTIVE ;  /* 0x000000000000791b */ /* 0x007fe20003800000 */
.L_x_2103:
[----:B------:R-:W-:Y:S02]  /*2d760*/  IMAD.MOV.U32 R13, RZ, RZ, R2 ;  /* 0x000000ffff0d7224 */ /* 0x000fe400078e0002 */
[----:B------:R-:W-:-:S07]  /*2d770*/  IMAD.MOV.U32 R0, RZ, RZ, R14 ;  /* 0x000000ffff007224 */ /* 0x000fce00078e000e */
[----:B------:R-:W-:Y:S05]  /*2d780*/  WARPSYNC.COLLECTIVE R15, `(.L_x_2104) ;  /* 0x000000000f087348 */ /* 0x000fea0003c00000 */
[----:B------:R0:W1:Y:S02]  /*2d790*/  SHFL.IDX P6, R14, R13, R12, R11 ;  /* 0x0000000c0d0e7389 */ /* 0x00006400000c000b */
[----:B01----:R-:W-:Y:S01]  /*2d7a0*/  ENDCOLLECTIVE ;  /* 0x000000000000791b */ /* 0x003fe20003800000 */
.L_x_2104:
[----:B------:R-:W-:Y:S05]  /*2d7b0*/  BRA `(.L_x_2105) ;  /* 0xffffff4400207947 */ /* 0x000fea000383ffff */
.L_x_1817:
[----:B------:R-:W-:Y:S01]  /*2d7c0*/  BSSY B1, `(.L_x_2106) ;  /* 0x0000008000017945 */ /* 0x000fe20003800000 */
[----:B------:R-:W-:Y:S02]  /*2d7d0*/  IMAD.MOV.U32 R13, RZ, RZ, R3 ;  /* 0x000000ffff0d7224 */ /* 0x000fe400078e0003 */
[----:B------:R-:W-:Y:S02]  /*2d7e0*/  IMAD.MOV.U32 R12, RZ, RZ, 0x1 ;  /* 0x00000001ff0c7424 */ /* 0x000fe400078e00ff */
[----:B------:R-:W-:Y:S02]  /*2d7f0*/  IMAD.MOV.U32 R11, RZ, RZ, 0x181f ;  /* 0x0000181fff0b7424 */ /* 0x000fe400078e00ff */
[----:B----4-:R-:W-:-:S07]  /*2d800*/  IMAD.MOV.U32 R15, RZ, RZ, -0x1 ;  /* 0xffffffffff0f7424 */ /* 0x010fce00078e00ff */
[----:B0123--:R-:W-:Y:S05]  /*2d810*/  WARPSYNC.COLLECTIVE R15, `(.L_x_2107) ;  /* 0x000000000f087348 */ /* 0x00ffea0003c00000 */
[----:B---3--:R3:W4:Y:S02]  /*2d820*/  SHFL.IDX P6, R14, R13, R12, R11 ;  /* 0x0000000c0d0e7389 */ /* 0x00872400000c000b */
[----:B01234-:R-:W-:Y:S01]  /*2d830*/  ENDCOLLECTIVE ;  /* 0x000000000000791b */ /* 0x01ffe20003800000 */
.L_x_2107:
[----:B------:R-:W-:Y:S05]  /*2d840*/  BSYNC B1 ;  /* 0x0000000000017941 */ /* 0x000fea0003800000 */
.L_x_2106:
        /* <DEDUP_REMOVED lines=8> */
.L_x_2108:
[----:B------:R-:W-:Y:S05]  /*2d8d0*/  BRA `(.L_x_2109) ;  /* 0xffffff44002c7947 */ /* 0x000fea000383ffff */
.L_x_1820:
        /* <DEDUP_REMOVED lines=8> */
.L_x_2111:
[----:B------:R-:W-:Y:S05]  /*2d960*/  BSYNC B1 ;  /* 0x0000000000017941 */ /* 0x000fea0003800000 */
.L_x_2110:
        /* <DEDUP_REMOVED lines=8> */
.L_x_2112:
[----:B------:R-:W-:Y:S05]  /*2d9f0*/  BRA `(.L_x_2113) ;  /* 0xffffff4400347947 */ /* 0x000fea000383ffff */
.L_x_1823:
[----:B------:R-:W-:Y:S01]  /*2da00*/  BSSY B1, `(.L_x_2114) ;  /* 0x0000008000017945 */ /* 0x000fe20003800000 */
[----:B------:R-:W-:Y:S02]  /*2da10*/  IMAD.MOV.U32 R13, RZ, RZ, R3 ;  /* 0x000000ffff0d7224 */ /* 0x000fe400078e0003 */
[----:B------:R-:W-:Y:S02]  /*2da20*/  IMAD.MOV.U32 R12, RZ, RZ, 0x3 ;  /* 0x00000003ff0c7424 */ /* 0x000fe400078e00ff */
[----:B------:R-:W-:Y:S02]  /*2da30*/  IMAD.MOV.U32 R11, RZ, RZ, 0x181f ;  /* 0x0000181fff0b7424 */ /* 0x000fe400078e00ff */
[----:B0-----:R-:W-:-:S07]  /*2da40*/  IMAD.MOV.U32 R15, RZ, RZ, -0x1 ;  /* 0xffffffffff0f7424 */ /* 0x001fce00078e00ff */
[----:B-1234-:R-:W-:Y:S05]  /*2da50*/  WARPSYNC.COLLECTIVE R15, `(.L_x_2115) ;  /* 0x000000000f087348 */ /* 0x01efea0003c00000 */
[----:B----4-:R0:W4:Y:S02]  /*2da60*/  SHFL.IDX P6, R14, R13, R12, R11 ;  /* 0x0000000c0d0e7389 */ /* 0x01012400000c000b */
[----:B01234-:R-:W-:Y:S01]  /*2da70*/  ENDCOLLECTIVE ;  /* 0x000000000000791b */ /* 0x01ffe20003800000 */
.L_x_2115:
[----:B------:R-:W-:Y:S05]  /*2da80*/  BSYNC B1 ;  /* 0x0000000000017941 */ /* 0x000fea0003800000 */
.L_x_2114:
        /* <DEDUP_REMOVED lines=8> */
.L_x_2116:
[----:B------:R-:W-:Y:S05]  /*2db10*/  BRA `(.L_x_2117) ;  /* 0xffffff44003c7947 */ /* 0x000fea000383ffff */
.L_x_1849:
[----:B------:R-:W0:Y:S01]  /*2db20*/  S2R R5, SR_TID.X ;  /* 0x0000000000057919 */ /* 0x000e220000002100 */
[----:B------:R-:W-:Y:S01]  /*2db30*/  BSSY B1, `(.L_x_2118) ;  /* 0x000000a000017945 */ /* 0x000fe20003800000 */
[----:B------:R-:W-:Y:S02]  /*2db40*/  IMAD.MOV.U32 R12, RZ, RZ, RZ ;  /* 0x000000ffff0c7224 */ /* 0x000fe400078e00ff */
[----:B------:R-:W-:Y:S02]  /*2db50*/  IMAD.MOV.U32 R11, RZ, RZ, 0x1f ;  /* 0x0000001fff0b7424 */ /* 0x000fe400078e00ff */
[----:B------:R-:W-:Y:S01]  /*2db60*/  IMAD.MOV.U32 R15, RZ, RZ, -0x1 ;  /* 0xffffffffff0f7424 */ /* 0x000fe200078e00ff */
[----:B0-----:R-:W-:-:S04]  /*2db70*/  SHF.R.U32.HI R5, RZ, 0x5, R5 ;  /* 0x00000005ff057819 */ /* 0x001fc80000011605 */
[----:B------:R-:W-:-:S05]  /*2db80*/  LOP3.LUT R5, R5, 0x3, RZ, 0xc0, !PT ;  /* 0x0000000305057812 */ /* 0x000fca00078ec0ff */
[----:B------:R-:W-:-:S07]  /*2db90*/  IMAD.MOV.U32 R13, RZ, RZ, R5 ;  /* 0x000000ffff0d7224 */ /* 0x000fce00078e0005 */
[----:B------:R-:W-:Y:S05]  /*2dba0*/  WARPSYNC.COLLECTIVE R15, `(.L_x_2119) ;  /* 0x000000000f087348 */ /* 0x000fea0003c00000 */
[----:B------:R0:W1:Y:S02]  /*2dbb0*/  SHFL.IDX P6, R14, R13, R12, R11 ;  /* 0x0000000c0d0e7389 */ /* 0x00006400000c000b */
[----:B01----:R-:W-:Y:S01]  /*2dbc0*/  ENDCOLLECTIVE ;  /* 0x000000000000791b */ /* 0x003fe20003800000 */
.L_x_2119:
[----:B------:R-:W-:Y:S05]  /*2dbd0*/  BSYNC B1 ;  /* 0x0000000000017941 */ /* 0x000fea0003800000 */
.L_x_2118:
[----:B------:R-:W-:Y:S05]  /*2dbe0*/  BRA `(.L_x_2120) ;  /* 0xffffff6400587947 */ /* 0x000fea000383ffff */
.L_x_1851:
[----:B------:R-:W-:Y:S01]  /*2dbf0*/  BSSY B1, `(.L_x_2121) ;  /* 0x0000006000017945 */ /* 0x000fe20003800000 */
[----:B------:R-:W-:-:S07]  /*2dc00*/  IMAD.MOV.U32 R15, RZ, RZ, -0x1 ;  /* 0xffffffffff0f7424 */ /* 0x000fce00078e00ff */
[----:B0-----:R-:W-:Y:S05]  /*2dc10*/  WARPSYNC.COLLECTIVE R15, `(.L_x_2122) ;  /* 0x000000000f0c7348 */ /* 0x001fea0003c00000 */
[----:B------:R-:W-:Y:S02]  /*2dc20*/  ELECT P6, UR62, PT ;  /* 0x00000000003e782f */ /* 0x000fe400038c0000 */
[----:B------:R-:W-:Y:S01]  /*2dc30*/  MOV R14, UR62 ;  /* 0x0000003e000e7c02 */ /* 0x000fe20008000f00 */
[----:B0-----:R-:W-:Y:S10]  /*2dc40*/  ENDCOLLECTIVE ;  /* 0x000000000000791b */ /* 0x001ff40003800000 */
.L_x_2122:
[----:B------:R-:W-:Y:S05]  /*2dc50*/  BSYNC B1 ;  /* 0x0000000000017941 */ /* 0x000fea0003800000 */
.L_x_2121:
[----:B------:R-:W-:Y:S05]  /*2dc60*/  BRA `(.L_x_1850) ;  /* 0xffffff6400507947 */ /* 0x000fea000383ffff */
.L_x_1853:
[----:B0-----:R0:W1:Y:S02]  /*2dc70*/  SYNCS.PHASECHK.TRANS64.TRYWAIT P0, [R16+URZ+0x22820], R5 ;  /* 0x02282005100075a7 */ /* 0x001064000800017f */
[----:B-1----:R-:W-:Y:S05]  /*2dc80*/  @!P0 NANOSLEEP.SYNCS 0x989680 ;  /* 0x009896800000895d */ /* 0x002fea0003900000 */
[----:B------:R-:W1:Y:S02]  /*2dc90*/  @!P0 SYNCS.PHASECHK.TRANS64 P0, [R16+URZ+0x22820], R5 ;  /* 0x02282005100085a7 */ /* 0x000e64000800007f */
[----:B-1----:R-:W-:Y:S05]  /*2dca0*/  @!P0 BRA `(.L_x_1853) ;  /* 0xfffffffc00f08947 */ /* 0x002fea000383ffff */
[----:B------:R-:W-:Y:S05]  /*2dcb0*/  BRA `(.L_x_2123) ;  /* 0xffffff6400607947 */ /* 0x000fea000383ffff */
.L_x_1857:
[----:B-1----:R1:W2:Y:S02]  /*2dcc0*/  SYNCS.PHASECHK.TRANS64.TRYWAIT P0, [R10+URZ+0x228a0], R9 ;  /* 0x0228a0090a0075a7 */ /* 0x0022a4000800017f */
[----:B--2---:R-:W-:Y:S05]  /*2dcd0*/  @!P0 NANOSLEEP.SYNCS 0x989680 ;  /* 0x009896800000895d */ /* 0x004fea0003900000 */
[----:B------:R-:W2:Y:S02]  /*2dce0*/  @!P0 SYNCS.PHASECHK.TRANS64 P0, [R10+URZ+0x228a0], R9 ;  /* 0x0228a0090a0085a7 */ /* 0x000ea4000800007f */
[----:B--2---:R-:W-:Y:S05]  /*2dcf0*/  @!P0 BRA `(.L_x_1857) ;  /* 0xfffffffc00f08947 */ /* 0x004fea000383ffff */
[----:B------:R-:W-:Y:S05]  /*2dd00*/  BRA `(.L_x_2124) ;  /* 0xffffff6400787947 */ /* 0x000fea000383ffff */
.L_x_1864:
[----:B0-----:R0:W2:Y:S02]  /*2dd10*/  SYNCS.PHASECHK.TRANS64.TRYWAIT P0, [R10+URZ+0x228c0], R9 ;  /* 0x0228c0090a0075a7 */ /* 0x0010a4000800017f */
[----:B--2---:R-:W-:Y:S05]  /*2dd20*/  @!P0 NANOSLEEP.SYNCS 0x989680 ;  /* 0x009896800000895d */ /* 0x004fea0003900000 */
[----:B------:R-:W2:Y:S02]  /*2dd30*/  @!P0 SYNCS.PHASECHK.TRANS64 P0, [R10+URZ+0x228c0], R9 ;  /* 0x0228c0090a0085a7 */ /* 0x000ea4000800007f */
[----:B--2---:R-:W-:Y:S05]  /*2dd40*/  @!P0 BRA `(.L_x_1864) ;  /* 0xfffffffc00f08947 */ /* 0x004fea000383ffff */
[----:B------:R-:W-:Y:S05]  /*2dd50*/  BRA `(.L_x_2125) ;  /* 0xffffff68006c7947 */ /* 0x000fea000383ffff */
.L_x_1871:
[----:B-1----:R1:W2:Y:S02]  /*2dd60*/  SYNCS.PHASECHK.TRANS64.TRYWAIT P1, [R9+URZ+0x228a0], R8 ;  /* 0x0228a008090075a7 */ /* 0x0022a4000802017f */
[----:B--2---:R-:W-:Y:S05]  /*2dd70*/  @!P1 NANOSLEEP.SYNCS 0x989680 ;  /* 0x009896800000995d */ /* 0x004fea0003900000 */
[----:B------:R-:W2:Y:S02]  /*2dd80*/  @!P1 SYNCS.PHASECHK.TRANS64 P1, [R9+URZ+0x228a0], R8 ;  /* 0x0228a008090095a7 */ /* 0x000ea4000802007f */
[----:B--2---:R-:W-:Y:S05]  /*2dd90*/  @!P1 BRA `(.L_x_1871) ;  /* 0xfffffffc00f09947 */ /* 0x004fea000383ffff */
[----:B------:R-:W-:Y:S05]  /*2dda0*/  BRA `(.L_x_2126) ;  /* 0xffffff6c002c7947 */ /* 0x000fea000383ffff */
.L_x_1878:
[----:B0-----:R0:W2:Y:S02]  /*2ddb0*/  SYNCS.PHASECHK.TRANS64.TRYWAIT P1, [R9+URZ+0x228c0], R8 ;  /* 0x0228c008090075a7 */ /* 0x0010a4000802017f */
[----:B--2---:R-:W-:Y:S05]  /*2ddc0*/  @!P1 NANOSLEEP.SYNCS 0x989680 ;  /* 0x009896800000995d */ /* 0x004fea0003900000 */
[----:B------:R-:W2:Y:S02]  /*2ddd0*/  @!P1 SYNCS.PHASECHK.TRANS64 P1, [R9+URZ+0x228c0], R8 ;  /* 0x0228c008090095a7 */ /* 0x000ea4000802007f */
[----:B--2---:R-:W-:Y:S05]  /*2dde0*/  @!P1 BRA `(.L_x_1878) ;  /* 0xfffffffc00f09947 */ /* 0x004fea000383ffff */
[----:B------:R-:W-:Y:S05]  /*2ddf0*/  BRA `(.L_x_2127) ;  /* 0xffffff70001c7947 */ /* 0x000fea000383ffff */
.L_x_1903:
        /* <DEDUP_REMOVED lines=11> */
.L_x_2129:
[----:B------:R-:W-:Y:S05]  /*2deb0*/  BSYNC B0 ;  /* 0x0000000000007941 */ /* 0x000fea0003800000 */
.L_x_2128:
[----:B------:R-:W-:Y:S05]  /*2dec0*/  BRA `(.L_x_2130) ;  /* 0xffffff8000d87947 */ /* 0x000fea000383ffff */
.L_x_1906:
[----:B0-----:R-:W2:Y:S02]  /*2ded0*/  LDL R0, [R1+0x24] ;  /* 0x0000240001007983 */ /* 0x001ea40000100800 */
[----:B--2---:R0:W1:Y:S02]  /*2dee0*/  SYNCS.PHASECHK.TRANS64.TRYWAIT P0, [R4+URZ+0x22880], R0 ;  /* 0x02288000040075a7 */ /* 0x004064000800017f */
[----:B-1----:R-:W-:Y:S05]  /*2def0*/  @!P0 NANOSLEEP.SYNCS 0x989680 ;  /* 0x009896800000895d */ /* 0x002fea0003900000 */
[----:B------:R-:W1:Y:S02]  /*2df00*/  @!P0 SYNCS.PHASECHK.TRANS64 P0, [R4+URZ+0x22880], R0 ;  /* 0x02288000040085a7 */ /* 0x000e64000800007f */
[----:B-1----:R-:W-:Y:S05]  /*2df10*/  @!P0 BRA `(.L_x_1906) ;  /* 0xfffffffc00ec8947 */ /* 0x002fea000383ffff */
[----:B------:R-:W-:Y:S05]  /*2df20*/  BRA `(.L_x_2131) ;  /* 0xffffff8000f47947 */ /* 0x000fea000383ffff */
.L_x_1907:
        /* <DEDUP_REMOVED lines=8> */
.L_x_2133:
[----:B------:R-:W-:Y:S05]  /*2dfb0*/  BSYNC B0 ;  /* 0x0000000000007941 */ /* 0x000fea0003800000 */
.L_x_2132:
[----:B------:R-:W-:Y:S01]  /*2dfc0*/  IMAD.MOV.U32 R13, RZ, RZ, R0 ;  /* 0x000000ffff0d7224 */ /* 0x000fe200078e0000 */
[----:B------:R-:W-:Y:S01]  /*2dfd0*/  LOP3.LUT P2, RZ, R17, 0x2, RZ, 0xc0, !PT ;  /* 0x0000000211ff7812 */ /* 0x000fe2000784c0ff */
[----:B------:R-:W-:Y:S01]  /*2dfe0*/  IMAD.MOV.U32 R12, RZ, RZ, RZ ;  /* 0x000000ffff0c7224 */ /* 0x000fe200078e00ff */
[C---:B------:R-:W-:Y:S01]  /*2dff0*/  ISETP.GE.AND P3, PT, R8.reuse, 0x21, PT ;  /* 0x000000210800780c */ /* 0x040fe20003f66270 */
[----:B------:R-:W-:Y:S01]  /*2e000*/  IMAD.MOV.U32 R11, RZ, RZ, 0x1c1f ;  /* 0x00001c1fff0b7424 */ /* 0x000fe200078e00ff */
[----:B------:R-:W-:Y:S01]  /*2e010*/  ISETP.GE.AND P5, PT, R8, 0x61, PT ;  /* 0x000000610800780c */ /* 0x000fe20003fa6270 */
[----:B------:R-:W-:Y:S02]  /*2e020*/  IMAD.MOV.U32 R15, RZ, RZ, -0x1 ;  /* 0xffffffffff0f7424 */ /* 0x000fe400078e00ff */
[----:B------:R-:W-:-:S10]  /*2e030*/  IMAD.MOV.U32 R3, RZ, RZ, R14 ;  /* 0x000000ffff037224 */ /* 0x000fd400078e000e */
[----:B------:R-:W-:Y:S05]  /*2e040*/  WARPSYNC.COLLECTIVE R15, `(.L_x_2134) ;  /* 0x000000000f087348 */ /* 0x000fea0003c00000 */
[----:B------:R0:W1:Y:S02]  /*2e050*/  SHFL.IDX P6, R14, R13, R12, R11 ;  /* 0x0000000c0d0e7389 */ /* 0x00006400000c000b */
[----:B01----:R-:W-:Y:S01]  /*2e060*/  ENDCOLLECTIVE ;  /* 0x000000000000791b */ /* 0x003fe20003800000 */
.L_x_2134:
[----:B------:R-:W-:Y:S02]  /*2e070*/  IMAD.MOV.U32 R13, RZ, RZ, R2 ;  /* 0x000000ffff0d7224 */ /* 0x000fe400078e0002 */
[----:B------:R-:W-:Y:S02]  /*2e080*/  IMAD.MOV.U32 R12, RZ, RZ, 0x1 ;  /* 0x00000001ff0c7424 */ /* 0x000fe400078e00ff */
[----:B------:R-:W-:-:S07]  /*2e090*/  IMAD.MOV.U32 R10, RZ, RZ, R14 ;  /* 0x000000ffff0a7224 */ /* 0x000fce00078e000e */
[----:B------:R-:W-:Y:S05]  /*2e0a0*/  WARPSYNC.COLLECTIVE R15, `(.L_x_2135) ;  /* 0x000000000f087348 */ /* 0x000fea0003c00000 */
[----:B------:R0:W1:Y:S02]  /*2e0b0*/  SHFL.IDX P6, R14, R13, R12, R11 ;  /* 0x0000000c0d0e7389 */ /* 0x00006400000c000b */
[----:B01----:R-:W-:Y:S01]  /*2e0c0*/  ENDCOLLECTIVE ;  /* 0x000000000000791b */ /* 0x003fe20003800000 */
.L_x_2135:
[----:B------:R-:W-:-:S05]  /*2e0d0*/  IADD3 R20, P0, R35, R10, RZ ;  /* 0x0000000a23147210 */ /* 0x000fca0007f1e0ff */
[----:B------:R-:W-:Y:S01]  /*2e0e0*/  IMAD.X R21, RZ, RZ, R3, P0 ;  /* 0x000000ffff157224 */ /* 0x000fe200000e0603 */
[----:B------:R-:W-:Y:S02]  /*2e0f0*/  ISETP.LT.OR P0, PT, R8, 0x1, P2 ;  /* 0x000000010800780c */ /* 0x000fe40001701670 */
[----:B------:R-:W-:Y:S01]  /*2e100*/  IADD3 R3, R16, R5, R32 ;  /* 0x0000000510037210 */ /* 0x000fe20007ffe020 */
[----:B------:R-:W-:-:S04]  /*2e110*/  IMAD.MOV.U32 R13, RZ, RZ, R0 ;  /* 0x000000ffff0d7224 */ /* 0x000fc800078e0000 */
[----:B------:R-:W-:-:S06]  /*2e120*/  IMAD.IADD R5, R33, 0x1, R3 ;  /* 0x0000000121057824 */ /* 0x000fcc00078e0203 */
        /* <DEDUP_REMOVED lines=9> */
.L_x_2136:
[----:B------:R-:W-:Y:S01]  /*2e1c0*/  @!PT LDS RZ, [RZ] ;  /* 0x00000000fffff984 */ /* 0x000fe20000000800 */
[----:B------:R-:W-:Y:S01]  /*2e1d0*/  @!PT LDS RZ, [RZ] ;  /* 0x00000000fffff984 */ /* 0x000fe20000000800 */
[----:B------:R-:W-:Y:S01]  /*2e1e0*/  @!PT LDS RZ, [RZ] ;  /* 0x00000000fffff984 */ /* 0x000fe20000000800 */
[----:B------:R0:W-:Y:S01]  /*2e1f0*/  LDGSTS.E.BYPASS.LTC128B.128 [R5+0x8400], desc[UR42][R20.64+0x40], !P0 ;  /* 0x0840004014057fae */ /* 0x0001e2000c101d6a */
[----:B------:R-:W-:Y:S02]  /*2e200*/  IMAD.MOV.U32 R13, RZ, RZ, R2 ;  /* 0x000000ffff0d7224 */ /* 0x000fe400078e0002 */
[----:B------:R-:W-:Y:S02]  /*2e210*/  IMAD.MOV.U32 R12, RZ, RZ, 0x2 ;  /* 0x00000002ff0c7424 */ /* 0x000fe400078e00ff */
[----:B------:R-:W-:-:S07]  /*2e220*/  IMAD.MOV.U32 R10, RZ, RZ, R14 ;  /* 0x000000ffff0a7224 */ /* 0x000fce00078e000e */
[----:B0-----:R-:W-:Y:S05]  /*2e230*/  WARPSYNC.COLLECTIVE R15, `(.L_x_2137) ;  /* 0x000000000f087348 */ /* 0x001fea0003c00000 */
[----:B------:R1:W2:Y:S02]  /*2e240*/  SHFL.IDX P6, R14, R13, R12, R11 ;  /* 0x0000000c0d0e7389 */ /* 0x0002a400000c000b */
[----:B012---:R-:W-:Y:S01]  /*2e250*/  ENDCOLLECTIVE ;  /* 0x000000000000791b */ /* 0x007fe20003800000 */
.L_x_2137:
        /* <DEDUP_REMOVED lines=13> */
.L_x_2138:
        /* <DEDUP_REMOVED lines=10> */
.L_x_2139:
        /* <DEDUP_REMOVED lines=14> */
.L_x_2140:
[----:B------:R-:W-:Y:S01]  /*2e4b0*/  @!PT LDS RZ, [RZ] ;  /* 0x00000000fffff984 */ /* 0x000fe20000000800 */
[----:B------:R-:W-:Y:S01]  /*2e4c0*/  @!PT LDS RZ, [RZ] ;  /* 0x00000000fffff984 */ /* 0x000fe20000000800 */
[----:B------:R-:W-:Y:S01]  /*2e4d0*/  @!PT LDS RZ, [RZ] ;  /* 0x00000000fffff984 */ /* 0x000fe20000000800 */
[----:B------:R1:W-:Y:S01]  /*2e4e0*/  LDGSTS.E.BYPASS.LTC128B.128 [R5+0xa400], desc[UR42][R20.64+0x40], !P0 ;  /* 0x0a40004014057fae */ /* 0x0003e2000c101d6a */
[----:B------:R-:W-:Y:S01]  /*2e4f0*/  IMAD.MOV.U32 R0, RZ, RZ, R14 ;  /* 0x000000ffff007224 */ /* 0x000fe200078e000e */
[----:B------:R-:W-:Y:S06]  /*2e500*/  BRA `(.L_x_2141) ;  /* 0xffffff80006c7947 */ /* 0x000fec000383ffff */
.L_x_1912:
[----:B---3--:R-:W3:Y:S02]  /*2e510*/  LDL R0, [R1+0x24] ;  /* 0x0000240001007983 */ /* 0x008ee40000100800 */
[----:B---3--:R3:W4:Y:S02]  /*2e520*/  SYNCS.PHASECHK.TRANS64.TRYWAIT P0, [R4+URZ+0x22840], R0 ;  /* 0x02284000040075a7 */ /* 0x008724000800017f */
[----:B----4-:R-:W-:Y:S05]  /*2e530*/  @!P0 NANOSLEEP.SYNCS 0x989680 ;  /* 0x009896800000895d */ /* 0x010fea0003900000 */
[----:B------:R-:W4:Y:S02]  /*2e540*/  @!P0 SYNCS.PHASECHK.TRANS64 P0, [R4+URZ+0x22840], R0 ;  /* 0x02284000040085a7 */ /* 0x000f24000800007f */
[----:B----4-:R-:W-:Y:S05]  /*2e550*/  @!P0 BRA `(.L_x_1912) ;  /* 0xfffffffc00ec8947 */ /* 0x010fea000383ffff */
[----:B------:R-:W-:Y:S05]  /*2e560*/  BRA `(.L_x_2142) ;  /* 0xffffff8000cc7947 */ /* 0x000fea000383ffff */
.L_x_1913:
[----:B------:R-:W-:Y:S01]  /*2e570*/  BSSY B0, `(.L_x_2143) ;  /* 0x0000008000007945 */ /* 0x000fe20003800000 */
[----:B------:R-:W-:Y:S02]  /*2e580*/  IMAD.MOV.U32 R13, RZ, RZ, R5 ;  /* 0x000000ffff0d7224 */ /* 0x000fe400078e0005 */
[----:B------:R-:W-:Y:S02]  /*2e590*/  IMAD.MOV.U32 R12, RZ, RZ, RZ ;  /* 0x000000ffff0c7224 */ /* 0x000fe400078e00ff */
[----:B------:R-:W-:Y:S02]  /*2e5a0*/  IMAD.MOV.U32 R11, RZ, RZ, 0x1c1f ;  /* 0x00001c1fff0b7424 */ /* 0x000fe400078e00ff */
[----:B------:R-:W-:-:S07]  /*2e5b0*/  IMAD.MOV.U32 R15, RZ, RZ, -0x1 ;  /* 0xffffffffff0f7424 */ /* 0x000fce00078e00ff */
[----:B--2---:R-:W-:Y:S05]  /*2e5c0*/  WARPSYNC.COLLECTIVE R15, `(.L_x_2144) ;  /* 0x000000000f087348 */ /* 0x004fea0003c00000 */
[----:B------:R0:W1:Y:S02]  /*2e5d0*/  SHFL.IDX P6, R14, R13, R12, R11 ;  /* 0x0000000c0d0e7389 */ /* 0x00006400000c000b */
[----:B012---:R-:W-:Y:S01]  /*2e5e0*/  ENDCOLLECTIVE ;  /* 0x000000000000791b */ /* 0x007fe20003800000 */
.L_x_2144:
[----:B------:R-:W-:Y:S05]  /*2e5f0*/  BSYNC B0 ;  /* 0x0000000000007941 */ /* 0x000fea0003800000 */
.L_x_2143:
        /* <DEDUP_REMOVED lines=12> */
.L_x_2145:
        /* <DEDUP_REMOVED lines=17> */
.L_x_2146:
        /* <DEDUP_REMOVED lines=12> */
.L_x_2147:
[----:B------:R-:W-:Y:S02]  /*2e890*/  IMAD.MOV.U32 R13, RZ, RZ, R5 ;  /* 0x000000ffff0d7224 */ /* 0x000fe400078e0005 */
[----:B------:R-:W-:Y:S02]  /*2e8a0*/  IMAD.MOV.U32 R12, RZ, RZ, 0x2 ;  /* 0x00000002ff0c7424 */ /* 0x000fe400078e00ff */
[----:B------:R-:W-:-:S07]  /*2e8b0*/  IMAD.MOV.U32 R3, RZ, RZ, R14 ;  /* 0x000000ffff037224 */ /* 0x000fce00078e000e */
[----:B------:R-:W-:Y:S05]  /*2e8c0*/  WARPSYNC.COLLECTIVE R15, `(.L_x_2148) ;  /* 0x000000000f087348 */ /* 0x000fea0003c00000 */
[----:B------:R0:W1:Y:S02]  /*2e8d0*/  SHFL.IDX P6, R14, R13, R12, R11 ;  /* 0x0000000c0d0e7389 */ /* 0x00006400000c000b */
[----:B01----:R-:W-:Y:S01]  /*2e8e0*/  ENDCOLLECTIVE ;  /* 0x000000000000791b */ /* 0x003fe20003800000 */
.L_x_2148:
        /* <DEDUP_REMOVED lines=16> */
.L_x_2149:
[----:B------:R-:W-:Y:S02]  /*2e9f0*/  IMAD.MOV.U32 R13, RZ, RZ, R5 ;  /* 0x000000ffff0d7224 */ /* 0x000fe400078e0005 */
[----:B------:R-:W-:Y:S02]  /*2ea00*/  IMAD.MOV.U32 R12, RZ, RZ, 0x3 ;  /* 0x00000003ff0c7424 */ /* 0x000fe400078e00ff */
[----:B------:R-:W-:-:S07]  /*2ea10*/  IMAD.MOV.U32 R3, RZ, RZ, R14 ;  /* 0x000000ffff037224 */ /* 0x000fce00078e000e */
[----:B------:R-:W-:Y:S05]  /*2ea20*/  WARPSYNC.COLLECTIVE R15, `(.L_x_2150) ;  /* 0x000000000f087348 */ /* 0x000fea0003c00000 */
[----:B------:R0:W1:Y:S02]  /*2ea30*/  SHFL.IDX P6, R14, R13, R12, R11 ;  /* 0x0000000c0d0e7389 */ /* 0x00006400000c000b */
[----:B01----:R-:W-:Y:S01]  /*2ea40*/  ENDCOLLECTIVE ;  /* 0x000000000000791b */ /* 0x003fe20003800000 */
.L_x_2150:
        /* <DEDUP_REMOVED lines=10> */
.L_x_2151:
[----:B------:R-:W-:Y:S01]  /*2eaf0*/  @!PT LDS RZ, [RZ] ;  /* 0x00000000fffff984 */ /* 0x000fe20000000800 */
[----:B------:R-:W-:Y:S01]  /*2eb00*/  @!PT LDS RZ, [RZ] ;  /* 0x00000000fffff984 */ /* 0x000fe20000000800 */
[----:B------:R-:W-:Y:S01]  /*2eb10*/  @!PT LDS RZ, [RZ] ;  /* 0x00000000fffff984 */ /* 0x000fe20000000800 */
[----:B------:R-:W-:Y:S04]  /*2eb20*/  @P2 LDGSTS.E.BYPASS.LTC128B.128 [R7+0x17400], desc[UR42][R2.64], !P4 ;  /* 0x1740000002072fae */ /* 0x000fe8000e101d6a */
[----:B------:R-:W-:Y:S01]  /*2eb30*/  @P2 LDGSTS.E.BYPASS.LTC128B.128 [R7+0x19400], desc[UR42][R2.64+0x40], !P5 ;  /* 0x1940004002072fae */ /* 0x000fe2000e901d6a */
[----:B------:R-:W-:-:S03]  /*2eb40*/  LOP3.LUT P5, RZ, R17, 0x40000000, RZ, 0xc0, !PT ;  /* 0x4000000011ff7812 */ /* 0x000fc600078ac0ff */
[----:B------:R0:W-:Y:S02]  /*2eb50*/  @P2 LDGSTS.E.BYPASS.LTC128B.128 [R7+0x1b400], desc[UR42][R2.64+0x80], !P1 ;  /* 0x1b40008002072fae */ /* 0x0001e4000c901d6a */
[----:B0-----:R-:W-:Y:S01]  /*2eb60*/  IMAD.MOV.U32 R2, RZ, RZ, R14 ;  /* 0x000000ffff027224 */ /* 0x001fe200078e000e */
[----:B------:R-:W-:Y:S07]  /*2eb70*/  BRA `(.L_x_2152) ;  /* 0xffffff8000407947 */ /* 0x000fee000383ffff */
.L_x_1918:
[----:B------:R-:W-:Y:S02]  /*2eb80*/  IMAD.MOV.U32 R13, RZ, RZ, R0 ;  /* 0x000000ffff0d7224 */ /* 0x000fe400078e0000 */
[----:B------:R-:W-:Y:S02]  /*2eb90*/  IMAD.MOV.U32 R12, RZ, RZ, RZ ;  /* 0x000000ffff0c7224 */ /* 0x000fe400078e00ff */
[----:B------:R-:W-:Y:S02]  /*2eba0*/  IMAD.MOV.U32 R11, RZ, RZ, 0x1c1f ;  /* 0x00001c1fff0b7424 */ /* 0x000fe400078e00ff */
[----:B------:R-:W-:Y:S02]  /*2ebb0*/  IMAD.MOV.U32 R15, RZ, RZ, -0x1 ;  /* 0xffffffffff0f7424 */ /* 0x000fe400078e00ff */
[----:B------:R-:W-:Y:S02]  /*2ebc0*/  IMAD R23, R23, R7, RZ ;  /* 0x0000000717177224 */ /* 0x000fe400078e02ff */
[----:B------:R-:W-:-:S07]  /*2ebd0*/  IMAD.IADD R25, R9, 0x1, R25 ;  /* 0x0000000109197824 */ /* 0x000fce00078e0219 */
[----:B-----5:R-:W-:Y:S05]  /*2ebe0*/  WARPSYNC.COLLECTIVE R15, `(.L_x_2153) ;  /* 0x000000000f087348 */ /* 0x020fea0003c00000 */
[----:B------:R0:W1:Y:S02]  /*2ebf0*/  SHFL.IDX P6, R14, R13, R12, R11 ;  /* 0x0000000c0d0e7389 */ /* 0x00006400000c000b */
[----:B01---5:R-:W-:Y:S01]  /*2ec00*/  ENDCOLLECTIVE ;  /* 0x000000000000791b */ /* 0x023fe20003800000 */
.L_x_2153:
[C---:B------:R-:W-:Y:S01]  /*2ec10*/  VIADD R6, R25.reuse, 0x20 ;  /* 0x0000002019067836 */ /* 0x040fe20000000000 */
[----:B------:R-:W-:Y:S01]  /*2ec20*/  ISETP.GE.AND P1, PT, R25, R23, PT ;  /* 0x000000171900720c */ /* 0x000fe20003f26270 */
[----:B------:R-:W-:Y:S02]  /*2ec30*/  IMAD.MOV.U32 R13, RZ, RZ, R4 ;  /* 0x000000ffff0d7224 */ /* 0x000fe400078e0004 */
[----:B------:R-:W-:-:S10]  /*2ec40*/  IMAD.MOV.U32 R2, RZ, RZ, R14 ;  /* 0x000000ffff027224 */ /* 0x000fd400078e000e */
[----:B------:R-:W-:Y:S05]  /*2ec50*/  WARPSYNC.COLLECTIVE R15, `(.L_x_2154) ;  /* 0x000000000f087348 */ /* 0x000fea0003c00000 */
[----:B------:R0:W1:Y:S02]  /*2ec60*/  SHFL.IDX P6, R14, R13, R12, R11 ;  /* 0x0000000c0d0e7389 */ /* 0x00006400000c000b */
[----:B01----:R-:W-:Y:S01]  /*2ec70*/  ENDCOLLECTIVE ;  /* 0x000000000000791b */ /* 0x003fe20003800000 */
.L_x_2154:
[----:B------:R-:W-:Y:S02]  /*2ec80*/  IMAD.MOV.U32 R13, RZ, RZ, R0 ;  /* 0x000000ffff0d7224 */ /* 0x000fe400078e0000 */
[----:B------:R-:W-:Y:S02]  /*2ec90*/  IMAD.MOV.U32 R12, RZ, RZ, 0x1 ;  /* 0x00000001ff0c7424 */ /* 0x000fe400078e00ff */
[----:B------:R-:W-:-:S07]  /*2eca0*/  IMAD.MOV.U32 R3, RZ, RZ, R14 ;  /* 0x000000ffff037224 */ /* 0x000fce00078e000e */
[----:B------:R-:W-:Y:S05]  /*2ecb0*/  WARPSYNC.COLLECTIVE R15, `(.L_x_2155) ;  /* 0x000000000f087348 */ /* 0x000fea0003c00000 */
[----:B------:R0:W1:Y:S02]  /*2ecc0*/  SHFL.IDX P6, R14, R13, R12, R11 ;  /* 0x0000000c0d0e7389 */ /* 0x00006400000c000b */
[----:B01----:R-:W-:Y:S01]  /*2ecd0*/  ENDCOLLECTIVE ;  /* 0x000000000000791b */ /* 0x003fe20003800000 */
.L_x_2155:
[----:B------:R-:W-:-:S05]  /*2ece0*/  @!P1 IADD3 R3, P4, R35, R3, RZ ;  /* 0x0000000323039210 */ /* 0x000fca0007f9e0ff */
[----:B------:R-:W-:-:S05]  /*2ecf0*/  @!P1 IMAD.X R2, RZ, RZ, R2, P4 ;  /* 0x000000ffff029224 */ /* 0x000fca00020e0602 */
        /* <DEDUP_REMOVED lines=15> */
.L_x_2156:
[----:B------:R-:W-:Y:S02]  /*2edf0*/  IMAD.MOV.U32 R13, RZ, RZ, R0 ;  /* 0x000000ffff0d7224 */ /* 0x000fe400078e0000 */
[----:B------:R-:W-:Y:S02]  /*2ee00*/  IMAD.MOV.U32 R12, RZ, RZ, 0x2 ;  /* 0x00000002ff0c7424 */ /* 0x000fe400078e00ff */
[----:B------:R-:W-:-:S07]  /*2ee10*/  IMAD.MOV.U32 R3, RZ, RZ, R14 ;  /* 0x000000ffff037224 */ /* 0x000fce00078e000e */
[----:B------:R-:W-:Y:S05]  /*2ee20*/  WARPSYNC.COLLECTIVE R15, `(.L_x_2157) ;  /* 0x000000000f087348 */ /* 0x000fea0003c00000 */
[----:B------:R0:W1:Y:S02]  /*2ee30*/  SHFL.IDX P6, R14, R13, R12, R11 ;  /* 0x0000000c0d0e7389 */ /* 0x00006400000c000b */
[----:B01----:R-:W-:Y:S01]  /*2ee40*/  ENDCOLLECTIVE ;  /* 0x000000000000791b */ /* 0x003fe20003800000 */
.L_x_2157:
        /* <DEDUP_REMOVED lines=12> */
[----:B0-----:R-:W-:-:S05]  /*2ef10*/  VIADD R2, R25, 0x40 ;  /* 0x0000004019027836 */ /* 0x001fca0000000000 */
[----:B------:R-:W-:Y:S01]  /*2ef20*/  ISETP.GE.AND P1, PT, R2, R23, PT ;  /* 0x000000170200720c */ /* 0x000fe20003f26270 */
[----:B------:R-:W-:-:S12]  /*2ef30*/  IMAD.MOV.U32 R2, RZ, RZ, R14 ;  /* 0x000000ffff027224 */ /* 0x000fd800078e000e */
[----:B------:R-:W-:Y:S05]  /*2ef40*/  WARPSYNC.COLLECTIVE R15, `(.L_x_2158) ;  /* 0x000000000f087348 */ /* 0x000fea0003c00000 */
[----:B------:R0:W1:Y:S02]  /*2ef50*/  SHFL.IDX P6, R14, R13, R12, R11 ;  /* 0x0000000c0d0e7389 */ /* 0x00006400000c000b */
[----:B01----:R-:W-:Y:S01]  /*2ef60*/  ENDCOLLECTIVE ;  /* 0x000000000000791b */ /* 0x003fe20003800000 */
.L_x_2158:
[----:B------:R-:W-:Y:S02]  /*2ef70*/  IMAD.MOV.U32 R13, RZ, RZ, R0 ;  /* 0x000000ffff0d7224 */ /* 0x000fe400078e0000 */
[----:B------:R-:W-:Y:S02]  /*2ef80*/  IMAD.MOV.U32 R12, RZ, RZ, 0x3 ;  /* 0x00000003ff0c7424 */ /* 0x000fe400078e00ff */
[----:B------:R-:W-:-:S07]  /*2ef90*/  IMAD.MOV.U32 R3, RZ, RZ, R14 ;  /* 0x000000ffff037224 */ /* 0x000fce00078e000e */
[----:B------:R-:W-:Y:S05]  /*2efa0*/  WARPSYNC.COLLECTIVE R15, `(.L_x_2159) ;  /* 0x000000000f087348 */ /* 0x000fea0003c00000 */
[----:B------:R0:W1:Y:S02]  /*2efb0*/  SHFL.IDX P6, R14, R13, R12, R11 ;  /* 0x0000000c0d0e7389 */ /* 0x00006400000c000b */
[----:B01----:R-:W-:Y:S01]  /*2efc0*/  ENDCOLLECTIVE ;  /* 0x000000000000791b */ /* 0x003fe20003800000 */
.L_x_2159:
        /* <DEDUP_REMOVED lines=10> */
.L_x_2160:
[----:B------:R-:W-:Y:S01]  /*2f070*/  @!PT LDS RZ, [RZ] ;  /* 0x00000000fffff984 */ /* 0x000fe20000000800 */
[----:B------:R-:W-:Y:S01]  /*2f080*/  @!PT LDS RZ, [RZ] ;  /* 0x00000000fffff984 */ /* 0x000fe20000000800 */
[----:B------:R-:W-:Y:S01]  /*2f090*/  @!PT LDS RZ, [RZ] ;  /* 0x00000000fffff984 */ /* 0x000fe20000000800 */
[----:B------:R-:W-:Y:S04]  /*2f0a0*/  @!P1 LDGSTS.E.BYPASS.LTC128B.128 [R8+0x11400], desc[UR42][R2.64], !P3 ;  /* 0x1140000002089fae */ /* 0x000fe8000d901d6a */
[----:B------:R-:W-:Y:S04]  /*2f0b0*/  @!P1 LDGSTS.E.BYPASS.LTC128B.128 [R8+0x13400], desc[UR42][R2.64+0x40], !P2 ;  /* 0x1340004002089fae */ /* 0x000fe8000d101d6a */
[----:B------:R0:W-:Y:S02]  /*2f0c0*/  @!P1 LDGSTS.E.BYPASS.LTC128B.128 [R8+0x15400], desc[UR42][R2.64+0x80], !P0 ;  /* 0x1540008002089fae */ /* 0x0001e4000c101d6a */
[----:B0-----:R-:W-:Y:S01]  /*2f0d0*/  IMAD.MOV.U32 R2, RZ, RZ, R14 ;  /* 0x000000ffff027224 */ /* 0x001fe200078e000e */
[----:B------:R-:W-:Y:S06]  /*2f0e0*/  BRA `(.L_x_2161) ;  /* 0xffffff8400587947 */ /* 0x000fec000383ffff */
.L_x_1923:
[----:B-1----:R1:W2:Y:S02]  /*2f0f0*/  SYNCS.PHASECHK.TRANS64.TRYWAIT P0, [R16+URZ+0x22820], R3 ;  /* 0x02282003100075a7 */ /* 0x0022a4000800017f */
[----:B--2---:R-:W-:Y:S05]  /*2f100*/  @!P0 NANOSLEEP.SYNCS 0x989680 ;  /* 0x009896800000895d */ /* 0x004fea0003900000 */
[----:B------:R-:W2:Y:S02]  /*2f110*/  @!P0 SYNCS.PHASECHK.TRANS64 P0, [R16+URZ+0x22820], R3 ;  /* 0x02282003100085a7 */ /* 0x000ea4000800007f */
[----:B--2---:R-:W-:Y:S05]  /*2f120*/  @!P0 BRA `(.L_x_1923) ;  /* 0xfffffffc00f08947 */ /* 0x004fea000383ffff */
[----:B------:R-:W-:Y:S05]  /*2f130*/  BRA `(.L_x_2162) ;  /* 0xffffff8400d07947 */ /* 0x000fea000383ffff */
.L_x_1927:
[----:B0-----:R0:W1:Y:S02]  /*2f140*/  SYNCS.PHASECHK.TRANS64.TRYWAIT P0, [R0+URZ+0x22880], R10 ;  /* 0x0228800a000075a7 */ /* 0x001064000800017f */
[----:B-1----:R-:W-:Y:S05]  /*2f150*/  @!P0 NANOSLEEP.SYNCS 0x989680 ;  /* 0x009896800000895d */ /* 0x002fea0003900000 */
[----:B------:R-:W1:Y:S02]  /*2f160*/  @!P0 SYNCS.PHASECHK.TRANS64 P0, [R0+URZ+0x22880], R10 ;  /* 0x0228800a000085a7 */ /* 0x000e64000800007f */
[----:B-1----:R-:W-:Y:S05]  /*2f170*/  @!P0 BRA `(.L_x_1927) ;  /* 0xfffffffc00f08947 */ /* 0x002fea000383ffff */
[----:B------:R-:W-:Y:S05]  /*2f180*/  BRA `(.L_x_2163) ;  /* 0xffffff8800887947 */ /* 0x000fea000383ffff */
.L_x_1928:
        /* <DEDUP_REMOVED lines=8> */
.L_x_2165:
[----:B------:R-:W-:Y:S05]  /*2f210*/  BSYNC B0 ;  /* 0x0000000000007941 */ /* 0x000fea0003800000 */
.L_x_2164:
        /* <DEDUP_REMOVED lines=10> */
.L_x_2166:
[----:B------:R-:W-:Y:S02]  /*2f2c0*/  IMAD.MOV.U32 R13, RZ, RZ, R25 ;  /* 0x000000ffff0d7224 */ /* 0x000fe400078e0019 */
[----:B------:R-:W-:Y:S02]  /*2f2d0*/  IMAD.MOV.U32 R12, RZ, RZ, 0x1 ;  /* 0x00000001ff0c7424 */ /* 0x000fe400078e00ff */
[----:B------:R-:W-:-:S07]  /*2f2e0*/  IMAD.MOV.U32 R2, RZ, RZ, R14 ;  /* 0x000000ffff027224 */ /* 0x000fce00078e000e */
[----:B------:R-:W-:Y:S05]  /*2f2f0*/  WARPSYNC.COLLECTIVE R15, `(.L_x_2167) ;  /* 0x000000000f087348 */ /* 0x000fea0003c00000 */
[----:B------:R0:W1:Y:S02]  /*2f300*/  SHFL.IDX P6, R14, R13, R12, R11 ;  /* 0x0000000c0d0e7389 */ /* 0x00006400000c000b */
[----:B01----:R-:W-:Y:S01]  /*2f310*/  ENDCOLLECTIVE ;  /* 0x000000000000791b */ /* 0x003fe20003800000 */
.L_x_2167:
        /* <DEDUP_REMOVED lines=12> */
.L_x_2168:
[----:B------:R-:W-:Y:S02]  /*2f3e0*/  IMAD.MOV.U32 R13, RZ, RZ, R25 ;  /* 0x000000ffff0d7224 */ /* 0x000fe400078e0019 */
[----:B------:R-:W-:Y:S02]  /*2f3f0*/  IMAD.MOV.U32 R12, RZ, RZ, 0x2 ;  /* 0x00000002ff0c7424 */ /* 0x000fe400078e00ff */
[----:B------:R-:W-:-:S07]  /*2f400*/  IMAD.MOV.U32 R2, RZ, RZ, R14 ;  /* 0x000000ffff027224 */ /* 0x000fce00078e000e */
[----:B------:R-:W-:Y:S05]  /*2f410*/  WARPSYNC.COLLECTIVE R15, `(.L_x_2169) ;  /* 0x000000000f087348 */ /* 0x000fea0003c00000 */
[----:B------:R0:W1:Y:S02]  /*2f420*/  SHFL.IDX P6, R14, R13, R12, R11 ;  /* 0x0000000c0d0e7389 */ /* 0x00006400000c000b */
[----:B01----:R-:W-:Y:S01]  /*2f430*/  ENDCOLLECTIVE ;  /* 0x000000000000791b */ /* 0x003fe20003800000 */
.L_x_2169:
        /* <DEDUP_REMOVED lines=12> */
.L_x_2170:
[----:B------:R-:W-:Y:S02]  /*2f500*/  IMAD.MOV.U32 R13, RZ, RZ, R25 ;  /* 0x000000ffff0d7224 */ /* 0x000fe400078e0019 */
[----:B------:R-:W-:Y:S02]  /*2f510*/  IMAD.MOV.U32 R12, RZ, RZ, 0x3 ;  /* 0x00000003ff0c7424 */ /* 0x000fe400078e00ff */
[----:B------:R-:W-:-:S07]  /*2f520*/  IMAD.MOV.U32 R2, RZ, RZ, R14 ;  /* 0x000000ffff027224 */ /* 0x000fce00078e000e */
[----:B------:R-:W-:Y:S05]  /*2f530*/  WARPSYNC.COLLECTIVE R15, `(.L_x_2171) ;  /* 0x000000000f087348 */ /* 0x000fea0003c00000 */
[----:B------:R0:W1:Y:S02]  /*2f540*/  SHFL.IDX P6, R14, R13, R12, R11 ;  /* 0x0000000c0d0e7389 */ /* 0x00006400000c000b */
[----:B01----:R-:W-:Y:S01]  /*2f550*/  ENDCOLLECTIVE ;  /* 0x000000000000791b */ /* 0x003fe20003800000 */
.L_x_2171:
        /* <DEDUP_REMOVED lines=12> */
.L_x_2172:
[----:B------:R-:W-:Y:S01]  /*2f620*/  IMAD.MOV.U32 R2, RZ, RZ, R14 ;  /* 0x000000ffff027224 */ /* 0x000fe200078e000e */
[----:B------:R-:W-:Y:S06]  /*2f630*/  BRA `(.L_x_2173) ;  /* 0xffffff8800207947 */ /* 0x000fec000383ffff */
.L_x_1933:
[----:B---3--:R3:W4:Y:S02]  /*2f640*/  SYNCS.PHASECHK.TRANS64.TRYWAIT P0, [R0+URZ+0x22840], R10 ;  /* 0x0228400a000075a7 */ /* 0x008724000800017f */
[----:B----4-:R-:W-:Y:S05]  /*2f650*/  @!P0 NANOSLEEP.SYNCS 0x989680 ;  /* 0x009896800000895d */ /* 0x010fea0003900000 */
[----:B------:R-:W4:Y:S02]  /*2f660*/  @!P0 SYNCS.PHASECHK.TRANS64 P0, [R0+URZ+0x22840], R10 ;  /* 0x0228400a000085a7 */ /* 0x000f24000800007f */
[----:B----4-:R-:W-:Y:S05]  /*2f670*/  @!P0 BRA `(.L_x_1933) ;  /* 0xfffffffc00f08947 */ /* 0x010fea000383ffff */
[----:B------:R-:W-:Y:S05]  /*2f680*/  BRA `(.L_x_2174) ;  /* 0xffffff8800747947 */ /* 0x000fea000383ffff */
.L_x_1934:
        /* <DEDUP_REMOVED lines=8> */
.L_x_2176:
[----:B------:R-:W-:Y:S05]  /*2f710*/  BSYNC B0 ;  /* 0x0000000000007941 */ /* 0x000fea0003800000 */
.L_x_2175:
        /* <DEDUP_REMOVED lines=9> */
.L_x_2177:
[----:B------:R-:W-:Y:S02]  /*2f7b0*/  IMAD.MOV.U32 R13, RZ, RZ, R8 ;  /* 0x000000ffff0d7224 */ /* 0x000fe400078e0008 */
[----:B------:R-:W-:Y:S02]  /*2f7c0*/  IMAD.MOV.U32 R12, RZ, RZ, 0x1 ;  /* 0x00000001ff0c7424 */ /* 0x000fe400078e00ff */
[----:B------:R-:W-:-:S07]  /*2f7d0*/  IMAD.MOV.U32 R2, RZ, RZ, R14 ;  /* 0x000000ffff027224 */ /* 0x000fce00078e000e */
[----:B------:R-:W-:Y:S05]  /*2f7e0*/  WARPSYNC.COLLECTIVE R15, `(.L_x_2178) ;  /* 0x000000000f087348 */ /* 0x000fea0003c00000 */
[----:B------:R0:W1:Y:S02]  /*2f7f0*/  SHFL.IDX P6, R14, R13, R12, R11 ;  /* 0x0000000c0d0e7389 */ /* 0x00006400000c000b */
[----:B01----:R-:W-:Y:S01]  /*2f800*/  ENDCOLLECTIVE ;  /* 0x000000000000791b */ /* 0x003fe20003800000 */
.L_x_2178:
        /* <DEDUP_REMOVED lines=13> */
.L_x_2179:
[----:B------:R-:W-:Y:S02]  /*2f8e0*/  IMAD.MOV.U32 R13, RZ, RZ, R8 ;  /* 0x000000ffff0d7224 */ /* 0x000fe400078e0008 */
[----:B------:R-:W-:Y:S02]  /*2f8f0*/  IMAD.MOV.U32 R12, RZ, RZ, 0x2 ;  /* 0x00000002ff0c7424 */ /* 0x000fe400078e00ff */
[----:B------:R-:W-:-:S07]  /*2f900*/  IMAD.MOV.U32 R2, RZ, RZ, R14 ;  /* 0x000000ffff027224 */ /* 0x000fce00078e000e */
[----:B------:R-:W-:Y:S05]  /*2f910*/  WARPSYNC.COLLECTIVE R15, `(.L_x_2180) ;  /* 0x000000000f087348 */ /* 0x000fea0003c00000 */
[----:B------:R0:W1:Y:S02]  /*2f920*/  SHFL.IDX P6, R14, R13, R12, R11 ;  /* 0x0000000c0d0e7389 */ /* 0x00006400000c000b */
[----:B01----:R-:W-:Y:S01]  /*2f930*/  ENDCOLLECTIVE ;  /* 0x000000000000791b */ /* 0x003fe20003800000 */
.L_x_2180:
        /* <DEDUP_REMOVED lines=13> */
.L_x_2181:
[----:B------:R-:W-:Y:S02]  /*2fa10*/  IMAD.MOV.U32 R13, RZ, RZ, R8 ;  /* 0x000000ffff0d7224 */ /* 0x000fe400078e0008 */
[----:B------:R-:W-:Y:S02]  /*2fa20*/  IMAD.MOV.U32 R12, RZ, RZ, 0x3 ;  /* 0x00000003ff0c7424 */ /* 0x000fe400078e00ff */
[----:B------:R-:W-:-:S07]  /*2fa30*/  IMAD.MOV.U32 R2, RZ, RZ, R14 ;  /* 0x000000ffff027224 */ /* 0x000fce00078e000e */
[----:B------:R-:W-:Y:S05]  /*2fa40*/  WARPSYNC.COLLECTIVE R15, `(.L_x_2182) ;  /* 0x000000000f087348 */ /* 0x000fea0003c00000 */
[----:B------:R0:W1:Y:S02]  /*2fa50*/  SHFL.IDX P6, R14, R13, R12, R11 ;  /* 0x0000000c0d0e7389 */ /* 0x00006400000c000b */
[----:B01----:R-:W-:Y:S01]  /*2fa60*/  ENDCOLLECTIVE ;  /* 0x000000000000791b */ /* 0x003fe20003800000 */
.L_x_2182:
        /* <DEDUP_REMOVED lines=13> */
.L_x_2183:
[----:B------:R-:W-:Y:S01]  /*2fb40*/  IMAD.MOV.U32 R2, RZ, RZ, R14 ;  /* 0x000000ffff027224 */ /* 0x000fe200078e000e */
[----:B------:R-:W-:Y:S06]  /*2fb50*/  BRA `(.L_x_2184) ;  /* 0xffffff8800007947 */ /* 0x000fec000383ffff */
.L_x_1939:
[----:B0-----:R0:W2:Y:S02]  /*2fb60*/  SYNCS.PHASECHK.TRANS64.TRYWAIT P1, [R18+URZ+0x22870], R0 ;  /* 0x02287000120075a7 */ /* 0x0010a4000802017f */
[----:B--2---:R-:W-:Y:S05]  /*2fb70*/  @!P1 NANOSLEEP.SYNCS 0x989680 ;  /* 0x009896800000995d */ /* 0x004fea0003900000 */
[----:B------:R-:W2:Y:S02]  /*2fb80*/  @!P1 SYNCS.PHASECHK.TRANS64 P1, [R18+URZ+0x22870], R0 ;  /* 0x02287000120095a7 */ /* 0x000ea4000802007f */
[----:B--2---:R-:W-:Y:S05]  /*2fb90*/  @!P1 BRA `(.L_x_1939) ;  /* 0xfffffffc00f09947 */ /* 0x004fea000383ffff */
[----:B------:R-:W-:Y:S05]  /*2fba0*/  BRA `(.L_x_2185) ;  /* 0xffffff88006c7947 */ /* 0x000fea000383ffff */
.L_x_1941:
[----:B0-----:R0:W2:Y:S02]  /*2fbb0*/  SYNCS.PHASECHK.TRANS64.TRYWAIT P1, [R18+URZ+0x22860], R0 ;  /* 0x02286000120075a7 */ /* 0x0010a4000802017f */
[----:B--2---:R-:W-:Y:S05]  /*2fbc0*/  @!P1 NANOSLEEP.SYNCS 0x989680 ;  /* 0x009896800000995d */ /* 0x004fea0003900000 */
[----:B------:R-:W2:Y:S02]  /*2fbd0*/  @!P1 SYNCS.PHASECHK.TRANS64 P1, [R18+URZ+0x22860], R0 ;  /* 0x02286000120095a7 */ /* 0x000ea4000802007f */
[----:B--2---:R-:W-:Y:S05]  /*2fbe0*/  @!P1 BRA `(.L_x_1941) ;  /* 0xfffffffc00f09947 */ /* 0x004fea000383ffff */
[----:B------:R-:W-:Y:S05]  /*2fbf0*/  BRA `(.L_x_2186) ;  /* 0xffffff88007c7947 */ /* 0x000fea000383ffff */
.L_x_1949:
[----:B-1----:R1:W2:Y:S02]  /*2fc00*/  SYNCS.PHASECHK.TRANS64.TRYWAIT P1, [R18+URZ+0x22870], R3 ;  /* 0x02287003120075a7 */ /* 0x0022a4000802017f */
[----:B--2---:R-:W-:Y:S05]  /*2fc10*/  @!P1 NANOSLEEP.SYNCS 0x989680 ;  /* 0x009896800000995d */ /* 0x004fea0003900000 */
[----:B------:R-:W2:Y:S02]  /*2fc20*/  @!P1 SYNCS.PHASECHK.TRANS64 P1, [R18+URZ+0x22870], R3 ;  /* 0x02287003120095a7 */ /* 0x000ea4000802007f */
[----:B--2---:R-:W-:Y:S05]  /*2fc30*/  @!P1 BRA `(.L_x_1949) ;  /* 0xfffffffc00f09947 */ /* 0x004fea000383ffff */
[----:B------:R-:W-:Y:S05]  /*2fc40*/  BRA `(.L_x_2187) ;  /* 0xffffff9000147947 */ /* 0x000fea000383ffff */
.L_x_1951:
[----:B-1----:R1:W2:Y:S02]  /*2fc50*/  SYNCS.PHASECHK.TRANS64.TRYWAIT P1, [R18+URZ+0x22860], R3 ;  /* 0x02286003120075a7 */ /* 0x0022a4000802017f */
[----:B--2---:R-:W-:Y:S05]  /*2fc60*/  @!P1 NANOSLEEP.SYNCS 0x989680 ;  /* 0x009896800000995d */ /* 0x004fea0003900000 */
[----:B------:R-:W2:Y:S02]  /*2fc70*/  @!P1 SYNCS.PHASECHK.TRANS64 P1, [R18+URZ+0x22860], R3 ;  /* 0x02286003120095a7 */ /* 0x000ea4000802007f */
[----:B--2---:R-:W-:Y:S05]  /*2fc80*/  @!P1 BRA `(.L_x_1951) ;  /* 0xfffffffc00f09947 */ /* 0x004fea000383ffff */
[----:B------:R-:W-:Y:S05]  /*2fc90*/  BRA `(.L_x_2188) ;  /* 0xffffff9000207947 */ /* 0x000fea000383ffff */
.L_x_1956:
        /* <DEDUP_REMOVED lines=8> */
.L_x_2190:
[----:B------:R-:W-:Y:S05]  /*2fd20*/  BSYNC B0 ;  /* 0x0000000000007941 */ /* 0x000fea0003800000 */
.L_x_2189:
[----:B------:R-:W-:Y:S02]  /*2fd30*/  IMAD.MOV.U32 R13, RZ, RZ, R24 ;  /* 0x000000ffff0d7224 */ /* 0x000fe400078e0018 */
[----:B------:R-:W-:Y:S02]  /*2fd40*/  IMAD.MOV.U32 R12, RZ, RZ, 0x1 ;  /* 0x00000001ff0c7424 */ /* 0x000fe400078e00ff */
[----:B------:R-:W-:Y:S02]  /*2fd50*/  IMAD.MOV.U32 R11, RZ, RZ, 0x1f ;  /* 0x0000001fff0b7424 */ /* 0x000fe400078e00ff */
[----:B------:R-:W-:Y:S02]  /*2fd60*/  IMAD.MOV.U32 R15, RZ, RZ, -0x1 ;  /* 0xffffffffff0f7424 */ /* 0x000fe400078e00ff */
[----:B------:R-:W-:Y:S02]  /*2fd70*/  IMAD.IADD R9, R27, 0x1, R8 ;  /* 0x000000011b097824 */ /* 0x000fe400078e0208 */
[----:B------:R-:W-:-:S07]  /*2fd80*/  IMAD.MOV.U32 R0, RZ, RZ, R14 ;  /* 0x000000ffff007224 */ /* 0x000fce00078e000e */
[----:B------:R-:W-:Y:S05]  /*2fd90*/  WARPSYNC.COLLECTIVE R15, `(.L_x_2191) ;  /* 0x000000000f087348 */ /* 0x000fea0003c00000 */
[----:B------:R0:W1:Y:S02]  /*2fda0*/  SHFL.IDX P6, R14, R13, R12, R11 ;  /* 0x0000000c0d0e7389 */ /* 0x00006400000c000b */
[----:B01----:R-:W-:Y:S01]  /*2fdb0*/  ENDCOLLECTIVE ;  /* 0x000000000000791b */ /* 0x003fe20003800000 */
.L_x_2191:
[----:B------:R-:W-:Y:S02]  /*2fdc0*/  ULDC UR4, c[0x0][0xc3c] ;  /* 0x00030f0000047ab9 */ /* 0x000fe40000000800 */
[----:B------:R-:W-:-:S13]  /*2fdd0*/  ISETP.GE.OR P1, PT, R9, UR4, !P0 ;  /* 0x0000000409007c0c */ /* 0x000fda000c726670 */
[----:B------:R-:W0:Y:S08]  /*2fde0*/  @!P1 LDC.64 R2, c[0x0][0xc80] ;  /* 0x00032000ff029b82 */ /* 0x000e300000000a00 */
[----:B------:R-:W1:Y:S01]  /*2fdf0*/  @!P1 LDC.64 R4, c[0x0][0xc78] ;  /* 0x00031e00ff049b82 */ /* 0x000e620000000a00 */
[----:B------:R-:W-:Y:S01]  /*2fe00*/  CS2R R24, SRZ ;  /* 0x0000000000187805 */ /* 0x000fe2000001ff00 */
[----:B------:R-:W-:-:S02]  /*2fe10*/  IMAD.MOV.U32 R11, RZ, RZ, RZ ;  /* 0x000000ffff0b7224 */ /* 0x000fc400078e00ff */
[----:B------:R-:W-:Y:S02]  /*2fe20*/  IMAD.MOV.U32 R6, RZ, RZ, R14 ;  /* 0x000000ffff067224 */ /* 0x000fe400078e000e */
[----:B0-----:R-:W-:-:S05]  /*2fe30*/  @!P1 IMAD.WIDE R2, R9, 0x4, R2 ;  /* 0x0000000409029825 */ /* 0x001fca00078e0202 */
[----:B------:R1:W2:Y:S02]  /*2fe40*/  @!P1 LDG.E R7, desc[UR42][R2.64] ;  /* 0x0000002a02079981 */ /* 0x0002a4000c1e1900 */
[----:B-1----:R-:W-:-:S05]  /*2fe50*/  @!P1 IMAD.WIDE R2, R9, 0x4, R4 ;  /* 0x0000000409029825 */ /* 0x002fca00078e0204 */
[----:B------:R-:W3:Y:S01]  /*2fe60*/  @!P1 LDG.E R4, desc[UR42][R2.64] ;  /* 0x0000002a02049981 */ /* 0x000ee2000c1e1900 */
[----:B------:R-:W-:Y:S01]  /*2fe70*/  IMAD.MOV.U32 R5, RZ, RZ, RZ ;  /* 0x000000ffff057224 */ /* 0x000fe200078e00ff */
[C---:B------:R-:W-:Y:S02]  /*2fe80*/  ISETP.GE.U32.AND P2, PT, R8.reuse, 0x2, PT ;  /* 0x000000020800780c */ /* 0x040fe40003f46070 */
[C---:B------:R-:W-:Y:S02]  /*2fe90*/  ISETP.GE.U32.AND P3, PT, R8.reuse, 0x4, PT ;  /* 0x000000040800780c */ /* 0x040fe40003f66070 */
[C---:B------:R-:W-:Y:S02]  /*2fea0*/  ISETP.GE.U32.AND P4, PT, R8.reuse, 0x8, PT ;  /* 0x000000080800780c */ /* 0x040fe40003f86070 */
[C---:B------:R-:W-:Y:S01]  /*2feb0*/  ISETP.GE.U32.AND P5, PT, R8.reuse, 0x10, PT ;  /* 0x000000100800780c */ /* 0x040fe20003fa6070 */
[----:B--2---:R-:W-:Y:S02]  /*2fec0*/  @!P1 IMAD.MOV.U32 R25, RZ, RZ, R7 ;  /* 0x000000ffff199224 */ /* 0x004fe400078e0007 */
[----:B---3--:R-:W-:Y:S01]  /*2fed0*/  @!P1 IMAD.MOV.U32 R5, RZ, RZ, R4 ;  /* 0x000000ffff059224 */ /* 0x008fe200078e0004 */
[----:B------:R-:W-:-:S03]  /*2fee0*/  ISETP.NE.AND P1, PT, R8, RZ, PT ;  /* 0x000000ff0800720c */ /* 0x000fc60003f25270 */
[----:B------:R-:W-:-:S10]  /*2fef0*/  IMAD R13, R5, R25, RZ ;  /* 0x00000019050d7224 */ /* 0x000fd400078e02ff */
[----:B------:R-:W-:Y:S05]  /*2ff00*/  WARPSYNC.COLLECTIVE R15, `(.L_x_2192) ;  /* 0x000000000f087348 */ /* 0x000fea0003c00000 */
[----:B------:R0:W1:Y:S02]  /*2ff10*/  SHFL.UP P6, R14, R13, R12, R11 ;  /* 0x0400000c0d0e7389 */ /* 0x00006400000c000b */
[----:B01----:R-:W-:Y:S01]  /*2ff20*/  ENDCOLLECTIVE ;  /* 0x000000000000791b */ /* 0x003fe20003800000 */
.L_x_2192:
[----:B------:R-:W-:Y:S01]  /*2ff30*/  IMAD.MOV.U32 R12, RZ, RZ, 0x2 ;  /* 0x00000002ff0c7424 */ /* 0x000fe200078e00ff */
[----:B------:R-:W-:-:S05]  /*2ff40*/  SEL R4, R14, RZ, P1 ;  /* 0x000000ff0e047207 */ /* 0x000fca0000800000 */
[----:B------:R-:W-:-:S04]  /*2ff50*/  IMAD.IADD R4, R13, 0x1, R4 ;  /* 0x000000010d047824 */ /* 0x000fc800078e0204 */
[----:B------:R-:W-:-:S07]  /*2ff60*/  IMAD.MOV.U32 R13, RZ, RZ, R4 ;  /* 0x000000ffff0d7224 */ /* 0x000fce00078e0004 */
[----:B------:R-:W-:Y:S05]  /*2ff70*/  WARPSYNC.COLLECTIVE R15, `(.L_x_2193) ;  /* 0x000000000f087348 */ /* 0x000fea0003c00000 */
[----:B------:R0:W1:Y:S02]  /*2ff80*/  SHFL.UP P6, R14, R13, R12, R11 ;  /* 0x0400000c0d0e7389 */ /* 0x00006400000c000b */
[----:B01----:R-:W-:Y:S01]  /*2ff90*/  ENDCOLLECTIVE ;  /* 0x000000000000791b */ /* 0x003fe20003800000 */
.L_x_2193:
[----:B------:R-:W-:Y:S01]  /*2ffa0*/  IMAD.MOV.U32 R12, RZ, RZ, 0x4 ;  /* 0x00000004ff0c7424 */ /* 0x000fe200078e00ff */
[----:B------:R-:W-:-:S05]  /*2ffb0*/  SEL R3, R14, RZ, P2 ;  /* 0x000000ff0e037207 */ /* 0x000fca0001000000 */
[----:B------:R-:W-:-:S04]  /*2ffc0*/  IMAD.IADD R2, R4, 0x1, R3 ;  /* 0x0000000104027824 */ /* 0x000fc800078e0203 */
[----:B------:R-:W-:-:S07]  /*2ffd0*/  IMAD.MOV.U32 R13, RZ, RZ, R2 ;  /* 0x000000ffff0d7224 */ /* 0x000fce00078e0002 */
[----:B------:R-:W-:Y:S05]  /*2ffe0*/  WARPSYNC.COLLECTIVE R15, `(.L_x_2194) ;  /* 0x000000000f087348 */ /* 0x000fea0003c00000 */
[----:B------:R0:W1:Y:S02]  /*2fff0*/  SHFL.UP P6, R14, R13, R12, R11 ;  /* 0x0400000c0d0e7389 */ /* 0x00006400000c000b */
[----:B01----:R-:W-:Y:S01]  /*30000*/  ENDCOLLECTIVE ;  /* 0x000000000000791b */ /* 0x003fe20003800000 */
.L_x_2194:
[----:B------:R-:W-:Y:S01]  /*30010*/  IMAD.MOV.U32 R12, RZ, RZ, 0x8 ;  /* 0x00000008ff0c7424 */ /* 0x000fe200078e00ff */
[----:B------:R-:W-:-:S05]  /*30020*/  SEL R3, R14, RZ, P3 ;  /* 0x000000ff0e037207 */ /* 0x000fca0001800000 */
[----:B------:R-:W-:-:S04]  /*30030*/  IMAD.IADD R3, R2, 0x1, R3 ;  /* 0x0000000102037824 */ /* 0x000fc800078e0203 */
[----:B------:R-:W-:-:S07]  /*30040*/  IMAD.MOV.U32 R13, RZ, RZ, R3 ;  /* 0x000000ffff0d7224 */ /* 0x000fce00078e0003 */
[----:B------:R-:W-:Y:S05]  /*30050*/  WARPSYNC.COLLECTIVE R15, `(.L_x_2195) ;  /* 0x000000000f087348 */ /* 0x000fea0003c00000 */
[----:B------:R0:W1:Y:S02]  /*30060*/  SHFL.UP P6, R14, R13, R12, R11 ;  /* 0x0400000c0d0e7389 */ /* 0x00006400000c000b */
[----:B01----:R-:W-:Y:S01]  /*30070*/  ENDCOLLECTIVE ;  /* 0x000000000000791b */ /* 0x003fe20003800000 */
.L_x_2195:
[----:B------:R-:W-:Y:S01]  /*30080*/  IMAD.MOV.U32 R12, RZ, RZ, 0x10 ;  /* 0x00000010ff0c7424 */ /* 0x000fe200078e00ff */
[----:B------:R-:W-:-:S05]  /*30090*/  SEL R4, R14, RZ, P4 ;  /* 0x000000ff0e047207 */ /* 0x000fca0002000000 */
[----:B------:R-:W-:-:S04]  /*300a0*/  IMAD.IADD R4, R3, 0x1, R4 ;  /* 0x0000000103047824 */ /* 0x000fc800078e0204 */
[----:B------:R-:W-:-:S07]  /*300b0*/  IMAD.MOV.U32 R13, RZ, RZ, R4 ;  /* 0x000000ffff0d7224 */ /* 0x000fce00078e0004 */
[----:B------:R-:W-:Y:S05]  /*300c0*/  WARPSYNC.COLLECTIVE R15, `(.L_x_2196) ;  /* 0x000000000f087348 */ /* 0x000fea0003c00000 */
[----:B------:R0:W1:Y:S02]  /*300d0*/  SHFL.UP P6, R14, R13, R12, R11 ;  /* 0x0400000c0d0e7389 */ /* 0x00006400000c000b */
[----:B01----:R-:W-:Y:S01]  /*300e0*/  ENDCOLLECTIVE ;  /* 0x000000000000791b */ /* 0x003fe20003800000 */
.L_x_2196:
[----:B------:R-:W-:Y:S02]  /*300f0*/  IMAD.MOV.U32 R12, RZ, RZ, 0x1f ;  /* 0x0000001fff0c7424 */ /* 0x000fe400078e00ff */
[----:B------:R-:W-:Y:S01]  /*30100*/  IMAD.MOV.U32 R11, RZ, RZ, 0x1f ;  /* 0x0000001fff0b7424 */ /* 0x000fe200078e00ff */
[----:B------:R-:W-:-:S05]  /*30110*/  SEL R3, R14, RZ, P5 ;  /* 0x000000ff0e037207 */ /* 0x000fca0002800000 */
[----:B------:R-:W-:-:S04]  /*30120*/  IMAD.IADD R2, R4, 0x1, R3 ;  /* 0x0000000104027824 */ /* 0x000fc800078e0203 */
[----:B------:R-:W-:-:S07]  /*30130*/  IMAD.MOV.U32 R13, RZ, RZ, R2 ;  /* 0x000000ffff0d7224 */ /* 0x000fce00078e0002 */
[----:B------:R-:W-:Y:S05]  /*30140*/  WARPSYNC.COLLECTIVE R15, `(.L_x_2197) ;  /* 0x000000000f087348 */ /* 0x000fea0003c00000 */
[----:B------:R0:W1:Y:S02]  /*30150*/  SHFL.IDX P6, R14, R13, R12, R11 ;  /* 0x0000000c0d0e7389 */ /* 0x00006400000c000b */
[----:B01----:R-:W-:Y:S01]  /*30160*/  ENDCOLLECTIVE ;  /* 0x000000000000791b */ /* 0x003fe20003800000 */
.L_x_2197:
[----:B------:R-:W-:Y:S05]  /*30170*/  BRA `(.L_x_2198) ;  /* 0xffffff94000c7947 */ /* 0x000fea000383ffff */
.L_x_1959:
[----:B------:R-:W-:Y:S01]  /*30180*/  BSSY B0, `(.L_x_2199) ;  /* 0x0000007000007945 */ /* 0x000fe20003800000 */
[----:B------:R-:W-:Y:S02]  /*30190*/  IMAD.MOV.U32 R12, RZ, RZ, 0x1 ;  /* 0x00000001ff0c7424 */ /* 0x000fe400078e00ff */
[----:B------:R-:W-:Y:S02]  /*301a0*/  IMAD.MOV.U32 R11, RZ, RZ, RZ ;  /* 0x000000ffff0b7224 */ /* 0x000fe400078e00ff */
[----:B------:R-:W-:-:S07]  /*301b0*/  IMAD.MOV.U32 R15, RZ, RZ, -0x1 ;  /* 0xffffffffff0f7424 */ /* 0x000fce00078e00ff */
[----:B0-----:R-:W-:Y:S05]  /*301c0*/  WARPSYNC.COLLECTIVE R15, `(.L_x_2200) ;  /* 0x000000000f087348 */ /* 0x001fea0003c00000 */
[----:B------:R1:W2:Y:S02]  /*301d0*/  SHFL.UP P6, R14, R13, R12, R11 ;  /* 0x0400000c0d0e7389 */ /* 0x0002a400000c000b */
[----:B012---:R-:W-:Y:S01]  /*301e0*/  ENDCOLLECTIVE ;  /* 0x000000000000791b */ /* 0x007fe20003800000 */
.L_x_2200:
[----:B------:R-:W-:Y:S05]  /*301f0*/  BSYNC B0 ;  /* 0x0000000000007941 */ /* 0x000fea0003800000 */
.L_x_2199:
[----:B------:R-:W-:Y:S01]  /*30200*/  SEL R14, R14, RZ, P1 ;  /* 0x000000ff0e0e7207 */ /* 0x000fe20000800000 */
[----:B------:R-:W-:Y:S02]  /*30210*/  IMAD.MOV.U32 R12, RZ, RZ, 0x2 ;  /* 0x00000002ff0c7424 */ /* 0x000fe400078e00ff */
[----:B------:R-:W-:Y:S02]  /*30220*/  IMAD.MOV.U32 R11, RZ, RZ, RZ ;  /* 0x000000ffff0b7224 */ /* 0x000fe400078e00ff */
[----:B------:R-:W-:Y:S02]  /*30230*/  IMAD.IADD R13, R13, 0x1, R14 ;  /* 0x000000010d0d7824 */ /* 0x000fe400078e020e */
[----:B------:R-:W-:-:S07]  /*30240*/  IMAD.MOV.U32 R15, RZ, RZ, -0x1 ;  /* 0xffffffffff0f7424 */ /* 0x000fce00078e00ff */
[----:B------:R-:W-:Y:S05]  /*30250*/  WARPSYNC.COLLECTIVE R15, `(.L_x_2201) ;  /* 0x000000000f087348 */ /* 0x000fea0003c00000 */
[----:B------:R0:W1:Y:S02]  /*30260*/  SHFL.UP P6, R14, R13, R12, R11 ;  /* 0x0400000c0d0e7389 */ /* 0x00006400000c000b */
[----:B01----:R-:W-:Y:S01]  /*30270*/  ENDCOLLECTIVE ;  /* 0x000000000000791b */ /* 0x003fe20003800000 */
.L_x_2201:
[----:B------:R-:W-:Y:S01]  /*30280*/  IMAD.MOV.U32 R12, RZ, RZ, 0x4 ;  /* 0x00000004ff0c7424 */ /* 0x000fe200078e00ff */
[----:B------:R-:W-:-:S05]  /*30290*/  SEL R14, R14, RZ, P2 ;  /* 0x000000ff0e0e7207 */ /* 0x000fca0001000000 */
[----:B------:R-:W-:-:S04]  /*302a0*/  IMAD.IADD R3, R13, 0x1, R14 ;  /* 0x000000010d037824 */ /* 0x000fc800078e020e */
[----:B------:R-:W-:-:S07]  /*302b0*/  IMAD.MOV.U32 R13, RZ, RZ, R3 ;  /* 0x000000ffff0d7224 */ /* 0x000fce00078e0003 */
[----:B------:R-:W-:Y:S05]  /*302c0*/  WARPSYNC.COLLECTIVE R15, `(.L_x_2202) ;  /* 0x000000000f087348 */ /* 0x000fea0003c00000 */
[----:B------:R0:W1:Y:S02]  /*302d0*/  SHFL.UP P6, R14, R13, R12, R11 ;  /* 0x0400000c0d0e7389 */ /* 0x00006400000c000b */
[----:B01----:R-:W-:Y:S01]  /*302e0*/  ENDCOLLECTIVE ;  /* 0x000000000000791b */ /* 0x003fe20003800000 */
.L_x_2202:
[----:B------:R-:W-:Y:S01]  /*302f0*/  IMAD.MOV.U32 R12, RZ, RZ, 0x8 ;  /* 0x00000008ff0c7424 */ /* 0x000fe200078e00ff */
[----:B------:R-:W-:-:S05]  /*30300*/  SEL R4, R14, RZ, P3 ;  /* 0x000000ff0e047207 */ /* 0x000fca0001800000 */
[----:B------:R-:W-:-:S04]  /*30310*/  IMAD.IADD R4, R3, 0x1, R4 ;  /* 0x0000000103047824 */ /* 0x000fc800078e0204 */
[----:B------:R-:W-:-:S07]  /*30320*/  IMAD.MOV.U32 R13, RZ, RZ, R4 ;  /* 0x000000ffff0d7224 */ /* 0x000fce00078e0004 */
[----:B------:R-:W-:Y:S05]  /*30330*/  WARPSYNC.COLLECTIVE R15, `(.L_x_2203) ;  /* 0x000000000f087348 */ /* 0x000fea0003c00000 */
[----:B------:R0:W1:Y:S02]  /*30340*/  SHFL.UP P6, R14, R13, R12, R11 ;  /* 0x0400000c0d0e7389 */ /* 0x00006400000c000b */
[----:B01----:R-:W-:Y:S01]  /*30350*/  ENDCOLLECTIVE ;  /* 0x000000000000791b */ /* 0x003fe20003800000 */
.L_x_2203:
[----:B------:R-:W-:Y:S01]  /*30360*/  IMAD.MOV.U32 R12, RZ, RZ, 0x10 ;  /* 0x00000010ff0c7424 */ /* 0x000fe200078e00ff */
[----:B------:R-:W-:-:S05]  /*30370*/  SEL R7, R14, RZ, P4 ;  /* 0x000000ff0e077207 */ /* 0x000fca0002000000 */
[----:B------:R-:W-:-:S04]  /*30380*/  IMAD.IADD R7, R4, 0x1, R7 ;  /* 0x0000000104077824 */ /* 0x000fc800078e0207 */
[----:B------:R-:W-:-:S07]  /*30390*/  IMAD.MOV.U32 R13, RZ, RZ, R7 ;  /* 0x000000ffff0d7224 */ /* 0x000fce00078e0007 */
[----:B------:R-:W-:Y:S05]  /*303a0*/  WARPSYNC.COLLECTIVE R15, `(.L_x_2204) ;  /* 0x000000000f087348 */ /* 0x000fea0003c00000 */
[----:B------:R0:W1:Y:S02]  /*303b0*/  SHFL.UP P6, R14, R13, R12, R11 ;  /* 0x0400000c0d0e7389 */ /* 0x00006400000c000b */
[----:B01----:R-:W-:Y:S01]  /*303c0*/  ENDCOLLECTIVE ;  /* 0x000000000000791b */ /* 0x003fe20003800000 */
.L_x_2204:
        /* <DEDUP_REMOVED lines=8> */
.L_x_2205:
[----:B------:R-:W-:Y:S05]  /*30450*/  BRA `(.L_x_2206) ;  /* 0xffffff9000f87947 */ /* 0x000fea000383ffff */
.L_x_1961:
[----:B------:R-:W-:Y:S01]  /*30460*/  BSSY B0, `(.L_x_2207) ;  /* 0x0000006000007945 */ /* 0x000fe20003800000 */
[----:B------:R-:W-:Y:S01]  /*30470*/  PLOP3.LUT P6, PT, P6, PT, PT, 0x8, 0x0 ;  /* 0x000000000000781c */ /* 0x000fe200037ce170 */
[----:B------:R-:W-:-:S12]  /*30480*/  IMAD.MOV.U32 R15, RZ, RZ, -0x1 ;  /* 0xffffffffff0f7424 */ /* 0x000fd800078e00ff */
[----:B01----:R-:W-:Y:S05]  /*30490*/  WARPSYNC.COLLECTIVE R15, `(.L_x_2208) ;  /* 0x000000000f087348 */ /* 0x003fea0003c00000 */
[----:B------:R-:W-:Y:S01]  /*304a0*/  VOTE.ANY R14, PT, P6 ;  /* 0x00000000000e7806 */ /* 0x000fe200030e0100 */
[----:B01----:R-:W-:Y:S06]  /*304b0*/  ENDCOLLECTIVE ;  /* 0x000000000000791b */ /* 0x003fec0003800000 */
.L_x_2208:
[----:B------:R-:W-:Y:S05]  /*304c0*/  BSYNC B0 ;  /* 0x0000000000007941 */ /* 0x000fea0003800000 */
.L_x_2207:
[----:B------:R-:W-:Y:S02]  /*304d0*/  IMAD.MOV.U32 R3, RZ, RZ, R14 ;  /* 0x000000ffff037224 */ /* 0x000fe400078e000e */
[----:B------:R-:W-:Y:S02]  /*304e0*/  IMAD.MOV.U32 R13, RZ, RZ, R25 ;  /* 0x000000ffff0d7224 */ /* 0x000fe400078e0019 */
[----:B------:R-:W0:Y:S01]  /*304f0*/  POPC R7, R3 ;  /* 0x0000000300077309 */ /* 0x000e220000000000 */
[----:B------:R-:W-:Y:S02]  /*30500*/  IMAD.MOV.U32 R11, RZ, RZ, 0x1f ;  /* 0x0000001fff0b7424 */ /* 0x000fe400078e00ff */
[----:B------:R-:W-:Y:S02]  /*30510*/  IMAD.MOV.U32 R15, RZ, RZ, -0x1 ;  /* 0xffffffffff0f7424 */ /* 0x000fe400078e00ff */
[----:B0-----:R-:W-:Y:S02]  /*30520*/  IMAD.MOV.U32 R12, RZ, RZ, R7 ;  /* 0x000000ffff0c7224 */ /* 0x001fe400078e0007 */
[----:B------:R-:W-:-:S07]  /*30530*/  IMAD.IADD R27, R7, 0x1, R27 ;  /* 0x00000001071b7824 */ /* 0x000fce00078e021b */
[----:B------:R-:W-:Y:S05]  /*30540*/  WARPSYNC.COLLECTIVE R15, `(.L_x_2209) ;  /* 0x000000000f087348 */ /* 0x000fea0003c00000 */
[----:B------:R0:W1:Y:S02]  /*30550*/  SHFL.IDX P6, R14, R13, R12, R11 ;  /* 0x0000000c0d0e7389 */ /* 0x00006400000c000b */
[----:B01----:R-:W-:Y:S01]  /*30560*/  ENDCOLLECTIVE ;  /* 0x000000000000791b */ /* 0x003fe20003800000 */
.L_x_2209:
[----:B------:R-:W-:Y:S02]  /*30570*/  IMAD.MOV.U32 R13, RZ, RZ, R5 ;  /* 0x000000ffff0d7224 */ /* 0x000fe400078e0005 */
[----:B------:R-:W-:-:S07]  /*30580*/  IMAD.MOV.U32 R25, RZ, RZ, R14 ;  /* 0x000000ffff197224 */ /* 0x000fce00078e000e */
[----:B------:R-:W-:Y:S05]  /*30590*/  WARPSYNC.COLLECTIVE R15, `(.L_x_2210) ;  /* 0x000000000f087348 */ /* 0x000fea0003c00000 */
[----:B------:R0:W1:Y:S02]  /*305a0*/  SHFL.IDX P6, R14, R13, R12, R11 ;  /* 0x0000000c0d0e7389 */ /* 0x00006400000c000b */
[----:B01----:R-:W-:Y:S01]  /*305b0*/  ENDCOLLECTIVE ;  /* 0x000000000000791b */ /* 0x003fe20003800000 */
.L_x_2210:
[----:B------:R-:W-:Y:S01]  /*305c0*/  IMAD.MOV.U32 R5, RZ, RZ, R14 ;  /* 0x000000ffff057224 */ /* 0x000fe200078e000e */
[----:B------:R-:W-:Y:S06]  /*305d0*/  BRA `(.L_x_2211) ;  /* 0xffffff9000d87947 */ /* 0x000fec000383ffff */
.L_x_1963:
[----:B------:R-:W-:Y:S01]  /*305e0*/  BSSY B0, `(.L_x_2212) ;  /* 0x0000007000007945 */ /* 0x000fe20003800000 */
[----:B------:R-:W-:Y:S02]  /*305f0*/  IMAD.MOV.U32 R13, RZ, RZ, R2 ;  /* 0x000000ffff0d7224 */ /* 0x000fe400078e0002 */
[----:B------:R-:W-:Y:S02]  /*30600*/  IMAD.MOV.U32 R11, RZ, RZ, 0x1f ;  /* 0x0000001fff0b7424 */ /* 0x000fe400078e00ff */
[----:B------:R-:W-:-:S07]  /*30610*/  IMAD.MOV.U32 R15, RZ, RZ, -0x1 ;  /* 0xffffffffff0f7424 */ /* 0x000fce00078e00ff */
[----:B01234-:R-:W-:Y:S05]  /*30620*/  WARPSYNC.COLLECTIVE R15, `(.L_x_2213) ;  /* 0x000000000f087348 */ /* 0x01ffea0003c00000 */
[----:B------:R0:W0:Y:S02]  /*30630*/  SHFL.IDX P6, R14, R13, R12, R11 ;  /* 0x0000000c0d0e7389 */ /* 0x00002400000c000b */
[----:B01234-:R-:W-:Y:S01]  /*30640*/  ENDCOLLECTIVE ;  /* 0x000000000000791b */ /* 0x01ffe20003800000 */
.L_x_2213:
[----:B------:R-:W-:Y:S05]  /*30650*/  BSYNC B0 ;  /* 0x0000000000007941 */ /* 0x000fea0003800000 */
.L_x_2212:
[----:B------:R-:W-:Y:S01]  /*30660*/  IMAD.MOV.U32 R24, RZ, RZ, R14 ;  /* 0x000000ffff187224 */ /* 0x000fe200078e000e */
[----:B------:R-:W-:Y:S06]  /*30670*/  BRA `(.L_x_1962) ;  /* 0xffffff9000c87947 */ /* 0x000fec000383ffff */
.L_x_1969:
[----:B0-----:R0:W1:Y:S02]  /*30680*/  SYNCS.PHASECHK.TRANS64.TRYWAIT P0, [R4+URZ+0x22820], R0 ;  /* 0x02282000040075a7 */ /* 0x001064000800017f */
[----:B-1----:R-:W-:Y:S05]  /*30690*/  @!P0 NANOSLEEP.SYNCS 0x989680 ;  /* 0x009896800000895d */ /* 0x002fea0003900000 */
[----:B------:R-:W1:Y:S02]  /*306a0*/  @!P0 SYNCS.PHASECHK.TRANS64 P0, [R4+URZ+0x22820], R0 ;  /* 0x02282000040085a7 */ /* 0x000e64000800007f */
[----:B-1----:R-:W-:Y:S05]  /*306b0*/  @!P0 BRA `(.L_x_1969) ;  /* 0xfffffffc00f08947 */ /* 0x002fea000383ffff */
[----:B------:R-:W-:Y:S05]  /*306c0*/  BRA `(.L_x_2214) ;  /* 0xffffff9c002c7947 */ /* 0x000fea000383ffff */
.L_x_1970:
[----:B------:R-:W1:Y:S01]  /*306d0*/  S2R R2, SR_TID.X ;  /* 0x0000000000027919 */ /* 0x000e620000002100 */
[----:B------:R-:W-:Y:S01]  /*306e0*/  BSSY B0, `(.L_x_2215) ;  /* 0x000000a000007945 */ /* 0x000fe20003800000 */
[----:B------:R-:W-:Y:S02]  /*306f0*/  IMAD.MOV.U32 R12, RZ, RZ, RZ ;  /* 0x000000ffff0c7224 */ /* 0x000fe400078e00ff */
[----:B------:R-:W-:Y:S02]  /*30700*/  IMAD.MOV.U32 R11, RZ, RZ, 0x1f ;  /* 0x0000001fff0b7424 */ /* 0x000fe400078e00ff */
[----:B------:R-:W-:Y:S01]  /*30710*/  IMAD.MOV.U32 R15, RZ, RZ, -0x1 ;  /* 0xffffffffff0f7424 */ /* 0x000fe200078e00ff */
[----:B-1----:R-:W-:-:S04]  /*30720*/  SHF.R.U32.HI R2, RZ, 0x5, R2 ;  /* 0x00000005ff027819 */ /* 0x002fc80000011602 */
[----:B------:R-:W-:-:S05]  /*30730*/  LOP3.LUT R2, R2, 0x3, RZ, 0xc0, !PT ;  /* 0x0000000302027812 */ /* 0x000fca00078ec0ff */
[----:B------:R-:W-:-:S07]  /*30740*/  IMAD.MOV.U32 R13, RZ, RZ, R2 ;  /* 0x000000ffff0d7224 */ /* 0x000fce00078e0002 */
[----:B0-----:R-:W-:Y:S05]  /*30750*/  WARPSYNC.COLLECTIVE R15, `(.L_x_2216) ;  /* 0x000000000f087348 */ /* 0x001fea0003c00000 */
[----:B------:R1:W2:Y:S02]  /*30760*/  SHFL.IDX P6, R14, R13, R12, R11 ;  /* 0x0000000c0d0e7389 */ /* 0x0002a400000c000b */
[----:B012---:R-:W-:Y:S01]  /*30770*/  ENDCOLLECTIVE ;  /* 0x000000000000791b */ /* 0x007fe20003800000 */
.L_x_2216:
[----:B------:R-:W-:Y:S05]  /*30780*/  BSYNC B0 ;  /* 0x0000000000007941 */ /* 0x000fea0003800000 */
.L_x_2215:
[----:B------:R-:W-:Y:S05]  /*30790*/  BRA `(.L_x_2217) ;  /* 0xffffff9c00147947 */ /* 0x000fea000383ffff */
.L_x_1971:
[----:B------:R-:W-:Y:S01]  /*307a0*/  BSSY B0, `(.L_x_2218) ;  /* 0x0000006000007945 */ /* 0x000fe20003800000 */
[----:B------:R-:W-:-:S07]  /*307b0*/  IMAD.MOV.U32 R15, RZ, RZ, -0x1 ;  /* 0xffffffffff0f7424 */ /* 0x000fce00078e00ff */
[----:B0-----:R-:W-:Y:S05]  /*307c0*/  WARPSYNC.COLLECTIVE R15, `(.L_x_2219) ;  /* 0x000000000f0c7348 */ /* 0x001fea0003c00000 */
[----:B------:R-:W-:Y:S02]  /*307d0*/  ELECT P6, UR62, PT ;  /* 0x00000000003e782f */ /* 0x000fe400038c0000 */
[----:B------:R-:W-:Y:S01]  /*307e0*/  MOV R14, UR62 ;  /* 0x0000003e000e7c02 */ /* 0x000fe20008000f00 */
[----:B0-----:R-:W-:Y:S10]  /*307f0*/  ENDCOLLECTIVE ;  /* 0x000000000000791b */ /* 0x001ff40003800000 */
.L_x_2219:
[----:B------:R-:W-:Y:S05]  /*30800*/  BSYNC B0 ;  /* 0x0000000000007941 */ /* 0x000fea0003800000 */
.L_x_2218:
[----:B------:R-:W-:Y:S05]  /*30810*/  BRA `(.L_x_2220) ;  /* 0xffffff9c00087947 */ /* 0x000fea000383ffff */
.L_x_1973:
[----:B0-----:R0:W1:Y:S02]  /*30820*/  SYNCS.PHASECHK.TRANS64.TRYWAIT P1, [R5+URZ+0x22840], R0 ;  /* 0x02284000050075a7 */ /* 0x001064000802017f */
[----:B-1----:R-:W-:Y:S05]  /*30830*/  @!P1 NANOSLEEP.SYNCS 0x989680 ;  /* 0x009896800000995d */ /* 0x002fea0003900000 */
[----:B------:R-:W1:Y:S02]  /*30840*/  @!P1 SYNCS.PHASECHK.TRANS64 P1, [R5+URZ+0x22840], R0 ;  /* 0x02284000050095a7 */ /* 0x000e64000802007f */
[----:B-1----:R-:W-:Y:S05]  /*30850*/  @!P1 BRA `(.L_x_1973) ;  /* 0xfffffffc00f09947 */ /* 0x002fea000383ffff */
[----:B------:R-:W-:Y:S05]  /*30860*/  BRA `(.L_x_2221) ;  /* 0xffffff9c00287947 */ /* 0x000fea000383ffff */
.L_x_1975:
[----:B-1----:R1:W2:Y:S02]  /*30870*/  SYNCS.PHASECHK.TRANS64.TRYWAIT P1, [R19+URZ+0x22840], R2 ;  /* 0x02284002130075a7 */ /* 0x0022a4000802017f */
[----:B--2---:R-:W-:Y:S05]  /*30880*/  @!P1 NANOSLEEP.SYNCS 0x989680 ;  /* 0x009896800000995d */ /* 0x004fea0003900000 */
[----:B------:R-:W2:Y:S02]  /*30890*/  @!P1 SYNCS.PHASECHK.TRANS64 P1, [R19+URZ+0x22840], R2 ;  /* 0x02284002130095a7 */ /* 0x000ea4000802007f */
[----:B--2---:R-:W-:Y:S05]  /*308a0*/  @!P1 BRA `(.L_x_1975) ;  /* 0xfffffffc00f09947 */ /* 0x004fea000383ffff */
[----:B------:R-:W-:Y:S05]  /*308b0*/  BRA `(.L_x_2222) ;  /* 0xffffff9c00347947 */ /* 0x000fea000383ffff */
.L_x_1977:
[----:B--2---:R2:W3:Y:S02]  /*308c0*/  SYNCS.PHASECHK.TRANS64.TRYWAIT P1, [R5+URZ+0x22860], R0 ;  /* 0x02286000050075a7 */ /* 0x0044e4000802017f */
[----:B---3--:R-:W-:Y:S05]  /*308d0*/  @!P1 NANOSLEEP.SYNCS 0x989680 ;  /* 0x009896800000995d */ /* 0x008fea0003900000 */
[----:B------:R-:W3:Y:S02]  /*308e0*/  @!P1 SYNCS.PHASECHK.TRANS64 P1, [R5+URZ+0x22860], R0 ;  /* 0x02286000050095a7 */ /* 0x000ee4000802007f */
[----:B---3--:R-:W-:Y:S05]  /*308f0*/  @!P1 BRA `(.L_x_1977) ;  /* 0xfffffffc00f09947 */ /* 0x008fea000383ffff */
[----:B------:R-:W-:Y:S05]  /*30900*/  BRA `(.L_x_2223) ;  /* 0xffffff9c00307947 */ /* 0x000fea000383ffff */
.L_x_1979:
[----:B---3--:R3:W4:Y:S02]  /*30910*/  SYNCS.PHASECHK.TRANS64.TRYWAIT P1, [R19+URZ+0x22860], R2 ;  /* 0x02286002130075a7 */ /* 0x008724000802017f */
[----:B----4-:R-:W-:Y:S05]  /*30920*/  @!P1 NANOSLEEP.SYNCS 0x989680 ;  /* 0x009896800000995d */ /* 0x010fea0003900000 */
[----:B------:R-:W4:Y:S02]  /*30930*/  @!P1 SYNCS.PHASECHK.TRANS64 P1, [R19+URZ+0x22860], R2 ;  /* 0x02286002130095a7 */ /* 0x000f24000802007f */
[----:B----4-:R-:W-:Y:S05]  /*30940*/  @!P1 BRA `(.L_x_1979) ;  /* 0xfffffffc00f09947 */ /* 0x010fea000383ffff */
[----:B------:R-:W-:Y:S05]  /*30950*/  BRA `(.L_x_2224) ;  /* 0xffffff9c002c7947 */ /* 0x000fea000383ffff */
.L_x_1981:
[----:B----4-:R4:W0:Y:S02]  /*30960*/  SYNCS.PHASECHK.TRANS64.TRYWAIT P1, [R5+URZ+0x22880], R0 ;  /* 0x02288000050075a7 */ /* 0x010824000802017f */
[----:B0-----:R-:W-:Y:S05]  /*30970*/  @!P1 NANOSLEEP.SYNCS 0x989680 ;  /* 0x009896800000995d */ /* 0x001fea0003900000 */
[----:B------:R-:W0:Y:S02]  /*30980*/  @!P1 SYNCS.PHASECHK.TRANS64 P1, [R5+URZ+0x22880], R0 ;  /* 0x02288000050095a7 */ /* 0x000e24000802007f */
[----:B0-----:R-:W-:Y:S05]  /*30990*/  @!P1 BRA `(.L_x_1981) ;  /* 0xfffffffc00f09947 */ /* 0x001fea000383ffff */
[----:B------:R-:W-:Y:S05]  /*309a0*/  BRA `(.L_x_2225) ;  /* 0xffffff9c00287947 */ /* 0x000fea000383ffff */
.L_x_2226:
        /* <DEDUP_REMOVED lines=13> */
.L_x_3319:


//--------------------- .text._ZN7cutlass13device_kernelIN5flash11enable_sm90INS1_16FlashAttnFwdSm90INS1_25CollectiveMainloopFwdSm90ILi2EN4cute5tupleIJNS5_1CILi1EEES8_S8_EEENS6_IJNS7_ILi128EEENS7_ILi160EEENS7_ILi192EEEEEELi128ENS_12float_e4m3_tEfNS_4arch4Sm90ELb1ELb0ELb0ELb0ELb1ELb0ELb0ELb1ELb1ELb1ELb1ELb0EEENS1_21CollectiveEpilogueFwdINS6_IJSA_SA_SB_EEES9_NS_10bfloat16_tESG_Li256ELb0ELb1ELb1ELb1EEENS1_19SingleTileSchedulerILb0ELb1ELb1ELi128EEEEEEEEEvNT_6ParamsE --------------------------
	.section	.text._ZN7cutlass13device_kernelIN5flash11enable_sm90INS1_16FlashAttnFwdSm90INS1_25CollectiveMainloopFwdSm90ILi2EN4cute5tupleIJNS5_1CILi1EEES8_S8_EEENS6_IJNS7_ILi128EEENS7_ILi160EEENS7_ILi192EEEEEELi128ENS_12float_e4m3_tEfNS_4arch4Sm90ELb1ELb0ELb0ELb0ELb1ELb0ELb0ELb1ELb1ELb1ELb1ELb0EEENS1_21CollectiveEpilogueFwdINS6_IJSA_SA_SB_EEES9_NS_10bfloat16_tESG_Li256ELb0ELb1ELb1ELb1EEENS1_19SingleTileSchedulerILb0ELb1ELb1ELi128EEEEEEEEEvNT_6ParamsE,"ax",@progbits
	.align	128
.text._ZN7cutlass13device_kernelIN5flash11enable_sm90INS1_16FlashAttnFwdSm90INS1_25CollectiveMainloopFwdSm90ILi2EN4cute5tupleIJNS5_1CILi1EEES8_S8_EEENS6_IJNS7_ILi128EEENS7_ILi160EEENS7_ILi192EEEEEELi128ENS_12float_e4m3_tEfNS_4arch4Sm90ELb1ELb0ELb0ELb0ELb1ELb0ELb0ELb1ELb1ELb1ELb1ELb0EEENS1_21CollectiveEpilogueFwdINS6_IJSA_SA_SB_EEES9_NS_10bfloat16_tESG_Li256ELb0ELb1ELb1ELb1EEENS1_19SingleTileSchedulerILb0ELb1ELb1ELi128EEEEEEEEEvNT_6ParamsE:
        .type           _ZN7cutlass13device_kernelIN5flash11enable_sm90INS1_16FlashAttnFwdSm90INS1_25CollectiveMainloopFwdSm90ILi2EN4cute5tupleIJNS5_1CILi1EEES8_S8_EEENS6_IJNS7_ILi128EEENS7_ILi160EEENS7_ILi192EEEEEELi128ENS_12float_e4m3_tEfNS_4arch4Sm90ELb1ELb0ELb0ELb0ELb1ELb0ELb0ELb1ELb1ELb1ELb1ELb0EEENS1_21CollectiveEpilogueFwdINS6_IJSA_SA_SB_EEES9_NS_10bfloat16_tESG_Li256ELb0ELb1ELb1ELb1EEENS1_19SingleTileSchedulerILb0ELb1ELb1ELi128EEEEEEEEEvNT_6ParamsE,@function
        .size           _ZN7cutlass13device_kernelIN5flash11enable_sm90INS1_16FlashAttnFwdSm90INS1_25CollectiveMainloopFwdSm90ILi2EN4cute5tupleIJNS5_1CILi1EEES8_S8_EEENS6_IJNS7_ILi128EEENS7_ILi160EEENS7_ILi192EEEEEELi128ENS_12float_e4m3_tEfNS_4arch4Sm90ELb1ELb0ELb0ELb0ELb1ELb0ELb0ELb1ELb1ELb1ELb1ELb0EEENS1_21CollectiveEpilogueFwdINS6_IJSA_SA_SB_EEES9_NS_10bfloat16_tESG_Li256ELb0ELb1ELb1ELb1EEENS1_19SingleTileSchedulerILb0ELb1ELb1ELi128EEEEEEEEEvNT_6ParamsE,(.L_x_3320 - _ZN7cutlass13device_kernelIN5flash11enable_sm90INS1_16FlashAttnFwdSm90INS1_25CollectiveMainloopFwdSm90ILi2EN4cute5tupleIJNS5_1CILi1EEES8_S8_EEENS6_IJNS7_ILi128EEENS7_ILi160EEENS7_ILi192EEEEEELi128ENS_12float_e4m3_tEfNS_4arch4Sm90ELb1ELb0ELb0ELb0ELb1ELb0ELb0ELb1ELb1ELb1ELb1ELb0EEENS1_21CollectiveEpilogueFwdINS6_IJSA_SA_SB_EEES9_NS_10bfloat16_tESG_Li256ELb0ELb1ELb1ELb1EEENS1_19SingleTileSchedulerILb0ELb1ELb1ELi128EEEEEEEEEvNT_6ParamsE)
        .other          _ZN7cutlass13device_kernelIN5flash11enable_sm90INS1_16FlashAttnFwdSm90INS1_25CollectiveMainloopFwdSm90ILi2EN4cute5tupleIJNS5_1CILi1EEES8_S8_EEENS6_IJNS7_ILi128EEENS7_ILi160EEENS7_ILi192EEEEEELi128ENS_12float_e4m3_tEfNS_4arch4Sm90ELb1ELb0ELb0ELb0ELb1ELb0ELb0ELb1ELb1ELb1ELb1ELb0EEENS1_21CollectiveEpilogueFwdINS6_IJSA_SA_SB_EEES9_NS_10bfloat16_tESG_Li256ELb0ELb1ELb1ELb1EEENS1_19SingleTileSchedulerILb0ELb1ELb1ELi128EEEEEEEEEvNT_6ParamsE,@"STO_CUDA_ENTRY STV_DEFAULT"
_ZN7cutlass13device_kernelIN5flash11enable_sm90INS1_16FlashAttnFwdSm90INS1_25CollectiveMainloopFwdSm90ILi2EN4cute5tupleIJNS5_1CILi1EEES8_S8_EEENS6_IJNS7_ILi128EEENS7_ILi160EEENS7_ILi192EEEEEELi128ENS_12float_e4m3_tEfNS_4arch4Sm90ELb1ELb0ELb0ELb0ELb1ELb0ELb0ELb1ELb1ELb1ELb1ELb0EEENS1_21CollectiveEpilogueFwdINS6_IJSA_SA_SB_EEES9_NS_10bfloat16_tESG_Li256ELb0ELb1ELb1ELb1EEENS1_19SingleTileSchedulerILb0ELb1ELb1ELi128EEEEEEEEEvNT_6ParamsE:
        /* <DEDUP_REMOVED lines=45> */
.L_x_2227:
        /* <DEDUP_REMOVED lines=22> */
.L_x_2228:
        /* <DEDUP_REMOVED lines=18> */
.L_x_2229:
        /* <DEDUP_REMOVED lines=22> */
.L_x_2230:
        /* <DEDUP_REMOVED lines=23> */
.L_x_2231:
[----:B------:R-:W-:Y:S01]  /*0820*/  UISETP.NE.AND UP0, UPT, UR9, URZ, UPT ;  /* 0x0000003f0900728c */ /* 0x000fe2000bf05270 */
[----:B------:R-:W-:Y:S01]  /*0830*/  NOP ;  /* 0x0000000000007918 */ /* 0x000fe20000000000 */
[----:B-1----:R-:W-:Y:S01]  /*0840*/  UMOV UR4, 0x1 ;  /* 0x0000000100047882 */ /* 0x002fe20000000000 */
[----:B------:R-:W-:Y:S01]  /*0850*/  ULDC.64 UR36, c[0x0][0x208] ;  /* 0x0000820000247ab9 */ /* 0x000fe20000000a00 */
[----:B------:R-:W-:Y:S01]  /*0860*/  USEL UR4, UR4, 0x2, !UP0 ;  /* 0x0000000204047887 */ /* 0x000fe2000c000000 */
[----:B------:R-:W-:Y:S01]  /*0870*/  BSSY B6, `(.L_x_2232) ;  /* 0x0001290000067945 */ /* 0x000fe20003800000 */
[----:B0-234-:R-:W-:Y:S01]  /*0880*/  BAR.SYNC.DEFER_BLOCKING 0x0 ;  /* 0x0000000000007b1d */ /* 0x01dfe20000010000 */
[----:B------:R-:W-:-:S03]  /*0890*/  PLOP3.LUT P0, PT, PT, PT, UP0, 0x80, 0x0 ;  /* 0x000000000000781c */ /* 0x000fc60003f0f008 */
[----:B------:R-:W-:-:S05]  /*08a0*/  IMAD.U32 R2, RZ, RZ, UR4 ;  /* 0x00000004ff027e24 */ /* 0x000fca000f8e00ff */
[----:B------:R0:W-:Y:S05]  /*08b0*/  STL [R1+0x14], R2 ;  /* 0x0000140201007387 */ /* 0x0001ea0000100800 */
[----:B------:R-:W-:Y:S05]  /*08c0*/  @!P0 BRA `(.L_x_2233) ;  /* 0x000000dc002c8947 */ /* 0x000fea0003800000 */
.L_x_2234:
[----:B------:R-:W-:-:S08]  /*08d0*/  NOP ;  /* 0x0000000000007918 */ /* 0x000fd00000000000 */
[----:B------:R-:W1:Y:S02]  /*08e0*/  USETMAXREG.TRY_ALLOC.CTAPOOL UP0, 0xe8 ;  /* 0x000000e8000079c8 */ /* 0x000e640008000600 */
[----:B-1----:R-:W-:-:S13]  /*08f0*/  PLOP3.LUT P0, PT, PT, PT, UP0, 0x80, 0x0 ;  /* 0x000000000000781c */ /* 0x002fda0003f0f008 */
[----:B------:R-:W-:Y:S05]  /*0900*/  @!P0 BRA `(.L_x_2234) ;  /* 0xfffffffc00f08947 */ /* 0x000fea000383ffff */
[----:B------:R-:W1:Y:S01]  /*0910*/  S2UR UR6, SR_CTAID.Y ;  /* 0x00000000000679c3 */ /* 0x000e620000002600 */
[----:B------:R-:W-:Y:S01]  /*0920*/  LOP3.LUT R0, R29, 0xffffff80, RZ, 0xc0, !PT ;  /* 0xffffff801d007812 */ /* 0x000fe200078ec0ff */
[----:B------:R-:W-:Y:S02]  /*0930*/  ULDC UR7, c[0x0][0xc50] ;  /* 0x0003140000077ab9 */ /* 0x000fe40000000800 */
[----:B------:R-:W-:-:S04]  /*0940*/  UISETP.NE.AND UP0, UPT, UR7, 0x1, UPT ;  /* 0x000000010700788c */ /* 0x000fc8000bf05270 */
[----:B------:R-:W-:Y:S08]  /*0950*/  BAR.ARV 0x8, 0x180 ;  /* 0x0206000000007b1d */ /* 0x000ff00000002000 */
[----:B------:R-:W2:Y:S01]  /*0960*/  S2UR UR9, SR_CTAID.Z ;  /* 0x00000000000979c3 */ /* 0x000ea20000002700 */
[----:B------:R-:W-:Y:S01]  /*0970*/  ISETP.NE.AND P0, PT, R0, 0x80, PT ;  /* 0x000000800000780c */ /* 0x000fe20003f05270 */
[----:B------:R-:W-:Y:S01]  /*0980*/  @UP0 ULDC UR4, c[0x0][0xc54] ;  /* 0x0003150000040ab9 */ /* 0x000fe20000000800 */
[----:B------:R-:W-:Y:S01]  /*0990*/  @UP0 ULDC UR8, c[0x0][0xc58] ;  /* 0x0003160000080ab9 */ /* 0x000fe20000000800 */
[----:B-1----:R-:W-:-:S10]  /*09a0*/  UIMAD.WIDE.U32 UR4, UR6, UR4, URZ ;  /* 0x00000004060472a5 */ /* 0x002fd4000f8e003f */
[----:B------:R-:W-:Y:S06]  /*09b0*/  @!P0 BAR.ARV 0x9, 0x100 ;  /* 0x0244000000008b1d */ /* 0x000fec0000002000 */
[----:B------:R-:W-:Y:S01]  /*09c0*/  UMOV UR59, UR6 ;  /* 0x00000006003b7c82 */ /* 0x000fe20008000000 */
[----:B------:R-:W-:Y:S01]  /*09d0*/  @UP0 USHF.R.U32.HI UR59, URZ, UR8, UR5 ;  /* 0x000000083f3b0299 */ /* 0x000fe20008011605 */
[----:B--2---:R-:W-:-:S03]  /*09e0*/  ISETP.LE.AND P0, PT, RZ, UR9, PT ;  /* 0x00000009ff007c0c */ /* 0x004fc6000bf03270 */
[----:B------:R-:W-:-:S04]  /*09f0*/  UIADD3 UR4, -UR59, URZ, URZ ;  /* 0x0000003f3b047290 */ /* 0x000fc8000fffe13f */
[----:B------:R-:W-:-:S06]  /*0a00*/  UIMAD UR4, UR7, UR4, UR6 ;  /* 0x00000004070472a4 */ /* 0x000fcc000f8e0206 */
[----:B------:R-:W-:Y:S06]  /*0a10*/  @!P0 BRA `(.L_x_2235) ;  /* 0x0000012400d48947 */ /* 0x000fec0003800000 */
[----:B------:R-:W1:Y:S01]  /*0a20*/  S2UR UR18, SR_CTAID.Z ;  /* 0x00000000001279c3 */ /* 0x000e620000002700 */
[----:B------:R-:W-:Y:S01]  /*0a30*/  ULDC.64 UR6, c[0x0][0x990] ;  /* 0x0002640000067ab9 */ /* 0x000fe20000000a00 */
[----:B------:R-:W-:Y:S01]  /*0a40*/  ULDC.64 UR8, c[0x0][0x998] ;  /* 0x0002660000087ab9 */ /* 0x000fe20000000a00 */
[----:B------:R-:W-:Y:S01]  /*0a50*/  UISETP.NE.U32.AND UP0, UPT, UR6, URZ, UPT ;  /* 0x0000003f0600728c */ /* 0x000fe2000bf05070 */
[----:B------:R-:W-:Y:S01]  /*0a60*/  IMAD.MOV.U32 R5, RZ, RZ, 0x3f800000 ;  /* 0x3f800000ff057424 */ /* 0x000fe200078e00ff */
[----:B------:R-:W-:Y:S01]  /*0a70*/  UISETP.NE.U32.AND UP1, UPT, UR8, URZ, UPT ;  /* 0x0000003f0800728c */ /* 0x000fe2000bf25070 */
[----:B------:R-:W-:Y:S01]  /*0a80*/  IMAD.MOV.U32 R0, RZ, RZ, 0x3f800000 ;  /* 0x3f800000ff007424 */ /* 0x000fe200078e00ff */
[----:B------:R-:W-:Y:S02]  /*0a90*/  UISETP.NE.AND.EX UP0, UPT, UR7, URZ, UPT, UP0 ;  /* 0x0000003f0700728c */ /* 0x000fe4000bf05300 */
[----:B------:R-:W-:Y:S01]  /*0aa0*/  UISETP.NE.AND.EX UP1, UPT, UR9, URZ, UPT, UP1 ;  /* 0x0000003f0900728c */ /* 0x000fe2000bf25310 */
[----:B------:R-:W2:Y:S01]  /*0ab0*/  S2UR UR40, SR_CTAID.X ;  /* 0x00000000002879c3 */ /* 0x000ea20000002500 */
[----:B------:R-:W-:Y:S01]  /*0ac0*/  ULDC UR57, c[0x0][0x424] ;  /* 0x0001090000397ab9 */ /* 0x000fe20000000800 */
[----:B------:R-:W-:Y:S01]  /*0ad0*/  ULDC UR41, c[0x0][0x2f0] ;  /* 0x0000bc0000297ab9 */ /* 0x000fe20000000800 */
[----:B------:R-:W-:-:S02]  /*0ae0*/  PLOP3.LUT P0, PT, PT, PT, UP0, 0x80, 0x0 ;  /* 0x000000000000781c */ /* 0x000fc40003f0f008 */
[----:B------:R-:W-:-:S03]  /*0af0*/  PLOP3.LUT P1, PT, PT, PT, UP1, 0x80, 0x0 ;  /* 0x000000000000781c */ /* 0x000fc60003f2f018 */
[----:B------:R-:W-:Y:S02]  /*0b00*/  @UP0 ULDC.64 UR12, c[0x0][0x9a8] ;  /* 0x00026a00000c0ab9 */ /* 0x000fe40000000a00 */
[----:B------:R-:W-:Y:S01]  /*0b10*/  @UP1 ULDC.64 UR16, c[0x0][0x9b8] ;  /* 0x00026e0000101ab9 */ /* 0x000fe20000000a00 */
[----:B------:R-:W-:Y:S02]  /*0b20*/  @UP1 USHF.R.S32.HI UR20, URZ, 0x1f, UR59 ;  /* 0x0000001f3f141899 */ /* 0x000fe4000801143b */
[----:B-1----:R-:W-:Y:S02]  /*0b30*/  USHF.R.S32.HI UR14, URZ, 0x1f, UR18 ;  /* 0x0000001f3f0e7899 */ /* 0x002fe40008011412 */
[----:B------:R-:W-:Y:S02]  /*0b40*/  @UP0 UIMAD.WIDE.U32 UR10, UR18, UR12, URZ ;  /* 0x0000000c120a02a5 */ /* 0x000fe4000f8e003f */
[----:B------:R-:W-:Y:S02]  /*0b50*/  @UP0 UIMAD UR5, UR14, UR12, URZ ;  /* 0x0000000c0e0502a4 */ /* 0x000fe4000f8e023f */
[----:B------:R-:W-:-:S02]  /*0b60*/  @UP1 UIMAD UR15, UR14, UR16, URZ ;  /* 0x000000100e0f12a4 */ /* 0x000fc4000f8e023f */
[----:B------:R-:W-:Y:S01]  /*0b70*/  IMAD.U32 R17, RZ, RZ, UR14 ;  /* 0x0000000eff117e24 */ /* 0x000fe2000f8e00ff */
[----:B------:R-:W-:Y:S02]  /*0b80*/  @UP0 UIMAD UR14, UR18, UR13, UR5 ;  /* 0x0000000d120e02a4 */ /* 0x000fe4000f8e0205 */
[----:B------:R-:W-:Y:S02]  /*0b90*/  @UP0 USHF.R.S32.HI UR5, URZ, 0x1f, UR59 ;  /* 0x0000001f3f050899 */ /* 0x000fe4000801143b */
[----:B------:R-:W-:Y:S02]  /*0ba0*/  @UP1 UIMAD.WIDE.U32 UR12, UR18, UR16, URZ ;  /* 0x00000010120c12a5 */ /* 0x000fe4000f8e003f */
[----:B------:R-:W-:Y:S02]  /*0bb0*/  @UP1 UIMAD UR15, UR18, UR17, UR15 ;  /* 0x00000011120f12a4 */ /* 0x000fe4000f8e020f */
[----:B------:R-:W-:Y:S01]  /*0bc0*/  @UP0 UIADD3 UR11, UR11, UR14, URZ ;  /* 0x0000000e0b0b0290 */ /* 0x000fe2000fffe03f */
[----:B------:R-:W-:Y:S01]  /*0bd0*/  @UP0 ULDC.64 UR16, c[0x0][0x9b0] ;  /* 0x00026c0000100ab9 */ /* 0x000fe20000000a00 */
[----:B------:R-:W-:Y:S01]  /*0be0*/  @UP1 ULDC.64 UR18, c[0x0][0x9c0] ;  /* 0x0002700000121ab9 */ /* 0x000fe20000000a00 */
[----:B------:R-:W-:-:S02]  /*0bf0*/  @UP0 UIMAD UR5, UR5, UR16, URZ ;  /* 0x00000010050502a4 */ /* 0x000fc4000f8e023f */
[----:B------:R-:W-:Y:S02]  /*0c00*/  @UP1 UIMAD UR14, UR20, UR18, URZ ;  /* 0x00000012140e12a4 */ /* 0x000fe4000f8e023f */
[----:B------:R-:W-:Y:S02]  /*0c10*/  @UP1 UIADD3 UR13, UR13, UR15, URZ ;  /* 0x0000000f0d0d1290 */ /* 0x000fe4000fffe03f */
[----:B------:R-:W-:Y:S02]  /*0c20*/  @UP0 UIMAD UR5, UR59, UR17, UR5 ;  /* 0x000000113b0502a4 */ /* 0x000fe4000f8e0205 */
[----:B------:R-:W-:Y:S02]  /*0c30*/  @UP0 UIMAD.WIDE.U32 UR10, UR59, UR16, UR10 ;  /* 0x000000103b0a02a5 */ /* 0x000fe4000f8e000a */
[----:B------:R-:W-:Y:S02]  /*0c40*/  @UP1 UIMAD UR14, UR59, UR19, UR14 ;  /* 0x000000133b0e12a4 */ /* 0x000fe4000f8e020e */
[----:B------:R-:W-:-:S02]  /*0c50*/  @UP1 UIMAD.WIDE.U32 UR12, UR59, UR18, UR12 ;  /* 0x000000123b0c12a5 */ /* 0x000fc4000f8e000c */
[----:B------:R-:W-:Y:S02]  /*0c60*/  @UP0 UIADD3 UR11, UR11, UR5, URZ ;  /* 0x000000050b0b0290 */ /* 0x000fe4000fffe03f */
[----:B------:R-:W-:Y:S02]  /*0c70*/  @UP0 ULEA UR6, UP2, UR10, UR6, 0x2 ;  /* 0x000000060a060291 */ /* 0x000fe4000f84103f */
[----:B------:R-:W-:Y:S02]  /*0c80*/  @UP1 UIADD3 UR5, UR13, UR14, URZ ;  /* 0x0000000e0d051290 */ /* 0x000fe4000fffe03f */
[----:B------:R-:W-:Y:S02]  /*0c90*/  @UP1 ULEA UR8, UP3, UR12, UR8, 0x2 ;  /* 0x000000080c081291 */ /* 0x000fe4000f86103f */
[----:B------:R-:W-:Y:S01]  /*0ca0*/  @UP0 ULEA.HI.X UR7, UR10, UR7, UR11, 0x2, UP2 ;  /* 0x000000070a070291 */ /* 0x000fe200090f140b */
[----:B0-----:R-:W-:Y:S01]  /*0cb0*/  IMAD.U32 R2, RZ, RZ, UR6 ;  /* 0x00000006ff027e24 */ /* 0x001fe2000f8e00ff */
[----:B------:R-:W-:-:S02]  /*0cc0*/  @UP1 ULEA.HI.X UR9, UR12, UR9, UR5, 0x2, UP3 ;  /* 0x000000090c091291 */ /* 0x000fc400098f1405 */
[----:B------:R-:W-:Y:S01]  /*0cd0*/  IMAD.U32 R6, RZ, RZ, UR8 ;  /* 0x00000008ff067e24 */ /* 0x000fe2000f8e00ff */
[----:B------:R-:W-:Y:S01]  /*0ce0*/  ULDC UR5, c[0x0][0x448] ;  /* 0x0001120000057ab9 */ /* 0x000fe20000000800 */
[----:B------:R-:W-:Y:S01]  /*0cf0*/  IMAD.U32 R3, RZ, RZ, UR7 ;  /* 0x00000007ff037e24 */ /* 0x000fe2000f8e00ff */
[----:B--2---:R-:W-:Y:S01]  /*0d00*/  USHF.L.U32 UR40, UR40, 0x7, URZ ;  /* 0x0000000728287899 */ /* 0x004fe2000800063f */
[----:B------:R-:W-:Y:S01]  /*0d10*/  IMAD.U32 R7, RZ, RZ, UR9 ;  /* 0x00000009ff077e24 */ /* 0x000fe2000f8e00ff */
[----:B------:R-:W-:Y:S02]  /*0d20*/  UISETP.NE.AND UP4, UPT, UR5, 0x1, UPT ;  /* 0x000000010500788c */ /* 0x000fe4000bf85270 */
[----:B------:R-:W2:Y:S01]  /*0d30*/  @P0 LDG.E R5, desc[UR36][R2.64] ;  /* 0x0000002402050981 */ /* 0x000ea2000c1e1900 */
[----:B------:R-:W-:Y:S01]  /*0d40*/  ULDC.64 UR6, c[0x0][0x418] ;  /* 0x0001060000067ab9 */ /* 0x000fe20000000a00 */
[----:B------:R-:W-:Y:S01]  /*0d50*/  ULDC UR8, c[0x0][0x288] ;  /* 0x0000a20000087ab9 */ /* 0x000fe20000000800 */
[----:B------:R-:W-:Y:S01]  /*0d60*/  USHF.R.U32.HI UR10, URZ, 0x10, UR4 ;  /* 0x000000103f0a7899 */ /* 0x000fe20008011604 */
[----:B------:R-:W2:Y:S01]  /*0d70*/  @P1 LDG.E R0, desc[UR36][R6.64] ;  /* 0x0000002406001981 */ /* 0x000ea2000c1e1900 */
[----:B------:R-:W-:-:S02]  /*0d80*/  UISETP.NE.U32.AND UP0, UPT, UR6, URZ, UPT ;  /* 0x0000003f0600728c */ /* 0x000fc4000bf05070 */
[----:B------:R-:W-:Y:S02]  /*0d90*/  UIADD3 UR8, -UR8, 0xa0, URZ ;  /* 0x000000a008087890 */ /* 0x000fe4000fffe13f */
[----:B------:R-:W-:Y:S02]  /*0da0*/  UISETP.NE.AND.EX UP0, UPT, UR7, URZ, UPT, UP0 ;  /* 0x0000003f0700728c */ /* 0x000fe4000bf05300 */
[----:B------:R-:W-:Y:S01]  /*0db0*/  @UP4 UIADD3 UR6, UR40, 0x7f, URZ ;  /* 0x0000007f28064890 */ /* 0x000fe2000fffe03f */
[----:B------:R-:W-:Y:S01]  /*0dc0*/  @UP4 ULDC UR7, c[0x0][0x44c] ;  /* 0x0001130000074ab9 */ /* 0x000fe20000000800 */
[----:B------:R-:W-:Y:S02]  /*0dd0*/  USEL UR57, UR57, 0x1, UP0 ;  /* 0x0000000139397887 */ /* 0x000fe40008000000 */
[----:B------:R-:W-:Y:S01]  /*0de0*/  UIMAD.WIDE.U32 UR6, UR6, UR7, URZ ;  /* 0x00000007060672a5 */ /* 0x000fe2000f8e003f */
[----:B------:R-:W-:Y:S01]  /*0df0*/  @UP4 ULDC UR9, c[0x0][0x450] ;  /* 0x0001140000094ab9 */ /* 0x000fe20000000800 */
[----:B------:R-:W-:-:S02]  /*0e00*/  UIADD3 UR5, UR40, 0x7f, URZ ;  /* 0x0000007f28057890 */ /* 0x000fc4000fffe03f */
[----:B------:R-:W-:Y:S02]  /*0e10*/  UIMAD UR8, UR57, UR41, UR8 ;  /* 0x00000029390872a4 */ /* 0x000fe4000f8e0208 */
[----:B------:R-:W-:Y:S02]  /*0e20*/  @UP4 USHF.R.U32.HI UR5, URZ, UR9, UR7 ;  /* 0x000000093f054299 */ /* 0x000fe40008011607 */
[----:B------:R-:W-:Y:S02]  /*0e30*/  UIMAD UR6, UR57, UR41, 0x9f ;  /* 0x0000009f390674a4 */ /* 0x000fe4000f8e0229 */
[----:B------:R-:W-:Y:S02]  /*0e40*/  UIADD3 UR8, UR8, UR5, URZ ;  /* 0x0000000508087290 */ /* 0x000fe4000fffe03f */
[----:B------:R-:W-:Y:S02]  /*0e50*/  UIMAD.WIDE UR6, UR6, 0x66666667, URZ ;  /* 0x66666667060678a5 */ /* 0x000fe4000f8e023f */
[----:B------:R-:W-:-:S02]  /*0e60*/  UIMAD.WIDE UR8, UR8, 0x66666667, URZ ;  /* 0x66666667080878a5 */ /* 0x000fc4000f8e023f */
[----:B------:R-:W-:Y:S02]  /*0e70*/  USHF.R.U32.HI UR5, URZ, 0x1f, UR7 ;  /* 0x0000001f3f057899 */ /* 0x000fe40008011607 */
[----:B------:R-:W-:Y:S02]  /*0e80*/  USHF.R.U32.HI UR6, URZ, 0x1f, UR9 ;  /* 0x0000001f3f067899 */ /* 0x000fe40008011609 */
[----:B------:R-:W-:Y:S02]  /*0e90*/  ULEA.HI.SX32 UR5, UR7, UR5, 0x1a ;  /* 0x0000000507057291 */ /* 0x000fe4000f8fd23f */
[----:B------:R-:W-:Y:S02]  /*0ea0*/  ULEA.HI.SX32 UR6, UR9, UR6, 0x1a ;  /* 0x0000000609067291 */ /* 0x000fe4000f8fd23f */
[----:B------:R-:W-:Y:S02]  /*0eb0*/  ULOP3.LUT UR60, UR4, 0xffff, URZ, 0xc0, !UPT ;  /* 0x0000ffff043c7892 */ /* 0x000fe4000f8ec03f */
[----:B------:R-:W-:-:S02]  /*0ec0*/  UISETP.LT.AND UP0, UPT, UR5, UR6, UPT ;  /* 0x000000060500728c */ /* 0x000fc4000bf01270 */
[----:B------:R-:W-:Y:S02]  /*0ed0*/  UP2UR UR58, UPR, URZ, 0x10 ;  /* 0x000000103f3a7883 */ /* 0x000fe40008000000 */
[----:B------:R-:W-:Y:S02]  /*0ee0*/  USEL UR9, UR5, UR6, UP0 ;  /* 0x0000000605097287 */ /* 0x000fe40008000000 */
[----:B------:R-:W-:Y:S02]  /*0ef0*/  UISETP.NE.AND UP0, UPT, UR10, URZ, UPT ;  /* 0x0000003f0a00728c */ /* 0x000fe4000bf05270 */
[----:B------:R-:W-:Y:S01]  /*0f00*/  UISETP.GE.AND UP1, UPT, UR9, 0x1, UPT ;  /* 0x000000010900788c */ /* 0x000fe2000bf26270 */
[----:B------:R-:W-:Y:S01]  /*0f10*/  ULDC UR11, c[0x0][0x988] ;  /* 0x00026200000b7ab9 */ /* 0x000fe20000000800 */
[----:B------:R-:W-:-:S04]  /*0f20*/  UMOV UR4, URZ ;  /* 0x0000003f00047c82 */ /* 0x000fc80008000000 */
[----:B------:R-:W-:-:S03]  /*0f30*/  PLOP3.LUT P0, PT, PT, PT, UP1, 0x80, 0x0 ;  /* 0x000000000000781c */ /* 0x000fc60003f0f018 */
[----:B------:R-:W-:Y:S01]  /*0f40*/  @!UP0 ULDC UR10, c[0x0][0x9f0] ;  /* 0x00027c00000a8ab9 */ /* 0x000fe20000000800 */
[----:B--2---:R-:W-:-:S09]  /*0f50*/  FMUL.FTZ R0, R5, R0 ;  /* 0x0000000005007220 */ /* 0x004fd20000410000 */
[----:B------:R-:W-:Y:S05]  /*0f60*/  @!P0 BRA `(.L_x_2236) ;  /* 0x0000000000848947 */ /* 0x000fea0003800000 */
[----:B------:R-:W-:Y:S01]  /*0f70*/  IMAD.U32 R4, RZ, RZ, UR10 ;  /* 0x0000000aff047e24 */ /* 0x000fe2000f8e00ff */
[----:B------:R-:W-:Y:S01]  /*0f80*/  UIADD3 UR6, UR10, -0x1, UR9 ;  /* 0xffffffff0a067890 */ /* 0x000fe2000fffe009 */
[----:B------:R-:W-:-:S03]  /*0f90*/  UMOV UR4, URZ ;  /* 0x0000003f00047c82 */ /* 0x000fc60008000000 */
        /* <DEDUP_REMOVED lines=30> */
.L_x_2236:
[----:B------:R-:W-:Y:S01]  /*1180*/  UIMAD UR60, UR60, UR4, URZ ;  /* 0x000000043c3c72a4 */ /* 0x000fe2000f8e023f */
[----:B------:R-:W-:Y:S02]  /*1190*/  IMAD.U32 R2, RZ, RZ, UR9 ;  /* 0x00000009ff027e24 */ /* 0x000fe4000f8e00ff */
[----:B------:R-:W-:Y:S01]  /*11a0*/  FMUL.FTZ R0, R0, UR11 ;  /* 0x0000000b00007c20 */ /* 0x000fe20008410000 */
[----:B------:R-:W-:Y:S01]  /*11b0*/  IMAD.U32 R3, RZ, RZ, UR4 ;  /* 0x00000004ff037e24 */ /* 0x000fe2000f8e00ff */
[----:B------:R-:W-:Y:S01]  /*11c0*/  UIMAD UR41, UR57, UR41, URZ ;  /* 0x00000029392972a4 */ /* 0x000fe2000f8e023f */
[----:B------:R-:W-:Y:S01]  /*11d0*/  VIADD R18, R29, 0xffffff80 ;  /* 0xffffff801d127836 */ /* 0x000fe20000000000 */
[----:B------:R-:W-:Y:S02]  /*11e0*/  PLOP3.LUT P0, PT, PT, PT, PT, 0x80, 0x0 ;  /* 0x000000000000781c */ /* 0x000fe40003f0f070 */
[----:B------:R-:W-:Y:S02]  /*11f0*/  CS2R R28, SRZ ;  /* 0x00000000001c7805 */ /* 0x000fe4000001ff00 */
[----:B------:R-:W-:-:S02]  /*1200*/  VIADDMNMX R2, R3, UR60, R2, PT ;  /* 0x0000003c03027c46 */ /* 0x000fc4000b800102 */
[----:B------:R-:W-:Y:S02]  /*1210*/  CS2R R24, SRZ ;  /* 0x0000000000187805 */ /* 0x000fe4000001ff00 */
[----:B------:R-:W-:Y:S01]  /*1220*/  R2UR UR38, R0 ;  /* 0x00000000002672ca */ /* 0x000fe200000e0000 */
[----:B------:R-:W-:Y:S01]  /*1230*/  IMAD.MOV.U32 R0, RZ, RZ, RZ ;  /* 0x000000ffff007224 */ /* 0x000fe200078e00ff */
[----:B------:R-:W-:Y:S01]  /*1240*/  R2UR UR53, R2 ;  /* 0x00000000023572ca */ /* 0x000fe200000e0000 */
[----:B------:R-:W-:Y:S01]  /*1250*/  IMAD.MOV.U32 R2, RZ, RZ, RZ ;  /* 0x000000ffff027224 */ /* 0x000fe200078e00ff */
        /* <DEDUP_REMOVED lines=11> */
[----:B------:R-:W-:Y:S01]  /*1310*/  UISETP.GT.AND UP0, UPT, UR53, UR60, UPT ;  /* 0x0000003c3500728c */ /* 0x000fe2000bf04270 */
[----:B------:R-:W-:Y:S02]  /*1320*/  CS2R R48, SRZ ;  /* 0x0000000000307805 */ /* 0x000fe4000001ff00 */
[----:B------:R-:W-:Y:S02]  /*1330*/  CS2R R54, SRZ ;  /* 0x0000000000367805 */ /* 0x000fe4000001ff00 */
[----:B------:R-:W-:Y:S02]  /*1340*/  CS2R R50, SRZ ;  /* 0x0000000000327805 */ /* 0x000fe4000001ff00 */
[----:B------:R-:W-:-:S02]  /*1350*/  CS2R R60, SRZ ;  /* 0x00000000003c7805 */ /* 0x000fc4000001ff00 */
[----:B------:R-:W-:Y:S02]  /*1360*/  CS2R R56, SRZ ;  /* 0x0000000000387805 */ /* 0x000fe4000001ff00 */
[----:B------:R-:W-:Y:S02]  /*1370*/  PLOP3.LUT P1, PT, PT, PT, UP0, 0x80, 0x0 ;  /* 0x000000000000781c */ /* 0x000fe40003f2f008 */
        /* <DEDUP_REMOVED lines=49> */
.L_x_2238:
[----:B------:R-:W-:-:S04]  /*1690*/  SHF.L.U32 R0, RZ, 0x1f, RZ ;  /* 0x0000001fff007819 */ /* 0x000fc800000006ff */
[----:B------:R-:W0:Y:S02]  /*16a0*/  SYNCS.PHASECHK.TRANS64.TRYWAIT P0, [UR39+0x29800], R0 ;  /* 0x02980000ff0075a7 */ /* 0x000e240008000167 */
[----:B0-----:R-:W-:Y:S05]  /*16b0*/  @!P0 BRA `(.L_x_2239) ;  /* 0x0000011800b48947 */ /* 0x001fea0003800000 */
.L_x_2337:
[----:B------:R-:W2:Y:S02]  /*16c0*/  LDL R2, [R1+0x14] ;  /* 0x0000140001027983 */ /* 0x000ea40000100800 */
[----:B--2---:R-:W-:-:S13]  /*16d0*/  R2UR UR4, R2 ;  /* 0x00000000020472ca */ /* 0x004fda00000e0000 */
[----:B------:R-:W-:-:S06]  /*16e0*/  ULOP3.LUT UR4, UR4, 0x1, URZ, 0xfc, !UPT ;  /* 0x0000000104047892 */ /* 0x000fcc000f8efc3f */
[----:B------:R-:W-:-:S05]  /*16f0*/  IMAD.U32 R2, RZ, RZ, UR4 ;  /* 0x00000004ff027e24 */ /* 0x000fca000f8e00ff */
[----:B------:R-:W-:-:S13]  /*1700*/  ISETP.NE.AND P0, PT, R2, 0x3, PT ;  /* 0x000000030200780c */ /* 0x000fda0003f05270 */
[----:B------:R-:W-:Y:S05]  /*1710*/  @!P0 BRA `(.L_x_2240) ;  /* 0x0000000000048947 */ /* 0x000fea0003800000 */
[----:B------:R-:W-:Y:S01]  /*1720*/  BPT.TRAP 0x1 ;  /* 0x000000040000795c */ /* 0x000fe20000300000 */
.L_x_2240:
[----:B------:R1:W2:Y:S01]  /*1730*/  SYNCS.PHASECHK.TRANS64.TRYWAIT P1, [UR39+0x29830], R0 ;  /* 0x02983000ff0075a7 */ /* 0x0002a20008020167 */
[----:B------:R-:W-:Y:S05]  /*1740*/  @!P0 BRA `(.L_x_2241) ;  /* 0x0000000000048947 */ /* 0x000fea0003800000 */
[----:B------:R-:W-:Y:S01]  /*1750*/  BPT.TRAP 0x1 ;  /* 0x000000040000795c */ /* 0x000fe20000300000 */
.L_x_2241:
[----:B------:R-:W-:-:S05]  /*1760*/  IMAD.U32 R2, RZ, RZ, UR43 ;  /* 0x0000002bff027e24 */ /* 0x000fca000f8e00ff */
[----:B------:R-:W-:Y:S01]  /*1770*/  LOP3.LUT R2, R2, 0x10000, RZ, 0xfc, !PT ;  /* 0x0001000002027812 */ /* 0x000fe200078efcff */
[----:B--2---:R-:W-:Y:S06]  /*1780*/  @P1 BRA `(.L_x_2242) ;  /* 0x0000000000081947 */ /* 0x004fec0003800000 */
[----:B------:R-:W2:Y:S02]  /*1790*/  SYNCS.PHASECHK.TRANS64.TRYWAIT P1, [UR39+0x29830], R0 ;  /* 0x02983000ff0075a7 */ /* 0x000ea40008020167 */
[----:B--2---:R-:W-:Y:S05]  /*17a0*/  @!P1 BRA `(.L_x_2243) ;  /* 0x0000011800909947 */ /* 0x004fea0003800000 */
.L_x_2242:
[----:B------:R-:W-:Y:S05]  /*17b0*/  WARPSYNC.ALL ;  /* 0x0000000000007948 */ /* 0x000fea0003800000 */
[----:B0-----:R-:W-:Y:S01]  /*17c0*/  IMAD.MOV.U32 R3, RZ, RZ, -0x7fffffe0 ;  /* 0x80000020ff037424 */ /* 0x001fe200078e00ff */
        /* <DEDUP_REMOVED lines=35> */
[----:B------:R-:W-:Y:S01]  /*1a00*/  R2UR UR10, R2 ;  /* 0x00000000020a72ca */ /* 0x000fe200000e0000 */
[----:B------:R-:W-:Y:S01]  /*1a10*/  UMOV UR9, 0x80000020 ;  /* 0x8000002000097882 */ /* 0x000fe20000000000 */
[----:B------:R-:W-:Y:S01]  /*1a20*/  UIADD3 UR11, UR54, 0x202, URZ ;  /* 0x00000202360b7890 */ /* 0x000fe2000fffe03f */
[----:B------:R-:W-:-:S10]  /*1a30*/  UMOV UR5, UR9 ;  /* 0x0000000900057c82 */ /* 0x000fd40008000000 */
[----:B------:R-:W-:-:S07]  /*1a40*/  UIADD3 UR8, UR10, 0x2, URZ ;  /* 0x000000020a087890 */ /* 0x000fce000fffe03f */
[----:B------:R-:W-:Y:S01]  /*1a50*/  UMOV UR4, UR8 ;  /* 0x0000000800047c82 */ /* 0x000fe20008000000 */
        /* <DEDUP_REMOVED lines=30> */
[----:B------:R-:W-:Y:S01]  /*1c40*/  UMOV UR13, 0x80000020 ;  /* 0x80000020000d7882 */ /* 0x000fe20000000000 */
        /* <DEDUP_REMOVED lines=13> */
[----:B------:R-:W-:Y:S01]  /*1d20*/  UMOV UR5, UR9 ;  /* 0x0000000900057c82 */ /* 0x000fe20008000000 */
        /* <DEDUP_REMOVED lines=26> */
[----:B------:R-:W-:Y:S01]  /*1ed0*/  UMOV UR19, 0x80000020 ;  /* 0x8000002000137882 */ /* 0x000fe20000000000 */
[----:B------:R-:W-:-:S03]  /*1ee0*/  UMOV UR21, UR17 ;  /* 0x0000001100157c82 */ /* 0x000fc60008000000 */
[----:B------:R-:W-:Y:S01]  /*1ef0*/  UMOV UR20, UR16 ;  /* 0x0000001000147c82 */ /* 0x000fe20008000000 */
        /* <DEDUP_REMOVED lines=68> */
[----:B------:R-:W-:Y:S01]  /*2340*/  UIADD3 UR10, UR54, 0x702, URZ ;  /* 0x00000702360a7890 */ /* 0x000fe2000fffe03f */
[----:B------:R-:W-:Y:S02]  /*2350*/  WARPGROUP.DEPBAR.LE gsb0, 0x0 ;  /* 0x00008000000079c5 */ /* 0x000fe40000010000 */
[----:B------:R-:W-:-:S06]  /*2360*/  WARPGROUP.ARRIVE ;  /* 0x00000000000079c5 */ /* 0x000fcc0000000000 */
[----:B------:R-:W-:Y:S01]  /*2370*/  QGMMA.64x32x32.F32.E4M3.E4M3 R40, gdesc[UR4], R40, gsb0 ;  /* 0x00600000042879f3 */ /* 0x000fe20008000828 */
[----:B------:R-:W-:Y:S01]  /*2380*/  UMOV UR4, UR20 ;  /* 0x0000001400047c82 */ /* 0x000fe20008000000 */
        /* <DEDUP_REMOVED lines=36> */
.L_x_2244:
[----:B--2---:R-:W-:Y:S01]  /*25d0*/  LOP3.LUT R5, R22, 0xffffff80, RZ, 0xc0, !PT ;  /* 0xffffff8016057812 */ /* 0x004fe200078ec0ff */
[----:B------:R-:W-:Y:S01]  /*25e0*/  UISETP.NE.AND UP0, UPT, UR58, URZ, UPT ;  /* 0x0000003f3a00728c */ /* 0x000fe2000bf05270 */
[----:B------:R-:W-:Y:S01]  /*25f0*/  LEA.HI R19, R19, R18, RZ, 0x2 ;  /* 0x0000001213137211 */ /* 0x000fe200078f10ff */
[----:B------:R-:W-:Y:S01]  /*2600*/  UMOV UR5, 0xffffff60 ;  /* 0xffffff6000057882 */ /* 0x000fe20000000000 */
[----:B------:R-:W-:Y:S01]  /*2610*/  LEA.HI R8, R23, R23, RZ, 0x1 ;  /* 0x0000001717087211 */ /* 0x000fe200078f08ff */
[----:B------:R-:W-:Y:S01]  /*2620*/  IMAD.IADD R6, R18, 0x1, -R5 ;  /* 0x0000000112067824 */ /* 0x000fe200078e0a05 */
[----:B------:R-:W-:Y:S01]  /*2630*/  LOP3.LUT R19, R19, 0xfffffffc, RZ, 0xc0, !PT ;  /* 0xfffffffc13137812 */ /* 0x000fe200078ec0ff */
[----:B------:R-:W-:Y:S01]  /*2640*/  UIMAD UR5, UR53, UR5, 0xa1 ;  /* 0x000000a1350574a4 */ /* 0x000fe2000f8e0205 */
[----:B------:R-:W-:Y:S01]  /*2650*/  LOP3.LUT R8, R8, 0x3fffffe, RZ, 0xc0, !PT ;  /* 0x03fffffe08087812 */ /* 0x000fe200078ec0ff */
[----:B------:R-:W-:Y:S01]  /*2660*/  ULDC UR7, c[0x0][0x288] ;  /* 0x0000a20000077ab9 */ /* 0x000fe20000000800 */
[----:B------:R-:W-:Y:S01]  /*2670*/  SHF.R.S32.HI R5, RZ, 0x1f, R6 ;  /* 0x0000001fff057819 */ /* 0x000fe20000011406 */
[----:B------:R-:W-:Y:S01]  /*2680*/  IMAD.IADD R19, R18, 0x1, -R19 ;  /* 0x0000000112137824 */ /* 0x000fe200078e0a13 */
[----:B------:R-:W-:Y:S01]  /*2690*/  PLOP3.LUT P1, PT, PT, PT, UP0, 0x80, 0x0 ;  /* 0x000000000000781c */ /* 0x000fe20003f2f008 */
[----:B------:R-:W-:Y:S01]  /*26a0*/  IMAD.IADD R8, R23, 0x1, -R8 ;  /* 0x0000000117087824 */ /* 0x000fe200078e0a08 */
[CC--:B-1----:R-:W-:Y:S01]  /*26b0*/  LEA.HI R0, R5.reuse, R6.reuse, RZ, 0x2 ;  /* 0x0000000605007211 */ /* 0x0c2fe200078f10ff */
[----:B------:R-:W-:Y:S01]  /*26c0*/  @UP0 ULDC UR4, c[0x0][0x44c] ;  /* 0x0001130000040ab9 */ /* 0x000fe20000000800 */
[----:B------:R-:W-:Y:S01]  /*26d0*/  LEA.HI R5, R5, R6, RZ, 0x5 ;  /* 0x0000000605057211 */ /* 0x000fe200078f28ff */
[----:B------:R-:W-:Y:S01]  /*26e0*/  IMAD.U32 R127, RZ, RZ, UR38 ;  /* 0x00000026ff7f7e24 */ /* 0x000fe2000f8e00ff */
[--C-:B------:R-:W-:Y:S01]  /*26f0*/  SHF.R.S32.HI R4, RZ, 0x2, R0.reuse ;  /* 0x00000002ff047819 */ /* 0x100fe20000011400 */
[----:B------:R-:W-:Y:S01]  /*2700*/  @UP0 ULDC UR10, c[0x0][0x450] ;  /* 0x00011400000a0ab9 */ /* 0x000fe20000000800 */
[----:B------:R-:W-:Y:S01]  /*2710*/  SHF.R.S32.HI R7, RZ, 0x1f, R0 ;  /* 0x0000001fff077819 */ /* 0x000fe20000011400 */
[----:B------:R-:W-:Y:S01]  /*2720*/  UIADD3 UR6, UR39, 0x29840, URZ ;  /* 0x0002984027067890 */ /* 0x000fe2000fffe03f */
[----:B------:R-:W-:Y:S01]  /*2730*/  SHF.R.S32.HI R5, RZ, 0x5, R5 ;  /* 0x00000005ff057819 */ /* 0x000fe20000011405 */
[----:B------:R-:W0:Y:S01]  /*2740*/  S2UR UR61, SR_CgaCtaId ;  /* 0x00000000003d79c3 */ /* 0x000e220000008800 */
[----:B------:R-:W-:Y:S01]  /*2750*/  LEA.HI R7, R7, R4, RZ, 0x3 ;  /* 0x0000000407077211 */ /* 0x000fe200078f18ff */
[----:B------:R-:W-:Y:S01]  /*2760*/  UPRMT UR6, UR42, 0x654, UR6 ;  /* 0x000006542a067896 */ /* 0x000fe20008000006 */
[----:B------:R-:W-:-:S02]  /*2770*/  LEA.HI R9, R19, R19, RZ, 0x1 ;  /* 0x0000001313097211 */ /* 0x000fc400078f08ff */
[----:B------:R-:W-:Y:S02]  /*2780*/  LEA R5, R5, UR40, 0x4 ;  /* 0x0000002805057c11 */ /* 0x000fe4000f8e20ff */
[----:B------:R-:W-:Y:S02]  /*2790*/  LOP3.LUT R7, R7, 0xfffffff8, RZ, 0xc0, !PT ;  /* 0xfffffff807077812 */ /* 0x000fe400078ec0ff */
[----:B------:R-:W-:Y:S02]  /*27a0*/  LOP3.LUT R10, R9, 0x1ffffffe, RZ, 0xc0, !PT ;  /* 0x1ffffffe090a7812 */ /* 0x000fe400078ec0ff */
[----:B------:R-:W-:Y:S01]  /*27b0*/  IADD3 R7, R5, R4, -R7 ;  /* 0x0000000405077210 */ /* 0x000fe20007ffe807 */
[----:B------:R-:W-:Y:S01]  /*27c0*/  SYNCS.ARRIVE.TRANS64.RED.A1T0 RZ, [UR6], RZ ;  /* 0x000000ffffff79a7 */ /* 0x000fe20008100406 */
[----:B------:R-:W-:Y:S01]  /*27d0*/  PLOP3.LUT P2, PT, PT, PT, UP0, 0x80, 0x0 ;  /* 0x000000000000781c */ /* 0x000fe20003f4f008 */
[----:B------:R-:W-:Y:S02]  /*27e0*/  IMAD.IADD R5, R19, 0x1, -R10 ;  /* 0x0000000113057824 */ /* 0x000fe400078e0a0a */
[----:B------:R-:W-:Y:S01]  /*27f0*/  IMAD R8, R8, 0x40, R7 ;  /* 0x0000004008087824 */ /* 0x000fe200078e0207 */
[----:B------:R-:W-:-:S03]  /*2800*/  LOP3.LUT R7, R0, 0x7ffffffc, RZ, 0xc0, !PT ;  /* 0x7ffffffc00077812 */ /* 0x000fc600078ec0ff */
[----:B------:R-:W-:Y:S02]  /*2810*/  IMAD R5, R5, 0x8, R8 ;  /* 0x0000000805057824 */ /* 0x000fe400078e0208 */
[----:B------:R-:W-:Y:S02]  /*2820*/  IMAD.IADD R6, R6, 0x1, -R7 ;  /* 0x0000000106067824 */ /* 0x000fe400078e0a07 */
[----:B------:R-:W-:Y:S01]  /*2830*/  @P1 IMAD.HI.U32 R4, R5, UR4, RZ ;  /* 0x0000000405041c27 */ /* 0x000fe2000f8e00ff */
[----:B------:R-:W-:-:S03]  /*2840*/  @UP0 ULDC UR4, c[0x0][0x450] ;  /* 0x0001140000040ab9 */ /* 0x000fc60000000800 */
[----:B------:R-:W-:Y:S01]  /*2850*/  IMAD.MOV.U32 R12, RZ, RZ, R5 ;  /* 0x000000ffff0c7224 */ /* 0x000fe200078e0005 */
[----:B------:R-:W-:Y:S01]  /*2860*/  @P2 SHF.R.U32.HI R12, RZ, UR4, R4 ;  /* 0x00000004ff0c2c19 */ /* 0x000fe20008011604 */
[----:B------:R-:W-:Y:S01]  /*2870*/  UIMAD UR4, UR53, -0xa0, UR41 ;  /* 0xffffff60350478a4 */ /* 0x000fe2000f8e0229 */
[----:B------:R-:W-:Y:S01]  /*2880*/  IMAD.U32 R7, RZ, RZ, UR5 ;  /* 0x00000005ff077e24 */ /* 0x000fe2000f8e00ff */
[----:B------:R-:W-:Y:S02]  /*2890*/  UIADD3 UR53, UR53, -0x2, URZ ;  /* 0xfffffffe35357890 */ /* 0x000fe4000fffe03f */
[----:B------:R-:W1:Y:S01]  /*28a0*/  SHFL.IDX PT, R4, R12, 0x1, 0x1c1f ;  /* 0x003c1f000c047f89 */ /* 0x000e6200000e0000 */
[----:B------:R-:W-:Y:S01]  /*28b0*/  UIADD3 UR4, UR4, 0xa0, URZ ;  /* 0x000000a004047890 */ /* 0x000fe2000fffe03f */
[----:B------:R-:W-:Y:S02]  /*28c0*/  IMAD R0, R6, -0x2, R7 ;  /* 0xfffffffe06007824 */ /* 0x000fe400078e0207 */
[----:B------:R-:W-:Y:S01]  /*28d0*/  IMAD.U32 R7, RZ, RZ, UR41 ;  /* 0x00000029ff077e24 */ /* 0x000fe2000f8e00ff */
[----:B------:R-:W2:Y:S02]  /*28e0*/  SHFL.IDX PT, R12, R12, RZ, 0x1c1f ;  /* 0x001c1fff0c0c7589 */ /* 0x000ea400000e0000 */
[----:B------:R-:W-:Y:S01]  /*28f0*/  IMAD.U32 R13, RZ, RZ, UR4 ;  /* 0x00000004ff0d7e24 */ /* 0x000fe2000f8e00ff */
[----:B------:R-:W-:Y:S01]  /*2900*/  @UP0 ULDC UR4, c[0x0][0x44c] ;  /* 0x0001130000040ab9 */ /* 0x000fe20000000800 */
[----:B------:R-:W-:Y:S01]  /*2910*/  IADD3 R14, R0, -UR7, R7 ;  /* 0x80000007000e7c10 */ /* 0x000fe2000fffe007 */
[----:B------:R-:W-:Y:S01]  /*2920*/  UIMAD.WIDE.U32 UR4, UR40, UR4, URZ ;  /* 0x00000004280472a5 */ /* 0x000fe2000f8e003f */
[----:B------:R-:W-:-:S03]  /*2930*/  IMAD R13, R6, -0x2, R13 ;  /* 0xfffffffe060d7824 */ /* 0x000fc600078e020d */
[----:B------:R-:W-:-:S04]  /*2940*/  @UP0 USHF.R.U32.HI UR40, URZ, UR10, UR5 ;  /* 0x0000000a3f280299 */ /* 0x000fc80008011605 */
[----:B------:R-:W-:-:S04]  /*2950*/  UIADD3 UR4, UR40, -UR7, UR41 ;  /* 0x8000000728047290 */ /* 0x000fc8000fffe029 */
[----:B------:R-:W-:Y:S01]  /*2960*/  UIMAD.WIDE UR4, UR4, 0x66666667, URZ ;  /* 0x66666667040478a5 */ /* 0x000fe2000f8e023f */
[----:B-1----:R-:W-:-:S03]  /*2970*/  VIADDMNMX R4, R4, R14, R13, PT ;  /* 0x0000000e04047246 */ /* 0x002fc6000380010d */
[----:B------:R-:W-:Y:S01]  /*2980*/  USHF.R.U32.HI UR4, URZ, 0x1f, UR5 ;  /* 0x0000001f3f047899 */ /* 0x000fe20008011605 */
[C---:B------:R-:W-:Y:S02]  /*2990*/  ISETP.GT.AND P1, PT, R4.reuse, RZ, PT ;  /* 0x000000ff0400720c */ /* 0x040fe40003f24270 */
[C---:B------:R-:W-:Y:S01]  /*29a0*/  ISETP.GT.AND P2, PT, R4.reuse, 0x1, PT ;  /* 0x000000010400780c */ /* 0x040fe20003f44270 */
[----:B------:R-:W-:Y:S01]  /*29b0*/  ULEA.HI.SX32 UR4, UR5, UR4, 0x1a ;  /* 0x0000000405047291 */ /* 0x000fe2000f8fd23f */
[----:B------:R-:W-:Y:S02]  /*29c0*/  ISETP.GT.AND P3, PT, R4, 0x8, PT ;  /* 0x000000080400780c */ /* 0x000fe40003f64270 */
[----:B------:R-:W-:Y:S01]  /*29d0*/  FSEL R9, R90, -INF , P1 ;  /* 0xff8000005a097808 */ /* 0x000fe20000800000 */
[----:B------:R-:W-:Y:S01]  /*29e0*/  UISETP.LT.AND UP0, UPT, UR60, UR4, UPT ;  /* 0x000000043c00728c */ /* 0x000fe2000bf01270 */
[----:B------:R-:W-:Y:S01]  /*29f0*/  FSEL R11, R91, -INF , P2 ;  /* 0xff8000005b0b7808 */ /* 0x000fe20001000000 */
[----:B------:R-:W-:Y:S01]  /*2a00*/  UMOV UR5, URZ ;  /* 0x0000003f00057c82 */ /* 0x000fe20008000000 */
[----:B------:R-:W-:Y:S01]  /*2a10*/  ISETP.GT.AND P1, PT, R4, 0x9, PT ;  /* 0x000000090400780c */ /* 0x000fe20003f24270 */
[----:B------:R-:W-:Y:S01]  /*2a20*/  USEL UR55, UR60, UR4, !UP0 ;  /* 0x000000043c377287 */ /* 0x000fe2000c000000 */
[----:B------:R-:W-:-:S02]  /*2a30*/  FSEL R15, R94, -INF , P3 ;  /* 0xff8000005e0f7808 */ /* 0x000fc40001800000 */
[----:B------:R-:W-:Y:S01]  /*2a40*/  FMNMX.FTZ R0, R9, R11, !PT ;  /* 0x0000000b09007209 */ /* 0x000fe20007810000 */
[----:B------:R-:W-:Y:S01]  /*2a50*/  UISETP.GE.AND UP0, UPT, UR53, UR55, UPT ;  /* 0x000000373500728c */ /* 0x000fe2000bf06270 */
[C---:B------:R-:W-:Y:S01]  /*2a60*/  ISETP.GT.AND P2, PT, R4.reuse, 0x10, PT ;  /* 0x000000100400780c */ /* 0x040fe20003f44270 */
[----:B------:R-:W-:Y:S01]  /*2a70*/  UMOV UR4, URZ ;  /* 0x0000003f00047c82 */ /* 0x000fe20008000000 */
[----:B------:R-:W-:Y:S02]  /*2a80*/  FSEL R19, R95, -INF , P1 ;  /* 0xff8000005f137808 */ /* 0x000fe40000800000 */
[----:B------:R-:W-:Y:S02]  /*2a90*/  FMNMX.FTZ R0, R15, R0, !PT ;  /* 0x000000000f007209 */ /* 0x000fe40007810000 */
[----:B------:R-:W-:Y:S02]  /*2aa0*/  ISETP.GT.AND P1, PT, R4, 0x11, PT ;  /* 0x000000110400780c */ /* 0x000fe40003f24270 */
[----:B------:R-:W-:-:S02]  /*2ab0*/  FSEL R21, R98, -INF , P2 ;  /* 0xff80000062157808 */ /* 0x000fc40001000000 */
[----:B------:R-:W-:Y:S02]  /*2ac0*/  FMNMX.FTZ R0, R19, R0, !PT ;  /* 0x0000000013007209 */ /* 0x000fe40007810000 */
[C---:B------:R-:W-:Y:S02]  /*2ad0*/  ISETP.GT.AND P2, PT, R4.reuse, 0x18, PT ;  /* 0x000000180400780c */ /* 0x040fe40003f44270 */
        /* <DEDUP_REMOVED lines=59> */
[----:B------:R-:W-:Y:S02]  /*2e90*/  ISETP.GT.AND P2, PT, R4, 0x68, PT ;  /* 0x000000680400780c */ /* 0x000fe40003f44270 */
        /* <DEDUP_REMOVED lines=41> */
[----:B------:R-:W-:Y:S02]  /*3130*/  FSEL R39, R39, -INF , P1 ;  /* 0xff80000027277808 */ /* 0x000fe40000800000 */
[----:B------:R-:W-:Y:S02]  /*3140*/  FMNMX.FTZ R0, R83, R0, !PT ;  /* 0x0000000053007209 */ /* 0x000fe40007810000 */
[----:B--2---:R-:W-:Y:S02]  /*3150*/  VIADDMNMX R38, R12, R14, R13, PT ;  /* 0x0000000e0c267246 */ /* 0x004fe4000380010d */
[----:B------:R-:W-:Y:S02]  /*3160*/  FMNMX.FTZ R10, R39, R0, !PT ;  /* 0x00000000270a7209 */ /* 0x000fe40007810000 */
[----:B------:R-:W-:-:S02]  /*3170*/  ISETP.GT.AND P2, PT, R38, 0x1, PT ;  /* 0x000000012600780c */ /* 0x000fc40003f44270 */
[----:B------:R-:W-:Y:S01]  /*3180*/  ISETP.GT.AND P3, PT, R38, 0x8, PT ;  /* 0x000000082600780c */ /* 0x000fe20003f64270 */
[----:B------:R-:W1:Y:S01]  /*3190*/  SHFL.BFLY PT, R27, R10, 0x2, 0x1f ;  /* 0x0c401f000a1b7f89 */ /* 0x000e6200000e0000 */
[----:B------:R-:W-:Y:S02]  /*31a0*/  FSEL R89, R89, -INF , P2 ;  /* 0xff80000059597808 */ /* 0x000fe40001000000 */
[----:B------:R-:W-:Y:S02]  /*31b0*/  FSEL R92, R92, -INF , P3 ;  /* 0xff8000005c5c7808 */ /* 0x000fe40001800000 */
[----:B------:R-:W-:-:S04]  /*31c0*/  ISETP.GT.AND P2, PT, R38, 0x10, PT ;  /* 0x000000102600780c */ /* 0x000fc80003f44270 */
[----:B------:R-:W-:Y:S02]  /*31d0*/  FSEL R96, R96, -INF , P2 ;  /* 0xff80000060607808 */ /* 0x000fe40001000000 */
[----:B------:R-:W-:-:S04]  /*31e0*/  ISETP.GT.AND P2, PT, R38, 0x18, PT ;  /* 0x000000182600780c */ /* 0x000fc80003f44270 */
[----:B------:R-:W-:Y:S02]  /*31f0*/  FSEL R100, R100, -INF , P2 ;  /* 0xff80000064647808 */ /* 0x000fe40001000000 */
[----:B------:R-:W-:-:S04]  /*3200*/  ISETP.GT.AND P2, PT, R38, 0x21, PT ;  /* 0x000000212600780c */ /* 0x000fc80003f44270 */
[----:B------:R-:W-:Y:S02]  /*3210*/  FSEL R73, R73, -INF , P2 ;  /* 0xff80000049497808 */ /* 0x000fe40001000000 */
[----:B------:R-:W-:Y:S02]  /*3220*/  ISETP.GT.AND P2, PT, R38, 0x29, PT ;  /* 0x000000292600780c */ /* 0x000fe40003f44270 */
[----:B-1----:R-:W-:Y:S02]  /*3230*/  FMNMX.FTZ R27, R10, R27, !PT ;  /* 0x0000001b0a1b7209 */ /* 0x002fe40007810000 */
[----:B------:R-:W-:Y:S02]  /*3240*/  FSEL R77, R77, -INF , P2 ;  /* 0xff8000004d4d7808 */ /* 0x000fe40001000000 */
[----:B------:R-:W-:Y:S01]  /*3250*/  ISETP.GT.AND P2, PT, R38, 0x31, PT ;  /* 0x000000312600780c */ /* 0x000fe20003f44270 */
[----:B------:R-:W1:Y:S03]  /*3260*/  SHFL.BFLY PT, R8, R27, 0x1, 0x1f ;  /* 0x0c201f001b087f89 */ /* 0x000e6600000e0000 */
[----:B------:R-:W-:-:S02]  /*3270*/  FSEL R81, R81, -INF , P2 ;  /* 0xff80000051517808 */ /* 0x000fc40001000000 */
        /* <DEDUP_REMOVED lines=9> */
[C---:B------:R-:W-:Y:S01]  /*3310*/  FSETP.NEU.FTZ.AND P1, PT, R8.reuse, -INF , PT ;  /* 0xff8000000800780b */ /* 0x040fe20003f3d000 */
[----:B------:R-:W-:Y:S01]  /*3320*/  FFMA.FTZ R0, R8, R127, -8 ;  /* 0xc100000008007423 */ /* 0x000fe2000001007f */
[----:B------:R-:W-:-:S04]  /*3330*/  ISETP.GT.AND P2, PT, R38, 0x59, PT ;  /* 0x000000592600780c */ /* 0x000fc80003f44270 */
[----:B------:R-:W-:Y:S02]  /*3340*/  FSEL R0, R0, RZ, P1 ;  /* 0x000000ff00007208 */ /* 0x000fe40000800000 */
[----:B------:R-:W-:Y:S02]  /*3350*/  ISETP.GT.AND P1, PT, R38, RZ, PT ;  /* 0x000000ff2600720c */ /* 0x000fe40003f24270 */
[----:B------:R-:W-:Y:S01]  /*3360*/  FSEL R69, R69, -INF , P2 ;  /* 0xff80000045457808 */ /* 0x000fe20001000000 */
[--C-:B------:R-:W-:Y:S01]  /*3370*/  FFMA.FTZ R10, R15, UR38, -R0.reuse ;  /* 0x000000260f0a7c23 */ /* 0x100fe20008010800 */
[----:B------:R-:W-:Y:S01]  /*3380*/  FSEL R88, R88, -INF , P1 ;  /* 0xff80000058587808 */ /* 0x000fe20000800000 */
[--C-:B------:R-:W-:Y:S01]  /*3390*/  FFMA.FTZ R4, R9, UR38, -R0.reuse ;  /* 0x0000002609047c23 */ /* 0x100fe20008010800 */
[----:B------:R-:W-:Y:S01]  /*33a0*/  ISETP.GT.AND P1, PT, R38, 0x9, PT ;  /* 0x000000092600780c */ /* 0x000fe20003f24270 */
[--C-:B------:R-:W-:Y:S01]  /*33b0*/  FFMA.FTZ R9, R11, UR38, -R0.reuse ;  /* 0x000000260b097c23 */ /* 0x100fe20008010800 */
[----:B------:R-:W-:Y:S01]  /*33c0*/  FMNMX.FTZ R15, R88, R89, !PT ;  /* 0x00000059580f7209 */ /* 0x000fe20007810000 */
[--C-:B------:R-:W-:Y:S01]  /*33d0*/  FFMA.FTZ R11, R19, UR38, -R0.reuse ;  /* 0x00000026130b7c23 */ /* 0x100fe20008010800 */
[----:B------:R-:W-:Y:S01]  /*33e0*/  FSEL R93, R93, -INF , P1 ;  /* 0xff8000005d5d7808 */ /* 0x000fe20000800000 */
[--C-:B------:R-:W-:Y:S01]  /*33f0*/  FFMA.FTZ R21, R21, UR38, -R0.reuse ;  /* 0x0000002615157c23 */ /* 0x100fe20008010800 */
[----:B------:R-:W-:Y:S01]  /*3400*/  FMNMX.FTZ R18, R92, R15, !PT ;  /* 0x0000000f5c127209 */ /* 0x000fe20007810000 */
[--C-:B------:R-:W-:Y:S01]  /*3410*/  FFMA.FTZ R13, R23, UR38, -R0.reuse ;  /* 0x00000026170d7c23 */ /* 0x100fe20008010800 */
[----:B------:R-:W-:Y:S01]  /*3420*/  ISETP.GT.AND P1, PT, R38, 0x11, PT ;  /* 0x000000112600780c */ /* 0x000fe20003f24270 */
[----:B------:R1:W-:Y:S01]  /*3430*/  MUFU.EX2 R12, R21 ;  /* 0x00000015000c7308 */ /* 0x0003e20000000800 */
[----:B------:R-:W-:Y:S01]  /*3440*/  FMNMX.FTZ R15, R93, R18, !PT ;  /* 0x000000125d0f7209 */ /* 0x000fe20007810000 */
[--C-:B------:R-:W-:Y:S01]  /*3450*/  FFMA.FTZ R14, R105, UR38, -R0.reuse ;  /* 0x00000026690e7c23 */ /* 0x100fe20008010800 */
[----:B------:R-:W-:Y:S01]  /*3460*/  FSEL R97, R97, -INF , P1 ;  /* 0xff80000061617808 */ /* 0x000fe20000800000 */
[--C-:B------:R-:W-:Y:S01]  /*3470*/  FFMA.FTZ R107, R107, UR38, -R0.reuse ;  /* 0x000000266b6b7c23 */ /* 0x100fe20008010800 */
[----:B------:R-:W-:Y:S01]  /*3480*/  FMNMX.FTZ R18, R96, R15, !PT ;  /* 0x0000000f60127209 */ /* 0x000fe20007810000 */
[--C-:B------:R-:W-:Y:S01]  /*3490*/  FFMA.FTZ R111, R111, UR38, -R0.reuse ;  /* 0x000000266f6f7c23 */ /* 0x100fe20008010800 */
[C---:B------:R-:W-:Y:S01]  /*34a0*/  ISETP.GT.AND P1, PT, R38.reuse, 0x19, PT ;  /* 0x000000192600780c */ /* 0x040fe20003f24270 */
[----:B------:R-:W-:Y:S01]  /*34b0*/  MUFU.EX2 R4, R4 ;  /* 0x0000000400047308 */ /* 0x000fe20000000800 */
[----:B------:R-:W-:Y:S01]  /*34c0*/  FMNMX.FTZ R19, R97, R18, !PT ;  /* 0x0000001261137209 */ /* 0x000fe20007810000 */
[--C-:B------:R-:W-:Y:S01]  /*34d0*/  FFMA.FTZ R18, R109, UR38, -R0.reuse ;  /* 0x000000266d127c23 */ /* 0x100fe20008010800 */
[----:B------:R-:W-:Y:S01]  /*34e0*/  FSEL R101, R101, -INF , P1 ;  /* 0xff80000065657808 */ /* 0x000fe20000800000 */
[--C-:B------:R-:W-:Y:S01]  /*34f0*/  FFMA.FTZ R115, R115, UR38, -R0.reuse ;  /* 0x0000002673737c23 */ /* 0x100fe20008010800 */
[----:B------:R-:W-:Y:S01]  /*3500*/  ISETP.GT.AND P1, PT, R38, 0x20, PT ;  /* 0x000000202600780c */ /* 0x000fe20003f24270 */
[--C-:B------:R-:W-:Y:S01]  /*3510*/  FFMA.FTZ R119, R119, UR38, -R0.reuse ;  /* 0x0000002677777c23 */ /* 0x100fe20008010800 */
[----:B------:R-:W-:Y:S01]  /*3520*/  FMNMX.FTZ R20, R100, R19, !PT ;  /* 0x0000001364147209 */ /* 0x000fe20007810000 */
[----:B------:R-:W2:Y:S01]  /*3530*/  MUFU.EX2 R9, R9 ;  /* 0x0000000900097308 */ /* 0x000ea20000000800 */
[----:B------:R-:W-:Y:S01]  /*3540*/  FSEL R72, R72, -INF , P1 ;  /* 0xff80000048487808 */ /* 0x000fe20000800000 */
[--C-:B------:R-:W-:Y:S01]  /*3550*/  FFMA.FTZ R57, R123, UR38, -R0.reuse ;  /* 0x000000267b397c23 */ /* 0x100fe20008010800 */
[----:B------:R-:W-:Y:S01]  /*3560*/  FMNMX.FTZ R19, R101, R20, !PT ;  /* 0x0000001465137209 */ /* 0x000fe20007810000 */
[--C-:B------:R-:W-:Y:S01]  /*3570*/  FFMA.FTZ R125, R125, UR38, -R0.reuse ;  /* 0x000000267d7d7c23 */ /* 0x100fe20008010800 */
[----:B------:R-:W-:Y:S01]  /*3580*/  ISETP.GT.AND P1, PT, R38, 0x28, PT ;  /* 0x000000282600780c */ /* 0x000fe20003f24270 */
[--C-:B------:R-:W-:Y:S01]  /*3590*/  FFMA.FTZ R34, R99, UR38, -R0.reuse ;  /* 0x0000002663227c23 */ /* 0x100fe20008010800 */
[----:B------:R-:W-:Y:S01]  /*35a0*/  FMNMX.FTZ R20, R72, R19, !PT ;  /* 0x0000001348147209 */ /* 0x000fe20007810000 */
[----:B------:R-:W3:Y:S01]  /*35b0*/  MUFU.EX2 R10, R10 ;  /* 0x0000000a000a7308 */ /* 0x000ee20000000800 */
[----:B------:R-:W-:Y:S01]  /*35c0*/  FSEL R76, R76, -INF , P1 ;  /* 0xff8000004c4c7808 */ /* 0x000fe20000800000 */
[--C-:B------:R-:W-:Y:S01]  /*35d0*/  FFMA.FTZ R95, R95, UR38, -R0.reuse ;  /* 0x000000265f5f7c23 */ /* 0x100fe20008010800 */
[----:B-1----:R-:W-:Y:S01]  /*35e0*/  FMNMX.FTZ R21, R73, R20, !PT ;  /* 0x0000001449157209 */ /* 0x002fe20007810000 */
[--C-:B------:R-:W-:Y:S01]  /*35f0*/  FFMA.FTZ R20, R113, UR38, -R0.reuse ;  /* 0x0000002671147c23 */ /* 0x100fe20008010800 */
[----:B------:R-:W-:Y:S01]  /*3600*/  ISETP.GT.AND P1, PT, R38, 0x30, PT ;  /* 0x000000302600780c */ /* 0x000fe20003f24270 */
[--C-:B------:R-:W-:Y:S01]  /*3610*/  FFMA.FTZ R91, R91, UR38, -R0.reuse ;  /* 0x000000265b5b7c23 */ /* 0x100fe20008010800 */
[----:B------:R-:W-:Y:S01]  /*3620*/  FMNMX.FTZ R22, R76, R21, !PT ;  /* 0x000000154c167209 */ /* 0x000fe20007810000 */
[----:B------:R-:W1:Y:S01]  /*3630*/  MUFU.EX2 R11, R11 ;  /* 0x0000000b000b7308 */ /* 0x000e620000000800 */
[----:B------:R-:W-:Y:S01]  /*3640*/  FSEL R80, R80, -INF , P1 ;  /* 0xff80000050507808 */ /* 0x000fe20000800000 */
[--C-:B------:R-:W-:Y:S01]  /*3650*/  FFMA.FTZ R31, R31, UR38, -R0.reuse ;  /* 0x000000261f1f7c23 */ /* 0x100fe20008010800 */
[----:B------:R-:W-:Y:S01]  /*3660*/  FMNMX.FTZ R21, R77, R22, !PT ;  /* 0x000000164d157209 */ /* 0x000fe20007810000 */
[----:B------:R-:W-:Y:S01]  /*3670*/  FFMA.FTZ R35, R35, UR38, -R0 ;  /* 0x0000002623237c23 */ /* 0x000fe20008010800 */
[----:B------:R-:W-:-:S02]  /*3680*/  ISETP.GT.AND P1, PT, R38, 0x38, PT ;  /* 0x000000382600780c */ /* 0x000fc40003f24270 */
[----:B------:R-:W-:Y:S01]  /*3690*/  FMNMX.FTZ R22, R80, R21, !PT ;  /* 0x0000001550167209 */ /* 0x000fe20007810000 */
[----:B------:R-:W-:Y:S01]  /*36a0*/  MUFU.EX2 R13, R13 ;  /* 0x0000000d000d7308 */ /* 0x000fe20000000800 */
[----:B------:R-:W-:Y:S02]  /*36b0*/  FSEL R84, R84, -INF , P1 ;  /* 0xff80000054547808 */ /* 0x000fe40000800000 */
[----:B------:R-:W-:Y:S01]  /*36c0*/  FMNMX.FTZ R23, R81, R22, !PT ;  /* 0x0000001651177209 */ /* 0x000fe20007810000 */
[----:B------:R-:W-:Y:S01]  /*36d0*/  FFMA.FTZ R22, R117, UR38, -R0 ;  /* 0x0000002675167c23 */ /* 0x000fe20008010800 */
[----:B------:R-:W-:Y:S02]  /*36e0*/  ISETP.GT.AND P1, PT, R38, 0x40, PT ;  /* 0x000000402600780c */ /* 0x000fe40003f24270 */
[----:B------:R-:W-:Y:S01]  /*36f0*/  FMNMX.FTZ R26, R84, R23, !PT ;  /* 0x00000017541a7209 */ /* 0x000fe20007810000 */
[----:B------:R-:W-:Y:S01]  /*3700*/  MUFU.EX2 R14, R14 ;  /* 0x0000000e000e7308 */ /* 0x000fe20000000800 */
[----:B------:R-:W-:-:S02]  /*3710*/  FSEL R56, R56, -INF , P1 ;  /* 0xff80000038387808 */ /* 0x000fc40000800000 */
[----:B------:R-:W-:Y:S01]  /*3720*/  FMNMX.FTZ R23, R85, R26, !PT ;  /* 0x0000001a55177209 */ /* 0x000fe20007810000 */
[----:B------:R-:W-:Y:S01]  /*3730*/  FFMA.FTZ R26, R121, UR38, -R0 ;  /* 0x00000026791a7c23 */ /* 0x000fe20008010800 */
[----:B------:R-:W-:Y:S02]  /*3740*/  ISETP.GT.AND P1, PT, R38, 0x48, PT ;  /* 0x000000482600780c */ /* 0x000fe40003f24270 */
[----:B------:R-:W-:Y:S01]  /*3750*/  FMNMX.FTZ R27, R56, R23, !PT ;  /* 0x00000017381b7209 */ /* 0x000fe20007810000 */
[----:B------:R-:W-:Y:S01]  /*3760*/  MUFU.EX2 R15, R107 ;  /* 0x0000006b000f7308 */ /* 0x000fe20000000800 */
[----:B------:R-:W-:Y:S02]  /*3770*/  FSEL R62, R60, -INF , P1 ;  /* 0xff8000003c3e7808 */ /* 0x000fe40000800000 */
[----:B------:R-:W-:Y:S02]  /*3780*/  FMNMX.FTZ R27, R58, R27, !PT ;  /* 0x0000001b3a1b7209 */ /* 0x000fe40007810000 */
[----:B------:R-:W-:-:S02]  /*3790*/  ISETP.GT.AND P1, PT, R38, 0x50, PT ;  /* 0x000000502600780c */ /* 0x000fc40003f24270 */
[----:B------:R-:W-:Y:S01]  /*37a0*/  FMNMX.FTZ R30, R62, R27, !PT ;  /* 0x0000001b3e1e7209 */ /* 0x000fe20007810000 */
[----:B------:R-:W-:Y:S01]  /*37b0*/  MUFU.EX2 R18, R18 ;  /* 0x0000001200127308 */ /* 0x000fe20000000800 */
[----:B------:R-:W-:Y:S02]  /*37c0*/  FSEL R64, R64, -INF , P1 ;  /* 0xff80000040407808 */ /* 0x000fe40000800000 */
[----:B------:R-:W-:Y:S02]  /*37d0*/  FMNMX.FTZ R27, R61, R30, !PT ;  /* 0x0000001e3d1b7209 */ /* 0x000fe40007810000 */
[----:B------:R-:W-:Y:S02]  /*37e0*/  ISETP.GT.AND P1, PT, R38, 0x58, PT ;  /* 0x000000582600780c */ /* 0x000fe40003f24270 */
[----:B------:R-:W-:Y:S01]  /*37f0*/  FMNMX.FTZ R30, R64, R27, !PT ;  /* 0x0000001b401e7209 */ /* 0x000fe20007810000 */
[----:B------:R-:W-:Y:S01]  /*3800*/  MUFU.EX2 R19, R111 ;  /* 0x0000006f00137308 */ /* 0x000fe20000000800 */
[----:B------:R-:W-:-:S02]  /*3810*/  FSEL R68, R68, -INF , P1 ;  /* 0xff80000044447808 */ /* 0x000fc40000800000 */
[----:B------:R-:W-:Y:S02]  /*3820*/  FMNMX.FTZ R27, R65, R30, !PT ;  /* 0x0000001e411b7209 */ /* 0x000fe40007810000 */
[----:B------:R-:W-:Y:S02]  /*3830*/  ISETP.GT.AND P1, PT, R38, 0x60, PT ;  /* 0x000000602600780c */ /* 0x000fe40003f24270 */
[----:B------:R-:W-:Y:S01]  /*3840*/  FMNMX.FTZ R30, R68, R27, !PT ;  /* 0x0000001b441e7209 */ /* 0x000fe20007810000 */
[----:B------:R-:W-:Y:S01]  /*3850*/  MUFU.EX2 R20, R20 ;  /* 0x0000001400147308 */ /* 0x000fe20000000800 */
[----:B------:R-:W-:Y:S02]  /*3860*/  ISETP.GT.AND P2, PT, R38, 0x61, PT ;  /* 0x000000612600780c */ /* 0x000fe40003f44270 */
[----:B------:R-:W-:Y:S02]  /*3870*/  FSEL R66, R40, -INF , P1 ;  /* 0xff80000028427808 */ /* 0x000fe40000800000 */
[----:B------:R-:W-:Y:S01]  /*3880*/  FMNMX.FTZ R105, R69, R30, !PT ;  /* 0x0000001e45697209 */ /* 0x000fe20007810000 */
[----:B------:R-:W-:Y:S01]  /*3890*/  FFMA.FTZ R30, R103, UR38, -R0 ;  /* 0x00000026671e7c23 */ /* 0x000fe20008010800 */
[----:B------:R-:W-:Y:S01]  /*38a0*/  ISETP.GT.AND P1, PT, R38, 0x68, PT ;  /* 0x000000682600780c */ /* 0x000fe20003f24270 */
[----:B------:R-:W-:Y:S01]  /*38b0*/  MUFU.EX2 R21, R115 ;  /* 0x0000007300157308 */ /* 0x000fe20000000800 */
[----:B------:R-:W-:-:S02]  /*38c0*/  FSEL R70, R41, -INF , P2 ;  /* 0xff80000029467808 */ /* 0x000fc40001000000 */
[----:B------:R-:W-:Y:S02]  /*38d0*/  FMNMX.FTZ R105, R66, R105, !PT ;  /* 0x0000006942697209 */ /* 0x000fe40007810000 */
[----:B------:R-:W-:Y:S02]  /*38e0*/  ISETP.GT.AND P2, PT, R38, 0x69, PT ;  /* 0x000000692600780c */ /* 0x000fe40003f44270 */
[----:B------:R-:W-:Y:S01]  /*38f0*/  FSEL R74, R44, -INF , P1 ;  /* 0xff8000002c4a7808 */ /* 0x000fe20000800000 */
[----:B------:R-:W-:Y:S01]  /*3900*/  FFMA.FTZ R44, R67, UR38, -R0 ;  /* 0x00000026432c7c23 */ /* 0x000fe20008010800 */
[----:B------:R-:W-:Y:S01]  /*3910*/  FMNMX.FTZ R105, R70, R105, !PT ;  /* 0x0000006946697209 */ /* 0x000fe20007810000 */
[----:B------:R-:W-:Y:S01]  /*3920*/  MUFU.EX2 R22, R22 ;  /* 0x0000001600167308 */ /* 0x000fe20000000800 */
[----:B------:R-:W-:Y:S02]  /*3930*/  ISETP.GT.AND P1, PT, R38, 0x70, PT ;  /* 0x000000702600780c */ /* 0x000fe40003f24270 */
[----:B------:R-:W-:-:S02]  /*3940*/  FSEL R45, R45, -INF , P2 ;  /* 0xff8000002d2d7808 */ /* 0x000fc40001000000 */
[----:B------:R-:W-:Y:S02]  /*3950*/  FMNMX.FTZ R40, R74, R105, !PT ;  /* 0x000000694a287209 */ /* 0x000fe40007810000 */
[----:B------:R-:W-:Y:S01]  /*3960*/  ISETP.GT.AND P2, PT, R38, 0x71, PT ;  /* 0x000000712600780c */ /* 0x000fe20003f44270 */
[----:B------:R-:W-:Y:S01]  /*3970*/  MUFU.EX2 R23, R119 ;  /* 0x0000007700177308 */ /* 0x000fe20000000800 */
[----:B------:R-:W-:Y:S02]  /*3980*/  FSEL R48, R48, -INF , P1 ;  /* 0xff80000030307808 */ /* 0x000fe40000800000 */
[----:B------:R-:W-:Y:S02]  /*3990*/  FMNMX.FTZ R41, R45, R40, !PT ;  /* 0x000000282d297209 */ /* 0x000fe40007810000 */
[----:B------:R-:W-:Y:S02]  /*39a0*/  FSEL R60, R49, -INF , P2 ;  /* 0xff800000313c7808 */ /* 0x000fe40001000000 */
[----:B------:R-:W-:Y:S01]  /*39b0*/  ISETP.GT.AND P1, PT, R38, 0x78, PT ;  /* 0x000000782600780c */ /* 0x000fe20003f24270 */
[----:B------:R-:W-:Y:S01]  /*39c0*/  MUFU.EX2 R26, R26 ;  /* 0x0000001a001a7308 */ /* 0x000fe20000000800 */
[----:B------:R-:W-:-:S02]  /*39d0*/  FMNMX.FTZ R49, R48, R41, !PT ;  /* 0x0000002930317209 */ /* 0x000fc40007810000 */
[----:B------:R-:W-:Y:S02]  /*39e0*/  ISETP.GT.AND P2, PT, R38, 0x79, PT ;  /* 0x000000792600780c */ /* 0x000fe40003f44270 */
[----:B------:R-:W-:Y:S02]  /*39f0*/  FSEL R52, R52, -INF , P1 ;  /* 0xff80000034347808 */ /* 0x000fe40000800000 */
[----:B------:R-:W-:Y:S01]  /*3a00*/  FMNMX.FTZ R49, R60, R49, !PT ;  /* 0x000000313c317209 */ /* 0x000fe20007810000 */
[----:B------:R-:W-:Y:S01]  /*3a10*/  MUFU.EX2 R57, R57 ;  /* 0x0000003900397308 */ /* 0x000fe20000000800 */
[----:B------:R-:W-:Y:S02]  /*3a20*/  FSEL R53, R53, -INF , P2 ;  /* 0xff80000035357808 */ /* 0x000fe40001000000 */
[----:B------:R-:W-:Y:S02]  /*3a30*/  ISETP.GT.AND P1, PT, R38, 0x80, PT ;  /* 0x000000802600780c */ /* 0x000fe40003f24270 */
[----:B------:R-:W-:-:S02]  /*3a40*/  FMNMX.FTZ R40, R52, R49, !PT ;  /* 0x0000003134287209 */ /* 0x000fc40007810000 */
[----:B------:R-:W-:Y:S01]  /*3a50*/  ISETP.GT.AND P2, PT, R38, 0x81, PT ;  /* 0x000000812600780c */ /* 0x000fe20003f44270 */
[----:B------:R-:W-:Y:S01]  /*3a60*/  MUFU.EX2 R27, R125 ;  /* 0x0000007d001b7308 */ /* 0x000fe20000000800 */
[----:B------:R-:W-:Y:S02]  /*3a70*/  FSEL R78, R24, -INF , P1 ;  /* 0xff800000184e7808 */ /* 0x000fe40000800000 */
[----:B------:R-:W-:Y:S02]  /*3a80*/  FMNMX.FTZ R49, R53, R40, !PT ;  /* 0x0000002835317209 */ /* 0x000fe40007810000 */
[----:B------:R-:W-:Y:S02]  /*3a90*/  ISETP.GT.AND P1, PT, R38, 0x88, PT ;  /* 0x000000882600780c */ /* 0x000fe40003f24270 */
[----:B------:R-:W-:Y:S01]  /*3aa0*/  FSEL R54, R25, -INF , P2 ;  /* 0xff80000019367808 */ /* 0x000fe20001000000 */
[----:B------:R-:W-:Y:S01]  /*3ab0*/  FFMA.FTZ R25, R87, UR38, -R0 ;  /* 0x0000002657197c23 */ /* 0x000fe20008010800 */
[----:B------:R-:W-:Y:S01]  /*3ac0*/  FMNMX.FTZ R49, R78, R49, !PT ;  /* 0x000000314e317209 */ /* 0x000fe20007810000 */
[----:B------:R-:W-:Y:S01]  /*3ad0*/  MUFU.EX2 R30, R30 ;  /* 0x0000001e001e7308 */ /* 0x000fe20000000800 */
[----:B------:R-:W-:-:S02]  /*3ae0*/  ISETP.GT.AND P2, PT, R38, 0x89, PT ;  /* 0x000000892600780c */ /* 0x000fc40003f44270 */
[----:B------:R-:W-:Y:S01]  /*3af0*/  FSEL R82, R28, -INF , P1 ;  /* 0xff8000001c527808 */ /* 0x000fe20000800000 */
[--C-:B------:R-:W-:Y:S01]  /*3b00*/  FFMA.FTZ R28, R79, UR38, -R0.reuse ;  /* 0x000000264f1c7c23 */ /* 0x100fe20008010800 */
[----:B------:R-:W-:Y:S02]  /*3b10*/  FMNMX.FTZ R49, R54, R49, !PT ;  /* 0x0000003136317209 */ /* 0x000fe40007810000 */
[----:B------:R-:W-:Y:S01]  /*3b20*/  ISETP.GT.AND P1, PT, R38, 0x90, PT ;  /* 0x000000902600780c */ /* 0x000fe20003f24270 */
[----:B------:R-:W-:Y:S01]  /*3b30*/  MUFU.EX2 R34, R34 ;  /* 0x0000002200227308 */ /* 0x000fe20000000800 */
[----:B------:R-:W-:Y:S01]  /*3b40*/  FSEL R86, R29, -INF , P2 ;  /* 0xff8000001d567808 */ /* 0x000fe20001000000 */
[--C-:B------:R-:W-:Y:S01]  /*3b50*/  FFMA.FTZ R29, R42, UR38, -R0.reuse ;  /* 0x000000262a1d7c23 */ /* 0x100fe20008010800 */
[----:B------:R-:W-:Y:S01]  /*3b60*/  FMNMX.FTZ R49, R82, R49, !PT ;  /* 0x0000003152317209 */ /* 0x000fe20007810000 */
[----:B------:R-:W-:Y:S01]  /*3b70*/  FFMA.FTZ R42, R59, UR38, -R0 ;  /* 0x000000263b2a7c23 */ /* 0x000fe20008010800 */
[----:B------:R-:W-:-:S02]  /*3b80*/  FSEL R79, R32, -INF , P1 ;  /* 0xff800000204f7808 */ /* 0x000fc40000800000 */
[----:B------:R-:W-:Y:S01]  /*3b90*/  ISETP.GT.AND P2, PT, R38, 0x91, PT ;  /* 0x000000912600780c */ /* 0x000fe20003f44270 */
[----:B------:R-:W-:Y:S01]  /*3ba0*/  MUFU.EX2 R41, R95 ;  /* 0x0000005f00297308 */ /* 0x000fe20000000800 */
[----:B------:R-:W-:Y:S02]  /*3bb0*/  FMNMX.FTZ R32, R86, R49, !PT ;  /* 0x0000003156207209 */ /* 0x000fe40007810000 */
[C---:B------:R-:W-:Y:S02]  /*3bc0*/  ISETP.GT.AND P1, PT, R38.reuse, 0x98, PT ;  /* 0x000000982600780c */ /* 0x040fe40003f24270 */
[----:B------:R-:W-:Y:S01]  /*3bd0*/  FSEL R87, R33, -INF , P2 ;  /* 0xff80000021577808 */ /* 0x000fe20001000000 */
[--C-:B------:R-:W-:Y:S01]  /*3be0*/  FFMA.FTZ R33, R71, UR38, -R0.reuse ;  /* 0x0000002647217c23 */ /* 0x100fe20008010800 */
[----:B------:R-:W-:Y:S01]  /*3bf0*/  FMNMX.FTZ R32, R79, R32, !PT ;  /* 0x000000204f207209 */ /* 0x000fe20007810000 */
[----:B------:R-:W-:Y:S01]  /*3c00*/  MUFU.EX2 R24, R91 ;  /* 0x0000005b00187308 */ /* 0x000fe20000000800 */
[----:B------:R-:W-:Y:S01]  /*3c10*/  ISETP.GT.AND P2, PT, R38, 0x99, PT ;  /* 0x000000992600780c */ /* 0x000fe20003f44270 */
[--C-:B------:R-:W-:Y:S01]  /*3c20*/  FFMA.FTZ R38, R51, UR38, -R0.reuse ;  /* 0x0000002633267c23 */ /* 0x100fe20008010800 */
[----:B------:R-:W-:Y:S01]  /*3c30*/  FSEL R71, R36, -INF , P1 ;  /* 0xff80000024477808 */ /* 0x000fe20000800000 */
[----:B------:R-:W-:Y:S01]  /*3c40*/  FFMA.FTZ R36, R46, UR38, -R0 ;  /* 0x000000262e247c23 */ /* 0x000fe20008010800 */
[----:B------:R-:W-:-:S02]  /*3c50*/  FMNMX.FTZ R32, R87, R32, !PT ;  /* 0x0000002057207209 */ /* 0x000fc40007810000 */
[----:B------:R-:W-:Y:S01]  /*3c60*/  FSEL R90, R37, -INF , P2 ;  /* 0xff800000255a7808 */ /* 0x000fe20001000000 */
[----:B------:R-:W-:Y:S01]  /*3c70*/  MUFU.EX2 R25, R25 ;  /* 0x0000001900197308 */ /* 0x000fe20000000800 */
[----:B------:R-:W-:Y:S01]  /*3c80*/  FMNMX.FTZ R37, R71, R32, !PT ;  /* 0x0000002047257209 */ /* 0x000fe20007810000 */
[--C-:B------:R-:W-:Y:S01]  /*3c90*/  FFMA.FTZ R32, R43, UR38, -R0.reuse ;  /* 0x000000262b207c23 */ /* 0x100fe20008010800 */
[--C-:B------:R-:W-:Y:S01]  /*3ca0*/  FFMA.FTZ R43, R47, UR38, -R0.reuse ;  /* 0x000000262f2b7c23 */ /* 0x100fe20008010800 */
[--C-:B------:R-:W-:Y:S01]  /*3cb0*/  FFMA.FTZ R47, R55, UR38, -R0.reuse ;  /* 0x00000026372f7c23 */ /* 0x100fe20008010800 */
[----:B------:R-:W-:Y:S01]  /*3cc0*/  FMNMX.FTZ R40, R90, R37, !PT ;  /* 0x000000255a287209 */ /* 0x000fe20007810000 */
[--C-:B------:R-:W-:Y:S01]  /*3cd0*/  FFMA.FTZ R37, R50, UR38, -R0.reuse ;  /* 0x0000002632257c23 */ /* 0x100fe20008010800 */
[--C-:B------:R-:W-:Y:S01]  /*3ce0*/  FFMA.FTZ R50, R7, UR38, -R0.reuse ;  /* 0x0000002607327c23 */ /* 0x100fe20008010800 */
[----:B------:R-:W-:Y:S02]  /*3cf0*/  MUFU.EX2 R28, R28 ;  /* 0x0000001c001c7308 */ /* 0x000fe40000000800 */
[----:B------:R-:W4:Y:S06]  /*3d00*/  SHFL.BFLY PT, R49, R40, 0x2, 0x1f ;  /* 0x0c401f0028317f89 */ /* 0x000f2c00000e0000 */
[----:B------:R-:W-:Y:S08]  /*3d10*/  MUFU.EX2 R33, R33 ;  /* 0x0000002100217308 */ /* 0x000ff00000000800 */
[----:B------:R-:W-:Y:S08]  /*3d20*/  MUFU.EX2 R29, R29 ;  /* 0x0000001d001d7308 */ /* 0x000ff00000000800 */
[----:B------:R-:W-:Y:S01]  /*3d30*/  MUFU.EX2 R32, R32 ;  /* 0x0000002000207308 */ /* 0x000fe20000000800 */
[----:B----4-:R-:W-:Y:S01]  /*3d40*/  FMNMX.FTZ R46, R40, R49, !PT ;  /* 0x00000031282e7209 */ /* 0x010fe20007810000 */
[----:B------:R-:W-:Y:S01]  /*3d50*/  FFMA.FTZ R49, R63, UR38, -R0 ;  /* 0x000000263f317c23 */ /* 0x000fe20008010800 */
[----:B--2---:R-:W-:-:S03]  /*3d60*/  FADD.FTZ R63, R4, R9 ;  /* 0x00000009043f7221 */ /* 0x004fc60000010000 */
[----:B------:R-:W2:Y:S02]  /*3d70*/  SHFL.BFLY PT, R7, R46, 0x1, 0x1f ;  /* 0x0c201f002e077f89 */ /* 0x000ea400000e0000 */
[----:B------:R4:W-:Y:S01]  /*3d80*/  MUFU.EX2 R40, R50 ;  /* 0x0000003200287308 */ /* 0x0009e20000000800 */
[----:B---3--:R-:W-:-:S04]  /*3d90*/  FADD.FTZ R94, R10, R63 ;  /* 0x0000003f0a5e7221 */ /* 0x008fc80000010000 */
[----:B-1----:R-:W-:-:S03]  /*3da0*/  FADD.FTZ R67, R11, R94 ;  /* 0x0000005e0b437221 */ /* 0x002fc60000010000 */
[----:B------:R-:W-:Y:S01]  /*3db0*/  MUFU.EX2 R36, R36 ;  /* 0x0000002400247308 */ /* 0x000fe20000000800 */
[----:B----4-:R-:W-:-:S07]  /*3dc0*/  IMAD.U32 R50, RZ, RZ, UR38 ;  /* 0x00000026ff327e24 */ /* 0x010fce000f8e00ff */
[----:B------:R-:W-:Y:S01]  /*3dd0*/  MUFU.EX2 R43, R43 ;  /* 0x0000002b002b7308 */ /* 0x000fe20000000800 */
[----:B--2---:R-:W-:Y:S01]  /*3de0*/  FMNMX.FTZ R7, R46, R7, !PT ;  /* 0x000000072e077209 */ /* 0x004fe20007810000 */
[----:B------:R-:W-:-:S06]  /*3df0*/  FFMA.FTZ R46, R75, UR38, -R0 ;  /* 0x000000264b2e7c23 */ /* 0x000fcc0008010800 */
[----:B------:R-:W-:Y:S01]  /*3e00*/  MUFU.EX2 R37, R37 ;  /* 0x0000002500257308 */ /* 0x000fe20000000800 */
[C---:B------:R-:W-:Y:S01]  /*3e10*/  FSETP.NEU.FTZ.AND P1, PT, R7.reuse, -INF , PT ;  /* 0xff8000000700780b */ /* 0x040fe20003f3d000 */
[----:B------:R-:W-:-:S05]  /*3e20*/  FFMA.FTZ R50, R7, R50, -8 ;  /* 0xc100000007327423 */ /* 0x000fca0000010032 */
[----:B------:R-:W-:Y:S01]  /*3e30*/  FSEL R51, R50, RZ, P1 ;  /* 0x000000ff32337208 */ /* 0x000fe20000800000 */
[----:B------:R-:W-:Y:S01]  /*3e40*/  FFMA.FTZ R50, R83, UR38, -R0 ;  /* 0x0000002653327c23 */ /* 0x000fe20008010800 */
[----:B------:R-:W-:Y:S01]  /*3e50*/  MUFU.EX2 R38, R38 ;  /* 0x0000002600267308 */ /* 0x000fe20000000800 */
[----:B------:R-:W-:Y:S02]  /*3e60*/  PLOP3.LUT P1, PT, PT, PT, UP0, 0x80, 0x0 ;  /* 0x000000000000781c */ /* 0x000fe40003f2f008 */
[--C-:B------:R-:W-:Y:S01]  /*3e70*/  FFMA.FTZ R88, R88, UR38, -R51.reuse ;  /* 0x0000002658587c23 */ /* 0x100fe20008010833 */
[--C-:B------:R-:W-:Y:S01]  /*3e80*/  FFMA.FTZ R89, R89, UR38, -R51.reuse ;  /* 0x0000002659597c23 */ /* 0x100fe20008010833 */
[--C-:B------:R-:W-:Y:S01]  /*3e90*/  FFMA.FTZ R92, R92, UR38, -R51.reuse ;  /* 0x000000265c5c7c23 */ /* 0x100fe20008010833 */
[--C-:B------:R-:W-:Y:S01]  /*3ea0*/  FFMA.FTZ R93, R93, UR38, -R51.reuse ;  /* 0x000000265d5d7c23 */ /* 0x100fe20008010833 */
[--C-:B------:R-:W-:Y:S01]  /*3eb0*/  FFMA.FTZ R96, R96, UR38, -R51.reuse ;  /* 0x0000002660607c23 */ /* 0x100fe20008010833 */
[--C-:B------:R-:W-:Y:S01]  /*3ec0*/  FFMA.FTZ R97, R97, UR38, -R51.reuse ;  /* 0x0000002661617c23 */ /* 0x100fe20008010833 */
[----:B------:R-:W-:Y:S01]  /*3ed0*/  MUFU.EX2 R88, R88 ;  /* 0x0000005800587308 */ /* 0x000fe20000000800 */
[--C-:B------:R-:W-:Y:S01]  /*3ee0*/  FFMA.FTZ R100, R100, UR38, -R51.reuse ;  /* 0x0000002664647c23 */ /* 0x100fe20008010833 */
[--C-:B------:R-:W-:Y:S01]  /*3ef0*/  FFMA.FTZ R58, R58, UR38, -R51.reuse ;  /* 0x000000263a3a7c23 */ /* 0x100fe20008010833 */
[--C-:B------:R-:W-:Y:S01]  /*3f00*/  FFMA.FTZ R101, R101, UR38, -R51.reuse ;  /* 0x0000002665657c23 */ /* 0x100fe20008010833 */
[--C-:B------:R-:W-:Y:S01]  /*3f10*/  FFMA.FTZ R72, R72, UR38, -R51.reuse ;  /* 0x0000002648487c23 */ /* 0x100fe20008010833 */
[--C-:B------:R-:W-:Y:S01]  /*3f20*/  FFMA.FTZ R73, R73, UR38, -R51.reuse ;  /* 0x0000002649497c23 */ /* 0x100fe20008010833 */
[--C-:B------:R-:W-:Y:S01]  /*3f30*/  FFMA.FTZ R76, R76, UR38, -R51.reuse ;  /* 0x000000264c4c7c23 */ /* 0x100fe20008010833 */
[--C-:B------:R-:W-:Y:S01]  /*3f40*/  FFMA.FTZ R77, R77, UR38, -R51.reuse ;  /* 0x000000264d4d7c23 */ /* 0x100fe20008010833 */
[----:B------:R-:W1:Y:S01]  /*3f50*/  MUFU.EX2 R89, R89 ;  /* 0x0000005900597308 */ /* 0x000e620000000800 */
[--C-:B------:R-:W-:Y:S01]  /*3f60*/  FFMA.FTZ R80, R80, UR38, -R51.reuse ;  /* 0x0000002650507c23 */ /* 0x100fe20008010833 */
[--C-:B------:R-:W-:Y:S01]  /*3f70*/  FFMA.FTZ R70, R70, UR38, -R51.reuse ;  /* 0x0000002646467c23 */ /* 0x100fe20008010833 */
[--C-:B------:R-:W-:Y:S01]  /*3f80*/  FFMA.FTZ R81, R81, UR38, -R51.reuse ;  /* 0x0000002651517c23 */ /* 0x100fe20008010833 */
[--C-:B------:R-:W-:Y:S01]  /*3f90*/  FFMA.FTZ R84, R84, UR38, -R51.reuse ;  /* 0x0000002654547c23 */ /* 0x100fe20008010833 */
[--C-:B------:R-:W-:Y:S01]  /*3fa0*/  FFMA.FTZ R85, R85, UR38, -R51.reuse ;  /* 0x0000002655557c23 */ /* 0x100fe20008010833 */
[--C-:B------:R-:W-:Y:S01]  /*3fb0*/  FFMA.FTZ R56, R56, UR38, -R51.reuse ;  /* 0x0000002638387c23 */ /* 0x100fe20008010833 */
[--C-:B------:R-:W-:Y:S01]  /*3fc0*/  FFMA.FTZ R62, R62, UR38, -R51.reuse ;  /* 0x000000263e3e7c23 */ /* 0x100fe20008010833 */
[----:B------:R-:W2:Y:S01]  /*3fd0*/  MUFU.EX2 R92, R92 ;  /* 0x0000005c005c7308 */ /* 0x000ea20000000800 */
[--C-:B------:R-:W-:Y:S01]  /*3fe0*/  FFMA.FTZ R61, R61, UR38, -R51.reuse ;  /* 0x000000263d3d7c23 */ /* 0x100fe20008010833 */
[--C-:B------:R-:W-:Y:S01]  /*3ff0*/  FFMA.FTZ R60, R60, UR38, -R51.reuse ;  /* 0x000000263c3c7c23 */ /* 0x100fe20008010833 */
[--C-:B------:R-:W-:Y:S01]  /*4000*/  FFMA.FTZ R64, R64, UR38, -R51.reuse ;  /* 0x0000002640407c23 */ /* 0x100fe20008010833 */
[--C-:B------:R-:W-:Y:S01]  /*4010*/  FFMA.FTZ R65, R65, UR38, -R51.reuse ;  /* 0x0000002641417c23 */ /* 0x100fe20008010833 */
[--C-:B------:R-:W-:Y:S01]  /*4020*/  FFMA.FTZ R68, R68, UR38, -R51.reuse ;  /* 0x0000002644447c23 */ /* 0x100fe20008010833 */
[--C-:B------:R-:W-:Y:S01]  /*4030*/  FFMA.FTZ R69, R69, UR38, -R51.reuse ;  /* 0x0000002645457c23 */ /* 0x100fe20008010833 */
[----:B------:R-:W-:Y:S01]  /*4040*/  FFMA.FTZ R66, R66, UR38, -R51 ;  /* 0x0000002642427c23 */ /* 0x000fe20008010833 */
[----:B------:R-:W3:Y:S01]  /*4050*/  MUFU.EX2 R93, R93 ;  /* 0x0000005d005d7308 */ /* 0x000ee20000000800 */
[----:B-1----:R-:W-:Y:S01]  /*4060*/  FADD.FTZ R59, R88, R89 ;  /* 0x00000059583b7221 */ /* 0x002fe20000010000 */
        /* <DEDUP_REMOVED lines=13> */
[----:B------:R-:W-:Y:S01]  /*4140*/  FFMA.FTZ R51, R90, UR38, -R51 ;  /* 0x000000265a337c23 */ /* 0x000fe20008010833 */
[----:B------:R-:W4:Y:S08]  /*4150*/  MUFU.EX2 R97, R97 ;  /* 0x0000006100617308 */ /* 0x000f300000000800 */
[----:B------:R-:W5:Y:S08]  /*4160*/  MUFU.EX2 R100, R100 ;  /* 0x0000006400647308 */ /* 0x000f700000000800 */
[----:B------:R2:W-:Y:S08]  /*4170*/  MUFU.EX2 R55, R58 ;  /* 0x0000003a00377308 */ /* 0x0005f00000000800 */
[----:B------:R-:W0:Y:S01]  /*4180*/  MUFU.EX2 R101, R101 ;  /* 0x0000006500657308 */ /* 0x000e220000000800 */
[----:B--2---:R-:W-:Y:S01]  /*4190*/  FADD.FTZ R58, R92, R59 ;  /* 0x0000003b5c3a7221 */ /* 0x004fe20000010000 */
[----:B---3--:R-:W-:-:S03]  /*41a0*/  F2FP.SATFINITE.E4M3.F32.PACK_AB_MERGE_C R92, R93, R92, RZ ;  /* 0x0000005c5d5c723e */ /* 0x008fc600048070ff */
[----:B------:R-:W-:Y:S01]  /*41b0*/  FADD.FTZ R63, R93, R58 ;  /* 0x0000003a5d3f7221 */ /* 0x000fe20000010000 */
[----:B------:R-:W-:Y:S01]  /*41c0*/  FADD.FTZ R58, R12, R67 ;  /* 0x000000430c3a7221 */ /* 0x000fe20000010000 */
[----:B------:R-:W-:Y:S01]  /*41d0*/  F2FP.SATFINITE.E4M3.F32.PACK_AB_MERGE_C R184, R89, R88, R92 ;  /* 0x0000005859b8723e */ /* 0x000fe2000480705c */
[----:B------:R-:W2:Y:S01]  /*41e0*/  MUFU.EX2 R72, R72 ;  /* 0x0000004800487308 */ /* 0x000ea20000000800 */
[----:B-1----:R-:W-:Y:S01]  /*41f0*/  FADD.FTZ R94, R96, R63 ;  /* 0x0000003f605e7221 */ /* 0x002fe20000010000 */
[----:B------:R-:W-:Y:S01]  /*4200*/  FADD.FTZ R63, R13, R58 ;  /* 0x0000003a0d3f7221 */ /* 0x000fe20000010000 */
[----:B------:R-:W-:Y:S02]  /*4210*/  FFMA.FTZ R58, R39, UR38, -R0 ;  /* 0x00000026273a7c23 */ /* 0x000fe40008010800 */
[----:B----4-:R-:W-:Y:S01]  /*4220*/  FADD.FTZ R39, R97, R94 ;  /* 0x0000005e61277221 */ /* 0x010fe20000010000 */
[----:B------:R-:W-:Y:S01]  /*4230*/  FADD.FTZ R94, R14, R63 ;  /* 0x0000003f0e5e7221 */ /* 0x000fe20000010000 */
[C---:B------:R-:W-:Y:S01]  /*4240*/  F2FP.SATFINITE.E4M3.F32.PACK_AB_MERGE_C R14, R15.reuse, R14, RZ ;  /* 0x0000000e0f0e723e */ /* 0x040fe200048070ff */
[----:B------:R-:W1:Y:S01]  /*4250*/  MUFU.EX2 R73, R73 ;  /* 0x0000004900497308 */ /* 0x000e620000000800 */
[----:B-----5:R-:W-:Y:S01]  /*4260*/  FADD.FTZ R0, R100, R39 ;  /* 0x0000002764007221 */ /* 0x020fe20000010000 */
[----:B------:R-:W-:Y:S01]  /*4270*/  FADD.FTZ R63, R15, R94 ;  /* 0x0000005e0f3f7221 */ /* 0x000fe20000010000 */
[----:B------:R-:W-:-:S02]  /*4280*/  F2FP.SATFINITE.E4M3.F32.PACK_AB_MERGE_C R187, R13, R12, R14 ;  /* 0x0000000c0dbb723e */ /* 0x000fc4000480700e */
[C---:B0-----:R-:W-:Y:S01]  /*4290*/  FADD.FTZ R39, R101.reuse, R0 ;  /* 0x0000000065277221 */ /* 0x041fe20000010000 */
[----:B------:R-:W-:Y:S02]  /*42a0*/  F2FP.SATFINITE.E4M3.F32.PACK_AB_MERGE_C R100, R101, R100, RZ ;  /* 0x000000646564723e */ /* 0x000fe400048070ff */
[----:B------:R-:W0:Y:S01]  /*42b0*/  MUFU.EX2 R76, R76 ;  /* 0x0000004c004c7308 */ /* 0x000e220000000800 */
[----:B--2---:R-:W-:Y:S01]  /*42c0*/  FADD.FTZ R0, R72, R39 ;  /* 0x0000002748007221 */ /* 0x004fe20000010000 */
[----:B------:R-:W-:-:S06]  /*42d0*/  F2FP.SATFINITE.E4M3.F32.PACK_AB_MERGE_C R186, R97, R96, R100 ;  /* 0x0000006061ba723e */ /* 0x000fcc0004807064 */
[----:B------:R-:W2:Y:S01]  /*42e0*/  MUFU.EX2 R77, R77 ;  /* 0x0000004d004d7308 */ /* 0x000ea20000000800 */
[----:B-1----:R-:W-:-:S07]  /*42f0*/  FADD.FTZ R39, R73, R0 ;  /* 0x0000000049277221 */ /* 0x002fce0000010000 */
[----:B------:R1:W-:Y:S01]  /*4300*/  MUFU.EX2 R59, R70 ;  /* 0x00000046003b7308 */ /* 0x0003e20000000800 */
[----:B0-----:R-:W-:-:S07]  /*4310*/  FADD.FTZ R0, R76, R39 ;  /* 0x000000274c007221 */ /* 0x001fce0000010000 */
[----:B------:R-:W0:Y:S01]  /*4320*/  MUFU.EX2 R80, R80 ;  /* 0x0000005000507308 */ /* 0x000e220000000800 */
[----:B-1----:R-:W-:Y:S01]  /*4330*/  FADD.FTZ R70, R18, R63 ;  /* 0x0000003f12467221 */ /* 0x002fe20000010000 */
[----:B--2---:R-:W-:-:S03]  /*4340*/  F2FP.SATFINITE.E4M3.F32.PACK_AB_MERGE_C R76, R77, R76, RZ ;  /* 0x0000004c4d4c723e */ /* 0x004fc600048070ff */
[----:B------:R-:W-:Y:S01]  /*4350*/  FADD.FTZ R63, R19, R70 ;  /* 0x00000046133f7221 */ /* 0x000fe20000010000 */
[----:B------:R-:W-:Y:S02]  /*4360*/  F2FP.SATFINITE.E4M3.F32.PACK_AB_MERGE_C R180, R73, R72, R76 ;  /* 0x0000004849b4723e */ /* 0x000fe4000480704c */
[----:B------:R-:W-:Y:S01]  /*4370*/  CS2R R72, SRZ ;  /* 0x0000000000487805 */ /* 0x000fe2000001ff00 */
[----:B------:R-:W1:Y:S01]  /*4380*/  MUFU.EX2 R81, R81 ;  /* 0x0000005100517308 */ /* 0x000e620000000800 */
[----:B------:R-:W-:Y:S01]  /*4390*/  FADD.FTZ R70, R20, R63 ;  /* 0x0000003f14467221 */ /* 0x000fe20000010000 */
[----:B------:R-:W-:Y:S01]  /*43a0*/  FADD.FTZ R63, R77, R0 ;  /* 0x000000004d3f7221 */ /* 0x000fe20000010000 */
[C---:B------:R-:W-:Y:S02]  /*43b0*/  F2FP.SATFINITE.E4M3.F32.PACK_AB_MERGE_C R20, R21.reuse, R20, RZ ;  /* 0x000000141514723e */ /* 0x040fe400048070ff */
[----:B------:R-:W-:Y:S01]  /*43c0*/  CS2R R76, SRZ ;  /* 0x00000000004c7805 */ /* 0x000fe2000001ff00 */
[----:B------:R-:W-:Y:S01]  /*43d0*/  FADD.FTZ R67, R21, R70 ;  /* 0x0000004615437221 */ /* 0x000fe20000010000 */
[----:B------:R-:W-:Y:S01]  /*43e0*/  F2FP.SATFINITE.E4M3.F32.PACK_AB_MERGE_C R181, R19, R18, R20 ;  /* 0x0000001213b5723e */ /* 0x000fe20004807014 */
[----:B------:R-:W2:Y:S02]  /*43f0*/  MUFU.EX2 R84, R84 ;  /* 0x0000005400547308 */ /* 0x000ea40000000800 */
[----:B------:R-:W-:Y:S01]  /*4400*/  FADD.FTZ R70, R22, R67 ;  /* 0x0000004316467221 */ /* 0x000fe20000010000 */
[----:B0-----:R-:W-:-:S03]  /*4410*/  FADD.FTZ R0, R80, R63 ;  /* 0x0000003f50007221 */ /* 0x001fc60000010000 */
[----:B------:R-:W-:Y:S02]  /*4420*/  FADD.FTZ R67, R23, R70 ;  /* 0x0000004617437221 */ /* 0x000fe40000010000 */
[----:B------:R-:W0:Y:S01]  /*4430*/  MUFU.EX2 R85, R85 ;  /* 0x0000005500557308 */ /* 0x000e220000000800 */
[----:B-1----:R-:W-:Y:S01]  /*4440*/  FADD.FTZ R63, R81, R0 ;  /* 0x00000000513f7221 */ /* 0x002fe20000010000 */
[----:B------:R-:W-:Y:S01]  /*4450*/  FADD.FTZ R70, R26, R67 ;  /* 0x000000431a467221 */ /* 0x000fe20000010000 */
[----:B------:R-:W-:-:S03]  /*4460*/  F2FP.SATFINITE.E4M3.F32.PACK_AB_MERGE_C R26, R57, R26, RZ ;  /* 0x0000001a391a723e */ /* 0x000fc600048070ff */
[----:B------:R-:W-:Y:S01]  /*4470*/  FADD.FTZ R70, R57, R70 ;  /* 0x0000004639467221 */ /* 0x000fe20000010000 */
[----:B------:R-:W-:Y:S01]  /*4480*/  F2FP.SATFINITE.E4M3.F32.PACK_AB_MERGE_C R183, R23, R22, R26 ;  /* 0x0000001617b7723e */ /* 0x000fe2000480701a */
[----:B------:R-:W1:Y:S01]  /*4490*/  MUFU.EX2 R56, R56 ;  /* 0x0000003800387308 */ /* 0x000e620000000800 */
[----:B--2---:R-:W-:Y:S01]  /*44a0*/  FADD.FTZ R0, R84, R63 ;  /* 0x0000003f54007221 */ /* 0x004fe20000010000 */
[----:B------:R-:W-:-:S04]  /*44b0*/  FADD.FTZ R63, R27, R70 ;  /* 0x000000461b3f7221 */ /* 0x000fc80000010000 */
[----:B------:R-:W-:Y:S02]  /*44c0*/  FADD.FTZ R63, R30, R63 ;  /* 0x0000003f1e3f7221 */ /* 0x000fe40000010000 */
[----:B------:R-:W2:Y:S01]  /*44d0*/  MUFU.EX2 R62, R62 ;  /* 0x0000003e003e7308 */ /* 0x000ea20000000800 */
[----:B0-----:R-:W-:-:S04]  /*44e0*/  F2FP.SATFINITE.E4M3.F32.PACK_AB_MERGE_C R84, R85, R84, RZ ;  /* 0x000000545554723e */ /* 0x001fc800048070ff */
[----:B------:R-:W-:Y:S02]  /*44f0*/  F2FP.SATFINITE.E4M3.F32.PACK_AB_MERGE_C R182, R81, R80, R84 ;  /* 0x0000005051b6723e */ /* 0x000fe40004807054 */
[----:B------:R-:W-:Y:S01]  /*4500*/  CS2R R80, SRZ ;  /* 0x0000000000507805 */ /* 0x000fe2000001ff00 */
[----:B------:R0:W-:Y:S08]  /*4510*/  MUFU.EX2 R39, R60 ;  /* 0x0000003c00277308 */ /* 0x0001f00000000800 */
[----:B------:R-:W3:Y:S01]  /*4520*/  MUFU.EX2 R61, R61 ;  /* 0x0000003d003d7308 */ /* 0x000ee20000000800 */
[----:B0-----:R-:W-:Y:S01]  /*4530*/  F2FP.SATFINITE.E4M3.F32.PACK_AB_MERGE_C R60, R11, R10, RZ ;  /* 0x0000000a0b3c723e */ /* 0x001fe200048070ff */
[----:B------:R-:W-:Y:S01]  /*4540*/  FADD.FTZ R11, R85, R0 ;  /* 0x00000000550b7221 */ /* 0x000fe20000010000 */
[----:B------:R-:W-:Y:S01]  /*4550*/  FADD.FTZ R10, R34, R63 ;  /* 0x0000003f220a7221 */ /* 0x000fe20000010000 */
[----:B------:R-:W-:-:S02]  /*4560*/  F2FP.SATFINITE.E4M3.F32.PACK_AB_MERGE_C R34, R41, R34, RZ ;  /* 0x000000222922723e */ /* 0x000fc400048070ff */
[----:B------:R-:W-:Y:S01]  /*4570*/  CS2R R84, SRZ ;  /* 0x0000000000547805 */ /* 0x000fe2000001ff00 */
[----:B-1----:R-:W-:Y:S01]  /*4580*/  FADD.FTZ R0, R56, R11 ;  /* 0x0000000b38007221 */ /* 0x002fe20000010000 */
[----:B------:R-:W-:Y:S01]  /*4590*/  FADD.FTZ R21, R41, R10 ;  /* 0x0000000a29157221 */ /* 0x000fe20000010000 */
[----:B------:R-:W0:Y:S01]  /*45a0*/  MUFU.EX2 R64, R64 ;  /* 0x0000004000407308 */ /* 0x000e220000000800 */
[----:B------:R-:W-:Y:S01]  /*45b0*/  F2FP.SATFINITE.E4M3.F32.PACK_AB_MERGE_C R185, R9, R4, R60 ;  /* 0x0000000409b9723e */ /* 0x000fe2000480703c */
[----:B------:R-:W-:Y:S01]  /*45c0*/  FADD.FTZ R11, R55, R0 ;  /* 0x00000000370b7221 */ /* 0x000fe20000010000 */
[----:B------:R-:W-:Y:S01]  /*45d0*/  FADD.FTZ R10, R24, R21 ;  /* 0x00000015180a7221 */ /* 0x000fe20000010000 */
[----:B------:R-:W-:Y:S02]  /*45e0*/  F2FP.SATFINITE.E4M3.F32.PACK_AB_MERGE_C R177, R30, R27, R34 ;  /* 0x0000001b1eb1723e */ /* 0x000fe40004807022 */
[----:B------:R-:W-:Y:S01]  /*45f0*/  CS2R R26, SRZ ;  /* 0x00000000001a7805 */ /* 0x000fe2000001ff00 */
[----:B--2---:R-:W-:Y:S01]  /*4600*/  FADD.FTZ R0, R62, R11 ;  /* 0x0000000b3e007221 */ /* 0x004fe20000010000 */
[----:B------:R-:W1:Y:S03]  /*4610*/  MUFU.EX2 R65, R65 ;  /* 0x0000004100417308 */ /* 0x000e660000000800 */
[C---:B---3--:R-:W-:Y:S01]  /*4620*/  FADD.FTZ R15, R61.reuse, R0 ;  /* 0x000000003d0f7221 */ /* 0x048fe20000010000 */
[----:B------:R-:W-:-:S02]  /*4630*/  F2FP.SATFINITE.E4M3.F32.PACK_AB_MERGE_C R61, R61, R62, RZ ;  /* 0x0000003e3d3d723e */ /* 0x000fc400048070ff */
[----:B------:R-:W-:Y:S02]  /*4640*/  CS2R R62, SRZ ;  /* 0x00000000003e7805 */ /* 0x000fe4000001ff00 */
[----:B------:R-:W-:Y:S01]  /*4650*/  F2FP.SATFINITE.E4M3.F32.PACK_AB_MERGE_C R176, R55, R56, R61 ;  /* 0x0000003837b0723e */ /* 0x000fe2000480703d */
[----:B------:R-:W2:Y:S01]  /*4660*/  MUFU.EX2 R68, R68 ;  /* 0x0000004400447308 */ /* 0x000ea20000000800 */
[----:B0-----:R-:W-:Y:S01]  /*4670*/  FADD.FTZ R0, R64, R15 ;  /* 0x0000000f40007221 */ /* 0x001fe20000010000 */
[----:B------:R-:W-:Y:S01]  /*4680*/  FADD.FTZ R15, R25, R10 ;  /* 0x0000000a190f7221 */ /* 0x000fe20000010000 */
[----:B------:R-:W-:Y:S02]  /*4690*/  CS2R R56, SRZ ;  /* 0x0000000000387805 */ /* 0x000fe4000001ff00 */
[----:B------:R-:W-:Y:S01]  /*46a0*/  CS2R R60, SRZ ;  /* 0x00000000003c7805 */ /* 0x000fe2000001ff00 */
[----:B------:R-:W-:Y:S01]  /*46b0*/  FADD.FTZ R4, R28, R15 ;  /* 0x0000000f1c047221 */ /* 0x000fe20000010000 */
[----:B------:R-:W-:Y:S01]  /*46c0*/  F2FP.SATFINITE.E4M3.F32.PACK_AB_MERGE_C R28, R33, R28, RZ ;  /* 0x0000001c211c723e */ /* 0x000fe200048070ff */
[----:B------:R-:W0:Y:S01]  /*46d0*/  MUFU.EX2 R69, R69 ;  /* 0x0000004500457308 */ /* 0x000e220000000800 */
[----:B-1----:R-:W-:Y:S01]  /*46e0*/  FADD.FTZ R9, R65, R0 ;  /* 0x0000000041097221 */ /* 0x002fe20000010000 */
[----:B------:R-:W-:Y:S01]  /*46f0*/  FADD.FTZ R4, R33, R4 ;  /* 0x0000000421047221 */ /* 0x000fe20000010000 */
[----:B------:R-:W-:-:S02]  /*4700*/  F2FP.SATFINITE.E4M3.F32.PACK_AB_MERGE_C R179, R25, R24, R28 ;  /* 0x0000001819b3723e */ /* 0x000fc4000480701c */
[----:B------:R-:W-:Y:S01]  /*4710*/  CS2R R24, SRZ ;  /* 0x0000000000187805 */ /* 0x000fe2000001ff00 */
[----:B------:R-:W-:Y:S02]  /*4720*/  FADD.FTZ R15, R29, R4 ;  /* 0x000000041d0f7221 */ /* 0x000fe40000010000 */
[----:B------:R-:W1:Y:S01]  /*4730*/  MUFU.EX2 R66, R66 ;  /* 0x0000004200427308 */ /* 0x000e620000000800 */
[----:B--2---:R-:W-:Y:S01]  /*4740*/  FADD.FTZ R0, R68, R9 ;  /* 0x0000000944007221 */ /* 0x004fe20000010000 */
[----:B------:R-:W-:-:S04]  /*4750*/  FADD.FTZ R15, R32, R15 ;  /* 0x0000000f200f7221 */ /* 0x000fc80000010000 */
[----:B------:R-:W-:Y:S01]  /*4760*/  FADD.FTZ R4, R36, R15 ;  /* 0x0000000f24047221 */ /* 0x000fe20000010000 */
[----:B------:R-:W-:Y:S01]  /*4770*/  F2FP.SATFINITE.E4M3.F32.PACK_AB_MERGE_C R36, R43, R36, RZ ;  /* 0x000000242b24723e */ /* 0x000fe200048070ff */
[----:B------:R-:W2:Y:S01]  /*4780*/  MUFU.EX2 R74, R74 ;  /* 0x0000004a004a7308 */ /* 0x000ea20000000800 */
[C---:B0-----:R-:W-:Y:S01]  /*4790*/  F2FP.SATFINITE.E4M3.F32.PACK_AB_MERGE_C R68, R69.reuse, R68, RZ ;  /* 0x000000444544723e */ /* 0x041fe200048070ff */
[----:B------:R-:W-:Y:S01]  /*47a0*/  FADD.FTZ R69, R69, R0 ;  /* 0x0000000045457221 */ /* 0x000fe20000010000 */
[----:B------:R-:W-:Y:S01]  /*47b0*/  FADD.FTZ R4, R43, R4 ;  /* 0x000000042b047221 */ /* 0x000fe20000010000 */
[----:B------:R-:W-:Y:S02]  /*47c0*/  F2FP.SATFINITE.E4M3.F32.PACK_AB_MERGE_C R173, R32, R29, R36 ;  /* 0x0000001d20ad723e */ /* 0x000fe40004807024 */
[----:B------:R-:W-:Y:S02]  /*47d0*/  CS2R R28, SRZ ;  /* 0x00000000001c7805 */ /* 0x000fe4000001ff00 */
[----:B------:R-:W-:-:S02]  /*47e0*/  F2FP.SATFINITE.E4M3.F32.PACK_AB_MERGE_C R178, R65, R64, R68 ;  /* 0x0000004041b2723e */ /* 0x000fc40004807044 */
[----:B------:R-:W-:Y:S01]  /*47f0*/  CS2R R32, SRZ ;  /* 0x0000000000207805 */ /* 0x000fe2000001ff00 */
[----:B------:R-:W0:Y:S01]  /*4800*/  MUFU.EX2 R45, R45 ;  /* 0x0000002d002d7308 */ /* 0x000e220000000800 */
[----:B-1----:R-:W-:Y:S01]  /*4810*/  FADD.FTZ R0, R66, R69 ;  /* 0x0000004542007221 */ /* 0x002fe20000010000 */
[----:B------:R-:W-:Y:S02]  /*4820*/  CS2R R64, SRZ ;  /* 0x0000000000407805 */ /* 0x000fe4000001ff00 */
[----:B------:R-:W-:Y:S01]  /*4830*/  CS2R R68, SRZ ;  /* 0x0000000000447805 */ /* 0x000fe2000001ff00 */
[----:B------:R-:W-:-:S03]  /*4840*/  FADD.FTZ R13, R59, R0 ;  /* 0x000000003b0d7221 */ /* 0x000fc60000010000 */
[----:B------:R-:W1:Y:S01]  /*4850*/  MUFU.EX2 R48, R48 ;  /* 0x0000003000307308 */ /* 0x000e620000000800 */
[----:B--2---:R-:W-:Y:S01]  /*4860*/  FADD.FTZ R0, R74, R13 ;  /* 0x0000000d4a007221 */ /* 0x004fe20000010000 */
[----:B------:R-:W-:-:S04]  /*4870*/  FADD.FTZ R13, R37, R4 ;  /* 0x00000004250d7221 */ /* 0x000fc80000010000 */
[----:B------:R-:W-:Y:S02]  /*4880*/  FADD.FTZ R15, R38, R13 ;  /* 0x0000000d260f7221 */ /* 0x000fe40000010000 */
[----:B------:R-:W2:Y:S01]  /*4890*/  MUFU.EX2 R52, R52 ;  /* 0x0000003400347308 */ /* 0x000ea20000000800 */
[C---:B0-----:R-:W-:Y:S01]  /*48a0*/  F2FP.SATFINITE.E4M3.F32.PACK_AB_MERGE_C R74, R45.reuse, R74, RZ ;  /* 0x0000004a2d4a723e */ /* 0x041fe200048070ff */
[----:B------:R-:W-:Y:S01]  /*48b0*/  FADD.FTZ R45, R45, R0 ;  /* 0x000000002d2d7221 */ /* 0x000fe20000010000 */
[----:B------:R-:W-:Y:S02]  /*48c0*/  FADD.FTZ R10, R40, R15 ;  /* 0x0000000f280a7221 */ /* 0x000fe40000010000 */
[----:B------:R-:W-:Y:S02]  /*48d0*/  F2FP.SATFINITE.E4M3.F32.PACK_AB_MERGE_C R172, R59, R66, R74 ;  /* 0x000000423bac723e */ /* 0x000fe4000480704a */
[----:B------:R-:W-:Y:S02]  /*48e0*/  CS2R R66, SRZ ;  /* 0x0000000000427805 */ /* 0x000fe4000001ff00 */
[----:B------:R-:W-:Y:S01]  /*48f0*/  CS2R R74, SRZ ;  /* 0x00000000004a7805 */ /* 0x000fe2000001ff00 */
[----:B------:R-:W0:Y:S01]  /*4900*/  MUFU.EX2 R47, R47 ;  /* 0x0000002f002f7308 */ /* 0x000e220000000800 */
[----:B-1----:R-:W-:-:S04]  /*4910*/  FADD.FTZ R4, R48, R45 ;  /* 0x0000002d30047221 */ /* 0x002fc80000010000 */
[----:B------:R-:W-:-:S03]  /*4920*/  FADD.FTZ R13, R39, R4 ;  /* 0x00000004270d7221 */ /* 0x000fc60000010000 */
[----:B------:R-:W1:Y:S01]  /*4930*/  MUFU.EX2 R53, R53 ;  /* 0x0000003500357308 */ /* 0x000e620000000800 */
[----:B--2---:R-:W-:-:S07]  /*4940*/  FADD.FTZ R4, R52, R13 ;  /* 0x0000000d34047221 */ /* 0x004fce0000010000 */
[----:B------:R-:W2:Y:S01]  /*4950*/  MUFU.EX2 R42, R42 ;  /* 0x0000002a002a7308 */ /* 0x000ea20000000800 */
[C---:B0-----:R-:W-:Y:S01]  /*4960*/  F2FP.SATFINITE.E4M3.F32.PACK_AB_MERGE_C R40, R47.reuse, R40, RZ ;  /* 0x000000282f28723e */ /* 0x041fe200048070ff */
[----:B------:R-:W-:-:S03]  /*4970*/  FADD.FTZ R47, R47, R10 ;  /* 0x0000000a2f2f7221 */ /* 0x000fc60000010000 */
[----:B------:R-:W-:Y:S02]  /*4980*/  F2FP.SATFINITE.E4M3.F32.PACK_AB_MERGE_C R175, R38, R37, R40 ;  /* 0x0000002526af723e */ /* 0x000fe40004807028 */
[----:B------:R-:W-:Y:S02]  /*4990*/  CS2R R36, SRZ ;  /* 0x0000000000247805 */ /* 0x000fe4000001ff00 */
[----:B------:R-:W-:Y:S01]  /*49a0*/  CS2R R40, SRZ ;  /* 0x0000000000287805 */ /* 0x000fe2000001ff00 */
[----:B------:R-:W0:Y:S01]  /*49b0*/  MUFU.EX2 R78, R78 ;  /* 0x0000004e004e7308 */ /* 0x000e220000000800 */
[C---:B-1----:R-:W-:Y:S01]  /*49c0*/  F2FP.SATFINITE.E4M3.F32.PACK_AB_MERGE_C R52, R53.reuse, R52, RZ ;  /* 0x000000343534723e */ /* 0x042fe200048070ff */
[----:B------:R-:W-:-:S03]  /*49d0*/  FADD.FTZ R53, R53, R4 ;  /* 0x0000000435357221 */ /* 0x000fc60000010000 */
[----:B------:R-:W-:Y:S02]  /*49e0*/  F2FP.SATFINITE.E4M3.F32.PACK_AB_MERGE_C R174, R39, R48, R52 ;  /* 0x0000003027ae723e */ /* 0x000fe40004807034 */
[----:B------:R-:W-:Y:S01]  /*49f0*/  CS2R R38, SRZ ;  /* 0x0000000000267805 */ /* 0x000fe2000001ff00 */
[----:B------:R-:W1:Y:S01]  /*4a00*/  MUFU.EX2 R49, R49 ;  /* 0x0000003100317308 */ /* 0x000e620000000800 */
[----:B--2---:R-:W-:-:S07]  /*4a10*/  FADD.FTZ R12, R42, R47 ;  /* 0x0000002f2a0c7221 */ /* 0x004fce0000010000 */
[----:B------:R2:W3:Y:S01]  /*4a20*/  MUFU.EX2 R11, R54 ;  /* 0x00000036000b7308 */ /* 0x0004e20000000800 */
[----:B0-----:R-:W-:Y:S01]  /*4a30*/  FADD.FTZ R10, R78, R53 ;  /* 0x000000354e0a7221 */ /* 0x001fe20000010000 */
[----:B------:R-:W-:-:S06]  /*4a40*/  CS2R R52, SRZ ;  /* 0x0000000000347805 */ /* 0x000fcc000001ff00 */
[----:B------:R-:W0:Y:S01]  /*4a50*/  MUFU.EX2 R44, R44 ;  /* 0x0000002c002c7308 */ /* 0x000e220000000800 */
[----:B-1----:R-:W-:Y:S01]  /*4a60*/  FADD.FTZ R19, R49, R12 ;  /* 0x0000000c31137221 */ /* 0x002fe20000010000 */
[----:B--2---:R-:W-:-:S06]  /*4a70*/  CS2R R54, SRZ ;  /* 0x0000000000367805 */ /* 0x004fcc000001ff00 */
[----:B------:R-:W1:Y:S01]  /*4a80*/  MUFU.EX2 R82, R82 ;  /* 0x0000005200527308 */ /* 0x000e620000000800 */
[----:B---3--:R-:W-:-:S07]  /*4a90*/  FADD.FTZ R15, R11, R10 ;  /* 0x0000000a0b0f7221 */ /* 0x008fce0000010000 */
[----:B------:R-:W2:Y:S01]  /*4aa0*/  MUFU.EX2 R31, R31 ;  /* 0x0000001f001f7308 */ /* 0x000ea20000000800 */
[----:B0-----:R-:W-:-:S07]  /*4ab0*/  FADD.FTZ R12, R44, R19 ;  /* 0x000000132c0c7221 */ /* 0x001fce0000010000 */
[----:B------:R-:W0:Y:S01]  /*4ac0*/  MUFU.EX2 R9, R86 ;  /* 0x0000005600097308 */ /* 0x000e220000000800 */
[----:B-1----:R-:W-:-:S07]  /*4ad0*/  FADD.FTZ R10, R82, R15 ;  /* 0x0000000f520a7221 */ /* 0x002fce0000010000 */
[----:B------:R-:W1:Y:S01]  /*4ae0*/  MUFU.EX2 R46, R46 ;  /* 0x0000002e002e7308 */ /* 0x000e620000000800 */
[C---:B--2---:R-:W-:Y:S01]  /*4af0*/  F2FP.SATFINITE.E4M3.F32.PACK_AB_MERGE_C R44, R31.reuse, R44, RZ ;  /* 0x0000002c1f2c723e */ /* 0x044fe200048070ff */
[----:B------:R-:W-:-:S03]  /*4b00*/  FADD.FTZ R31, R31, R12 ;  /* 0x0000000c1f1f7221 */ /* 0x000fc60000010000 */
[----:B------:R-:W-:Y:S02]  /*4b10*/  F2FP.SATFINITE.E4M3.F32.PACK_AB_MERGE_C R169, R49, R42, R44 ;  /* 0x0000002a31a9723e */ /* 0x000fe4000480702c */
[----:B------:R-:W-:Y:S02]  /*4b20*/  CS2R R42, SRZ ;  /* 0x00000000002a7805 */ /* 0x000fe4000001ff00 */
[----:B------:R-:W-:Y:S01]  /*4b30*/  CS2R R44, SRZ ;  /* 0x00000000002c7805 */ /* 0x000fe2000001ff00 */
[----:B------:R-:W2:Y:S01]  /*4b40*/  MUFU.EX2 R79, R79 ;  /* 0x0000004f004f7308 */ /* 0x000ea20000000800 */
[C---:B0-----:R-:W-:Y:S01]  /*4b50*/  FADD.FTZ R10, R9.reuse, R10 ;  /* 0x0000000a090a7221 */ /* 0x041fe20000010000 */
[----:B------:R-:W-:Y:S02]  /*4b60*/  F2FP.SATFINITE.E4M3.F32.PACK_AB_MERGE_C R82, R9, R82, RZ ;  /* 0x000000520952723e */ /* 0x000fe400048070ff */
[----:B------:R-:W-:Y:S02]  /*4b70*/  CS2R R48, SRZ ;  /* 0x0000000000307805 */ /* 0x000fe4000001ff00 */
[----:B------:R-:W-:-:S02]  /*4b80*/  F2FP.SATFINITE.E4M3.F32.PACK_AB_MERGE_C R168, R11, R78, R82 ;  /* 0x0000004e0ba8723e */ /* 0x000fc40004807052 */
[----:B------:R-:W-:Y:S01]  /*4b90*/  CS2R R82, SRZ ;  /* 0x0000000000527805 */ /* 0x000fe2000001ff00 */
[----:B------:R-:W0:Y:S01]  /*4ba0*/  MUFU.EX2 R35, R35 ;  /* 0x0000002300237308 */ /* 0x000e220000000800 */
[----:B-1----:R-:W-:Y:S01]  /*4bb0*/  FADD.FTZ R12, R46, R31 ;  /* 0x0000001f2e0c7221 */ /* 0x002fe20000010000 */
[----:B------:R-:W-:-:S06]  /*4bc0*/  CS2R R30, SRZ ;  /* 0x00000000001e7805 */ /* 0x000fcc000001ff00 */
[----:B------:R1:W3:Y:S01]  /*4bd0*/  MUFU.EX2 R0, R87 ;  /* 0x0000005700007308 */ /* 0x0002e20000000800 */
[----:B--2---:R-:W-:-:S07]  /*4be0*/  FADD.FTZ R9, R79, R10 ;  /* 0x0000000a4f097221 */ /* 0x004fce0000010000 */
[----:B------:R-:W-:Y:S01]  /*4bf0*/  MUFU.EX2 R50, R50 ;  /* 0x0000003200327308 */ /* 0x000fe20000000800 */
[----:B0-----:R-:W-:Y:S01]  /*4c00*/  FADD.FTZ R11, R35, R12 ;  /* 0x0000000c230b7221 */ /* 0x001fe20000010000 */
[----:B-1----:R-:W-:-:S06]  /*4c10*/  CS2R R86, SRZ ;  /* 0x0000000000567805 */ /* 0x002fcc000001ff00 */
[----:B------:R-:W-:Y:S01]  /*4c20*/  MUFU.EX2 R71, R71 ;  /* 0x0000004700477308 */ /* 0x000fe20000000800 */
[----:B---3--:R-:W-:-:S07]  /*4c30*/  FADD.FTZ R10, R0, R9 ;  /* 0x00000009000a7221 */ /* 0x008fce0000010000 */
[----:B------:R-:W0:Y:S08]  /*4c40*/  MUFU.EX2 R4, R51 ;  /* 0x0000003300047308 */ /* 0x000e300000000800 */
[----:B------:R1:W2:Y:S01]  /*4c50*/  MUFU.EX2 R13, R58 ;  /* 0x0000003a000d7308 */ /* 0x0002a20000000800 */
[----:B0-----:R-:W-:Y:S01]  /*4c60*/  F2FP.SATFINITE.E4M3.F32.PACK_AB_MERGE_C R9, R4, R71, RZ ;  /* 0x000000470409723e */ /* 0x001fe200048070ff */
[----:B------:R-:W-:Y:S01]  /*4c70*/  FADD.FTZ R71, R71, R10 ;  /* 0x0000000a47477221 */ /* 0x000fe20000010000 */
[----:B-1----:R-:W-:-:S02]  /*4c80*/  CS2R R58, SRZ ;  /* 0x00000000003a7805 */ /* 0x002fc4000001ff00 */
[----:B------:R-:W-:Y:S01]  /*4c90*/  F2FP.SATFINITE.E4M3.F32.PACK_AB_MERGE_C R170, R0, R79, R9 ;  /* 0x0000004f00aa723e */ /* 0x000fe20004807009 */
[----:B------:R-:W-:Y:S01]  /*4ca0*/  FADD.FTZ R4, R4, R71 ;  /* 0x0000004704047221 */ /* 0x000fe20000010000 */
[----:B------:R-:W-:Y:S02]  /*4cb0*/  CS2R R70, SRZ ;  /* 0x0000000000467805 */ /* 0x000fe4000001ff00 */
[----:B------:R-:W-:Y:S02]  /*4cc0*/  CS2R R78, SRZ ;  /* 0x00000000004e7805 */ /* 0x000fe4000001ff00 */
[----:B--2---:R-:W-:Y:S01]  /*4cd0*/  F2FP.SATFINITE.E4M3.F32.PACK_AB_MERGE_C R12, R13, R50, RZ ;  /* 0x000000320d0c723e */ /* 0x004fe200048070ff */
[----:B------:R-:W-:-:S03]  /*4ce0*/  FADD.FTZ R50, R50, R11 ;  /* 0x0000000b32327221 */ /* 0x000fc60000010000 */
[----:B------:R-:W-:Y:S01]  /*4cf0*/  F2FP.SATFINITE.E4M3.F32.PACK_AB_MERGE_C R171, R35, R46, R12 ;  /* 0x0000002e23ab723e */ /* 0x000fe2000480700c */
[----:B------:R-:W-:Y:S01]  /*4d00*/  FADD.FTZ R0, R13, R50 ;  /* 0x000000320d007221 */ /* 0x000fe20000010000 */
[----:B------:R-:W-:Y:S02]  /*4d10*/  CS2R R34, SRZ ;  /* 0x0000000000227805 */ /* 0x000fe4000001ff00 */
        /* <DEDUP_REMOVED lines=38> */
[----:B------:R-:W-:Y:S01]  /*4f80*/  UMOV UR52, URZ ;  /* 0x0000003f00347c82 */ /* 0x000fe20008000000 */
[----:B------:R-:W-:Y:S01]  /*4f90*/  UMOV UR6, URZ ;  /* 0x0000003f00067c82 */ /* 0x000fe20008000000 */
[----:B------:R-:W-:-:S05]  /*4fa0*/  ULDC UR53, c[0x0][0x2f0] ;  /* 0x0000bc0000357ab9 */ /* 0x000fca0000000800 */
.L_x_2256:
[----:B------:R-:W-:Y:S01]  /*4fb0*/  ISETP.NE.AND P2, PT, RZ, UR56, PT ;  /* 0x00000038ff007c0c */ /* 0x000fe2000bf45270 */
[----:B------:R-:W-:-:S04]  /*4fc0*/  UISETP.NE.AND UP0, UPT, UR6, 0x1, UPT ;  /* 0x000000010600788c */ /* 0x000fc8000bf05270 */
[----:B------:R-:W-:-:S04]  /*4fd0*/  USEL UR5, URZ, 0x1, UP0 ;  /* 0x000000013f057887 */ /* 0x000fc80008000000 */
[----:B------:R-:W-:-:S04]  /*4fe0*/  ULOP3.LUT UR5, UR52, UR5, URZ, 0x3c, !UPT ;  /* 0x0000000534057292 */ /* 0x000fc8000f8e3c3f */
[----:B------:R-:W-:Y:S08]  /*4ff0*/  @P2 BRA `(.L_x_2246) ;  /* 0x0000000000382947 */ /* 0x000ff00003800000 */
[----:B------:R-:W-:Y:S05]  /*5000*/  @!P0 BRA `(.L_x_2247) ;  /* 0x0000000000048947 */ /* 0x000fea0003800000 */
[----:B------:R-:W-:Y:S01]  /*5010*/  BPT.TRAP 0x1 ;  /* 0x000000040000795c */ /* 0x000fe20000300000 */
.L_x_2247:
        /* <DEDUP_REMOVED lines=9> */
.L_x_2248:
[----:B-1----:R-:W-:Y:S05]  /*50b0*/  @P1 BRA `(.L_x_2246) ;  /* 0x0000000000081947 */ /* 0x002fea0003800000 */
[----:B------:R-:W1:Y:S02]  /*50c0*/  SYNCS.PHASECHK.TRANS64.TRYWAIT P1, [UR4+0x29830], R7 ;  /* 0x02983007ff0075a7 */ /* 0x000e640008020144 */
[----:B-1----:R-:W-:Y:S05]  /*50d0*/  @!P1 BRA `(.L_x_2249) ;  /* 0x000000e0005c9947 */ /* 0x002fea0003800000 */
.L_x_2246:
        /* <DEDUP_REMOVED lines=21> */
[----:B------:R-:W-:Y:S01]  /*5230*/  UIADD3 UR46, UR30, 0x180, URZ ;  /* 0x000001801e2e7890 */ /* 0x000fe2000fffe03f */
[----:B------:R-:W-:Y:S01]  /*5240*/  UMOV UR47, 0x80000020 ;  /* 0x80000020002f7882 */ /* 0x000fe20000000000 */
[----:B------:R-:W-:Y:S01]  /*5250*/  UIADD3 UR50, UR30, 0x200, URZ ;  /* 0x000002001e327890 */ /* 0x000fe2000fffe03f */
[----:B------:R-:W-:Y:S01]  /*5260*/  UMOV UR51, 0x80000020 ;  /* 0x8000002000337882 */ /* 0x000fe20000000000 */
[----:B------:R-:W-:Y:S01]  /*5270*/  UIADD3 UR10, UR30, 0x2, URZ ;  /* 0x000000021e0a7890 */ /* 0x000fe2000fffe03f */
[----:B------:R-:W-:Y:S01]  /*5280*/  WARPGROUP.ARRIVE ;  /* 0x00000000000079c5 */ /* 0x000fe20000000000 */
[----:B------:R-:W-:Y:S01]  /*5290*/  UMOV UR11, 0x80000020 ;  /* 0x80000020000b7882 */ /* 0x000fe20000000000 */
[----:B------:R-:W-:-:S02]  /*52a0*/  UIADD3 UR14, UR30, 0x82, URZ ;  /* 0x000000821e0e7890 */ /* 0x000fc4000fffe03f */
[----:B------:R-:W-:Y:S02]  /*52b0*/  UIADD3 UR15, UR30, 0x182, URZ ;  /* 0x000001821e0f7890 */ /* 0x000fe4000fffe03f */
[----:B------:R-:W-:Y:S01]  /*52c0*/  QGMMA.64x32x32.F32.E4M3.E4M3 R152, gdesc[UR28], RZ, !UPT, gsb0 ;  /* 0x006000001c9879f3 */ /* 0x000fe2000c0008ff */
[----:B------:R-:W-:Y:S01]  /*52d0*/  UIADD3 UR18, UR30, 0x282, URZ ;  /* 0x000002821e127890 */ /* 0x000fe2000fffe03f */
[----:B------:R-:W-:Y:S01]  /*52e0*/  UMOV UR19, 0x80000020 ;  /* 0x8000002000137882 */ /* 0x000fe20000000000 */
[----:B------:R-:W-:Y:S01]  /*52f0*/  UIADD3 UR22, UR30, 0x500, URZ ;  /* 0x000005001e167890 */ /* 0x000fe2000fffe03f */
[----:B------:R-:W-:Y:S01]  /*5300*/  UMOV UR23, 0x80000020 ;  /* 0x8000002000177882 */ /* 0x000fe20000000000 */
[----:B------:R-:W-:Y:S01]  /*5310*/  UIADD3 UR26, UR30, 0x502, URZ ;  /* 0x000005021e1a7890 */ /* 0x000fe2000fffe03f */
[----:B------:R-:W-:Y:S01]  /*5320*/  UMOV UR27, 0x80000020 ;  /* 0x80000020001b7882 */ /* 0x000fe20000000000 */
[----:B------:R-:W-:Y:S01]  /*5330*/  UMOV UR28, UR24 ;  /* 0x00000018001c7c82 */ /* 0x000fe20008000000 */
[----:B------:R-:W-:Y:S01]  /*5340*/  UMOV UR29, UR25 ;  /* 0x00000019001d7c82 */ /* 0x000fe20008000000 */
[----:B------:R-:W-:Y:S01]  /*5350*/  UMOV UR31, 0x80000020 ;  /* 0x80000020001f7882 */ /* 0x000fe20000000000 */
[----:B------:R-:W-:-:S02]  /*5360*/  WARPGROUP.DEPBAR.LE gsb0, 0x0 ;  /* 0x00008000000079c5 */ /* 0x000fc40000010000 */
        /* <DEDUP_REMOVED lines=153> */
.L_x_2251:
[----:B------:R-:W-:Y:S01]  /*5d00*/  ULEA UR10, UR6, UR39, 0x3 ;  /* 0x00000027060a7291 */ /* 0x000fe2000f8e183f */
[----:B------:R-:W-:-:S05]  /*5d10*/  IMAD.U32 R7, RZ, RZ, UR52 ;  /* 0x00000034ff077e24 */ /* 0x000fca000f8e00ff */
[----:B------:R-:W-:-:S04]  /*5d20*/  SHF.L.U32 R7, R7, 0x1f, RZ ;  /* 0x0000001f07077819 */ /* 0x000fc800000006ff */
[----:B------:R0:W1:Y:S01]  /*5d30*/  SYNCS.PHASECHK.TRANS64.TRYWAIT P1, [UR10+0x29850], R7 ;  /* 0x02985007ff0075a7 */ /* 0x000062000802014a */
[----:B------:R-:W-:Y:S05]  /*5d40*/  @!P0 BRA `(.L_x_2252) ;  /* 0x0000000000048947 */ /* 0x000fea0003800000 */
[----:B------:R-:W-:Y:S01]  /*5d50*/  BPT.TRAP 0x1 ;  /* 0x000000040000795c */ /* 0x000fe20000300000 */
.L_x_2252:
[----:B-1----:R-:W-:Y:S05]  /*5d60*/  @P1 BRA `(.L_x_2250) ;  /* 0x0000000000081947 */ /* 0x002fea0003800000 */
[----:B------:R-:W1:Y:S02]  /*5d70*/  SYNCS.PHASECHK.TRANS64.TRYWAIT P1, [UR10+0x29850], R7 ;  /* 0x02985007ff0075a7 */ /* 0x000e64000802014a */
[----:B-1----:R-:W-:Y:S05]  /*5d80*/  @!P1 BRA `(.L_x_2253) ;  /* 0x000000d400489947 */ /* 0x002fea0003800000 */
.L_x_2250:
        /* <DEDUP_REMOVED lines=34> */
.L_x_2254:
[----:B------:R-:W-:Y:S01]  /*5fb0*/  UISETP.NE.AND UP0, UPT, UR58, URZ, UPT ;  /* 0x0000003f3a00728c */ /* 0x000fe2000bf05270 */
[----:B------:R-:W-:Y:S01]  /*5fc0*/  IMAD.MOV.U32 R20, RZ, RZ, R5 ;  /* 0x000000ffff147224 */ /* 0x000fe200078e0005 */
[----:B------:R-:W-:Y:S01]  /*5fd0*/  ULDC UR11, c[0x0][0x288] ;  /* 0x0000a200000b7ab9 */ /* 0x000fe20000000800 */
[----:B------:R-:W-:Y:S02]  /*5fe0*/  IMAD.U32 R12, RZ, RZ, UR53 ;  /* 0x00000035ff0c7e24 */ /* 0x000fe4000f8e00ff */
[----:B------:R-:W-:Y:S01]  /*5ff0*/  IMAD.U32 R182, RZ, RZ, UR38 ;  /* 0x00000026ffb67e24 */ /* 0x000fe2000f8e00ff */
[----:B------:R-:W-:Y:S02]  /*6000*/  PLOP3.LUT P1, PT, PT, PT, UP0, 0x80, 0x0 ;  /* 0x000000000000781c */ /* 0x000fe40003f2f008 */
[----:B------:R-:W-:-:S03]  /*6010*/  PLOP3.LUT P2, PT, PT, PT, UP0, 0x80, 0x0 ;  /* 0x000000000000781c */ /* 0x000fc60003f4f008 */
[----:B------:R-:W-:-:S08]  /*6020*/  @UP0 ULDC UR10, c[0x0][0x44c] ;  /* 0x00011300000a0ab9 */ /* 0x000fd00000000800 */
[----:B0-----:R-:W-:Y:S01]  /*6030*/  @P1 IMAD.HI.U32 R7, R5, UR10, RZ ;  /* 0x0000000a05071c27 */ /* 0x001fe2000f8e00ff */
[----:B------:R-:W-:-:S04]  /*6040*/  @UP0 ULDC UR10, c[0x0][0x450] ;  /* 0x00011400000a0ab9 */ /* 0x000fc80000000800 */
[----:B------:R-:W-:Y:S01]  /*6050*/  @P2 SHF.R.U32.HI R20, RZ, UR10, R7 ;  /* 0x0000000aff142c19 */ /* 0x000fe20008011607 */
[----:B------:R-:W-:Y:S02]  /*6060*/  UMOV UR10, 0x1 ;  /* 0x00000001000a7882 */ /* 0x000fe40000000000 */
[----:B------:R-:W-:Y:S02]  /*6070*/  UIMAD UR10, UR7, -0xa0, UR10 ;  /* 0xffffff60070a78a4 */ /* 0x000fe4000f8e020a */
[----:B------:R-:W0:Y:S04]  /*6080*/  SHFL.IDX PT, R8, R20, RZ, 0x1c1f ;  /* 0x001c1fff14087589 */ /* 0x000e2800000e0000 */
[----:B------:R-:W-:Y:S01]  /*6090*/  IMAD.U32 R19, RZ, RZ, UR10 ;  /* 0x0000000aff137e24 */ /* 0x000fe2000f8e00ff */
[----:B------:R-:W1:Y:S01]  /*60a0*/  SHFL.IDX PT, R20, R20, 0x1, 0x1c1f ;  /* 0x003c1f0014147f89 */ /* 0x000e6200000e0000 */
[----:B------:R-:W-:-:S02]  /*60b0*/  ULEA UR10, UR4, UR39, 0x3 ;  /* 0x00000027040a7291 */ /* 0x000fc4000f8e183f */
[----:B------:R-:W-:Y:S02]  /*60c0*/  IMAD R19, R6, -0x2, R19 ;  /* 0xfffffffe06137824 */ /* 0x000fe400078e0213 */
[----:B------:R-:W-:Y:S02]  /*60d0*/  UIADD3 UR10, UR10, 0x29840, URZ ;  /* 0x000298400a0a7890 */ /* 0x000fe4000fffe03f */
[----:B------:R-:W-:Y:S02]  /*60e0*/  IMAD R19, R12, UR57, R19 ;  /* 0x000000390c137c24 */ /* 0x000fe4000f8e0213 */
[----:B------:R-:W-:-:S09]  /*60f0*/  UPRMT UR10, UR61, 0x654, UR10 ;  /* 0x000006543d0a7896 */ /* 0x000fd2000800000a */
[----:B------:R-:W-:Y:S01]  /*6100*/  SYNCS.ARRIVE.TRANS64.RED.A1T0 RZ, [UR10], RZ ;  /* 0x000000ffffff79a7 */ /* 0x000fe2000810040a */
[----:B0-----:R-:W-:-:S04]  /*6110*/  IADD3 R7, R8, -UR11, R19 ;  /* 0x8000000b08077c10 */ /* 0x001fc8000fffe013 */
[C---:B------:R-:W-:Y:S02]  /*6120*/  ISETP.GT.AND P1, PT, R7.reuse, RZ, PT ;  /* 0x000000ff0700720c */ /* 0x040fe40003f24270 */
[C---:B------:R-:W-:Y:S02]  /*6130*/  ISETP.GT.AND P2, PT, R7.reuse, 0x1, PT ;  /* 0x000000010700780c */ /* 0x040fe40003f44270 */
[----:B------:R-:W-:Y:S02]  /*6140*/  FSEL R174, R152, -INF , P1 ;  /* 0xff80000098ae7808 */ /* 0x000fe40000800000 */
[----:B------:R-:W-:Y:S02]  /*6150*/  ISETP.GT.AND P1, PT, R7, 0x8, PT ;  /* 0x000000080700780c */ /* 0x000fe40003f24270 */
[----:B------:R-:W-:Y:S02]  /*6160*/  FSEL R12, R153, -INF , P2 ;  /* 0xff800000990c7808 */ /* 0x000fe40001000000 */
[----:B------:R-:W-:-:S02]  /*6170*/  FMNMX.FTZ R11, R174, R9, !PT ;  /* 0x00000009ae0b7209 */ /* 0x000fc40007810000 */
[C---:B------:R-:W-:Y:S02]  /*6180*/  ISETP.GT.AND P2, PT, R7.reuse, 0x9, PT ;  /* 0x000000090700780c */ /* 0x040fe40003f44270 */
[----:B------:R-:W-:Y:S02]  /*6190*/  FSEL R14, R156, -INF , P1 ;  /* 0xff8000009c0e7808 */ /* 0x000fe40000800000 */
[----:B------:R-:W-:Y:S02]  /*61a0*/  FMNMX.FTZ R11, R12, R11, !PT ;  /* 0x0000000b0c0b7209 */ /* 0x000fe40007810000 */
        /* <DEDUP_REMOVED lines=109> */
[----:B------:R-:W-:Y:S02]  /*6880*/  FMNMX.FTZ R120, R100, R7, !PT ;  /* 0x0000000764787209 */ /* 0x000fe40007810000 */
[----:B-1----:R-:W-:-:S02]  /*6890*/  IADD3 R141, R20, -UR11, R19 ;  /* 0x8000000b148d7c10 */ /* 0x002fc4000fffe013 */
[----:B------:R-:W-:Y:S02]  /*68a0*/  FMNMX.FTZ R120, R101, R120, !PT ;  /* 0x0000007865787209 */ /* 0x000fe40007810000 */
[C---:B------:R-:W-:Y:S02]  /*68b0*/  ISETP.GT.AND P2, PT, R141.reuse, RZ, PT ;  /* 0x000000ff8d00720c */ /* 0x040fe40003f44270 */
[C---:B------:R-:W-:Y:S01]  /*68c0*/  ISETP.GT.AND P3, PT, R141.reuse, 0x1, PT ;  /* 0x000000018d00780c */ /* 0x040fe20003f64270 */
[----:B------:R-:W0:Y:S01]  /*68d0*/  SHFL.BFLY PT, R7, R120, 0x2, 0x1f ;  /* 0x0c401f0078077f89 */ /* 0x000e2200000e0000 */
[----:B------:R-:W-:Y:S02]  /*68e0*/  FSEL R21, R154, -INF , P2 ;  /* 0xff8000009a157808 */ /* 0x000fe40001000000 */
[----:B------:R-:W-:Y:S02]  /*68f0*/  ISETP.GT.AND P2, PT, R141, 0x8, PT ;  /* 0x000000088d00780c */ /* 0x000fe40003f44270 */
[----:B------:R-:W-:-:S02]  /*6900*/  FSEL R155, R155, -INF , P3 ;  /* 0xff8000009b9b7808 */ /* 0x000fc40001800000 */
[C---:B------:R-:W-:Y:S02]  /*6910*/  ISETP.GT.AND P3, PT, R141.reuse, 0x9, PT ;  /* 0x000000098d00780c */ /* 0x040fe40003f64270 */
[----:B------:R-:W-:Y:S02]  /*6920*/  FSEL R158, R158, -INF , P2 ;  /* 0xff8000009e9e7808 */ /* 0x000fe40001000000 */
[----:B------:R-:W-:Y:S02]  /*6930*/  ISETP.GT.AND P2, PT, R141, 0x10, PT ;  /* 0x000000108d00780c */ /* 0x000fe40003f44270 */
[----:B------:R-:W-:Y:S02]  /*6940*/  FSEL R159, R159, -INF , P3 ;  /* 0xff8000009f9f7808 */ /* 0x000fe40001800000 */
[----:B------:R-:W-:Y:S02]  /*6950*/  ISETP.GT.AND P3, PT, R141, 0x11, PT ;  /* 0x000000118d00780c */ /* 0x000fe40003f64270 */
[----:B------:R-:W-:-:S02]  /*6960*/  FSEL R162, R162, -INF , P2 ;  /* 0xff800000a2a27808 */ /* 0x000fc40001000000 */
[----:B------:R-:W-:Y:S02]  /*6970*/  ISETP.GT.AND P2, PT, R141, 0x18, PT ;  /* 0x000000188d00780c */ /* 0x000fe40003f44270 */
[----:B------:R-:W-:Y:S02]  /*6980*/  FSEL R163, R163, -INF , P3 ;  /* 0xff800000a3a37808 */ /* 0x000fe40001800000 */
[----:B------:R-:W-:Y:S02]  /*6990*/  ISETP.GT.AND P3, PT, R141, 0x19, PT ;  /* 0x000000198d00780c */ /* 0x000fe40003f64270 */
[----:B0-----:R-:W-:Y:S02]  /*69a0*/  FMNMX.FTZ R15, R120, R7, !PT ;  /* 0x00000007780f7209 */ /* 0x001fe40007810000 */
[----:B------:R-:W-:Y:S02]  /*69b0*/  FMNMX.FTZ R120, R21, R10, !PT ;  /* 0x0000000a15787209 */ /* 0x000fe40007810000 */
[----:B------:R-:W-:Y:S01]  /*69c0*/  FSEL R166, R166, -INF , P2 ;  /* 0xff800000a6a67808 */ /* 0x000fe20001000000 */
[----:B------:R-:W0:Y:S01]  /*69d0*/  SHFL.BFLY PT, R124, R15, 0x1, 0x1f ;  /* 0x0c201f000f7c7f89 */ /* 0x000e2200000e0000 */
[----:B------:R-:W-:-:S02]  /*69e0*/  FMNMX.FTZ R23, R155, R120, !PT ;  /* 0x000000789b177209 */ /* 0x000fc40007810000 */
[----:B------:R-:W-:Y:S02]  /*69f0*/  FSEL R167, R167, -INF , P3 ;  /* 0xff800000a7a77808 */ /* 0x000fe40001800000 */
[----:B------:R-:W-:Y:S02]  /*6a00*/  FMNMX.FTZ R120, R158, R23, !PT ;  /* 0x000000179e787209 */ /* 0x000fe40007810000 */
[----:B------:R-:W-:Y:S02]  /*6a10*/  ISETP.GT.AND P2, PT, R141, 0x20, PT ;  /* 0x000000208d00780c */ /* 0x000fe40003f44270 */
[----:B------:R-:W-:Y:S02]  /*6a20*/  FMNMX.FTZ R121, R159, R120, !PT ;  /* 0x000000789f797209 */ /* 0x000fe40007810000 */
[----:B------:R-:W-:Y:S02]  /*6a30*/  ISETP.GT.AND P3, PT, R141, 0x21, PT ;  /* 0x000000218d00780c */ /* 0x000fe40003f64270 */
[----:B------:R-:W-:-:S02]  /*6a40*/  FMNMX.FTZ R120, R162, R121, !PT ;  /* 0x00000079a2787209 */ /* 0x000fc40007810000 */
[----:B------:R-:W-:Y:S02]  /*6a50*/  FSEL R138, R138, -INF , P2 ;  /* 0xff8000008a8a7808 */ /* 0x000fe40001000000 */
[----:B------:R-:W-:Y:S02]  /*6a60*/  FMNMX.FTZ R121, R163, R120, !PT ;  /* 0x00000078a3797209 */ /* 0x000fe40007810000 */
[----:B------:R-:W-:Y:S02]  /*6a70*/  ISETP.GT.AND P2, PT, R141, 0x28, PT ;  /* 0x000000288d00780c */ /* 0x000fe40003f44270 */
[----:B------:R-:W-:Y:S02]  /*6a80*/  FMNMX.FTZ R120, R166, R121, !PT ;  /* 0x00000079a6787209 */ /* 0x000fe40007810000 */
[----:B------:R-:W-:Y:S02]  /*6a90*/  FSEL R139, R139, -INF , P3 ;  /* 0xff8000008b8b7808 */ /* 0x000fe40001800000 */
[----:B------:R-:W-:-:S02]  /*6aa0*/  FMNMX.FTZ R125, R167, R120, !PT ;  /* 0x00000078a77d7209 */ /* 0x000fc40007810000 */
[----:B0-----:R-:W-:Y:S02]  /*6ab0*/  FMNMX.FTZ R7, R15, R124, !PT ;  /* 0x0000007c0f077209 */ /* 0x001fe40007810000 */
[----:B------:R-:W-:Y:S02]  /*6ac0*/  FMNMX.FTZ R124, R138, R125, !PT ;  /* 0x0000007d8a7c7209 */ /* 0x000fe40007810000 */
[----:B------:R-:W-:Y:S01]  /*6ad0*/  ISETP.GT.AND P3, PT, R141, 0x29, PT ;  /* 0x000000298d00780c */ /* 0x000fe20003f64270 */
[----:B------:R-:W-:-:S01]  /*6ae0*/  FFMA.FTZ R11, R7, R182, -8 ;  /* 0xc1000000070b7423 */ /* 0x000fc200000100b6 */
[----:B------:R-:W-:Y:S02]  /*6af0*/  FSEL R142, R142, -INF , P2 ;  /* 0xff8000008e8e7808 */ /* 0x000fe40001000000 */
[----:B------:R-:W-:Y:S02]  /*6b00*/  FMNMX.FTZ R125, R139, R124, !PT ;  /* 0x0000007c8b7d7209 */ /* 0x000fe40007810000 */
        /* <DEDUP_REMOVED lines=12> */
[----:B------:R-:W-:-:S02]  /*6bd0*/  FSEL R151, R151, -INF , P3 ;  /* 0xff80000097977808 */ /* 0x000fc40001800000 */
[C---:B------:R-:W-:Y:S02]  /*6be0*/  ISETP.GT.AND P2, PT, R141.reuse, 0x40, PT ;  /* 0x000000408d00780c */ /* 0x040fe40003f44270 */
[----:B------:R-:W-:Y:S02]  /*6bf0*/  FMNMX.FTZ R154, R150, R137, !PT ;  /* 0x00000089969a7209 */ /* 0x000fe40007810000 */
[----:B------:R-:W-:Y:S02]  /*6c00*/  ISETP.GT.AND P3, PT, R141, 0x41, PT ;  /* 0x000000418d00780c */ /* 0x000fe40003f64270 */
[----:B------:R-:W-:Y:S02]  /*6c10*/  FSEL R145, R122, -INF , P2 ;  /* 0xff8000007a917808 */ /* 0x000fe40001000000 */
[----:B------:R-:W-:Y:S02]  /*6c20*/  FMNMX.FTZ R154, R151, R154, !PT ;  /* 0x0000009a979a7209 */ /* 0x000fe40007810000 */
[----:B------:R-:W-:-:S02]  /*6c30*/  FSETP.NEU.FTZ.AND P1, PT, R7, -INF , PT ;  /* 0xff8000000700780b */ /* 0x000fc40003f3d000 */
[----:B------:R-:W-:Y:S02]  /*6c40*/  ISETP.GT.AND P2, PT, R141, 0x48, PT ;  /* 0x000000488d00780c */ /* 0x000fe40003f44270 */
[----:B------:R-:W-:Y:S02]  /*6c50*/  FSEL R149, R123, -INF , P3 ;  /* 0xff8000007b957808 */ /* 0x000fe40001800000 */
[----:B------:R-:W-:Y:S02]  /*6c60*/  FMNMX.FTZ R154, R145, R154, !PT ;  /* 0x0000009a919a7209 */ /* 0x000fe40007810000 */
[----:B------:R-:W-:Y:S02]  /*6c70*/  FSEL R11, R11, RZ, P1 ;  /* 0x000000ff0b0b7208 */ /* 0x000fe40000800000 */
[----:B------:R-:W-:Y:S02]  /*6c80*/  ISETP.GT.AND P3, PT, R141, 0x49, PT ;  /* 0x000000498d00780c */ /* 0x000fe40003f64270 */
[----:B------:R-:W-:Y:S01]  /*6c90*/  FSEL R153, R126, -INF , P2 ;  /* 0xff8000007e997808 */ /* 0x000fe20001000000 */
[----:B------:R-:W-:-:S01]  /*6ca0*/  FFMA.FTZ R122, R152, UR38, -R11 ;  /* 0x00000026987a7c23 */ /* 0x000fc2000801080b */
[----:B------:R-:W-:Y:S01]  /*6cb0*/  FMNMX.FTZ R154, R149, R154, !PT ;  /* 0x0000009a959a7209 */ /* 0x000fe20007810000 */
[----:B------:R-:W-:-:S01]  /*6cc0*/  FFMA.FTZ R126, R144, UR38, -R11 ;  /* 0x00000026907e7c23 */ /* 0x000fc2000801080b */
[----:B------:R-:W-:Y:S01]  /*6cd0*/  FSEL R152, R127, -INF , P3 ;  /* 0xff8000007f987808 */ /* 0x000fe20001800000 */
[----:B------:R-:W-:-:S01]  /*6ce0*/  FFMA.FTZ R123, R148, UR38, -R11 ;  /* 0x00000026947b7c23 */ /* 0x000fc2000801080b */
[----:B------:R-:W-:Y:S01]  /*6cf0*/  ISETP.GT.AND P2, PT, R141, 0x50, PT ;  /* 0x000000508d00780c */ /* 0x000fe20003f44270 */
[----:B------:R-:W-:-:S01]  /*6d00*/  FFMA.FTZ R148, R140, UR38, -R11 ;  /* 0x000000268c947c23 */ /* 0x000fc2000801080b */
[----:B------:R-:W-:Y:S01]  /*6d10*/  FMNMX.FTZ R127, R153, R154, !PT ;  /* 0x0000009a997f7209 */ /* 0x000fe20007810000 */
[----:B------:R-:W-:-:S01]  /*6d20*/  FFMA.FTZ R132, R132, UR38, -R11 ;  /* 0x0000002684847c23 */ /* 0x000fc2000801080b */
[----:B------:R-:W-:Y:S01]  /*6d30*/  ISETP.GT.AND P3, PT, R141, 0x51, PT ;  /* 0x000000518d00780c */ /* 0x000fe20003f64270 */
[----:B------:R-:W-:-:S01]  /*6d40*/  FFMA.FTZ R13, R174, UR38, -R11 ;  /* 0x00000026ae0d7c23 */ /* 0x000fc2000801080b */
[----:B------:R-:W-:Y:S01]  /*6d50*/  FSEL R130, R130, -INF , P2 ;  /* 0xff80000082827808 */ /* 0x000fe20001000000 */
[----:B------:R-:W-:-:S01]  /*6d60*/  FFMA.FTZ R124, R160, UR38, -R11 ;  /* 0x00000026a07c7c23 */ /* 0x000fc2000801080b */
[----:B------:R-:W-:Y:S01]  /*6d70*/  FMNMX.FTZ R127, R152, R127, !PT ;  /* 0x0000007f987f7209 */ /* 0x000fe20007810000 */
[----:B------:R-:W-:-:S01]  /*6d80*/  FFMA.FTZ R12, R12, UR38, -R11 ;  /* 0x000000260c0c7c23 */ /* 0x000fc2000801080b */
[----:B------:R-:W-:Y:S01]  /*6d90*/  ISETP.GT.AND P2, PT, R141, 0x58, PT ;  /* 0x000000588d00780c */ /* 0x000fe20003f44270 */
[----:B------:R-:W-:Y:S01]  /*6da0*/  MUFU.EX2 R13, R13 ;  /* 0x0000000d000d7308 */ /* 0x000fe20000000800 */
[----:B------:R-:W-:Y:S01]  /*6db0*/  FSEL R131, R131, -INF , P3 ;  /* 0xff80000083837808 */ /* 0x000fe20001800000 */
[--C-:B------:R-:W-:Y:S01]  /*6dc0*/  FFMA.FTZ R15, R18, UR38, -R11.reuse ;  /* 0x00000026120f7c23 */ /* 0x100fe2000801080b */
[----:B------:R-:W-:Y:S01]  /*6dd0*/  FMNMX.FTZ R144, R130, R127, !PT ;  /* 0x0000007f82907209 */ /* 0x000fe20007810000 */
[--C-:B------:R-:W-:Y:S01]  /*6de0*/  FFMA.FTZ R14, R14, UR38, -R11.reuse ;  /* 0x000000260e0e7c23 */ /* 0x100fe2000801080b */
[----:B------:R-:W-:Y:S01]  /*6df0*/  ISETP.GT.AND P3, PT, R141, 0x59, PT ;  /* 0x000000598d00780c */ /* 0x000fe20003f64270 */
[--C-:B------:R-:W-:Y:S01]  /*6e00*/  FFMA.FTZ R18, R178, UR38, -R11.reuse ;  /* 0x00000026b2127c23 */ /* 0x100fe2000801080b */
[----:B------:R-:W-:Y:S01]  /*6e10*/  FSEL R134, R134, -INF , P2 ;  /* 0xff80000086867808 */ /* 0x000fe20001000000 */
[--C-:B------:R-:W-:Y:S01]  /*6e20*/  FFMA.FTZ R19, R180, UR38, -R11.reuse ;  /* 0x00000026b4137c23 */ /* 0x100fe2000801080b */
[----:B------:R-:W-:Y:S01]  /*6e30*/  FMNMX.FTZ R127, R131, R144, !PT ;  /* 0x00000090837f7209 */ /* 0x000fe20007810000 */
[--C-:B------:R-:W-:Y:S01]  /*6e40*/  FFMA.FTZ R20, R176, UR38, -R11.reuse ;  /* 0x00000026b0147c23 */ /* 0x100fe2000801080b */
[----:B------:R-:W-:Y:S01]  /*6e50*/  FSEL R135, R135, -INF , P3 ;  /* 0xff80000087877808 */ /* 0x000fe20001800000 */
[--C-:B------:R-:W-:Y:S01]  /*6e60*/  FFMA.FTZ R172, R172, UR38, -R11.reuse ;  /* 0x00000026acac7c23 */ /* 0x100fe2000801080b */
[C---:B------:R-:W-:Y:S01]  /*6e70*/  ISETP.GT.AND P2, PT, R141.reuse, 0x60, PT ;  /* 0x000000608d00780c */ /* 0x040fe20003f44270 */
[--C-:B------:R-:W-:Y:S01]  /*6e80*/  FFMA.FTZ R22, R22, UR38, -R11.reuse ;  /* 0x0000002616167c23 */ /* 0x100fe2000801080b */
[----:B------:R-:W-:Y:S01]  /*6e90*/  FMNMX.FTZ R144, R134, R127, !PT ;  /* 0x0000007f86907209 */ /* 0x000fe20007810000 */
[--C-:B------:R-:W-:Y:S01]  /*6ea0*/  FFMA.FTZ R170, R170, UR38, -R11.reuse ;  /* 0x00000026aaaa7c23 */ /* 0x100fe2000801080b */
        /* <DEDUP_REMOVED lines=44> */
[----:B------:R-:W-:Y:S01]  /*7170*/  ISETP.GT.AND P2, PT, R141, 0x80, PT ;  /* 0x000000808d00780c */ /* 0x000fe20003f44270 */
[--C-:B------:R-:W-:Y:S01]  /*7180*/  FFMA.FTZ R97, R97, UR38, -R11.reuse ;  /* 0x0000002661617c23 */ /* 0x100fe2000801080b */
[----:B------:R-:W-:Y:S01]  /*7190*/  FMNMX.FTZ R157, R118, R157, !PT ;  /* 0x0000009d769d7209 */ /* 0x000fe20007810000 */
[--C-:B------:R-:W-:Y:S01]  /*71a0*/  FFMA.FTZ R100, R100, UR38, -R11.reuse ;  /* 0x0000002664647c23 */ /* 0x100fe2000801080b */
[----:B------:R-:W-:Y:S01]  /*71b0*/  ISETP.GT.AND P3, PT, R141, 0x81, PT ;  /* 0x000000818d00780c */ /* 0x000fe20003f64270 */
[----:B------:R-:W-:Y:S01]  /*71c0*/  FFMA.FTZ R11, R101, UR38, -R11 ;  /* 0x00000026650b7c23 */ /* 0x000fe2000801080b */
[----:B------:R-:W-:Y:S01]  /*71d0*/  FSEL R90, R90, -INF , P2 ;  /* 0xff8000005a5a7808 */ /* 0x000fe20001000000 */
[----:B------:R-:W-:Y:S01]  /*71e0*/  MUFU.EX2 R12, R12 ;  /* 0x0000000c000c7308 */ /* 0x000fe20000000800 */
[----:B------:R-:W-:-:S02]  /*71f0*/  FMNMX.FTZ R157, R128, R157, !PT ;  /* 0x0000009d809d7209 */ /* 0x000fc40007810000 */
[----:B------:R-:W-:Y:S02]  /*7200*/  ISETP.GT.AND P2, PT, R141, 0x88, PT ;  /* 0x000000888d00780c */ /* 0x000fe40003f44270 */
[----:B------:R-:W-:Y:S02]  /*7210*/  FSEL R91, R91, -INF , P3 ;  /* 0xff8000005b5b7808 */ /* 0x000fe40001800000 */
[----:B------:R-:W-:Y:S01]  /*7220*/  FMNMX.FTZ R8, R90, R157, !PT ;  /* 0x0000009d5a087209 */ /* 0x000fe20007810000 */
[----:B------:R-:W-:Y:S01]  /*7230*/  MUFU.EX2 R14, R14 ;  /* 0x0000000e000e7308 */ /* 0x000fe20000000800 */
[----:B------:R-:W-:Y:S02]  /*7240*/  ISETP.GT.AND P3, PT, R141, 0x89, PT ;  /* 0x000000898d00780c */ /* 0x000fe40003f64270 */
[----:B------:R-:W-:Y:S02]  /*7250*/  FSEL R129, R94, -INF , P2 ;  /* 0xff8000005e817808 */ /* 0x000fe40001000000 */
[----:B------:R-:W-:-:S02]  /*7260*/  FMNMX.FTZ R8, R91, R8, !PT ;  /* 0x000000085b087209 */ /* 0x000fc40007810000 */
[----:B------:R-:W-:Y:S01]  /*7270*/  ISETP.GT.AND P2, PT, R141, 0x90, PT ;  /* 0x000000908d00780c */ /* 0x000fe20003f44270 */
[----:B------:R0:W-:Y:S01]  /*7280*/  MUFU.EX2 R94, R132 ;  /* 0x00000084005e7308 */ /* 0x0001e20000000800 */
[----:B------:R-:W-:Y:S02]  /*7290*/  FSEL R95, R95, -INF , P3 ;  /* 0xff8000005f5f7808 */ /* 0x000fe40001800000 */
[----:B------:R-:W-:Y:S02]  /*72a0*/  FMNMX.FTZ R8, R129, R8, !PT ;  /* 0x0000000881087209 */ /* 0x000fe40007810000 */
[----:B------:R-:W-:Y:S02]  /*72b0*/  ISETP.GT.AND P3, PT, R141, 0x91, PT ;  /* 0x000000918d00780c */ /* 0x000fe40003f64270 */
[----:B------:R-:W-:Y:S01]  /*72c0*/  FSEL R98, R98, -INF , P2 ;  /* 0xff80000062627808 */ /* 0x000fe20001000000 */
[----:B------:R-:W-:Y:S01]  /*72d0*/  MUFU.EX2 R15, R15 ;  /* 0x0000000f000f7308 */ /* 0x000fe20000000800 */
[----:B------:R-:W-:-:S02]  /*72e0*/  FMNMX.FTZ R157, R95, R8, !PT ;  /* 0x000000085f9d7209 */ /* 0x000fc40007810000 */
[----:B------:R-:W-:Y:S02]  /*72f0*/  ISETP.GT.AND P2, PT, R141, 0x98, PT ;  /* 0x000000988d00780c */ /* 0x000fe40003f44270 */
[----:B------:R-:W-:Y:S02]  /*7300*/  FSEL R99, R99, -INF , P3 ;  /* 0xff80000063637808 */ /* 0x000fe40001800000 */
[----:B------:R-:W-:Y:S01]  /*7310*/  FMNMX.FTZ R8, R98, R157, !PT ;  /* 0x0000009d62087209 */ /* 0x000fe20007810000 */
[----:B------:R1:W-:Y:S01]  /*7320*/  MUFU.EX2 R137, R156 ;  /* 0x0000009c00897308 */ /* 0x0003e20000000800 */
[----:B------:R-:W-:Y:S02]  /*7330*/  ISETP.GT.AND P3, PT, R141, 0x99, PT ;  /* 0x000000998d00780c */ /* 0x000fe40003f64270 */
[----:B------:R-:W-:Y:S02]  /*7340*/  FSEL R102, R102, -INF , P2 ;  /* 0xff80000066667808 */ /* 0x000fe40001000000 */
[----:B------:R-:W-:-:S02]  /*7350*/  FMNMX.FTZ R141, R99, R8, !PT ;  /* 0x00000008638d7209 */ /* 0x000fc40007810000 */
[----:B------:R-:W-:Y:S01]  /*7360*/  FSEL R103, R103, -INF , P3 ;  /* 0xff80000067677808 */ /* 0x000fe20001800000 */
[----:B------:R-:W-:Y:S01]  /*7370*/  MUFU.EX2 R18, R18 ;  /* 0x0000001200127308 */ /* 0x000fe20000000800 */
[----:B------:R-:W-:-:S04]  /*7380*/  FMNMX.FTZ R8, R102, R141, !PT ;  /* 0x0000008d66087209 */ /* 0x000fc80007810000 */
[----:B------:R-:W-:-:S03]  /*7390*/  FMNMX.FTZ R8, R103, R8, !PT ;  /* 0x0000000867087209 */ /* 0x000fc60007810000 */
[----:B------:R-:W-:Y:S02]  /*73a0*/  MUFU.EX2 R19, R19 ;  /* 0x0000001300137308 */ /* 0x000fe40000000800 */
[----:B------:R-:W2:Y:S06]  /*73b0*/  SHFL.BFLY PT, R141, R8, 0x2, 0x1f ;  /* 0x0c401f00088d7f89 */ /* 0x000eac00000e0000 */
[----:B------:R-:W-:Y:S08]  /*73c0*/  MUFU.EX2 R20, R20 ;  /* 0x0000001400147308 */ /* 0x000ff00000000800 */
[----:B------:R-:W-:Y:S08]  /*73d0*/  MUFU.EX2 R23, R172 ;  /* 0x000000ac00177308 */ /* 0x000ff00000000800 */
[----:B------:R-:W-:Y:S01]  /*73e0*/  MUFU.EX2 R22, R22 ;  /* 0x0000001600167308 */ /* 0x000fe20000000800 */
[----:B--2---:R-:W-:-:S05]  /*73f0*/  FMNMX.FTZ R141, R8, R141, !PT ;  /* 0x0000008d088d7209 */ /* 0x004fca0007810000 */
[----:B------:R-:W2:Y:S02]  /*7400*/  SHFL.BFLY PT, R8, R141, 0x1, 0x1f ;  /* 0x0c201f008d087f89 */ /* 0x000ea400000e0000 */
[----:B------:R-:W-:Y:S08]  /*7410*/  MUFU.EX2 R121, R170 ;  /* 0x000000aa00797308 */ /* 0x000ff00000000800 */
[----:B------:R-:W-:Y:S08]  /*7420*/  MUFU.EX2 R120, R120 ;  /* 0x0000007800787308 */ /* 0x000ff00000000800 */
[----:B------:R-:W-:Y:S01]  /*7430*/  MUFU.EX2 R125, R164 ;  /* 0x000000a4007d7308 */ /* 0x000fe20000000800 */
[----:B--2---:R-:W-:Y:S01]  /*7440*/  FMNMX.FTZ R8, R141, R8, !PT ;  /* 0x000000088d087209 */ /* 0x004fe20007810000 */
[----:B------:R-:W-:-:S06]  /*7450*/  IMAD.U32 R141, RZ, RZ, UR38 ;  /* 0x00000026ff8d7e24 */ /* 0x000fcc000f8e00ff */
[----:B------:R-:W-:Y:S01]  /*7460*/  MUFU.EX2 R124, R124 ;  /* 0x0000007c007c7308 */ /* 0x000fe20000000800 */
[C---:B------:R-:W-:Y:S01]  /*7470*/  FSETP.NEU.FTZ.AND P2, PT, R8.reuse, -INF , PT ;  /* 0xff8000000800780b */ /* 0x040fe20003f5d000 */
[----:B0-----:R-:W-:-:S05]  /*7480*/  FFMA.FTZ R132, R8, R141, -8 ;  /* 0xc100000008847423 */ /* 0x001fca000001008d */
[----:B------:R-:W-:Y:S01]  /*7490*/  FSEL R132, R132, RZ, P2 ;  /* 0x000000ff84847208 */ /* 0x000fe20001000000 */
[----:B------:R-:W-:Y:S04]  /*74a0*/  MUFU.EX2 R122, R122 ;  /* 0x0000007a007a7308 */ /* 0x000fe80000000800 */
[----:B------:R-:W-:-:S01]  /*74b0*/  FFMA.FTZ R141, R162, UR38, -R132 ;  /* 0x00000026a28d7c23 */ /* 0x000fc20008010884 */
[----:B------:R-:W-:Y:S01]  /*74c0*/  FSEL R162, R7, RZ, P1 ;  /* 0x000000ff07a27208 */ /* 0x000fe20000800000 */
[----:B------:R-:W-:-:S01]  /*74d0*/  FFMA.FTZ R21, R21, UR38, -R132 ;  /* 0x0000002615157c23 */ /* 0x000fc20008010884 */
[--C-:B------:R-:W-:Y:S01]  /*74e0*/  FFMA.FTZ R160, R149, UR38, -R132.reuse ;  /* 0x0000002695a07c23 */ /* 0x100fe20008010884 */
[----:B------:R-:W-:-:S01]  /*74f0*/  FFMA.FTZ R148, R155, UR38, -R132 ;  /* 0x000000269b947c23 */ /* 0x000fc20008010884 */
[----:B------:R-:W-:Y:S01]  /*7500*/  FFMA.FTZ R101, R158, UR38, -R132 ;  /* 0x000000269e657c23 */ /* 0x000fe20008010884 */
[----:B------:R-:W-:-:S01]  /*7510*/  FADD.FTZ R162, -R162, R9 ;  /* 0x00000009a2a27221 */ /* 0x000fc20000010100 */
[--C-:B------:R-:W-:Y:S01]  /*7520*/  FFMA.FTZ R9, R153, UR38, -R132.reuse ;  /* 0x0000002699097c23 */ /* 0x100fe20008010884 */
[----:B------:R-:W-:Y:S01]  /*7530*/  FSEL R153, R8, RZ, P2 ;  /* 0x000000ff08997208 */ /* 0x000fe20001000000 */
[----:B------:R-:W-:Y:S01]  /*7540*/  MUFU.EX2 R21, R21 ;  /* 0x0000001500157308 */ /* 0x000fe20000000800 */
[----:B------:R-:W-:Y:S01]  /*7550*/  FMUL.FTZ R149, R162, UR38 ;  /* 0x00000026a2957c20 */ /* 0x000fe20008410000 */
[--C-:B------:R-:W-:Y:S01]  /*7560*/  FFMA.FTZ R154, R159, UR38, -R132.reuse ;  /* 0x000000269f9a7c23 */ /* 0x100fe20008010884 */
[----:B-1----:R-:W-:-:S01]  /*7570*/  FFMA.FTZ R156, R163, UR38, -R132 ;  /* 0x00000026a39c7c23 */ /* 0x002fc20008010884 */
[----:B------:R-:W-:Y:S01]  /*7580*/  FADD.FTZ R153, -R153, R10 ;  /* 0x0000000a99997221 */ /* 0x000fe20000010100 */
[----:B------:R-:W-:-:S01]  /*7590*/  FFMA.FTZ R155, R166, UR38, -R132 ;  /* 0x00000026a69b7c23 */ /* 0x000fc20008010884 */
[--C-:B------:R-:W-:Y:S01]  /*75a0*/  FFMA.FTZ R158, R167, UR38, -R132.reuse ;  /* 0x00000026a79e7c23 */ /* 0x100fe20008010884 */
[----:B------:R-:W-:-:S01]  /*75b0*/  FFMA.FTZ R138, R138, UR38, -R132 ;  /* 0x000000268a8a7c23 */ /* 0x000fc20008010884 */
[----:B------:R-:W-:Y:S01]  /*75c0*/  FMUL.FTZ R153, R153, UR38 ;  /* 0x0000002699997c20 */ /* 0x000fe20008410000 */
        /* <DEDUP_REMOVED lines=17> */
[----:B0-----:R-:W-:-:S01]  /*76e0*/  FFMA.FTZ R157, R10, R4, R13 ;  /* 0x000000040a9d7223 */ /* 0x001fc2000001000d */
[--C-:B------:R-:W-:Y:S01]  /*76f0*/  FFMA.FTZ R110, R110, UR38, -R132.reuse ;  /* 0x000000266e6e7c23 */ /* 0x100fe20008010884 */
[----:B------:R-:W-:-:S01]  /*7700*/  FFMA.FTZ R111, R111, UR38, -R132 ;  /* 0x000000266f6f7c23 */ /* 0x000fc20008010884 */
[----:B------:R-:W-:Y:S01]  /*7710*/  FFMA.FTZ R136, R136, UR38, -R132 ;  /* 0x0000002688887c23 */ /* 0x000fe20008010884 */
[----:B------:R-:W-:-:S01]  /*7720*/  FADD.FTZ R157, R12, R157 ;  /* 0x0000009d0c9d7221 */ /* 0x000fc20000010000 */
[--C-:B------:R-:W-:Y:S01]  /*7730*/  FFMA.FTZ R115, R115, UR38, -R132.reuse ;  /* 0x0000002673737c23 */ /* 0x100fe20008010884 */
[----:B------:R-:W-:-:S01]  /*7740*/  FFMA.FTZ R118, R118, UR38, -R132 ;  /* 0x0000002676767c23 */ /* 0x000fc20008010884 */
[----:B------:R-:W0:Y:S01]  /*7750*/  MUFU.EX2 R101, R101 ;  /* 0x0000006500657308 */ /* 0x000e220000000800 */
[----:B-1----:R-:W-:-:S01]  /*7760*/  FFMA.FTZ R149, R162, R0, R21 ;  /* 0x00000000a2957223 */ /* 0x002fc20000010015 */
[----:B------:R-:W-:Y:S01]  /*7770*/  FADD.FTZ R4, R14, R157 ;  /* 0x0000009d0e047221 */ /* 0x000fe20000010000 */
[----:B------:R-:W-:-:S01]  /*7780*/  FFMA.FTZ R90, R90, UR38, -R132 ;  /* 0x000000265a5a7c23 */ /* 0x000fc20008010884 */
[--C-:B------:R-:W-:Y:S01]  /*7790*/  FFMA.FTZ R91, R91, UR38, -R132.reuse ;  /* 0x000000265b5b7c23 */ /* 0x100fe20008010884 */
[----:B------:R-:W-:-:S01]  /*77a0*/  FFMA.FTZ R129, R129, UR38, -R132 ;  /* 0x0000002681817c23 */ /* 0x000fc20008010884 */
[----:B------:R-:W-:Y:S01]  /*77b0*/  FADD.FTZ R153, R15, R4 ;  /* 0x000000040f997221 */ /* 0x000fe20000010000 */
[----:B------:R-:W-:-:S01]  /*77c0*/  FFMA.FTZ R95, R95, UR38, -R132 ;  /* 0x000000265f5f7c23 */ /* 0x000fc20008010884 */
[----:B------:R-:W1:Y:S01]  /*77d0*/  MUFU.EX2 R154, R154 ;  /* 0x0000009a009a7308 */ /* 0x000e620000000800 */
[----:B--2---:R-:W-:-:S01]  /*77e0*/  FADD.FTZ R0, R148, R149 ;  /* 0x0000009594007221 */ /* 0x004fc20000010000 */
[----:B------:R-:W-:Y:S01]  /*77f0*/  FADD.FTZ R4, R18, R153 ;  /* 0x0000009912047221 */ /* 0x000fe20000010000 */
[----:B------:R-:W-:-:S01]  /*7800*/  FFMA.FTZ R98, R98, UR38, -R132 ;  /* 0x0000002662627c23 */ /* 0x000fc20008010884 */
[--C-:B------:R-:W-:Y:S01]  /*7810*/  FFMA.FTZ R99, R99, UR38, -R132.reuse ;  /* 0x0000002663637c23 */ /* 0x100fe20008010884 */
[----:B------:R-:W-:-:S01]  /*7820*/  FFMA.FTZ R102, R102, UR38, -R132 ;  /* 0x0000002666667c23 */ /* 0x000fc20008010884 */
[----:B------:R-:W-:Y:S01]  /*7830*/  FADD.FTZ R153, R19, R4 ;  /* 0x0000000413997221 */ /* 0x000fe20000010000 */
[----:B------:R-:W-:-:S01]  /*7840*/  FFMA.FTZ R103, R103, UR38, -R132 ;  /* 0x0000002667677c23 */ /* 0x000fc20008010884 */
        /* <DEDUP_REMOVED lines=9> */
[----:B0-----:R-:W-:-:S01]  /*78e0*/  FADD.FTZ R0, R156, R149 ;  /* 0x000000959c007221 */ /* 0x001fc20000010000 */
[----:B------:R-:W-:-:S06]  /*78f0*/  FFMA.FTZ R149, R144, UR38, -R132 ;  /* 0x0000002690957c23 */ /* 0x000fcc0008010884 */
[----:B------:R-:W0:Y:S01]  /*7900*/  MUFU.EX2 R138, R138 ;  /* 0x0000008a008a7308 */ /* 0x000e220000000800 */
[----:B-1----:R-:W-:-:S01]  /*7910*/  FADD.FTZ R153, R155, R0 ;  /* 0x000000009b997221 */ /* 0x002fc20000010000 */
[----:B------:R-:W-:-:S06]  /*7920*/  FADD.FTZ R0, R22, R157 ;  /* 0x0000009d16007221 */ /* 0x000fcc0000010000 */
        /* <DEDUP_REMOVED lines=27> */
[----:B0-----:R-:W-:-:S04]  /*7ae0*/  FADD.FTZ R0, R126, R153 ;  /* 0x000000997e007221 */ /* 0x001fc80000010000 */
[----:B------:R-:W-:-:S03]  /*7af0*/  FADD.FTZ R157, R127, R0 ;  /* 0x000000007f9d7221 */ /* 0x000fc60000010000 */
        /* <DEDUP_REMOVED lines=55> */
[----:B------:R-:W1:Y:S08]  /*7e70*/  MUFU.EX2 R90, R90 ;  /* 0x0000005a005a7308 */ /* 0x000e700000000800 */
[----:B------:R-:W-:Y:S08]  /*7e80*/  MUFU.EX2 R89, R89 ;  /* 0x0000005900597308 */ /* 0x000ff00000000800 */
[----:B------:R2:W-:Y:S08]  /*7e90*/  MUFU.EX2 R161, R129 ;  /* 0x0000008100a17308 */ /* 0x0005f00000000800 */
[----:B------:R-:W3:Y:S01]  /*7ea0*/  MUFU.EX2 R91, R91 ;  /* 0x0000005b005b7308 */ /* 0x000ee20000000800 */
[----:B--2---:R-:W-:-:S04]  /*7eb0*/  FADD.FTZ R129, R113, R0 ;  /* 0x0000000071817221 */ /* 0x004fc80000010000 */
[----:B------:R-:W-:Y:S01]  /*7ec0*/  FADD.FTZ R0, R116, R129 ;  /* 0x0000008174007221 */ /* 0x000fe20000010000 */
[----:B0-----:R-:W-:-:S02]  /*7ed0*/  FADD.FTZ R129, R153, R4 ;  /* 0x0000000499817221 */ /* 0x001fc40000010000 */
[----:B------:R-:W-:Y:S02]  /*7ee0*/  MUFU.EX2 R92, R92 ;  /* 0x0000005c005c7308 */ /* 0x000fe40000000800 */
[----:B-1----:R-:W-:-:S06]  /*7ef0*/  FADD.FTZ R4, R90, R129 ;  /* 0x000000815a047221 */ /* 0x002fcc0000010000 */
[----:B------:R-:W-:Y:S01]  /*7f00*/  MUFU.EX2 R93, R93 ;  /* 0x0000005d005d7308 */ /* 0x000fe20000000800 */
[----:B---3--:R-:W-:-:S04]  /*7f10*/  FADD.FTZ R4, R91, R4 ;  /* 0x000000045b047221 */ /* 0x008fc80000010000 */
[----:B------:R-:W-:-:S03]  /*7f20*/  FADD.FTZ R4, R161, R4 ;  /* 0x00000004a1047221 */ /* 0x000fc60000010000 */
[----:B------:R0:W1:Y:S08]  /*7f30*/  MUFU.EX2 R128, R95 ;  /* 0x0000005f00807308 */ /* 0x0000700000000800 */
[----:B------:R-:W2:Y:S01]  /*7f40*/  MUFU.EX2 R96, R96 ;  /* 0x0000006000607308 */ /* 0x000ea20000000800 */
[----:B0-----:R-:W-:-:S04]  /*7f50*/  FADD.FTZ R95, R117, R0 ;  /* 0x00000000755f7221 */ /* 0x001fc80000010000 */
[----:B------:R-:W-:-:S03]  /*7f60*/  FADD.FTZ R0, R88, R95 ;  /* 0x0000005f58007221 */ /* 0x000fc60000010000 */
[----:B------:R-:W0:Y:S01]  /*7f70*/  MUFU.EX2 R98, R98 ;  /* 0x0000006200627308 */ /* 0x000e220000000800 */
[----:B------:R-:W-:-:S01]  /*7f80*/  FADD.FTZ R95, R89, R0 ;  /* 0x00000000595f7221 */ /* 0x000fc20000010000 */
[----:B-1----:R-:W-:-:S03]  /*7f90*/  FADD.FTZ R4, R128, R4 ;  /* 0x0000000480047221 */ /* 0x002fc60000010000 */
        /* <DEDUP_REMOVED lines=18> */
.L_x_2255:
[----:B------:R-:W-:Y:S01]  /*80c0*/  ULEA UR6, UR6, UR39, 0x3 ;  /* 0x0000002706067291 */ /* 0x000fe2000f8e183f */
[----:B------:R-:W-:Y:S01]  /*80d0*/  F2FP.SATFINITE.E4M3.F32.PACK_AB_MERGE_C R14, R15, R14, RZ ;  /* 0x0000000e0f0e723e */ /* 0x000fe200048070ff */
[----:B------:R-:W-:Y:S01]  /*80e0*/  UISETP.GT.AND UP0, UPT, UR7, UR55, UPT ;  /* 0x000000370700728c */ /* 0x000fe2000bf04270 */
[----:B------:R-:W-:Y:S01]  /*80f0*/  F2FP.SATFINITE.E4M3.F32.PACK_AB_MERGE_C R20, R23, R20, RZ ;  /* 0x000000141714723e */ /* 0x000fe200048070ff */
[----:B------:R-:W-:Y:S01]  /*8100*/  UIADD3 UR6, UR6, 0x29860, URZ ;  /* 0x0002986006067890 */ /* 0x000fe2000fffe03f */
[----:B------:R-:W-:Y:S01]  /*8110*/  F2FP.SATFINITE.E4M3.F32.PACK_AB_MERGE_C R9, R152, R9, RZ ;  /* 0x000000099809723e */ /* 0x000fe200048070ff */
[----:B------:R-:W-:Y:S01]  /*8120*/  UIADD3 UR7, UR7, -0x1, URZ ;  /* 0xffffffff07077890 */ /* 0x000fe2000fffe03f */
[----:B------:R-:W-:Y:S01]  /*8130*/  F2FP.SATFINITE.E4M3.F32.PACK_AB_MERGE_C R101, R154, R101, RZ ;  /* 0x000000659a65723e */ /* 0x000fe200048070ff */
[----:B------:R-:W-:Y:S01]  /*8140*/  UPRMT UR6, UR61, 0x654, UR6 ;  /* 0x000006543d067896 */ /* 0x000fe20008000006 */
[----:B------:R-:W-:Y:S01]  /*8150*/  PLOP3.LUT P1, PT, PT, PT, UP0, 0x80, 0x0 ;  /* 0x000000000000781c */ /* 0x000fe20003f2f008 */
[----:B------:R-:W-:Y:S01]  /*8160*/  UMOV UR52, UR5 ;  /* 0x0000000500347c82 */ /* 0x000fe20008000000 */
        /* <DEDUP_REMOVED lines=105> */
[----:B------:R-:W-:-:S05]  /*8800*/  UMOV UR53, UR7 ;  /* 0x0000000700357c82 */ /* 0x000fca0008000000 */
.L_x_2245:
[----:B------:R-:W-:-:S06]  /*8810*/  UISETP.GE.AND UP0, UPT, UR53, UR60, UPT ;  /* 0x0000003c3500728c */ /* 0x000fcc000bf06270 */
[----:B------:R-:W-:-:S13]  /*8820*/  PLOP3.LUT P1, PT, PT, PT, UP0, 0x80, 0x0 ;  /* 0x000000000000781c */ /* 0x000fda0003f2f008 */
[----:B------:R-:W-:Y:S05]  /*8830*/  @!P1 BRA `(.L_x_2257) ;  /* 0x0000002c00309947 */ /* 0x000fea0003800000 */
[C---:B------:R-:W-:Y:S01]  /*8840*/  VIADD R5, R16.reuse, 0x8 ;  /* 0x0000000810057836 */ /* 0x040fe20000000000 */
[----:B------:R-:W-:Y:S01]  /*8850*/  IADD3 R16, -R16, 0xb, RZ ;  /* 0x0000000b10107810 */ /* 0x000fe20007ffe1ff */
[----:B------:R-:W-:Y:S01]  /*8860*/  IMAD.MOV.U32 R9, RZ, RZ, R8 ;  /* 0x000000ffff097224 */ /* 0x000fe200078e0008 */
[----:B------:R-:W-:Y:S01]  /*8870*/  UMOV UR52, UR5 ;  /* 0x0000000500347c82 */ /* 0x000fe20008000000 */
[----:B------:R-:W-:Y:S01]  /*8880*/  IMAD.MOV.U32 R6, RZ, RZ, R7 ;  /* 0x000000ffff067224 */ /* 0x000fe200078e0007 */
[----:B------:R-:W-:-:S06]  /*8890*/  UMOV UR6, UR4 ;  /* 0x0000000400067c82 */ /* 0x000fcc0008000000 */
.L_x_2268:
[----:B------:R-:W-:Y:S01]  /*88a0*/  UIADD3 UR4, UR6, 0x1, URZ ;  /* 0x0000000106047890 */ /* 0x000fe2000fffe03f */
[----:B------:R-:W-:-:S03]  /*88b0*/  ISETP.NE.AND P2, PT, RZ, UR56, PT ;  /* 0x00000038ff007c0c */ /* 0x000fc6000bf45270 */
[----:B------:R-:W-:-:S04]  /*88c0*/  UISETP.NE.AND UP0, UPT, UR4, 0x2, UPT ;  /* 0x000000020400788c */ /* 0x000fc8000bf05270 */
[----:B------:R-:W-:Y:S02]  /*88d0*/  USEL UR5, URZ, 0x1, UP0 ;  /* 0x000000013f057887 */ /* 0x000fe40008000000 */
[----:B------:R-:W-:Y:S02]  /*88e0*/  USEL UR4, UR4, URZ, UP0 ;  /* 0x0000003f04047287 */ /* 0x000fe40008000000 */
[----:B------:R-:W-:Y:S02]  /*88f0*/  ULOP3.LUT UR5, UR52, UR5, URZ, 0x3c, !UPT ;  /* 0x0000000534057292 */ /* 0x000fe4000f8e3c3f */
[----:B--2---:R-:W-:Y:S10]  /*8900*/  @P2 BRA `(.L_x_2258) ;  /* 0x00000000002c2947 */ /* 0x004ff40003800000 */
[----:B------:R-:W-:Y:S05]  /*8910*/  @!P0 BRA `(.L_x_2259) ;  /* 0x0000000000048947 */ /* 0x000fea0003800000 */
[----:B------:R-:W-:Y:S01]  /*8920*/  BPT.TRAP 0x1 ;  /* 0x000000040000795c */ /* 0x000fe20000300000 */
.L_x_2259:
[----:B------:R-:W-:Y:S01]  /*8930*/  ULEA UR7, UR4, UR39, 0x3 ;  /* 0x0000002704077291 */ /* 0x000fe2000f8e183f */
[----:B------:R-:W-:-:S05]  /*8940*/  IMAD.U32 R7, RZ, RZ, UR5 ;  /* 0x00000005ff077e24 */ /* 0x000fca000f8e00ff */
[----:B------:R-:W-:-:S04]  /*8950*/  SHF.L.U32 R7, R7, 0x1f, RZ ;  /* 0x0000001f07077819 */ /* 0x000fc800000006ff */
[----:B------:R0:W1:Y:S01]  /*8960*/  SYNCS.PHASECHK.TRANS64.TRYWAIT P1, [UR7+0x29830], R7 ;  /* 0x02983007ff0075a7 */ /* 0x0000620008020147 */
[----:B------:R-:W-:Y:S05]  /*8970*/  @!P0 BRA `(.L_x_2260) ;  /* 0x0000000000048947 */ /* 0x000fea0003800000 */
[----:B------:R-:W-:Y:S01]  /*8980*/  BPT.TRAP 0x1 ;  /* 0x000000040000795c */ /* 0x000fe20000300000 */
.L_x_2260:
[----:B-1----:R-:W-:Y:S05]  /*8990*/  @P1 BRA `(.L_x_2258) ;  /* 0x0000000000081947 */ /* 0x002fea0003800000 */
[----:B------:R-:W1:Y:S02]  /*89a0*/  SYNCS.PHASECHK.TRANS64.TRYWAIT P1, [UR7+0x29830], R7 ;  /* 0x02983007ff0075a7 */ /* 0x000e640008020147 */
[----:B-1----:R-:W-:Y:S05]  /*89b0*/  @!P1 BRA `(.L_x_2261) ;  /* 0x000000a800549947 */ /* 0x002fea0003800000 */
.L_x_2258:
[----:B------:R2:W-:Y:S01]  /*89c0*/  BAR.SYNC.DEFER_BLOCKING R5, 0x100 ;  /* 0x000400050000751d */ /* 0x0005e20000010000 */
[C---:B------:R-:W-:Y:S01]  /*89d0*/  R2UR UR28, R2.reuse ;  /* 0x00000000021c72ca */ /* 0x040fe200000e0000 */
[----:B------:R-:W-:Y:S01]  /*89e0*/  UIMAD UR7, UR4, 0x780, UR54 ;  /* 0x00000780040778a4 */ /* 0x000fe2000f8e0236 */
[C---:B------:R-:W-:Y:S02]  /*89f0*/  R2UR UR29, R3.reuse ;  /* 0x00000000031d72ca */ /* 0x040fe400000e0000 */
[C---:B------:R-:W-:Y:S01]  /*8a00*/  R2UR UR32, R2.reuse ;  /* 0x00000000022072ca */ /* 0x040fe200000e0000 */
[----:B------:R-:W-:Y:S01]  /*8a10*/  UMOV UR31, 0x80000020 ;  /* 0x80000020001f7882 */ /* 0x000fe20000000000 */
[C---:B------:R-:W-:Y:S01]  /*8a20*/  R2UR UR33, R3.reuse ;  /* 0x00000000032172ca */ /* 0x040fe200000e0000 */
[----:B------:R-:W-:Y:S01]  /*8a30*/  UIADD3 UR34, UR7, 0x80, URZ ;  /* 0x0000008007227890 */ /* 0x000fe2000fffe03f */
[C---:B------:R-:W-:Y:S01]  /*8a40*/  R2UR UR40, R2.reuse ;  /* 0x00000000022872ca */ /* 0x040fe200000e0000 */
[----:B------:R-:W-:Y:S01]  /*8a50*/  UMOV UR30, UR7 ;  /* 0x00000007001e7c82 */ /* 0x000fe20008000000 */
[----:B------:R-:W-:Y:S01]  /*8a60*/  UMOV UR35, 0x80000020 ;  /* 0x8000002000237882 */ /* 0x000fe20000000000 */
[C---:B------:R-:W-:Y:S01]  /*8a70*/  R2UR UR41, R3.reuse ;  /* 0x00000000032972ca */ /* 0x040fe200000e0000 */
[----:B------:R-:W-:Y:S01]  /*8a80*/  UIADD3 UR42, UR7, 0x100, URZ ;  /* 0x00000100072a7890 */ /* 0x000fe2000fffe03f */
[C---:B------:R-:W-:Y:S01]  /*8a90*/  R2UR UR44, R2.reuse ;  /* 0x00000000022c72ca */ /* 0x040fe200000e0000 */
[----:B------:R-:W-:Y:S01]  /*8aa0*/  UMOV UR43, 0x80000020 ;  /* 0x80000020002b7882 */ /* 0x000fe20000000000 */
[C---:B------:R-:W-:Y:S01]  /*8ab0*/  R2UR UR45, R3.reuse ;  /* 0x00000000032d72ca */ /* 0x040fe200000e0000 */
[----:B------:R-:W-:Y:S01]  /*8ac0*/  UIADD3 UR46, UR7, 0x180, URZ ;  /* 0x00000180072e7890 */ /* 0x000fe2000fffe03f */
[----:B------:R-:W-:Y:S01]  /*8ad0*/  R2UR UR48, R2 ;  /* 0x00000000023072ca */ /* 0x000fe200000e0000 */
[----:B------:R-:W-:Y:S01]  /*8ae0*/  UMOV UR47, 0x80000020 ;  /* 0x80000020002f7882 */ /* 0x000fe20000000000 */
[----:B------:R-:W-:Y:S01]  /*8af0*/  R2UR UR49, R3 ;  /* 0x00000000033172ca */ /* 0x000fe200000e0000 */
        /* <DEDUP_REMOVED lines=167> */
[----:B--2---:R-:W-:Y:S05]  /*9570*/  @P2 BRA `(.L_x_2262) ;  /* 0x00000000002c2947 */ /* 0x004fea0003800000 */
[----:B------:R-:W-:Y:S05]  /*9580*/  @!P0 BRA `(.L_x_2263) ;  /* 0x0000000000048947 */ /* 0x000fea0003800000 */
[----:B------:R-:W-:Y:S01]  /*9590*/  BPT.TRAP 0x1 ;  /* 0x000000040000795c */ /* 0x000fe20000300000 */
.L_x_2263:
[----:B------:R-:W-:Y:S01]  /*95a0*/  ULEA UR7, UR6, UR39, 0x3 ;  /* 0x0000002706077291 */ /* 0x000fe2000f8e183f */
[----:B01----:R-:W-:-:S05]  /*95b0*/  IMAD.U32 R7, RZ, RZ, UR52 ;  /* 0x00000034ff077e24 */ /* 0x003fca000f8e00ff */
[----:B------:R-:W-:-:S04]  /*95c0*/  SHF.L.U32 R7, R7, 0x1f, RZ ;  /* 0x0000001f07077819 */ /* 0x000fc800000006ff */
[----:B------:R0:W1:Y:S01]  /*95d0*/  SYNCS.PHASECHK.TRANS64.TRYWAIT P1, [UR7+0x29850], R7 ;  /* 0x02985007ff0075a7 */ /* 0x0000620008020147 */
[----:B------:R-:W-:Y:S05]  /*95e0*/  @!P0 BRA `(.L_x_2264) ;  /* 0x0000000000048947 */ /* 0x000fea0003800000 */
[----:B------:R-:W-:Y:S01]  /*95f0*/  BPT.TRAP 0x1 ;  /* 0x000000040000795c */ /* 0x000fe20000300000 */
.L_x_2264:
[----:B-1----:R-:W-:Y:S05]  /*9600*/  @P1 BRA `(.L_x_2262) ;  /* 0x0000000000081947 */ /* 0x002fea0003800000 */
[----:B------:R-:W1:Y:S02]  /*9610*/  SYNCS.PHASECHK.TRANS64.TRYWAIT P1, [UR7+0x29850], R7 ;  /* 0x02985007ff0075a7 */ /* 0x000e640008020147 */
[----:B-1----:R-:W-:Y:S05]  /*9620*/  @!P1 BRA `(.L_x_2265) ;  /* 0x0000009c00509947 */ /* 0x002fea0003800000 */
.L_x_2262:
        /* <DEDUP_REMOVED lines=33> */
.L_x_2266:
[----:B-1----:R-:W-:Y:S01]  /*9840*/  FMNMX.FTZ R8, R152, R6, !PT ;  /* 0x0000000698087209 */ /* 0x002fe20007810000 */
        /* <DEDUP_REMOVED lines=97> */
[----:B------:R-:W-:Y:S02]  /*9e60*/  IMAD.U32 R153, RZ, RZ, UR38 ;  /* 0x00000026ff997e24 */ /* 0x000fe4000f8e00ff */
[----:B------:R-:W-:Y:S01]  /*9e70*/  FMUL.FTZ R14, R6, UR38 ;  /* 0x00000026060e7c20 */ /* 0x000fe20008410000 */
[----:B------:R-:W-:-:S01]  /*9e80*/  FFMA.FTZ R141, R145, UR38, -R168 ;  /* 0x00000026918d7c23 */ /* 0x000fc200080108a8 */
[----:B------:R-:W-:Y:S01]  /*9e90*/  FADD.FTZ R6, -R8, R9 ;  /* 0x0000000908067221 */ /* 0x000fe20000010100 */
[----:B------:R-:W-:-:S01]  /*9ea0*/  FFMA.FTZ R145, R149, UR38, -R168 ;  /* 0x0000002695917c23 */ /* 0x000fc200080108a8 */
[----:B------:R-:W-:Y:S01]  /*9eb0*/  FFMA.FTZ R149, R101, UR38, -R168 ;  /* 0x0000002665957c23 */ /* 0x000fe200080108a8 */
[----:B------:R-:W-:-:S01]  /*9ec0*/  FFMA.FTZ R101, R8, R153, -8 ;  /* 0xc100000008657423 */ /* 0x000fc20000010099 */
[----:B------:R-:W-:Y:S01]  /*9ed0*/  FMUL.FTZ R9, R6, UR38 ;  /* 0x0000002606097c20 */ /* 0x000fe20008410000 */
[----:B------:R-:W-:-:S01]  /*9ee0*/  FFMA.FTZ R6, R152, UR38, -R168 ;  /* 0x0000002698067c23 */ /* 0x000fc200080108a8 */
[----:B------:R-:W-:Y:S01]  /*9ef0*/  FFMA.FTZ R20, R140, UR38, -R168 ;  /* 0x000000268c147c23 */ /* 0x000fe200080108a8 */
[----:B------:R-:W-:-:S01]  /*9f00*/  FFMA.FTZ R140, R154, UR38, -R101 ;  /* 0x000000269a8c7c23 */ /* 0x000fc20008010865 */
[----:B------:R-:W-:Y:S01]  /*9f10*/  FFMA.FTZ R153, R155, UR38, -R101 ;  /* 0x000000269b997c23 */ /* 0x000fe20008010865 */
[----:B------:R0:W-:Y:S01]  /*9f20*/  MUFU.EX2 R11, R14 ;  /* 0x0000000e000b7308 */ /* 0x0001e20000000800 */
[----:B------:R-:W-:-:S01]  /*9f30*/  FFMA.FTZ R10, R156, UR38, -R168 ;  /* 0x000000269c0a7c23 */ /* 0x000fc200080108a8 */
[----:B------:R-:W-:Y:S01]  /*9f40*/  FFMA.FTZ R22, R144, UR38, -R168 ;  /* 0x0000002690167c23 */ /* 0x000fe200080108a8 */
[----:B------:R-:W-:-:S01]  /*9f50*/  FFMA.FTZ R144, R158, UR38, -R101 ;  /* 0x000000269e907c23 */ /* 0x000fc20008010865 */
[----:B------:R-:W-:Y:S01]  /*9f60*/  FFMA.FTZ R15, R157, UR38, -R168 ;  /* 0x000000269d0f7c23 */ /* 0x000fe200080108a8 */
[----:B------:R-:W-:-:S01]  /*9f70*/  FFMA.FTZ R155, R159, UR38, -R101 ;  /* 0x000000269f9b7c23 */ /* 0x000fc20008010865 */
[--C-:B------:R-:W-:Y:S01]  /*9f80*/  FFMA.FTZ R18, R136, UR38, -R168.reuse ;  /* 0x0000002688127c23 */ /* 0x100fe200080108a8 */
[----:B------:R-:W-:-:S01]  /*9f90*/  FFMA.FTZ R12, R160, UR38, -R168 ;  /* 0x00000026a00c7c23 */ /* 0x000fc200080108a8 */
[----:B------:R-:W1:Y:S01]  /*9fa0*/  MUFU.EX2 R6, R6 ;  /* 0x0000000600067308 */ /* 0x000e620000000800 */
[----:B------:R-:W-:-:S01]  /*9fb0*/  FFMA.FTZ R136, R148, UR38, -R168 ;  /* 0x0000002694887c23 */ /* 0x000fc200080108a8 */
[----:B------:R-:W-:Y:S01]  /*9fc0*/  FFMA.FTZ R148, R162, UR38, -R101 ;  /* 0x00000026a2947c23 */ /* 0x000fe20008010865 */
[----:B------:R-:W-:-:S01]  /*9fd0*/  FFMA.FTZ R19, R161, UR38, -R168 ;  /* 0x00000026a1137c23 */ /* 0x000fc200080108a8 */
[----:B------:R-:W-:Y:S01]  /*9fe0*/  FFMA.FTZ R157, R163, UR38, -R101 ;  /* 0x00000026a39d7c23 */ /* 0x000fe20008010865 */
[----:B0-----:R-:W-:-:S01]  /*9ff0*/  FFMA.FTZ R14, R164, UR38, -R168 ;  /* 0x00000026a40e7c23 */ /* 0x001fc200080108a8 */
        /* <DEDUP_REMOVED lines=11> */
[----:B-1----:R-:W-:-:S01]  /*a0b0*/  FFMA.FTZ R4, R11, R4, R6 ;  /* 0x000000040b047223 */ /* 0x002fc20000010006 */
[--C-:B------:R-:W-:Y:S01]  /*a0c0*/  FFMA.FTZ R150, R150, UR38, -R101.reuse ;  /* 0x0000002696967c23 */ /* 0x100fe20008010865 */
        /* <DEDUP_REMOVED lines=13> */
[----:B------:R-:W3:Y:S01]  /*a1a0*/  MUFU.EX2 R153, R153 ;  /* 0x0000009900997308 */ /* 0x000ee20000000800 */
[----:B0-----:R-:W-:-:S01]  /*a1b0*/  FFMA.FTZ R0, R9, R0, R140 ;  /* 0x0000000009007223 */ /* 0x001fc2000001008c */
[----:B------:R-:W-:Y:S01]  /*a1c0*/  FFMA.FTZ R131, R131, UR38, -R101 ;  /* 0x0000002683837c23 */ /* 0x000fe20008010865 */
[----:B------:R-:W-:-:S01]  /*a1d0*/  FFMA.FTZ R132, R132, UR38, -R168 ;  /* 0x0000002684847c23 */ /* 0x000fc200080108a8 */
[----:B------:R-:W-:Y:S01]  /*a1e0*/  FFMA.FTZ R134, R134, UR38, -R101 ;  /* 0x0000002686867c23 */ /* 0x000fe20008010865 */
[----:B------:R-:W-:-:S01]  /*a1f0*/  FFMA.FTZ R133, R133, UR38, -R168 ;  /* 0x0000002685857c23 */ /* 0x000fc200080108a8 */
[----:B------:R-:W-:Y:S01]  /*a200*/  FFMA.FTZ R135, R135, UR38, -R101 ;  /* 0x0000002687877c23 */ /* 0x000fe20008010865 */
[----:B------:R-:W-:-:S01]  /*a210*/  FFMA.FTZ R104, R104, UR38, -R168 ;  /* 0x0000002668687c23 */ /* 0x000fc200080108a8 */
[----:B------:R-:W0:Y:S01]  /*a220*/  MUFU.EX2 R10, R10 ;  /* 0x0000000a000a7308 */ /* 0x000e220000000800 */
[----:B-1----:R-:W-:-:S01]  /*a230*/  FADD.FTZ R161, R13, R4 ;  /* 0x000000040da17221 */ /* 0x002fc20000010000 */
        /* <DEDUP_REMOVED lines=8> */
[----:B------:R-:W-:Y:S01]  /*a2c0*/  FFMA.FTZ R111, R111, UR38, -R101 ;  /* 0x000000266f6f7c23 */ /* 0x000fe20008010865 */
[----:B------:R-:W-:-:S01]  /*a2d0*/  FFMA.FTZ R112, R112, UR38, -R168 ;  /* 0x0000002670707c23 */ /* 0x000fc200080108a8 */
[----:B------:R-:W-:Y:S01]  /*a2e0*/  FFMA.FTZ R114, R114, UR38, -R101 ;  /* 0x0000002672727c23 */ /* 0x000fe20008010865 */
[----:B------:R-:W-:-:S01]  /*a2f0*/  FFMA.FTZ R113, R113, UR38, -R168 ;  /* 0x0000002671717c23 */ /* 0x000fc200080108a8 */
[----:B------:R-:W-:Y:S01]  /*a300*/  FFMA.FTZ R115, R115, UR38, -R101 ;  /* 0x0000002673737c23 */ /* 0x000fe20008010865 */
[----:B------:R-:W-:-:S01]  /*a310*/  FFMA.FTZ R116, R116, UR38, -R168 ;  /* 0x0000002674747c23 */ /* 0x000fc200080108a8 */
[----:B------:R-:W3:Y:S01]  /*a320*/  MUFU.EX2 R15, R15 ;  /* 0x0000000f000f7308 */ /* 0x000ee20000000800 */
        /* <DEDUP_REMOVED lines=21> */
[--C-:B------:R-:W-:Y:S01]  /*a480*/  FFMA.FTZ R102, R102, UR38, -R101.reuse ;  /* 0x0000002666667c23 */ /* 0x100fe20008010865 */
[----:B------:R-:W-:-:S01]  /*a490*/  FFMA.FTZ R101, R103, UR38, -R101 ;  /* 0x0000002667657c23 */ /* 0x000fc20008010865 */
[----:B------:R-:W3:Y:S01]  /*a4a0*/  MUFU.EX2 R148, R148 ;  /* 0x0000009400947308 */ /* 0x000ee20000000800 */
[----:B0-----:R-:W-:-:S07]  /*a4b0*/  FADD.FTZ R163, R155, R4 ;  /* 0x000000049ba37221 */ /* 0x001fce0000010000 */
[----:B------:R-:W0:Y:S01]  /*a4c0*/  MUFU.EX2 R19, R19 ;  /* 0x0000001300137308 */ /* 0x000e220000000800 */
[----:B-1----:R-:W-:-:S07]  /*a4d0*/  FADD.FTZ R0, R12, R161 ;  /* 0x000000a10c007221 */ /* 0x002fce0000010000 */
[----:B------:R-:W1:Y:S01]  /*a4e0*/  MUFU.EX2 R157, R157 ;  /* 0x0000009d009d7308 */ /* 0x000e620000000800 */
[----:B---3--:R-:W-:-:S07]  /*a4f0*/  FADD.FTZ R4, R148, R163 ;  /* 0x000000a394047221 */ /* 0x008fce0000010000 */
        /* <DEDUP_REMOVED lines=100> */
[----:B------:R-:W-:Y:S01]  /*ab40*/  MUFU.EX2 R117, R117 ;  /* 0x0000007500757308 */ /* 0x000fe20000000800 */
[----:B---3--:R-:W-:-:S07]  /*ab50*/  FADD.FTZ R0, R116, R161 ;  /* 0x000000a174007221 */ /* 0x008fce0000010000 */
        /* <DEDUP_REMOVED lines=11> */
[----:B------:R-:W-:Y:S08]  /*ac10*/  MUFU.EX2 R93, R93 ;  /* 0x0000005d005d7308 */ /* 0x000ff00000000800 */
[----:B------:R1:W3:Y:S01]  /*ac20*/  MUFU.EX2 R154, R95 ;  /* 0x0000005f009a7308 */ /* 0x0002e20000000800 */
[----:B0-----:R-:W-:-:S07]  /*ac30*/  FADD.FTZ R4, R165, R4 ;  /* 0x00000004a5047221 */ /* 0x001fce0000010000 */
[----:B------:R-:W0:Y:S01]  /*ac40*/  MUFU.EX2 R96, R96 ;  /* 0x0000006000607308 */ /* 0x000e220000000800 */
[----:B-1----:R-:W-:-:S04]  /*ac50*/  FADD.FTZ R95, R117, R0 ;  /* 0x00000000755f7221 */ /* 0x002fc80000010000 */
[----:B------:R-:W-:-:S03]  /*ac60*/  FADD.FTZ R0, R88, R95 ;  /* 0x0000005f58007221 */ /* 0x000fc60000010000 */
[----:B------:R-:W1:Y:S01]  /*ac70*/  MUFU.EX2 R98, R98 ;  /* 0x0000006200627308 */ /* 0x000e620000000800 */
[----:B------:R-:W-:-:S01]  /*ac80*/  FADD.FTZ R95, R89, R0 ;  /* 0x00000000595f7221 */ /* 0x000fc20000010000 */
[----:B---3--:R-:W-:-:S03]  /*ac90*/  FADD.FTZ R4, R154, R4 ;  /* 0x000000049a047221 */ /* 0x008fc60000010000 */
[----:B------:R-:W-:-:S03]  /*aca0*/  FADD.FTZ R0, R92, R95 ;  /* 0x0000005f5c007221 */ /* 0x000fc60000010000 */
[----:B------:R-:W3:Y:S01]  /*acb0*/  MUFU.EX2 R97, R97 ;  /* 0x0000006100617308 */ /* 0x000ee20000000800 */
[----:B------:R-:W-:-:S04]  /*acc0*/  FADD.FTZ R95, R93, R0 ;  /* 0x000000005d5f7221 */ /* 0x000fc80000010000 */
[----:B0-----:R-:W-:-:S03]  /*acd0*/  FADD.FTZ R0, R96, R95 ;  /* 0x0000005f60007221 */ /* 0x001fc60000010000 */
        /* <DEDUP_REMOVED lines=10> */
[----:B0-----:R-:W-:-:S03]  /*ad80*/  FADD.FTZ R4, R149, R0 ;  /* 0x0000000095047221 */ /* 0x001fc60000010000 */
[----:B-1----:R-:W-:Y:S01]  /*ad90*/  FADD.FTZ R0, R101, R94 ;  /* 0x0000005e65007221 */ /* 0x002fe20000010000 */
[----:B------:R-:W-:Y:S06]  /*ada0*/  @!P0 BRA `(.L_x_2267) ;  /* 0x0000000000048947 */ /* 0x000fec0003800000 */
[----:B------:R-:W-:Y:S01]  /*adb0*/  BPT.TRAP 0x1 ;  /* 0x000000040000795c */ /* 0x000fe20000300000 */
.L_x_2267:
        /* <DEDUP_REMOVED lines=116> */
.L_x_2257:
[----:B------:R-:W-:Y:S06]  /*b500*/  BAR.ARV 0x8, 0x180 ;  /* 0x0206000000007b1d */ /* 0x000fec0000002000 */
[----:B------:R-:W-:Y:S05]  /*b510*/  @!P0 BRA `(.L_x_2269) ;  /* 0x0000000000048947 */ /* 0x000fea0003800000 */
[----:B------:R-:W-:Y:S01]  /*b520*/  BPT.TRAP 0x1 ;  /* 0x000000040000795c */ /* 0x000fe20000300000 */
.L_x_2269:
[----:B------:R-:W-:Y:S01]  /*b530*/  ULEA UR9, UR4, UR39, 0x3 ;  /* 0x0000002704097291 */ /* 0x000fe2000f8e183f */
[----:B------:R-:W-:-:S05]  /*b540*/  IMAD.U32 R2, RZ, RZ, UR5 ;  /* 0x00000005ff027e24 */ /* 0x000fca000f8e00ff */
[----:B------:R-:W-:-:S04]  /*b550*/  SHF.L.U32 R2, R2, 0x1f, RZ ;  /* 0x0000001f02027819 */ /* 0x000fc800000006ff */
[----:B------:R0:W1:Y:S01]  /*b560*/  SYNCS.PHASECHK.TRANS64.TRYWAIT P1, [UR9+0x29850], R2 ;  /* 0x02985002ff0075a7 */ /* 0x0000620008020149 */
[----:B------:R-:W-:Y:S05]  /*b570*/  @!P0 BRA `(.L_x_2270) ;  /* 0x0000000000048947 */ /* 0x000fea0003800000 */
[----:B------:R-:W-:Y:S01]  /*b580*/  BPT.TRAP 0x1 ;  /* 0x000000040000795c */ /* 0x000fe20000300000 */
.L_x_2270:
[----:B-1----:R-:W-:Y:S05]  /*b590*/  @P1 BRA `(.L_x_2271) ;  /* 0x0000000000081947 */ /* 0x002fea0003800000 */
[----:B------:R-:W1:Y:S02]  /*b5a0*/  SYNCS.PHASECHK.TRANS64.TRYWAIT P1, [UR9+0x29850], R2 ;  /* 0x02985002ff0075a7 */ /* 0x000e640008020149 */
[----:B-1----:R-:W-:Y:S05]  /*b5b0*/  @!P1 BRA `(.L_x_2272) ;  /* 0x0000007c00849947 */ /* 0x002fea0003800000 */
.L_x_2271:
[----:B------:R-:W-:Y:S01]  /*b5c0*/  UIADD3 UR39, UR39, 0x400, URZ ;  /* 0x0000040027277890 */ /* 0x000fe2000fffe03f */
[----:B------:R-:W-:Y:S01]  /*b5d0*/  WARPGROUP.ARRIVE ;  /* 0x00000000000079c5 */ /* 0x000fe20000000000 */
[----:B------:R-:W-:-:S05]  /*b5e0*/  UMOV UR7, 0xc0000010 ;  /* 0xc000001000077882 */ /* 0x000fca0000000000 */
[----:B------:R-:W3:Y:S01]  /*b5f0*/  S2UR UR5, SR_CTAID.Z ;  /* 0x00000000000579c3 */ /* 0x000ee20000002700 */
[----:B------:R-:W-:Y:S01]  /*b600*/  USHF.R.U32.HI UR39, URZ, 0x4, UR39 ;  /* 0x000000043f277899 */ /* 0x000fe20008011627 */
[----:B------:R-:W-:Y:S01]  /*b610*/  IMAD.MOV.U32 R5, RZ, RZ, 0x3f800000 ;  /* 0x3f800000ff057424 */ /* 0x000fe200078e00ff */
[----:B------:R-:W-:Y:S02]  /*b620*/  ULDC.64 UR10, c[0x0][0x9a0] ;  /* 0x00026800000a7ab9 */ /* 0x000fe40000000a00 */
[----:B------:R-:W-:Y:S02]  /*b630*/  ULOP3.LUT UR39, UR39, 0x3fff, URZ, 0xc0, !UPT ;  /* 0x00003fff27277892 */ /* 0x000fe4000f8ec03f */
[----:B------:R-:W-:Y:S01]  /*b640*/  UISETP.NE.U32.AND UP0, UPT, UR10, URZ, UPT ;  /* 0x0000003f0a00728c */ /* 0x000fe2000bf05070 */
[----:B------:R-:W4:Y:S01]  /*b650*/  S2UR UR14, SR_CTAID.Z ;  /* 0x00000000000e79c3 */ /* 0x000f220000002700 */
[----:B------:R-:W-:Y:S02]  /*b660*/  ULOP3.LUT UR8, UR39, 0x10000, URZ, 0xfc, !UPT ;  /* 0x0001000027087892 */ /* 0x000fe4000f8efc3f */
[----:B------:R-:W-:-:S02]  /*b670*/  UISETP.NE.AND.EX UP0, UPT, UR11, URZ, UPT, UP0 ;  /* 0x0000003f0b00728c */ /* 0x000fc4000bf05300 */
[----:B------:R-:W-:-:S04]  /*b680*/  UIMAD UR8, UR4, 0x500, UR8 ;  /* 0x00000500040878a4 */ /* 0x000fc8000f8e0208 */
[----:B------:R-:W-:Y:S01]  /*b690*/  UIADD3 UR4, UR8, 0x100, URZ ;  /* 0x0000010008047890 */ /* 0x000fe2000fffe03f */
[----:B------:R-:W-:Y:S02]  /*b6a0*/  PLOP3.LUT P1, PT, PT, PT, UP0, 0x80, 0x0 ;  /* 0x000000000000781c */ /* 0x000fe40003f2f008 */
[----:B------:R-:W-:-:S06]  /*b6b0*/  UMOV UR6, UR8 ;  /* 0x0000000800067c82 */ /* 0x000fcc0008000000 */
[----:B---3--:R-:W-:Y:S01]  /*b6c0*/  QGMMA.64x128x32.F32.E4M3.E4M3 R24, R184, gdesc[UR4], R24, gsb0 ;  /* 0x01e00004b8187df3 */ /* 0x008fe20008000818 */
[----:B------:R-:W-:Y:S01]  /*b6d0*/  UMOV UR7, 0xc0000010 ;  /* 0xc000001000077882 */ /* 0x000fe20000000000 */
[----:B------:R-:W-:Y:S01]  /*b6e0*/  UMOV UR6, UR4 ;  /* 0x0000000400067c82 */ /* 0x000fe20008000000 */
[----:B------:R-:W-:Y:S01]  /*b6f0*/  USHF.R.S32.HI UR5, URZ, 0x1f, UR5 ;  /* 0x0000001f3f057899 */ /* 0x000fe20008011405 */
[----:B------:R-:W-:Y:S01]  /*b700*/  @UP0 ULDC.64 UR12, c[0x0][0x9c8] ;  /* 0x00027200000c0ab9 */ /* 0x000fe20000000a00 */
[----:B------:R-:W-:Y:S02]  /*b710*/  WARPGROUP.DEPBAR.LE gsb0, 0x0 ;  /* 0x00008000000079c5 */ /* 0x000fe40000010000 */
[----:B------:R-:W-:-:S06]  /*b720*/  WARPGROUP.ARRIVE ;  /* 0x00000000000079c5 */ /* 0x000fcc0000000000 */
[----:B------:R-:W-:Y:S01]  /*b730*/  QGMMA.64x128x32.F32.E4M3.E4M3 R24, R180, gdesc[UR4], R24, gsb0 ;  /* 0x01e00004b4187df3 */ /* 0x000fe20008000818 */
[----:B------:R-:W-:Y:S02]  /*b740*/  @UP0 UIMAD UR6, UR5, UR12, URZ ;  /* 0x0000000c050602a4 */ /* 0x000fe4000f8e023f */
[----:B----4-:R-:W-:Y:S02]  /*b750*/  @UP0 UIMAD.WIDE.U32 UR4, UR14, UR12, URZ ;  /* 0x0000000c0e0402a5 */ /* 0x010fe4000f8e003f */
[----:B------:R-:W-:Y:S02]  /*b760*/  @UP0 UIMAD UR6, UR14, UR13, UR6 ;  /* 0x0000000d0e0602a4 */ /* 0x000fe4000f8e0206 */
[----:B------:R-:W-:Y:S01]  /*b770*/  @UP0 USHF.R.S32.HI UR7, URZ, 0x1f, UR59 ;  /* 0x0000001f3f070899 */ /* 0x000fe2000801143b */
[----:B------:R-:W-:Y:S01]  /*b780*/  @UP0 ULDC.64 UR12, c[0x0][0x9d0] ;  /* 0x00027400000c0ab9 */ /* 0x000fe20000000a00 */
[----:B------:R-:W-:Y:S02]  /*b790*/  @UP0 UIADD3 UR5, UR5, UR6, URZ ;  /* 0x0000000605050290 */ /* 0x000fe4000fffe03f */
[----:B------:R-:W-:-:S02]  /*b7a0*/  @UP0 UIMAD UR6, UR7, UR12, URZ ;  /* 0x0000000c070602a4 */ /* 0x000fc4000f8e023f */
[----:B------:R-:W-:Y:S02]  /*b7b0*/  @UP0 UIMAD.WIDE.U32 UR4, UR59, UR12, UR4 ;  /* 0x0000000c3b0402a5 */ /* 0x000fe4000f8e0004 */
[----:B------:R-:W-:-:S04]  /*b7c0*/  @UP0 UIMAD UR6, UR59, UR13, UR6 ;  /* 0x0000000d3b0602a4 */ /* 0x000fc8000f8e0206 */
[----:B------:R-:W-:Y:S02]  /*b7d0*/  @UP0 UIADD3 UR5, UR5, UR6, URZ ;  /* 0x0000000605050290 */ /* 0x000fe4000fffe03f */
[----:B------:R-:W-:-:S04]  /*b7e0*/  @UP0 ULEA UR6, UP1, UR4, UR10, 0x2 ;  /* 0x0000000a04060291 */ /* 0x000fc8000f82103f */
[----:B------:R-:W-:Y:S02]  /*b7f0*/  @UP0 ULEA.HI.X UR7, UR4, UR11, UR5, 0x2, UP1 ;  /* 0x0000000b04070291 */ /* 0x000fe400088f1405 */
[----:B------:R-:W-:Y:S01]  /*b800*/  UIADD3 UR4, UR8, 0x200, URZ ;  /* 0x0000020008047890 */ /* 0x000fe2000fffe03f */
[----:B01----:R-:W-:-:S03]  /*b810*/  IMAD.U32 R2, RZ, RZ, UR6 ;  /* 0x00000006ff027e24 */ /* 0x003fc6000f8e00ff */
[----:B------:R-:W-:Y:S01]  /*b820*/  IMAD.U32 R3, RZ, RZ, UR7 ;  /* 0x00000007ff037e24 */ /* 0x000fe2000f8e00ff */
[----:B------:R-:W-:Y:S02]  /*b830*/  UMOV UR7, 0xc0000010 ;  /* 0xc000001000077882 */ /* 0x000fe40000000000 */
[----:B------:R-:W-:Y:S02]  /*b840*/  UMOV UR6, UR4 ;  /* 0x0000000400067c82 */ /* 0x000fe40008000000 */
[----:B------:R0:W3:Y:S01]  /*b850*/  @P1 LDG.E R5, desc[UR36][R2.64] ;  /* 0x0000002402051981 */ /* 0x0000e2000c1e1900 */
        /* <DEDUP_REMOVED lines=8> */
[----:B------:R-:W4:Y:S01]  /*b8e0*/  SHFL.BFLY PT, R11, R0, 0x2, 0x1f ;  /* 0x0c401f00000b7f89 */ /* 0x000f2200000e0000 */
[----:B------:R-:W-:Y:S02]  /*b8f0*/  WARPGROUP.DEPBAR.LE gsb0, 0x0 ;  /* 0x00008000000079c5 */ /* 0x000fe40000010000 */
[----:B------:R-:W-:-:S06]  /*b900*/  WARPGROUP.ARRIVE ;  /* 0x00000000000079c5 */ /* 0x000fcc0000000000 */
[----:B------:R-:W-:Y:S01]  /*b910*/  QGMMA.64x128x32.F32.E4M3.E4M3 R24, R172, gdesc[UR4], R24, gsb0 ;  /* 0x01e00004ac187df3 */ /* 0x000fe20008000818 */
[----:B------:R-:W-:Y:S01]  /*b920*/  UMOV UR6, UR8 ;  /* 0x0000000800067c82 */ /* 0x000fe20008000000 */
[----:B------:R-:W-:Y:S01]  /*b930*/  UMOV UR7, 0xc0000010 ;  /* 0xc000001000077882 */ /* 0x000fe20000000000 */
[----:B-1----:R-:W-:Y:S01]  /*b940*/  FADD.FTZ R9, R9, R4 ;  /* 0x0000000409097221 */ /* 0x002fe20000010000 */
[----:B----4-:R-:W-:-:S04]  /*b950*/  FADD.FTZ R11, R11, R0 ;  /* 0x000000000b0b7221 */ /* 0x010fc80000010000 */
        /* <DEDUP_REMOVED lines=18> */
[----:B------:R-:W4:Y:S01]  /*ba80*/  @P1 MUFU.RCP R10, R13 ;  /* 0x0000000d000a1308 */ /* 0x000f220000001000 */
        /* <DEDUP_REMOVED lines=10> */
[-C--:B---3--:R-:W-:Y:S01]  /*bb30*/  FMUL.FTZ R4, R4, R5.reuse ;  /* 0x0000000504047220 */ /* 0x088fe20000410000 */
[----:B----4-:R-:W-:Y:S01]  /*bb40*/  FMUL.FTZ R10, R10, R5 ;  /* 0x000000050a0a7220 */ /* 0x010fe20000410000 */
[----:B------:R-:W-:-:S02]  /*bb50*/  WARPGROUP.DEPBAR.LE gsb0, 0x0 ;  /* 0x00008000000079c5 */ /* 0x000fc40000010000 */
[----:B------:R-:W-:Y:S05]  /*bb60*/  @!P0 BRA `(.L_x_2273) ;  /* 0x0000000000048947 */ /* 0x000fea0003800000 */
[----:B------:R-:W-:Y:S01]  /*bb70*/  BPT.TRAP 0x1 ;  /* 0x000000040000795c */ /* 0x000fe20000300000 */
.L_x_2273:
        /* <DEDUP_REMOVED lines=68> */
.L_x_2237:
[----:B------:R-:W-:Y:S05]  /*bfc0*/  @P0 BRA `(.L_x_2274) ;  /* 0x0000002000780947 */ /* 0x000fea0003800000 */
[----:B------:R-:W0:Y:S01]  /*bfd0*/  S2R R7, SR_TID.X ;  /* 0x0000000000077919 */ /* 0x000e220000002100 */
[----:B------:R-:W-:Y:S01]  /*bfe0*/  ULDC.64 UR4, c[0x4][0x40] ;  /* 0x0100100000047ab9 */ /* 0x000fe20000000a00 */
        /* <DEDUP_REMOVED lines=8> */
[----:B------:R0:W3:Y:S01]  /*c070*/  LDG.E.CONSTANT R5, desc[UR36][R4.64] ;  /* 0x0000002404057981 */ /* 0x0000e2000c1e9900 */
[C---:B------:R-:W-:Y:S01]  /*c080*/  LOP3.LUT P0, R3, R7.reuse, 0x3, RZ, 0xc0, !PT ;  /* 0x0000000307037812 */ /* 0x040fe2000780c0ff */
[----:B------:R-:W-:Y:S01]  /*c090*/  VIADD R7, R7, 0xffffff80 ;  /* 0xffffff8007077836 */ /* 0x000fe20000000000 */
[----:B------:R-:W1:Y:S01]  /*c0a0*/  S2UR UR12, SR_CTAID.Z ;  /* 0x00000000000c79c3 */ /* 0x000e620000002700 */
[----:B------:R-:W-:Y:S01]  /*c0b0*/  UIMAD.WIDE.U32 UR4, UR59, UR8, URZ ;  /* 0x000000083b0472a5 */ /* 0x000fe2000f8e003f */
[----:B------:R-:W-:Y:S01]  /*c0c0*/  ISETP.EQ.OR P0, PT, R3, 0x3, !P0 ;  /* 0x000000030300780c */ /* 0x000fe20004702670 */
[----:B------:R-:W-:Y:S01]  /*c0d0*/  UIMAD UR6, UR7, UR8, URZ ;  /* 0x00000008070672a4 */ /* 0x000fe2000f8e023f */
[----:B------:R-:W-:Y:S01]  /*c0e0*/  BSSY B0, `(.L_x_2275) ;  /* 0x0000192000007945 */ /* 0x000fe20003800000 */
[----:B------:R-:W-:Y:S01]  /*c0f0*/  UIMAD UR8, UR7, UR10, URZ ;  /* 0x0000000a070872a4 */ /* 0x000fe2000f8e023f */
[----:B------:R-:W-:Y:S01]  /*c100*/  SEL R6, R24, R25, P0 ;  /* 0x0000001918067207 */ /* 0x000fe20000000000 */
[----:B------:R-:W-:Y:S01]  /*c110*/  UIMAD UR9, UR59, UR9, UR6 ;  /* 0x000000093b0972a4 */ /* 0x000fe2000f8e0206 */
[----:B0-----:R-:W-:Y:S01]  /*c120*/  SHF.R.S32.HI R4, RZ, 0x1f, R7 ;  /* 0x0000001fff047819 */ /* 0x001fe20000011407 */
[----:B------:R-:W-:Y:S01]  /*c130*/  UIMAD.WIDE.U32 UR6, UR59, UR10, URZ ;  /* 0x0000000a3b0672a5 */ /* 0x000fe2000f8e003f */
[----:B------:R-:W-:Y:S01]  /*c140*/  SEL R9, R25, R24, P0 ;  /* 0x0000001819097207 */ /* 0x000fe20000000000 */
[----:B------:R-:W-:Y:S01]  /*c150*/  UIADD3 UR9, UR5, UR9, URZ ;  /* 0x0000000905097290 */ /* 0x000fe2000fffe03f */
[----:B------:R-:W-:Y:S01]  /*c160*/  LEA.HI R3, R4, R7, RZ, 0x7 ;  /* 0x0000000704037211 */ /* 0x000fe200078f38ff */
[----:B------:R-:W-:Y:S01]  /*c170*/  UIMAD UR8, UR59, UR11, UR8 ;  /* 0x0000000b3b0872a4 */ /* 0x000fe2000f8e0208 */
[----:B------:R-:W-:-:S02]  /*c180*/  SEL R24, R48, R49, P0 ;  /* 0x0000003130187207 */ /* 0x000fc40000000000 */
[----:B------:R-:W-:Y:S01]  /*c190*/  SEL R21, R49, R48, P0 ;  /* 0x0000003031157207 */ /* 0x000fe20000000000 */
[----:B------:R-:W-:Y:S01]  /*c1a0*/  UIADD3 UR8, UR7, UR8, URZ ;  /* 0x0000000807087290 */ /* 0x000fe2000fffe03f */
[----:B------:R-:W-:Y:S02]  /*c1b0*/  SEL R20, R80, R81, P0 ;  /* 0x0000005150147207 */ /* 0x000fe40000000000 */
[----:B------:R-:W-:Y:S02]  /*c1c0*/  SEL R91, R81, R80, P0 ;  /* 0x00000050515b7207 */ /* 0x000fe40000000000 */
[----:B------:R-:W-:Y:S02]  /*c1d0*/  SEL R48, R26, R27, P0 ;  /* 0x0000001b1a307207 */ /* 0x000fe40000000000 */
[----:B------:R-:W-:Y:S01]  /*c1e0*/  SEL R81, R27, R26, P0 ;  /* 0x0000001a1b517207 */ /* 0x000fe20000000000 */
[----:B-1----:R-:W-:Y:S01]  /*c1f0*/  USHF.R.S32.HI UR13, URZ, 0x1f, UR12 ;  /* 0x0000001f3f0d7899 */ /* 0x002fe2000801140c */
[----:B------:R-:W-:Y:S01]  /*c200*/  LOP3.LUT R26, R3, 0xffffff80, RZ, 0xc0, !PT ;  /* 0xffffff80031a7812 */ /* 0x000fe200078ec0ff */
[----:B------:R-:W0:Y:S01]  /*c210*/  S2UR UR12, SR_CTAID.Z ;  /* 0x00000000000c79c3 */ /* 0x000e220000002700 */
        /* <DEDUP_REMOVED lines=9> */
[----:B------:R-:W-:Y:S01]  /*c2b0*/  SEL R47, R67, R66, P0 ;  /* 0x00000042432f7207 */ /* 0x000fe20000000000 */
[----:B------:R-:W-:Y:S01]  /*c2c0*/  IMAD.IADD R66, R7, 0x1, -R26 ;  /* 0x0000000107427824 */ /* 0x000fe200078e0a1a */
[----:B------:R-:W-:Y:S02]  /*c2d0*/  SEL R102, R36, R37, P0 ;  /* 0x0000002524667207 */ /* 0x000fe40000000000 */
[----:B------:R-:W-:Y:S02]  /*c2e0*/  SEL R109, R37, R36, P0 ;  /* 0x00000024256d7207 */ /* 0x000fe40000000000 */
[----:B------:R-:W-:-:S02]  /*c2f0*/  SHF.R.S32.HI R13, RZ, 0x1f, R66 ;  /* 0x0000001fff0d7819 */ /* 0x000fc40000011442 */
[----:B------:R-:W-:Y:S02]  /*c300*/  SEL R36, R74, R75, P0 ;  /* 0x0000004b4a247207 */ /* 0x000fe40000000000 */
[----:B------:R-:W-:Y:S02]  /*c310*/  SEL R41, R75, R74, P0 ;  /* 0x0000004a4b297207 */ /* 0x000fe40000000000 */
[----:B------:R-:W1:Y:S01]  /*c320*/  S2R R75, SR_CTAID.X ;  /* 0x00000000004b7919 */ /* 0x000e620000002500 */
[----:B------:R-:W-:Y:S02]  /*c330*/  LEA.HI R4, R4, R7, RZ, 0x2 ;  /* 0x0000000704047211 */ /* 0x000fe400078f10ff */
[----:B------:R-:W-:Y:S02]  /*c340*/  LEA.HI R19, R13, R66, RZ, 0x2 ;  /* 0x000000420d137211 */ /* 0x000fe400078f10ff */
[----:B------:R-:W-:Y:S02]  /*c350*/  SEL R12, R30, R31, P0 ;  /* 0x0000001f1e0c7207 */ /* 0x000fe40000000000 */
[----:B------:R-:W-:-:S02]  /*c360*/  SEL R89, R31, R30, P0 ;  /* 0x0000001e1f597207 */ /* 0x000fc40000000000 */
[----:B------:R-:W-:Y:S02]  /*c370*/  LOP3.LUT R30, R4, 0xfffffffc, RZ, 0xc0, !PT ;  /* 0xfffffffc041e7812 */ /* 0x000fe400078ec0ff */
[--C-:B------:R-:W-:Y:S02]  /*c380*/  SHF.R.S32.HI R4, RZ, 0x2, R19.reuse ;  /* 0x00000002ff047819 */ /* 0x100fe40000011413 */
[----:B------:R-:W-:Y:S01]  /*c390*/  SHF.R.S32.HI R25, RZ, 0x1f, R19 ;  /* 0x0000001fff197819 */ /* 0x000fe20000011413 */
[----:B------:R-:W-:Y:S01]  /*c3a0*/  IMAD.IADD R30, R7, 0x1, -R30 ;  /* 0x00000001071e7824 */ /* 0x000fe200078e0a1e */
[----:B------:R-:W-:Y:S02]  /*c3b0*/  SHF.R.S32.HI R26, RZ, 0x7, R3 ;  /* 0x00000007ff1a7819 */ /* 0x000fe40000011403 */
[----:B------:R-:W-:Y:S02]  /*c3c0*/  LEA.HI R25, R25, R4, RZ, 0x3 ;  /* 0x0000000419197211 */ /* 0x000fe400078f18ff */
[----:B------:R-:W-:-:S02]  /*c3d0*/  LEA.HI R3, R3, R26, RZ, 0x1 ;  /* 0x0000001a03037211 */ /* 0x000fc400078f08ff */
[----:B------:R-:W-:Y:S02]  /*c3e0*/  LOP3.LUT R25, R25, 0xfffffff8, RZ, 0xc0, !PT ;  /* 0xfffffff819197812 */ /* 0x000fe400078ec0ff */
[----:B------:R-:W-:Y:S02]  /*c3f0*/  LEA.HI R13, R13, R66, RZ, 0x5 ;  /* 0x000000420d0d7211 */ /* 0x000fe400078f28ff */
[----:B------:R-:W-:Y:S01]  /*c400*/  LOP3.LUT R3, R3, 0x3fffffe, RZ, 0xc0, !PT ;  /* 0x03fffffe03037812 */ /* 0x000fe200078ec0ff */
[----:B------:R-:W-:Y:S01]  /*c410*/  IMAD.IADD R4, R4, 0x1, -R25 ;  /* 0x0000000104047824 */ /* 0x000fe200078e0a19 */
[----:B------:R-:W-:Y:S02]  /*c420*/  SHF.R.S32.HI R13, RZ, 0x5, R13 ;  /* 0x00000005ff0d7819 */ /* 0x000fe4000001140d */
[----:B------:R-:W-:Y:S01]  /*c430*/  LEA.HI R7, R30, R30, RZ, 0x1 ;  /* 0x0000001e1e077211 */ /* 0x000fe200078f08ff */
[----:B------:R-:W-:Y:S01]  /*c440*/  IMAD.IADD R3, R26, 0x1, -R3 ;  /* 0x000000011a037824 */ /* 0x000fe200078e0a03 */
[----:B------:R-:W-:Y:S01]  /*c450*/  SEL R92, R68, R69, P0 ;  /* 0x00000045445c7207 */ /* 0x000fe20000000000 */
[----:B------:R-:W-:Y:S01]  /*c460*/  IMAD R4, R13, 0x10, R4 ;  /* 0x000000100d047824 */ /* 0x000fe200078e0204 */
[----:B------:R-:W-:-:S02]  /*c470*/  SEL R99, R69, R68, P0 ;  /* 0x0000004445637207 */ /* 0x000fc40000000000 */
[----:B------:R-:W-:Y:S01]  /*c480*/  SEL R68, R72, R73, P0 ;  /* 0x0000004948447207 */ /* 0x000fe20000000000 */
[----:B------:R-:W-:Y:S01]  /*c490*/  IMAD R3, R3, 0x40, R4 ;  /* 0x0000004003037824 */ /* 0x000fe200078e0204 */
[----:B------:R-:W-:Y:S02]  /*c4a0*/  SEL R69, R73, R72, P0 ;  /* 0x0000004849457207 */ /* 0x000fe40000000000 */
[----:B------:R-:W-:Y:S02]  /*c4b0*/  SEL R72, R84, R85, P0 ;  /* 0x0000005554487207 */ /* 0x000fe40000000000 */
[----:B------:R-:W-:Y:S02]  /*c4c0*/  SEL R93, R85, R84, P0 ;  /* 0x00000054555d7207 */ /* 0x000fe40000000000 */
[----:B------:R-:W-:Y:S02]  /*c4d0*/  LOP3.LUT R7, R7, 0x1ffffffe, RZ, 0xc0, !PT ;  /* 0x1ffffffe07077812 */ /* 0x000fe400078ec0ff */
[----:B------:R-:W-:-:S02]  /*c4e0*/  SEL R18, R38, R39, P0 ;  /* 0x0000002726127207 */ /* 0x000fc40000000000 */
[----:B------:R-:W-:Y:S01]  /*c4f0*/  SEL R85, R39, R38, P0 ;  /* 0x0000002627557207 */ /* 0x000fe20000000000 */
[----:B------:R-:W-:Y:S01]  /*c500*/  IMAD.IADD R30, R30, 0x1, -R7 ;  /* 0x000000011e1e7824 */ /* 0x000fe200078e0a07 */
[----:B--2---:R-:W-:Y:S02]  /*c510*/  SEL R16, R82, R83, P0 ;  /* 0x0000005352107207 */ /* 0x004fe40000000000 */
[----:B------:R-:W-:Y:S01]  /*c520*/  SEL R39, R83, R82, P0 ;  /* 0x0000005253277207 */ /* 0x000fe20000000000 */
[----:B------:R-:W-:Y:S01]  /*c530*/  IMAD R4, R30, 0x8, R3 ;  /* 0x000000081e047824 */ /* 0x000fe200078e0203 */
[----:B------:R-:W2:Y:S01]  /*c540*/  LDC R82, c[0x0][0xbe8] ;  /* 0x0002fa00ff527b82 */ /* 0x000ea20000000800 */
[----:B------:R-:W-:Y:S02]  /*c550*/  SEL R8, R86, R87, P0 ;  /* 0x0000005756087207 */ /* 0x000fe40000000000 */
[----:B------:R-:W-:Y:S02]  /*c560*/  SEL R90, R64, R65, P0 ;  /* 0x00000041405a7207 */ /* 0x000fe40000000000 */
[----:B------:R-:W-:-:S02]  /*c570*/  SEL R97, R65, R64, P0 ;  /* 0x0000004041617207 */ /* 0x000fc40000000000 */
[----:B------:R-:W-:Y:S02]  /*c580*/  SEL R87, R87, R86, P0 ;  /* 0x0000005657577207 */ /* 0x000fe40000000000 */
[----:B------:R-:W-:Y:S02]  /*c590*/  SEL R64, R42, R43, P0 ;  /* 0x0000002b2a407207 */ /* 0x000fe40000000000 */
[----:B------:R-:W-:Y:S02]  /*c5a0*/  SEL R11, R43, R42, P0 ;  /* 0x0000002a2b0b7207 */ /* 0x000fe40000000000 */
[----:B------:R-:W-:Y:S02]  /*c5b0*/  SEL R38, R70, R71, P0 ;  /* 0x0000004746267207 */ /* 0x000fe40000000000 */
[----:B------:R-:W-:Y:S01]  /*c5c0*/  SEL R43, R71, R70, P0 ;  /* 0x00000046472b7207 */ /* 0x000fe20000000000 */
[C---:B-1----:R-:W-:Y:S01]  /*c5d0*/  IMAD R70, R75.reuse, 0x80, R3 ;  /* 0x000000804b467824 */ /* 0x042fe200078e0203 */
[----:B------:R-:W-:Y:S01]  /*c5e0*/  SEL R10, R54, R55, P0 ;  /* 0x00000037360a7207 */ /* 0x000fe20000000000 */
[----:B------:R-:W-:Y:S01]  /*c5f0*/  IMAD R75, R75, 0x80, R4 ;  /* 0x000000804b4b7824 */ /* 0x000fe200078e0204 */
[----:B------:R-:W-:-:S02]  /*c600*/  SEL R14, R32, R33, P0 ;  /* 0x00000021200e7207 */ /* 0x000fc40000000000 */
[----:B------:R-:W-:Y:S01]  /*c610*/  SEL R15, R33, R32, P0 ;  /* 0x00000020210f7207 */ /* 0x000fe20000000000 */
[----:B------:R-:W-:Y:S01]  /*c620*/  IMAD.U32 R32, RZ, RZ, UR4 ;  /* 0x00000004ff207e24 */ /* 0x000fe2000f8e00ff */
[----:B------:R-:W-:Y:S01]  /*c630*/  SEL R61, R55, R54, P0 ;  /* 0x00000036373d7207 */ /* 0x000fe20000000000 */
[----:B------:R-:W1:Y:S01]  /*c640*/  S2UR UR4, SR_CTAID.Y ;  /* 0x00000000000479c3 */ /* 0x000e620000002600 */
[----:B------:R-:W-:Y:S01]  /*c650*/  SEL R94, R56, R57, P0 ;  /* 0x00000039385e7207 */ /* 0x000fe20000000000 */
[----:B------:R-:W-:Y:S01]  /*c660*/  IMAD.U32 R33, RZ, RZ, UR5 ;  /* 0x00000005ff217e24 */ /* 0x000fe2000f8e00ff */
[----:B------:R-:W-:Y:S01]  /*c670*/  SEL R101, R57, R56, P0 ;  /* 0x0000003839657207 */ /* 0x000fe20000000000 */
[----:B------:R-:W-:Y:S01]  /*c680*/  IMAD.U32 R33, RZ, RZ, UR9 ;  /* 0x00000009ff217e24 */ /* 0x000fe2000f8e00ff */
[----:B------:R-:W-:Y:S02]  /*c690*/  LOP3.LUT R19, R19, 0x7ffffffc, RZ, 0xc0, !PT ;  /* 0x7ffffffc13137812 */ /* 0x000fe400078ec0ff */
[----:B------:R-:W-:-:S02]  /*c6a0*/  SEL R100, R44, R45, P0 ;  /* 0x0000002d2c647207 */ /* 0x000fc40000000000 */
[----:B------:R-:W-:Y:S01]  /*c6b0*/  SEL R107, R45, R44, P0 ;  /* 0x0000002c2d6b7207 */ /* 0x000fe20000000000 */
[----:B------:R-:W-:Y:S01]  /*c6c0*/  IMAD.U32 R45, RZ, RZ, UR7 ;  /* 0x00000007ff2d7e24 */ /* 0x000fe2000f8e00ff */
[----:B------:R-:W-:Y:S01]  /*c6d0*/  SEL R98, R52, R53, P0 ;  /* 0x0000003534627207 */ /* 0x000fe20000000000 */
[----:B------:R-:W-:Y:S01]  /*c6e0*/  IMAD.U32 R44, RZ, RZ, UR6 ;  /* 0x00000006ff2c7e24 */ /* 0x000fe2000f8e00ff */
[----:B------:R-:W-:Y:S01]  /*c6f0*/  SEL R105, R53, R52, P0 ;  /* 0x0000003435697207 */ /* 0x000fe20000000000 */
[----:B------:R-:W-:Y:S01]  /*c700*/  IMAD.U32 R45, RZ, RZ, UR8 ;  /* 0x00000008ff2d7e24 */ /* 0x000fe2000f8e00ff */
[C---:B------:R-:W-:Y:S01]  /*c710*/  LOP3.LUT P1, RZ, R66.reuse, 0x3, RZ, 0xc0, !PT ;  /* 0x0000000342ff7812 */ /* 0x040fe2000782c0ff */
[----:B------:R-:W-:Y:S01]  /*c720*/  IMAD.IADD R66, R66, 0x1, -R19 ;  /* 0x0000000142427824 */ /* 0x000fe200078e0a13 */
[----:B------:R-:W-:Y:S01]  /*c730*/  SEL R88, R76, R77, P0 ;  /* 0x0000004d4c587207 */ /* 0x000fe20000000000 */
[----:B------:R-:W-:Y:S01]  /*c740*/  ULDC.64 UR6, c[0x0][0xb48] ;  /* 0x0002d20000067ab9 */ /* 0x000fe20000000a00 */
[----:B------:R-:W-:Y:S01]  /*c750*/  SEL R95, R77, R76, P0 ;  /* 0x0000004c4d5f7207 */ /* 0x000fe20000000000 */
[----:B------:R-:W-:Y:S01]  /*c760*/  ULDC.64 UR8, c[0x0][0xb28] ;  /* 0x0002ca0000087ab9 */ /* 0x000fe20000000a00 */
[----:B------:R-:W-:-:S02]  /*c770*/  SEL R52, R34, R35, P0 ;  /* 0x0000002322347207 */ /* 0x000fc40000000000 */
[----:B------:R-:W-:Y:S02]  /*c780*/  SEL R77, R35, R34, P0 ;  /* 0x00000022234d7207 */ /* 0x000fe40000000000 */
[----:B------:R-:W-:Y:S02]  /*c790*/  SEL R56, R50, R51, P0 ;  /* 0x0000003332387207 */ /* 0x000fe40000000000 */
[----:B------:R-:W-:Y:S02]  /*c7a0*/  SEL R65, R51, R50, P0 ;  /* 0x0000003233417207 */ /* 0x000fe40000000000 */
[----:B------:R-:W-:Y:S02]  /*c7b0*/  SEL R46, R58, R59, P0 ;  /* 0x0000003b3a2e7207 */ /* 0x000fe40000000000 */
[----:B------:R-:W-:Y:S02]  /*c7c0*/  SEL R57, R59, R58, P0 ;  /* 0x0000003a3b397207 */ /* 0x000fe40000000000 */
[----:B--2---:R-:W-:-:S02]  /*c7d0*/  ISETP.NE.AND P2, PT, R82, 0x1, PT ;  /* 0x000000015200780c */ /* 0x004fc40003f45270 */
[----:B------:R-:W-:Y:S02]  /*c7e0*/  SEL R42, R62, R63, P0 ;  /* 0x0000003f3e2a7207 */ /* 0x000fe40000000000 */
[----:B------:R-:W-:Y:S02]  /*c7f0*/  SEL R28, R78, R79, P0 ;  /* 0x0000004f4e1c7207 */ /* 0x000fe40000000000 */
[----:B------:R-:W-:Y:S02]  /*c800*/  SEL R55, R63, R62, P0 ;  /* 0x0000003e3f377207 */ /* 0x000fe40000000000 */
[----:B------:R-:W-:-:S05]  /*c810*/  SEL R37, R79, R78, P0 ;  /* 0x0000004e4f257207 */ /* 0x000fca0000000000 */
[----:B------:R-:W2:Y:S01]  /*c820*/  @P2 LDC R76, c[0x0][0xbec] ;  /* 0x0002fb00ff4c2b82 */ /* 0x000ea20000000800 */
[----:B---3--:R3:W-:Y:S04]  /*c830*/  SHFL.IDX PT, R49, R12, R5, 0x1c1f ;  /* 0x001c1f050c317589 */ /* 0x0087e800000e0000 */
[----:B------:R-:W-:Y:S04]  /*c840*/  SHFL.IDX PT, R3, R8, R5, 0x1c1f ;  /* 0x001c1f0508037589 */ /* 0x000fe800000e0000 */
[----:B------:R-:W-:Y:S01]  /*c850*/  SHFL.IDX PT, R6, R6, R5, 0x1c1f ;  /* 0x001c1f0506067589 */ /* 0x000fe200000e0000 */
[----:B---3--:R-:W-:-:S03]  /*c860*/  LOP3.LUT R12, R5, 0x2, RZ, 0x3c, !PT ;  /* 0x00000002050c7812 */ /* 0x008fc600078e3cff */
[----:B------:R-:W-:Y:S04]  /*c870*/  SHFL.IDX PT, R54, R10, R5, 0x1c1f ;  /* 0x001c1f050a367589 */ /* 0x000fe800000e0000 */
[----:B------:R3:W-:Y:S04]  /*c880*/  SHFL.IDX PT, R8, R87, R12, 0x1c1f ;  /* 0x001c1f0c57087589 */ /* 0x0007e800000e0000 */
[----:B------:R-:W-:Y:S04]  /*c890*/  SHFL.IDX PT, R9, R9, R12, 0x1c1f ;  /* 0x001c1f0c09097589 */ /* 0x000fe800000e0000 */
[----:B------:R-:W-:Y:S01]  /*c8a0*/  SHFL.IDX PT, R7, R104, R5, 0x1c1f ;  /* 0x001c1f0568077589 */ /* 0x000fe200000e0000 */
[----:B---3--:R-:W0:Y:S03]  /*c8b0*/  LDC.64 R86, c[0x0][0xb40] ;  /* 0x0002d000ff567b82 */ /* 0x008e260000000a00 */
[----:B------:R-:W-:Y:S04]  /*c8c0*/  SHFL.IDX PT, R10, R111, R12, 0x1c1f ;  /* 0x001c1f0c6f0a7589 */ /* 0x000fe800000e0000 */
[----:B------:R-:W-:Y:S04]  /*c8d0*/  SHFL.IDX PT, R14, R14, R5, 0x1c1f ;  /* 0x001c1f050e0e7589 */ /* 0x000fe800000e0000 */
[----:B------:R-:W-:Y:S04]  /*c8e0*/  SHFL.IDX PT, R15, R15, R12, 0x1c1f ;  /* 0x001c1f0c0f0f7589 */ /* 0x000fe800000e0000 */
[----:B------:R-:W-:Y:S04]  /*c8f0*/  SHFL.IDX PT, R22, R22, R5, 0x1c1f ;  /* 0x001c1f0516167589 */ /* 0x000fe800000e0000 */
[----:B------:R-:W-:Y:S04]  /*c900*/  SHFL.IDX PT, R53, R18, R5, 0x1c1f ;  /* 0x001c1f0512357589 */ /* 0x000fe800000e0000 */
[----:B------:R-:W-:Y:S01]  /*c910*/  SHFL.IDX PT, R23, R23, R12, 0x1c1f ;  /* 0x001c1f0c17177589 */ /* 0x000fe200000e0000 */
[----:B0-----:R-:W-:-:S03]  /*c920*/  IMAD.WIDE.U32 R44, R86, UR12, R44 ;  /* 0x0000000c562c7c25 */ /* 0x001fc6000f8e002c */
        /* <DEDUP_REMOVED lines=15> */
[----:B------:R5:W-:Y:S04]  /*ca20*/  SHFL.IDX PT, R51, R90, R5, 0x1c1f ;  /* 0x001c1f055a337589 */ /* 0x000be800000e0000 */
[----:B------:R-:W-:Y:S04]  /*ca30*/  SHFL.IDX PT, R58, R97, R12, 0x1c1f ;  /* 0x001c1f0c613a7589 */ /* 0x000fe800000e0000 */
[----:B------:R-:W-:Y:S01]  /*ca40*/  SHFL.IDX PT, R68, R68, R5, 0x1c1f ;  /* 0x001c1f0544447589 */ /* 0x000fe200000e0000 */
[----:B-----5:R-:W5:Y:S03]  /*ca50*/  @P2 LDC R90, c[0x0][0xbec] ;  /* 0x0002fb00ff5a2b82 */ /* 0x020f660000000800 */
[----:B------:R-:W-:Y:S04]  /*ca60*/  SHFL.IDX PT, R69, R69, R12, 0x1c1f ;  /* 0x001c1f0c45457589 */ /* 0x000fe800000e0000 */
[----:B------:R1:W-:Y:S04]  /*ca70*/  SHFL.IDX PT, R63, R88, R5, 0x1c1f ;  /* 0x001c1f05583f7589 */ /* 0x0003e800000e0000 */
[----:B------:R-:W-:Y:S04]  /*ca80*/  SHFL.IDX PT, R35, R92, R5, 0x1c1f ;  /* 0x001c1f055c237589 */ /* 0x000fe800000e0000 */
[----:B------:R-:W-:Y:S01]  /*ca90*/  SHFL.IDX PT, R50, R72, R5, 0x1c1f ;  /* 0x001c1f0548327589 */ /* 0x000fe200000e0000 */
[----:B-1----:R-:W1:Y:S03]  /*caa0*/  LDC R88, c[0x0][0xc50] ;  /* 0x00031400ff587b82 */ /* 0x002e660000000800 */
[----:B------:R-:W-:Y:S04]  /*cab0*/  SHFL.IDX PT, R48, R48, R5, 0x1c1f ;  /* 0x001c1f0530307589 */ /* 0x000fe800000e0000 */
[----:B------:R-:W-:Y:S01]  /*cac0*/  SHFL.IDX PT, R52, R52, R5, 0x1c1f ;  /* 0x001c1f0534347589 */ /* 0x000fe200000e0000 */
[----:B-----5:R-:W-:-:S03]  /*cad0*/  @P2 IMAD.HI.U32 R90, R75, R90, RZ ;  /* 0x0000005a4b5a2227 */ /* 0x020fc600078e00ff */
        /* <DEDUP_REMOVED lines=10> */
[----:B------:R-:W2:Y:S01]  /*cb80*/  SHFL.IDX PT, R62, R99, R12, 0x1c1f ;  /* 0x001c1f0c633e7589 */ /* 0x000ea200000e0000 */
[----:B0-----:R-:W-:-:S03]  /*cb90*/  SEL R28, R30, R31, P0 ;  /* 0x0000001f1e1c7207 */ /* 0x001fc60000000000 */
[----:B------:R-:W0:Y:S01]  /*cba0*/  SHFL.IDX PT, R72, R95, R12, 0x1c1f ;  /* 0x001c1f0c5f487589 */ /* 0x000e2200000e0000 */
[----:B------:R-:W-:Y:S02]  /*cbb0*/  SEL R30, R31, R30, P0 ;  /* 0x0000001e1f1e7207 */ /* 0x000fe40000000000 */
[----:B-----5:R-:W-:Y:S01]  /*cbc0*/  SEL R5, R3, R8, P0 ;  /* 0x0000000803057207 */ /* 0x020fe20000000000 */
[----:B------:R-:W-:Y:S01]  /*cbd0*/  SHFL.IDX PT, R79, R93, R12, 0x1c1f ;  /* 0x001c1f0c5d4f7589 */ /* 0x000fe200000e0000 */
[----:B------:R-:W-:Y:S02]  /*cbe0*/  SEL R3, R8, R3, P0 ;  /* 0x0000000308037207 */ /* 0x000fe40000000000 */
[----:B------:R-:W-:Y:S01]  /*cbf0*/  SEL R8, R6, R9, P0 ;  /* 0x0000000906087207 */ /* 0x000fe20000000000 */
[----:B------:R-:W5:Y:S01]  /*cc00*/  SHFL.IDX PT, R74, R91, R12, 0x1c1f ;  /* 0x001c1f0c5b4a7589 */ /* 0x000f6200000e0000 */
[----:B------:R-:W-:Y:S02]  /*cc10*/  SEL R6, R9, R6, P0 ;  /* 0x0000000609067207 */ /* 0x000fe40000000000 */
[----:B------:R-:W-:Y:S01]  /*cc20*/  SEL R9, R7, R10, P0 ;  /* 0x0000000a07097207 */ /* 0x000fe20000000000 */
[----:B------:R4:W-:Y:S01]  /*cc30*/  SHFL.IDX PT, R78, R89, R12, 0x1c1f ;  /* 0x001c1f0c594e7589 */ /* 0x0009e200000e0000 */
[----:B------:R-:W-:-:S02]  /*cc40*/  SEL R7, R10, R7, P0 ;  /* 0x000000070a077207 */ /* 0x000fc40000000000 */
[----:B------:R-:W-:Y:S01]  /*cc50*/  SEL R10, R14, R15, P0 ;  /* 0x0000000f0e0a7207 */ /* 0x000fe20000000000 */
[----:B------:R-:W5:Y:S01]  /*cc60*/  SHFL.IDX PT, R81, R81, R12, 0x1c1f ;  /* 0x001c1f0c51517589 */ /* 0x000f6200000e0000 */
[----:B------:R-:W-:Y:S02]  /*cc70*/  SEL R14, R15, R14, P0 ;  /* 0x0000000e0f0e7207 */ /* 0x000fe40000000000 */
[----:B------:R-:W-:Y:S01]  /*cc80*/  SEL R15, R18, R13, P0 ;  /* 0x0000000d120f7207 */ /* 0x000fe20000000000 */
[----:B------:R1:W5:Y:S01]  /*cc90*/  SHFL.IDX PT, R83, R77, R12, 0x1c1f ;  /* 0x001c1f0c4d537589 */ /* 0x00036200000e0000 */
[----:B---3--:R-:W-:Y:S01]  /*cca0*/  SEL R31, R34, R27, P0 ;  /* 0x0000001b221f7207 */ /* 0x008fe20000000000 */
[----:B----4-:R-:W3:Y:S02]  /*ccb0*/  @P2 LDC R89, c[0x0][0xbf0] ;  /* 0x0002fc00ff592b82 */ /* 0x010ee40000000800 */
[----:B------:R4:W-:Y:S04]  /*ccc0*/  SHFL.IDX PT, R67, R29, R12, 0x1c1f ;  /* 0x001c1f0c1d437589 */ /* 0x0009e800000e0000 */
[----:B------:R0:W-:Y:S02]  /*ccd0*/  SHFL.IDX PT, R71, R11, R12, 0x1c1f ;  /* 0x001c1f0c0b477589 */ /* 0x0001e400000e0000 */
[----:B-1----:R-:W1:Y:S02]  /*cce0*/  @P2 LDC R77, c[0x0][0xbf0] ;  /* 0x0002fc00ff4d2b82 */ /* 0x002e640000000800 */
[----:B------:R-:W-:Y:S01]  /*ccf0*/  SHFL.IDX PT, R61, R61, R12, 0x1c1f ;  /* 0x001c1f0c3d3d7589 */ /* 0x000fe200000e0000 */
[----:B----4-:R-:W-:Y:S01]  /*cd00*/  SEL R29, R27, R34, P0 ;  /* 0x000000221b1d7207 */ /* 0x010fe20000000000 */
[----:B------:R-:W-:-:S02]  /*cd10*/  IMAD R34, R84, UR13, RZ ;  /* 0x0000000d54227c24 */ /* 0x000fc4000f8e02ff */
[----:B------:R-:W-:Y:S01]  /*cd20*/  SHFL.IDX PT, R65, R65, R12, 0x1c1f ;  /* 0x001c1f0c41417589 */ /* 0x000fe200000e0000 */
[----:B--2---:R-:W-:Y:S02]  /*cd30*/  SEL R27, R62, R35, P0 ;  /* 0x000000233e1b7207 */ /* 0x004fe40000000000 */
[----:B0-----:R-:W-:Y:S01]  /*cd40*/  SEL R11, R13, R18, P0 ;  /* 0x000000120d0b7207 */ /* 0x001fe20000000000 */
[----:B------:R-:W-:Y:S01]  /*cd50*/  SHFL.IDX PT, R55, R55, R12, 0x1c1f ;  /* 0x001c1f0c37377589 */ /* 0x000fe200000e0000 */
[----:B------:R-:W-:Y:S02]  /*cd60*/  SEL R13, R19, R20, P0 ;  /* 0x00000014130d7207 */ /* 0x000fe40000000000 */
[----:B------:R-:W-:Y:S01]  /*cd70*/  SEL R18, R51, R58, P0 ;  /* 0x0000003a33127207 */ /* 0x000fe20000000000 */
[----:B------:R-:W-:Y:S04]  /*cd80*/  SHFL.IDX PT, R57, R57, R12, 0x1c1f ;  /* 0x001c1f0c39397589 */ /* 0x000fe800000e0000 */
[----:B------:R-:W-:Y:S04]  /*cd90*/  SHFL.IDX PT, R43, R43, R12, 0x1c1f ;  /* 0x001c1f0c2b2b7589 */ /* 0x000fe800000e0000 */
        /* <DEDUP_REMOVED lines=17> */
[----:B------:R-:W-:Y:S01]  /*ceb0*/  IMAD R69, RZ, RZ, -UR59 ;  /* 0x8000003bff457e24 */ /* 0x000fe2000f8e02ff */
[----:B------:R-:W-:Y:S01]  /*cec0*/  SEL R33, R63, R72, P0 ;  /* 0x000000483f217207 */ /* 0x000fe20000000000 */
[----:B------:R-:W-:Y:S01]  /*ced0*/  IMAD R68, R86, UR13, RZ ;  /* 0x0000000d56447c24 */ /* 0x000fe2000f8e02ff */
[----:B------:R-:W-:Y:S01]  /*cee0*/  SEL R35, R72, R63, P0 ;  /* 0x0000003f48237207 */ /* 0x000fe20000000000 */
[----:B------:R-:W-:Y:S01]  /*cef0*/  IMAD R85, R88, R69, UR4 ;  /* 0x0000000458557e24 */ /* 0x000fe2000f8e0245 */
[----:B------:R-:W-:Y:S01]  /*cf00*/  ULDC.64 UR4, c[0x0][0xbe0] ;  /* 0x0002f80000047ab9 */ /* 0x000fe20000000a00 */
[----:B------:R-:W-:-:S02]  /*cf10*/  IMAD R63, R87, UR12, R68 ;  /* 0x0000000c573f7c24 */ /* 0x000fc4000f8e0244 */
[----:B------:R-:W-:Y:S01]  /*cf20*/  @P2 IMAD.HI.U32 R62, R75, R76, RZ ;  /* 0x0000004c4b3e2227 */ /* 0x000fe200078e00ff */
[----:B------:R-:W-:-:S03]  /*cf30*/  SHF.R.S32.HI R72, RZ, 0x1f, R85 ;  /* 0x0000001fff487819 */ /* 0x000fc60000011455 */
[----:B------:R-:W-:Y:S02]  /*cf40*/  IMAD.IADD R63, R45, 0x1, R63 ;  /* 0x000000012d3f7824 */ /* 0x000fe400078e023f */
[----:B------:R-:W-:Y:S02]  /*cf50*/  IMAD R45, R72, UR4, RZ ;  /* 0x00000004482d7c24 */ /* 0x000fe4000f8e02ff */
[----:B------:R-:W-:Y:S02]  /*cf60*/  IMAD.IADD R59, R59, 0x1, R51 ;  /* 0x000000013b3b7824 */ /* 0x000fe400078e0233 */
[----:B------:R-:W-:Y:S01]  /*cf70*/  IMAD.MOV.U32 R51, RZ, RZ, R75 ;  /* 0x000000ffff337224 */ /* 0x000fe200078e004b */
[----:B-1----:R-:W-:Y:S01]  /*cf80*/  @P2 SHF.R.U32.HI R51, RZ, R77, R62 ;  /* 0x0000004dff332219 */ /* 0x002fe2000001163e */
[----:B------:R-:W-:Y:S02]  /*cf90*/  IMAD.MOV.U32 R62, RZ, RZ, R44 ;  /* 0x000000ffff3e7224 */ /* 0x000fe400078e002c */
[----:B------:R-:W-:-:S02]  /*cfa0*/  IMAD R68, R85, UR5, R45 ;  /* 0x0000000555447c24 */ /* 0x000fc4000f8e022d */
[----:B------:R-:W-:Y:S01]  /*cfb0*/  IMAD.MOV.U32 R69, RZ, RZ, R75 ;  /* 0x000000ffff457224 */ /* 0x000fe200078e004b */
[----:B---3--:R-:W-:Y:S01]  /*cfc0*/  @P2 SHF.R.U32.HI R69, RZ, R89, R90 ;  /* 0x00000059ff452219 */ /* 0x008fe2000001165a */
        /* <DEDUP_REMOVED lines=19> */
[----:B------:R-:W0:Y:S01]  /*d100*/  S2UR UR5, SR_CgaCtaId ;  /* 0x00000000000579c3 */ /* 0x000e220000008800 */
        /* <DEDUP_REMOVED lines=9> */
[----:B-----5:R-:W-:Y:S01]  /*d1a0*/  SEL R62, R74, R73, P0 ;  /* 0x000000494a3e7207 */ /* 0x020fe20000000000 */
[----:B------:R-:W-:Y:S01]  /*d1b0*/  IMAD.WIDE.U32 R68, R63, UR8, R58 ;  /* 0x000000083f447c25 */ /* 0x000fe2000f8e003a */
[----:B------:R-:W-:Y:S01]  /*d1c0*/  SEL R58, R73, R74, P0 ;  /* 0x0000004a493a7207 */ /* 0x000fe20000000000 */
[----:B------:R-:W-:Y:S01]  /*d1d0*/  ULDC.64 UR8, c[0x0][0xb00] ;  /* 0x0002c00000087ab9 */ /* 0x000fe20000000a00 */
[C---:B------:R-:W-:Y:S01]  /*d1e0*/  LEA R73, P2, R44.reuse, UR6, 0x2 ;  /* 0x000000062c497c11 */ /* 0x040fe2000f8410ff */
[----:B------:R-:W-:Y:S01]  /*d1f0*/  IMAD.IADD R51, R45, 0x1, R75 ;  /* 0x000000012d337824 */ /* 0x000fe200078e024b */
[----:B------:R-:W-:Y:S01]  /*d200*/  ULDC UR6, c[0x0][0xa88] ;  /* 0x0002a20000067ab9 */ /* 0x000fe20000000800 */
[----:B------:R-:W-:Y:S01]  /*d210*/  IMAD.IADD R45, R69, 0x1, R77 ;  /* 0x00000001452d7824 */ /* 0x000fe200078e024d */
[----:B0-----:R-:W-:Y:S01]  /*d220*/  ULEA UR4, UR5, UR4, 0x18 ;  /* 0x0000000405047291 */ /* 0x001fe2000f8ec03f */
        /* <DEDUP_REMOVED lines=8> */
[----:B------:R-:W1:Y:S01]  /*d2b0*/  SHFL.IDX PT, R75, R51, RZ, 0x1c1f ;  /* 0x001c1fff334b7589 */ /* 0x000e6200000e0000 */
[----:B------:R-:W-:-:S02]  /*d2c0*/  ISETP.GE.OR P2, PT, R70, R85, P1 ;  /* 0x000000554600720c */ /* 0x000fc40000f46670 */
[-C--:B------:R-:W-:Y:S01]  /*d2d0*/  ISETP.GE.OR P1, PT, R72, R85.reuse, P1 ;  /* 0x000000554800720c */ /* 0x080fe20000f26670 */
[----:B------:R2:W3:Y:S01]  /*d2e0*/  SHFL.IDX PT, R77, R51, 0x1, 0x1c1f ;  /* 0x003c1f00334d7f89 */ /* 0x0004e200000e0000 */
[----:B------:R-:W-:Y:S01]  /*d2f0*/  LEA.HI.X R86, R68, UR9, R45, 0x2, P3 ;  /* 0x0000000944567c11 */ /* 0x000fe200098f142d */
[----:B0-----:R-:W-:Y:S01]  /*d300*/  IMAD.SHL.U32 R73, R66, 0x2, RZ ;  /* 0x0000000242497824 */ /* 0x001fe200078e00ff */
[----:B------:R-:W-:Y:S01]  /*d310*/  ISETP.GE.AND P3, PT, R70, R85, PT ;  /* 0x000000554600720c */ /* 0x000fe20003f66270 */
[----:B------:R-:W-:Y:S01]  /*d320*/  SYNCS.ARRIVE.TRANS64.RED.A1T0 RZ, [UR4], RZ ;  /* 0x000000ffffff79a7 */ /* 0x000fe20008100404 */
[----:B------:R0:W4:Y:S01]  /*d330*/  SHFL.IDX PT, R68, R84, RZ, 0x1c1f ;  /* 0x001c1fff54447589 */ /* 0x00012200000e0000 */
[----:B------:R-:W-:Y:S02]  /*d340*/  SEL R59, R50, R79, P0 ;  /* 0x0000004f323b7207 */ /* 0x000fe40000000000 */
[----:B------:R-:W-:Y:S01]  /*d350*/  SEL R63, R79, R50, P0 ;  /* 0x000000324f3f7207 */ /* 0x000fe20000000000 */
[----:B------:R0:W0:Y:S01]  /*d360*/  SHFL.IDX PT, R69, R86, RZ, 0x1c1f ;  /* 0x001c1fff56457589 */ /* 0x00002200000e0000 */
[----:B------:R-:W-:-:S02]  /*d370*/  SEL R44, R48, R81, P0 ;  /* 0x00000051302c7207 */ /* 0x000fc40000000000 */
[----:B------:R-:W-:Y:S02]  /*d380*/  SEL R45, R49, R78, P0 ;  /* 0x0000004e312d7207 */ /* 0x000fe40000000000 */
[----:B------:R-:W-:Y:S02]  /*d390*/  SEL R50, R52, R83, P0 ;  /* 0x0000005334327207 */ /* 0x000fe40000000000 */
[----:B--2---:R-:W-:Y:S02]  /*d3a0*/  SEL R51, R53, R80, P0 ;  /* 0x0000005035337207 */ /* 0x004fe40000000000 */
[----:B------:R-:W-:Y:S01]  /*d3b0*/  SEL R48, R81, R48, P0 ;  /* 0x0000003051307207 */ /* 0x000fe20000000000 */
[----:B-1----:R1:W-:Y:S01]  /*d3c0*/  @!P2 ST.E desc[UR36][R74.64], R0 ;  /* 0x000000004a00a985 */ /* 0x0023e2000c101924 */
[----:B------:R-:W-:Y:S02]  /*d3d0*/  SEL R49, R78, R49, P0 ;  /* 0x000000314e317207 */ /* 0x000fe40000000000 */
[----:B------:R-:W-:Y:S01]  /*d3e0*/  SEL R52, R83, R52, P0 ;  /* 0x0000003453347207 */ /* 0x000fe20000000000 */
[----:B---3--:R1:W-:Y:S01]  /*d3f0*/  @!P1 ST.E desc[UR36][R76.64], R2 ;  /* 0x000000024c009985 */ /* 0x0083e2000c101924 */
        /* <DEDUP_REMOVED lines=13> */
[C-C-:B0---4-:R-:W-:Y:S02]  /*d4d0*/  @!P2 IMAD.WIDE R74, R73.reuse, 0x4, R68.reuse ;  /* 0x00000004494aa825 */ /* 0x151fe400078e0244 */
        /* <DEDUP_REMOVED lines=12> */
[----:B------:R-:W-:Y:S01]  /*d5a0*/  @!P4 IMAD.WIDE R78, R79, 0x4, R68 ;  /* 0x000000044f4ec825 */ /* 0x000fe200078e0244 */
[----:B------:R-:W-:Y:S02]  /*d5b0*/  ISETP.GE.AND P3, PT, R0, UR4, PT ;  /* 0x0000000400007c0c */ /* 0x000fe4000bf66270 */
[----:B0-----:R-:W-:Y:S01]  /*d5c0*/  @!P1 LOP3.LUT R9, R70, 0xfffffffe, RZ, 0xc0, !PT ;  /* 0xfffffffe46099812 */ /* 0x001fe200078ec0ff */
[C---:B------:R-:W-:Y:S01]  /*d5d0*/  VIADD R74, R73.reuse, 0x40 ;  /* 0x00000040494a7836 */ /* 0x040fe20000000000 */
[----:B------:R-:W-:Y:S01]  /*d5e0*/  ISETP.GE.AND P6, PT, R66, UR4, PT ;  /* 0x0000000442007c0c */ /* 0x000fe2000bfc6270 */
[----:B------:R-:W-:Y:S01]  /*d5f0*/  VIADD R70, R73, 0x48 ;  /* 0x0000004849467836 */ /* 0x000fe20000000000 */
[----:B------:R0:W-:Y:S01]  /*d600*/  @!P4 ST.E.64 desc[UR36][R78.64], R10 ;  /* 0x0000000a4e00c985 */ /* 0x0001e2000c101b24 */
[----:B------:R-:W-:-:S02]  /*d610*/  @!P2 LEA.HI R80, R80, R80, RZ, 0x1 ;  /* 0x000000505050a211 */ /* 0x000fc400078f08ff */
[----:B------:R-:W-:Y:S01]  /*d620*/  ISETP.GE.AND P4, PT, R74, UR4, PT ;  /* 0x000000044a007c0c */ /* 0x000fe2000bf86270 */
[--C-:B-1----:R-:W-:Y:S01]  /*d630*/  @!P1 IMAD.WIDE R6, R9, 0x4, R68.reuse ;  /* 0x0000000409069825 */ /* 0x102fe200078e0244 */
[----:B------:R-:W-:Y:S02]  /*d640*/  @!P2 LOP3.LUT R9, R80, 0xfffffffe, RZ, 0xc0, !PT ;  /* 0xfffffffe5009a812 */ /* 0x000fe400078ec0ff */
[----:B------:R-:W-:Y:S02]  /*d650*/  @!P3 LEA.HI R0, R0, R0, RZ, 0x1 ;  /* 0x000000000000b211 */ /* 0x000fe400078f08ff */
[----:B------:R1:W-:Y:S01]  /*d660*/  @!P1 ST.E.64 desc[UR36][R6.64], R14 ;  /* 0x0000000e06009985 */ /* 0x0003e2000c101b24 */
[----:B------:R-:W-:Y:S01]  /*d670*/  ISETP.GE.AND P1, PT, R70, UR4, PT ;  /* 0x0000000446007c0c */ /* 0x000fe2000bf26270 */
[--C-:B------:R-:W-:Y:S01]  /*d680*/  @!P2 IMAD.WIDE R8, R9, 0x4, R68.reuse ;  /* 0x000000040908a825 */ /* 0x100fe200078e0244 */
[----:B------:R-:W-:Y:S02]  /*d690*/  @!P6 LEA.HI R66, R66, R66, RZ, 0x1 ;  /* 0x000000424242e211 */ /* 0x000fe400078f08ff */
[----:B0-----:R-:W-:Y:S01]  /*d6a0*/  @!P3 LOP3.LUT R11, R0, 0xfffffffe, RZ, 0xc0, !PT ;  /* 0xfffffffe000bb812 */ /* 0x001fe200078ec0ff */
[----:B------:R-:W-:Y:S01]  /*d6b0*/  VIADD R0, R73, 0x50 ;  /* 0x0000005049007836 */ /* 0x000fe20000000000 */
[----:B------:R-:W-:Y:S01]  /*d6c0*/  @!P6 LOP3.LUT R75, R66, 0xfffffffe, RZ, 0xc0, !PT ;  /* 0xfffffffe424be812 */ /* 0x000fe200078ec0ff */
[----:B------:R0:W-:Y:S01]  /*d6d0*/  @!P2 ST.E.64 desc[UR36][R8.64], R12 ;  /* 0x0000000c0800a985 */ /* 0x0001e2000c101b24 */
[----:B------:R-:W-:Y:S01]  /*d6e0*/  @!P4 LEA.HI R74, R74, R74, RZ, 0x1 ;  /* 0x0000004a4a4ac211 */ /* 0x000fe200078f08ff */
[----:B------:R-:W-:-:S04]  /*d6f0*/  @!P3 IMAD.WIDE R10, R11, 0x4, R68 ;  /* 0x000000040b0ab825 */ /* 0x000fc800078e0244 */
[----:B------:R-:W-:Y:S01]  /*d700*/  @!P1 LEA.HI R70, R70, R70, RZ, 0x1 ;  /* 0x0000004646469211 */ /* 0x000fe200078f08ff */
[----:B-1----:R-:W-:Y:S01]  /*d710*/  @!P6 IMAD.WIDE R6, R75, 0x4, R68 ;  /* 0x000000044b06e825 */ /* 0x002fe200078e0244 */
[----:B------:R-:W-:Y:S01]  /*d720*/  @!P5 LOP3.LUT R15, R81, 0xfffffffe, RZ, 0xc0, !PT ;  /* 0xfffffffe510fd812 */ /* 0x000fe200078ec0ff */
[----:B------:R1:W-:Y:S01]  /*d730*/  @!P3 ST.E.64 desc[UR36][R10.64], R22 ;  /* 0x000000160a00b985 */ /* 0x0003e2000c101b24 */
[----:B------:R-:W-:-:S03]  /*d740*/  @!P4 LOP3.LUT R75, R74, 0xfffffffe, RZ, 0xc0, !PT ;  /* 0xfffffffe4a4bc812 */ /* 0x000fc600078ec0ff */
[--C-:B------:R-:W-:Y:S01]  /*d750*/  @!P5 IMAD.WIDE R14, R15, 0x4, R68.reuse ;  /* 0x000000040f0ed825 */ /* 0x100fe200078e0244 */
[----:B0-----:R-:W-:Y:S01]  /*d760*/  @!P1 LOP3.LUT R13, R70, 0xfffffffe, RZ, 0xc0, !PT ;  /* 0xfffffffe460d9812 */ /* 0x001fe200078ec0ff */
[----:B------:R0:W-:Y:S02]  /*d770*/  @!P6 ST.E.64 desc[UR36][R6.64], R20 ;  /* 0x000000140600e985 */ /* 0x0001e4000c101b24 */
[--C-:B------:R-:W-:Y:S02]  /*d780*/  @!P4 IMAD.WIDE R8, R75, 0x4, R68.reuse ;  /* 0x000000044b08c825 */ /* 0x100fe400078e0244 */
[----:B------:R-:W-:Y:S02]  /*d790*/  @!P5 ST.E.64 desc[UR36][R14.64], R24 ;  /* 0x000000180e00d985 */ /* 0x000fe4000c101b24 */
[----:B------:R-:W-:Y:S02]  /*d7a0*/  VIADD R12, R73, 0x58 ;  /* 0x00000058490c7836 */ /* 0x000fe40000000000 */
[----:B-1----:R-:W-:Y:S01]  /*d7b0*/  @!P1 IMAD.WIDE R10, R13, 0x4, R68 ;  /* 0x000000040d0a9825 */ /* 0x002fe200078e0244 */
[----:B------:R1:W-:Y:S02]  /*d7c0*/  @!P4 ST.E.64 desc[UR36][R8.64], R28 ;  /* 0x0000001c0800c985 */ /* 0x0003e4000c101b24 */
[----:B------:R-:W-:Y:S01]  /*d7d0*/  ISETP.GE.AND P2, PT, R12, UR4, PT ;  /* 0x000000040c007c0c */ /* 0x000fe2000bf46270 */
[C---:B------:R-:W-:Y:S01]  /*d7e0*/  VIADD R13, R73.reuse, 0x60 ;  /* 0x00000060490d7836 */ /* 0x040fe20000000000 */
[----:B------:R2:W-:Y:S01]  /*d7f0*/  @!P1 ST.E.64 desc[UR36][R10.64], R30 ;  /* 0x0000001e0a009985 */ /* 0x0005e2000c101b24 */
[C---:B------:R-:W-:Y:S01]  /*d800*/  VIADD R22, R73.reuse, 0x68 ;  /* 0x0000006849167836 */ /* 0x040fe20000000000 */
[----:B------:R-:W-:Y:S01]  /*d810*/  ISETP.GE.AND P1, PT, R0, UR4, PT ;  /* 0x0000000400007c0c */ /* 0x000fe2000bf26270 */
[----:B0-----:R-:W-:Y:S01]  /*d820*/  VIADD R7, R73, 0x78 ;  /* 0x0000007849077836 */ /* 0x001fe20000000000 */
        /* <DEDUP_REMOVED lines=9> */
[----:B-1----:R-:W-:Y:S02]  /*d8c0*/  @!P6 LEA.HI R8, R7, R7, RZ, 0x1 ;  /* 0x000000070708e211 */ /* 0x002fe400078f08ff */
[----:B------:R-:W-:Y:S02]  /*d8d0*/  @!P5 LEA.HI R6, R6, R6, RZ, 0x1 ;  /* 0x000000060606d211 */ /* 0x000fe400078f08ff */
[----:B------:R-:W-:-:S02]  /*d8e0*/  @!P1 LOP3.LUT R7, R0, 0xfffffffe, RZ, 0xc0, !PT ;  /* 0xfffffffe00079812 */ /* 0x000fc400078ec0ff */
[----:B------:R-:W-:Y:S02]  /*d8f0*/  @!P2 LOP3.LUT R9, R12, 0xfffffffe, RZ, 0xc0, !PT ;  /* 0xfffffffe0c09a812 */ /* 0x000fe400078ec0ff */
[----:B--2---:R-:W-:Y:S02]  /*d900*/  @!P3 LOP3.LUT R11, R13, 0xfffffffe, RZ, 0xc0, !PT ;  /* 0xfffffffe0d0bb812 */ /* 0x004fe400078ec0ff */
        /* <DEDUP_REMOVED lines=15> */
.L_x_2276:
[----:B------:R-:W-:Y:S05]  /*da00*/  BSYNC B0 ;  /* 0x0000000000007941 */ /* 0x000fea0003800000 */
.L_x_2275:
[----:B------:R-:W-:Y:S01]  /*da10*/  ISETP.GE.AND P1, PT, R72, R85, PT ;  /* 0x000000554800720c */ /* 0x000fe20003f26270 */
[----:B--2---:R2:W3:Y:S01]  /*da20*/  SHFL.IDX PT, R35, R86, 0x1, 0x1c1f ;  /* 0x003c1f0056237f89 */ /* 0x0044e200000e0000 */
        /* <DEDUP_REMOVED lines=22> */
[----:B-1----:R-:W-:Y:S01]  /*db90*/  SEL R2, R39, R16, P0 ;  /* 0x0000001027027207 */ /* 0x002fe20000000000 */
[----:B0-23--:R-:W-:Y:S06]  /*dba0*/  @P1 BRA `(.L_x_2235) ;  /* 0x0000005400701947 */ /* 0x00dfec0003800000 */
[C---:B------:R-:W-:Y:S01]  /*dbb0*/  VIADD R0, R73.reuse, 0x8 ;  /* 0x0000000849007836 */ /* 0x040fe20000000000 */
[----:B------:R-:W-:Y:S01]  /*dbc0*/  ULDC UR4, c[0x0][0xac8] ;  /* 0x0002b20000047ab9 */ /* 0x000fe20000000800 */
[C---:B------:R-:W-:Y:S01]  /*dbd0*/  VIADD R11, R73.reuse, 0x18 ;  /* 0x00000018490b7836 */ /* 0x040fe20000000000 */
[C---:B------:R-:W-:Y:S01]  /*dbe0*/  ISETP.GE.AND P0, PT, R73.reuse, UR4, PT ;  /* 0x0000000449007c0c */ /* 0x040fe2000bf06270 */
[C---:B------:R-:W-:Y:S01]  /*dbf0*/  VIADD R10, R73.reuse, 0x10 ;  /* 0x00000010490a7836 */ /* 0x040fe20000000000 */
[----:B------:R-:W-:Y:S01]  /*dc00*/  ISETP.GE.AND P4, PT, R0, UR4, PT ;  /* 0x0000000400007c0c */ /* 0x000fe2000bf86270 */
[----:B------:R-:W-:Y:S01]  /*dc10*/  VIADD R16, R73, 0x28 ;  /* 0x0000002849107836 */ /* 0x000fe20000000000 */
[----:B------:R-:W-:Y:S01]  /*dc20*/  ISETP.GE.AND P2, PT, R11, UR4, PT ;  /* 0x000000040b007c0c */ /* 0x000fe2000bf46270 */
[C---:B------:R-:W-:Y:S01]  /*dc30*/  VIADD R12, R73.reuse, 0x20 ;  /* 0x00000020490c7836 */ /* 0x040fe20000000000 */
[----:B------:R-:W-:Y:S01]  /*dc40*/  ISETP.GE.AND P1, PT, R10, UR4, PT ;  /* 0x000000040a007c0c */ /* 0x000fe2000bf26270 */
[C---:B------:R-:W-:Y:S01]  /*dc50*/  VIADD R38, R73.reuse, 0x30 ;  /* 0x0000003049267836 */ /* 0x040fe20000000000 */
[----:B------:R-:W-:Y:S01]  /*dc60*/  ISETP.GE.AND P5, PT, R16, UR4, PT ;  /* 0x0000000410007c0c */ /* 0x000fe2000bfa6270 */
[----:B------:R-:W-:Y:S01]  /*dc70*/  VIADD R39, R73, 0x38 ;  /* 0x0000003849277836 */ /* 0x000fe20000000000 */
[----:B------:R-:W-:-:S03]  /*dc80*/  ISETP.GE.AND P3, PT, R12, UR4, PT ;  /* 0x000000040c007c0c */ /* 0x000fc6000bf66270 */
[----:B------:R-:W-:Y:S02]  /*dc90*/  @!P0 IMAD.WIDE R6, R73, 0x4, R34 ;  /* 0x0000000449068825 */ /* 0x000fe400078e0222 */
[----:B------:R-:W-:-:S03]  /*dca0*/  @!P4 LEA.HI R0, R0, R0, RZ, 0x1 ;  /* 0x000000000000c211 */ /* 0x000fc600078f08ff */
[----:B------:R0:W-:Y:S01]  /*dcb0*/  @!P0 ST.E.64 desc[UR36][R6.64], R44 ;  /* 0x0000002c06008985 */ /* 0x0001e2000c101b24 */
[----:B------:R-:W-:Y:S02]  /*dcc0*/  @!P4 LOP3.LUT R9, R0, 0xfffffffe, RZ, 0xc0, !PT ;  /* 0xfffffffe0009c812 */ /* 0x000fe400078ec0ff */
[----:B------:R-:W-:Y:S02]  /*dcd0*/  ISETP.GE.AND P0, PT, R39, UR4, PT ;  /* 0x0000000427007c0c */ /* 0x000fe4000bf06270 */
[----:B------:R-:W-:Y:S01]  /*dce0*/  @!P2 LEA.HI R0, R11, R11, RZ, 0x1 ;  /* 0x0000000b0b00a211 */ /* 0x000fe200078f08ff */
[----:B------:R-:W-:Y:S01]  /*dcf0*/  @!P4 IMAD.WIDE R8, R9, 0x4, R34 ;  /* 0x000000040908c825 */ /* 0x000fe200078e0222 */
[----:B------:R-:W-:Y:S02]  /*dd00*/  @!P1 LEA.HI R10, R10, R10, RZ, 0x1 ;  /* 0x0000000a0a0a9211 */ /* 0x000fe400078f08ff */
[----:B------:R-:W-:Y:S02]  /*dd10*/  @!P2 LOP3.LUT R13, R0, 0xfffffffe, RZ, 0xc0, !PT ;  /* 0xfffffffe000da812 */ /* 0x000fe400078ec0ff */
[----:B------:R1:W-:Y:S01]  /*dd20*/  @!P4 ST.E.64 desc[UR36][R8.64], R48 ;  /* 0x000000300800c985 */ /* 0x0003e2000c101b24 */
[----:B------:R-:W-:-:S02]  /*dd30*/  ISETP.GE.AND P4, PT, R38, UR4, PT ;  /* 0x0000000426007c0c */ /* 0x000fc4000bf86270 */
[----:B------:R-:W-:Y:S02]  /*dd40*/  @!P1 LOP3.LUT R11, R10, 0xfffffffe, RZ, 0xc0, !PT ;  /* 0xfffffffe0a0b9812 */ /* 0x000fe400078ec0ff */
[----:B------:R-:W-:Y:S02]  /*dd50*/  @!P5 LEA.HI R16, R16, R16, RZ, 0x1 ;  /* 0x000000101010d211 */ /* 0x000fe400078f08ff */
[----:B------:R-:W-:Y:S01]  /*dd60*/  @!P3 LEA.HI R12, R12, R12, RZ, 0x1 ;  /* 0x0000000c0c0cb211 */ /* 0x000fe200078f08ff */
[--C-:B0-----:R-:W-:Y:S01]  /*dd70*/  @!P1 IMAD.WIDE R6, R11, 0x4, R34.reuse ;  /* 0x000000040b069825 */ /* 0x101fe200078e0222 */
[----:B------:R-:W-:Y:S02]  /*dd80*/  @!P0 LEA.HI R0, R39, R39, RZ, 0x1 ;  /* 0x0000002727008211 */ /* 0x000fe400078f08ff */
[----:B------:R-:W-:Y:S02]  /*dd90*/  @!P3 LOP3.LUT R11, R12, 0xfffffffe, RZ, 0xc0, !PT ;  /* 0xfffffffe0c0bb812 */ /* 0x000fe400078ec0ff */
[----:B------:R0:W-:Y:S01]  /*dda0*/  @!P1 ST.E.64 desc[UR36][R6.64], R50 ;  /* 0x0000003206009985 */ /* 0x0001e2000c101b24 */
[----:B-1----:R-:W-:Y:S01]  /*ddb0*/  @!P2 IMAD.WIDE R8, R13, 0x4, R34 ;  /* 0x000000040d08a825 */ /* 0x002fe200078e0222 */
[----:B------:R-:W-:-:S02]  /*ddc0*/  @!P5 LOP3.LUT R13, R16, 0xfffffffe, RZ, 0xc0, !PT ;  /* 0xfffffffe100dd812 */ /* 0x000fc400078ec0ff */
[----:B------:R-:W-:Y:S01]  /*ddd0*/  @!P4 LEA.HI R38, R38, R38, RZ, 0x1 ;  /* 0x000000262626c211 */ /* 0x000fe200078f08ff */
[----:B------:R-:W-:Y:S01]  /*dde0*/  VIADD R16, R73, 0x40 ;  /* 0x0000004049107836 */ /* 0x000fe20000000000 */
[----:B------:R-:W-:Y:S01]  /*ddf0*/  @!P0 LOP3.LUT R41, R0, 0xfffffffe, RZ, 0xc0, !PT ;  /* 0xfffffffe00298812 */ /* 0x000fe200078ec0ff */
[--C-:B------:R-:W-:Y:S01]  /*de00*/  @!P3 IMAD.WIDE R10, R11, 0x4, R34.reuse ;  /* 0x000000040b0ab825 */ /* 0x100fe200078e0222 */
[----:B------:R-:W-:Y:S01]  /*de10*/  @!P4 LOP3.LUT R39, R38, 0xfffffffe, RZ, 0xc0, !PT ;  /* 0xfffffffe2627c812 */ /* 0x000fe200078ec0ff */
[----:B------:R1:W-:Y:S01]  /*de20*/  @!P2 ST.E.64 desc[UR36][R8.64], R52 ;  /* 0x000000340800a985 */ /* 0x0003e2000c101b24 */
[----:B------:R-:W-:Y:S01]  /*de30*/  ISETP.GE.AND P1, PT, R16, UR4, PT ;  /* 0x0000000410007c0c */ /* 0x000fe2000bf26270 */
[----:B------:R-:W-:Y:S02]  /*de40*/  VIADD R0, R73, 0x50 ;  /* 0x0000005049007836 */ /* 0x000fe40000000000 */
[--C-:B------:R-:W-:Y:S01]  /*de50*/  @!P5 IMAD.WIDE R12, R13, 0x4, R34.reuse ;  /* 0x000000040d0cd825 */ /* 0x100fe200078e0222 */
[----:B------:R2:W-:Y:S02]  /*de60*/  @!P3 ST.E.64 desc[UR36][R10.64], R14 ;  /* 0x0000000e0a00b985 */ /* 0x0005e4000c101b24 */
[----:B------:R-:W-:Y:S01]  /*de70*/  ISETP.GE.AND P3, PT, R0, UR4, PT ;  /* 0x0000000400007c0c */ /* 0x000fe2000bf66270 */
[----:B------:R-:W-:Y:S01]  /*de80*/  VIADD R38, R73, 0x48 ;  /* 0x0000004849267836 */ /* 0x000fe20000000000 */
[----:B------:R3:W-:Y:S01]  /*de90*/  @!P5 ST.E.64 desc[UR36][R12.64], R18 ;  /* 0x000000120c00d985 */ /* 0x0007e2000c101b24 */
[----:B0-----:R-:W-:-:S03]  /*dea0*/  @!P4 IMAD.WIDE R6, R39, 0x4, R34 ;  /* 0x000000042706c825 */ /* 0x001fc600078e0222 */
[----:B------:R-:W-:Y:S01]  /*deb0*/  ISETP.GE.AND P2, PT, R38, UR4, PT ;  /* 0x0000000426007c0c */ /* 0x000fe2000bf46270 */
[--C-:B-1----:R-:W-:Y:S01]  /*dec0*/  @!P0 IMAD.WIDE R8, R41, 0x4, R34.reuse ;  /* 0x0000000429088825 */ /* 0x102fe200078e0222 */
[----:B------:R0:W-:Y:S01]  /*ded0*/  @!P4 ST.E.64 desc[UR36][R6.64], R20 ;  /* 0x000000140600c985 */ /* 0x0001e2000c101b24 */
[----:B------:R-:W-:Y:S02]  /*dee0*/  @!P1 LEA.HI R16, R16, R16, RZ, 0x1 ;  /* 0x0000001010109211 */ /* 0x000fe400078f08ff */
[C---:B--2---:R-:W-:Y:S01]  /*def0*/  VIADD R10, R73.reuse, 0x58 ;  /* 0x00000058490a7836 */ /* 0x044fe20000000000 */
[----:B------:R1:W-:Y:S01]  /*df00*/  @!P0 ST.E.64 desc[UR36][R8.64], R22 ;  /* 0x0000001608008985 */ /* 0x0003e2000c101b24 */
[C---:B------:R-:W-:Y:S01]  /*df10*/  VIADD R14, R73.reuse, 0x68 ;  /* 0x00000068490e7836 */ /* 0x040fe20000000000 */
[----:B------:R-:W-:Y:S01]  /*df20*/  @!P1 LOP3.LUT R11, R16, 0xfffffffe, RZ, 0xc0, !PT ;  /* 0xfffffffe100b9812 */ /* 0x000fe200078ec0ff */
[C---:B---3--:R-:W-:Y:S01]  /*df30*/  VIADD R12, R73.reuse, 0x60 ;  /* 0x00000060490c7836 */ /* 0x048fe20000000000 */
[----:B------:R-:W-:Y:S01]  /*df40*/  ISETP.GE.AND P0, PT, R10, UR4, PT ;  /* 0x000000040a007c0c */ /* 0x000fe2000bf06270 */
[C---:B------:R-:W-:Y:S01]  /*df50*/  VIADD R15, R73.reuse, 0x70 ;  /* 0x00000070490f7836 */ /* 0x040fe20000000000 */
[----:B------:R-:W-:Y:S01]  /*df60*/  ISETP.GE.AND P5, PT, R14, UR4, PT ;  /* 0x000000040e007c0c */ /* 0x000fe2000bfa6270 */
[----:B------:R-:W-:Y:S01]  /*df70*/  VIADD R73, R73, 0x78 ;  /* 0x0000007849497836 */ /* 0x000fe20000000000 */
[----:B------:R-:W-:Y:S01]  /*df80*/  ISETP.GE.AND P4, PT, R12, UR4, PT ;  /* 0x000000040c007c0c */ /* 0x000fe2000bf86270 */
[----:B0-----:R-:W-:Y:S01]  /*df90*/  @!P1 IMAD.WIDE R6, R11, 0x4, R34 ;  /* 0x000000040b069825 */ /* 0x001fe200078e0222 */
[----:B------:R-:W-:-:S02]  /*dfa0*/  ISETP.GE.AND P6, PT, R15, UR4, PT ;  /* 0x000000040f007c0c */ /* 0x000fc4000bfc6270 */
[----:B------:R-:W-:Y:S02]  /*dfb0*/  @!P3 LEA.HI R0, R0, R0, RZ, 0x1 ;  /* 0x000000000000b211 */ /* 0x000fe400078f08ff */
[----:B------:R-:W-:Y:S01]  /*dfc0*/  @!P2 LEA.HI R38, R38, R38, RZ, 0x1 ;  /* 0x000000262626a211 */ /* 0x000fe200078f08ff */
[----:B------:R0:W-:Y:S01]  /*dfd0*/  @!P1 ST.E.64 desc[UR36][R6.64], R24 ;  /* 0x0000001806009985 */ /* 0x0001e2000c101b24 */
[----:B------:R-:W-:Y:S02]  /*dfe0*/  @!P3 LOP3.LUT R11, R0, 0xfffffffe, RZ, 0xc0, !PT ;  /* 0xfffffffe000bb812 */ /* 0x000fe400078ec0ff */
[----:B------:R-:W-:Y:S02]  /*dff0*/  @!P0 LEA.HI R0, R10, R10, RZ, 0x1 ;  /* 0x0000000a0a008211 */ /* 0x000fe400078f08ff */
[----:B-1----:R-:W-:Y:S01]  /*e000*/  @!P2 LOP3.LUT R9, R38, 0xfffffffe, RZ, 0xc0, !PT ;  /* 0xfffffffe2609a812 */ /* 0x002fe200078ec0ff */
[----:B------:R-:W-:Y:S01]  /*e010*/  @!P3 IMAD.WIDE R10, R11, 0x4, R34 ;  /* 0x000000040b0ab825 */ /* 0x000fe200078e0222 */
[----:B------:R-:W-:-:S02]  /*e020*/  @!P4 LEA.HI R12, R12, R12, RZ, 0x1 ;  /* 0x0000000c0c0cc211 */ /* 0x000fc400078f08ff */
[----:B------:R-:W-:Y:S01]  /*e030*/  @!P0 LOP3.LUT R13, R0, 0xfffffffe, RZ, 0xc0, !PT ;  /* 0xfffffffe000d8812 */ /* 0x000fe200078ec0ff */
[--C-:B------:R-:W-:Y:S01]  /*e040*/  @!P2 IMAD.WIDE R8, R9, 0x4, R34.reuse ;  /* 0x000000040908a825 */ /* 0x100fe200078e0222 */
[----:B------:R-:W-:Y:S02]  /*e050*/  @!P5 LEA.HI R14, R14, R14, RZ, 0x1 ;  /* 0x0000000e0e0ed211 */ /* 0x000fe400078f08ff */
[----:B------:R-:W-:Y:S02]  /*e060*/  @!P6 LEA.HI R0, R15, R15, RZ, 0x1 ;  /* 0x0000000f0f00e211 */ /* 0x000fe400078f08ff */
[----:B------:R-:W-:Y:S01]  /*e070*/  @!P4 LOP3.LUT R15, R12, 0xfffffffe, RZ, 0xc0, !PT ;  /* 0xfffffffe0c0fc812 */ /* 0x000fe200078ec0ff */
[--C-:B------:R-:W-:Y:S01]  /*e080*/  @!P0 IMAD.WIDE R12, R13, 0x4, R34.reuse ;  /* 0x000000040d0c8825 */ /* 0x100fe200078e0222 */
[----:B------:R-:W-:Y:S01]  /*e090*/  @!P5 LOP3.LUT R19, R14, 0xfffffffe, RZ, 0xc0, !PT ;  /* 0xfffffffe0e13d812 */ /* 0x000fe200078ec0ff */
[----:B------:R1:W-:Y:S01]  /*e0a0*/  @!P2 ST.E.64 desc[UR36][R8.64], R26 ;  /* 0x0000001a0800a985 */ /* 0x0003e2000c101b24 */
[----:B------:R-:W-:Y:S01]  /*e0b0*/  @!P6 LOP3.LUT R21, R0, 0xfffffffe, RZ, 0xc0, !PT ;  /* 0xfffffffe0015e812 */ /* 0x000fe200078ec0ff */
[----:B0-----:R-:W-:-:S02]  /*e0c0*/  @!P4 IMAD.WIDE R6, R15, 0x4, R34 ;  /* 0x000000040f06c825 */ /* 0x001fc400078e0222 */
[----:B------:R0:W-:Y:S02]  /*e0d0*/  @!P3 ST.E.64 desc[UR36][R10.64], R28 ;  /* 0x0000001c0a00b985 */ /* 0x0001e4000c101b24 */
[----:B------:R-:W-:Y:S02]  /*e0e0*/  @!P6 IMAD.WIDE R14, R21, 0x4, R34 ;  /* 0x00000004150ee825 */ /* 0x000fe400078e0222 */
[----:B------:R0:W-:Y:S01]  /*e0f0*/  @!P0 ST.E.64 desc[UR36][R12.64], R30 ;  /* 0x0000001e0c008985 */ /* 0x0001e2000c101b24 */
[----:B------:R-:W-:-:S03]  /*e100*/  ISETP.GE.AND P0, PT, R73, UR4, PT ;  /* 0x0000000449007c0c */ /* 0x000fc6000bf06270 */
[----:B------:R0:W-:Y:S01]  /*e110*/  @!P4 ST.E.64 desc[UR36][R6.64], R32 ;  /* 0x000000200600c985 */ /* 0x0001e2000c101b24 */
[----:B-1----:R-:W-:-:S05]  /*e120*/  @!P5 IMAD.WIDE R8, R19, 0x4, R34 ;  /* 0x000000041308d825 */ /* 0x002fca00078e0222 */
[----:B------:R0:W-:Y:S04]  /*e130*/  @!P5 ST.E.64 desc[UR36][R8.64], R36 ;  /* 0x000000240800d985 */ /* 0x0001e8000c101b24 */
[----:B------:R0:W-:Y:S01]  /*e140*/  @!P6 ST.E.64 desc[UR36][R14.64], R4 ;  /* 0x000000040e00e985 */ /* 0x0001e2000c101b24 */
[----:B------:R-:W-:Y:S05]  /*e150*/  @P0 BRA `(.L_x_2235) ;  /* 0x0000005000040947 */ /* 0x000fea0003800000 */
[----:B------:R-:W-:-:S04]  /*e160*/  LEA.HI R73, R73, R73, RZ, 0x1 ;  /* 0x0000004949497211 */ /* 0x000fc800078f08ff */
[----:B0-----:R-:W-:-:S05]  /*e170*/  LOP3.LUT R5, R73, 0xfffffffe, RZ, 0xc0, !PT ;  /* 0xfffffffe49057812 */ /* 0x001fca00078ec0ff */
[----:B------:R-:W-:-:S05]  /*e180*/  IMAD.WIDE R4, R5, 0x4, R34 ;  /* 0x0000000405047825 */ /* 0x000fca00078e0222 */
[----:B------:R0:W-:Y:S01]  /*e190*/  ST.E.64 desc[UR36][R4.64], R2 ;  /* 0x0000000204007985 */ /* 0x0001e2000c101b24 */
[----:B------:R-:W-:Y:S05]  /*e1a0*/  BRA `(.L_x_2235) ;  /* 0x0000004c00f07947 */ /* 0x000fea0003800000 */
.L_x_2274:
        /* <DEDUP_REMOVED lines=12> */
[----:B------:R-:W0:Y:S01]  /*e270*/  S2UR UR10, SR_CTAID.Z ;  /* 0x00000000000a79c3 */ /* 0x000e220000002700 */
[----:B------:R-:W-:Y:S01]  /*e280*/  ISETP.NE.AND P0, PT, R6, 0x1, PT ;  /* 0x000000010600780c */ /* 0x000fe20003f05270 */
[----:B------:R-:W-:Y:S01]  /*e290*/  USHF.R.S32.HI UR6, URZ, 0x1f, UR59 ;  /* 0x0000001f3f067899 */ /* 0x000fe2000801143b */
[----:B------:R-:W-:Y:S01]  /*e2a0*/  IMAD.MOV.U32 R5, RZ, RZ, R0 ;  /* 0x000000ffff057224 */ /* 0x000fe200078e0000 */
[----:B------:R-:W-:Y:S02]  /*e2b0*/  ULDC.64 UR8, c[0x0][0xbd0] ;  /* 0x0002f40000087ab9 */ /* 0x000fe40000000a00 */
[----:B------:R-:W-:Y:S02]  /*e2c0*/  UIMAD UR6, UR6, UR8, URZ ;  /* 0x00000008060672a4 */ /* 0x000fe4000f8e023f */
[----:B------:R-:W1:Y:S01]  /*e2d0*/  LDC.64 R10, c[0x0][0xbd8] ;  /* 0x0002f600ff0a7b82 */ /* 0x000e620000000a00 */
[----:B------:R-:W-:Y:S02]  /*e2e0*/  UIMAD.WIDE.U32 UR4, UR59, UR8, URZ ;  /* 0x000000083b0472a5 */ /* 0x000fe4000f8e003f */
[----:B------:R-:W-:-:S04]  /*e2f0*/  UIMAD UR6, UR59, UR9, UR6 ;  /* 0x000000093b0672a4 */ /* 0x000fc8000f8e0206 */
[----:B------:R-:W-:Y:S01]  /*e300*/  UIADD3 UR6, UR5, UR6, URZ ;  /* 0x0000000605067290 */ /* 0x000fe2000fffe03f */
[----:B------:R-:W3:Y:S01]  /*e310*/  @P0 LDC R7, c[0x0][0xbec] ;  /* 0x0002fb00ff070b82 */ /* 0x000ee20000000800 */
[----:B------:R-:W-:Y:S02]  /*e320*/  IMAD.U32 R3, RZ, RZ, UR5 ;  /* 0x00000005ff037e24 */ /* 0x000fe4000f8e00ff */
[----:B------:R-:W-:Y:S01]  /*e330*/  IMAD.U32 R2, RZ, RZ, UR4 ;  /* 0x00000004ff027e24 */ /* 0x000fe2000f8e00ff */
[----:B------:R-:W-:Y:S01]  /*e340*/  ULDC.64 UR4, c[0x0][0xbe0] ;  /* 0x0002f80000047ab9 */ /* 0x000fe20000000a00 */
[----:B------:R-:W-:Y:S01]  /*e350*/  IMAD.U32 R3, RZ, RZ, UR6 ;  /* 0x00000006ff037e24 */ /* 0x000fe2000f8e00ff */
[----:B0-----:R-:W-:Y:S02]  /*e360*/  USHF.R.S32.HI UR10, URZ, 0x1f, UR10 ;  /* 0x0000001f3f0a7899 */ /* 0x001fe4000801140a */
[----:B------:R-:W0:Y:S04]  /*e370*/  @P0 LDC R9, c[0x0][0xbf0] ;  /* 0x0002fc00ff090b82 */ /* 0x000e280000000800 */
[----:B-1----:R-:W-:-:S04]  /*e380*/  IMAD R12, R10, UR10, RZ ;  /* 0x0000000a0a0c7c24 */ /* 0x002fc8000f8e02ff */
[----:B------:R-:W1:Y:S01]  /*e390*/  S2UR UR7, SR_CTAID.Y ;  /* 0x00000000000779c3 */ /* 0x000e620000002600 */
[----:B---3--:R-:W-:-:S07]  /*e3a0*/  @P0 IMAD.HI.U32 R4, R0, R7, RZ ;  /* 0x0000000700040227 */ /* 0x008fce00078e00ff */
[----:B------:R-:W1:Y:S01]  /*e3b0*/  LDC R8, c[0x0][0xc50] ;  /* 0x00031400ff087b82 */ /* 0x000e620000000800 */
[----:B------:R-:W-:-:S07]  /*e3c0*/  IMAD R7, RZ, RZ, -UR59 ;  /* 0x8000003bff077e24 */ /* 0x000fce000f8e02ff */
[----:B------:R-:W3:Y:S01]  /*e3d0*/  S2UR UR10, SR_CTAID.Z ;  /* 0x00000000000a79c3 */ /* 0x000ee20000002700 */
[----:B0-----:R-:W-:Y:S01]  /*e3e0*/  @P0 SHF.R.U32.HI R5, RZ, R9, R4 ;  /* 0x00000009ff050219 */ /* 0x001fe20000011604 */
[----:B-1----:R-:W-:-:S04]  /*e3f0*/  IMAD R9, R8, R7, UR7 ;  /* 0x0000000708097e24 */ /* 0x002fc8000f8e0207 */
[----:B------:R-:W-:Y:S01]  /*e400*/  IMAD.MOV R7, RZ, RZ, -R5 ;  /* 0x000000ffff077224 */ /* 0x000fe200078e0a05 */
[----:B------:R-:W-:-:S03]  /*e410*/  SHF.R.S32.HI R4, RZ, 0x1f, R9 ;  /* 0x0000001fff047819 */ /* 0x000fc60000011409 */
[----:B------:R-:W-:Y:S02]  /*e420*/  IMAD R7, R6, R7, R0 ;  /* 0x0000000706077224 */ /* 0x000fe400078e0200 */
[----:B---3--:R-:W-:Y:S02]  /*e430*/  IMAD R11, R11, UR10, R12 ;  /* 0x0000000a0b0b7c24 */ /* 0x008fe4000f8e020c */
[----:B------:R-:W-:Y:S01]  /*e440*/  IMAD.WIDE.U32 R2, R10, UR10, R2 ;  /* 0x0000000a0a027c25 */ /* 0x000fe2000f8e0002 */
[----:B------:R-:W-:-:S03]  /*e450*/  SHF.R.S32.HI R0, RZ, 0x1f, R7 ;  /* 0x0000001fff007819 */ /* 0x000fc60000011407 */
[----:B------:R-:W-:Y:S02]  /*e460*/  IMAD.IADD R3, R11, 0x1, R3 ;  /* 0x000000010b037824 */ /* 0x000fe400078e0203 */
[----:B------:R-:W-:Y:S02]  /*e470*/  IMAD R4, R4, UR4, RZ ;  /* 0x0000000404047c24 */ /* 0x000fe4000f8e02ff */
[----:B------:R-:W-:-:S04]  /*e480*/  IMAD.WIDE.U32 R2, R9, UR4, R2 ;  /* 0x0000000409027c25 */ /* 0x000fc8000f8e0002 */
[----:B------:R-:W-:Y:S01]  /*e490*/  IMAD R4, R9, UR5, R4 ;  /* 0x0000000509047c24 */ /* 0x000fe2000f8e0204 */
[----:B------:R-:W-:Y:S01]  /*e4a0*/  SHF.R.S32.HI R9, RZ, 0x1f, R5 ;  /* 0x0000001fff097819 */ /* 0x000fe20000011405 */
[----:B------:R-:W-:Y:S01]  /*e4b0*/  ULDC.64 UR4, c[0x0][0xbc8] ;  /* 0x0002f20000047ab9 */ /* 0x000fe20000000a00 */
[----:B------:R-:W-:Y:S01]  /*e4c0*/  IADD3 R2, P0, R5, R2, RZ ;  /* 0x0000000205027210 */ /* 0x000fe20007f1e0ff */
[----:B------:R-:W-:-:S03]  /*e4d0*/  IMAD R0, R0, UR4, RZ ;  /* 0x0000000400007c24 */ /* 0x000fc6000f8e02ff */
[----:B------:R-:W-:Y:S01]  /*e4e0*/  IADD3.X R3, R9, R3, R4, P0, !PT ;  /* 0x0000000309037210 */ /* 0x000fe200007fe404 */
        /* <DEDUP_REMOVED lines=9> */
.L_x_2233:
[----:B------:R-:W-:-:S08]  /*e580*/  NOP ;  /* 0x0000000000007918 */ /* 0x000fd00000000000 */
[----:B0-----:R-:W0:-:S00]  /*e590*/  USETMAXREG.DEALLOC.CTAPOOL 0x28 ;  /* 0x00000028000079c8 */ /* 0x001e0000080e0500 */
        /* <DEDUP_REMOVED lines=16> */
.L_x_2277:
[----:B------:R-:W-:Y:S01]  /*e6a0*/  ULDC UR43, c[0x0][0xc50] ;  /* 0x00031400002b7ab9 */ /* 0x000fe20000000800 */
[----:B------:R-:W-:Y:S01]  /*e6b0*/  UMOV UR41, UR6 ;  /* 0x0000000600297c82 */ /* 0x000fe20008000000 */
[----:B------:R-:W-:-:S11]  /*e6c0*/  UISETP.NE.AND UP0, UPT, UR43, 0x1, UPT ;  /* 0x000000012b00788c */ /* 0x000fd6000bf05270 */
[----:B------:R-:W-:Y:S01]  /*e6d0*/  @UP0 ULDC UR4, c[0x0][0xc54] ;  /* 0x0003150000040ab9 */ /* 0x000fe20000000800 */
[----:B------:R-:W-:Y:S01]  /*e6e0*/  @UP0 ULDC UR7, c[0x0][0xc58] ;  /* 0x0003160000070ab9 */ /* 0x000fe20000000800 */
[----:B------:R-:W-:-:S04]  /*e6f0*/  UIMAD.WIDE.U32 UR4, UR6, UR4, URZ ;  /* 0x00000004060472a5 */ /* 0x000fc8000f8e003f */
[----:B------:R-:W-:-:S12]  /*e700*/  @UP0 USHF.R.U32.HI UR41, URZ, UR7, UR5 ;  /* 0x000000073f290299 */ /* 0x000fd80008011605 */
.L_x_2278:
        /* <DEDUP_REMOVED lines=8> */
[----:B------:R-:W-:Y:S01]  /*e790*/  ULDC UR4, c[0x0][0x448] ;  /* 0x0001120000047ab9 */ /* 0x000fe20000000800 */
[----:B------:R-:W-:Y:S01]  /*e7a0*/  ULDC UR7, c[0x0][0x2f0] ;  /* 0x0000bc0000077ab9 */ /* 0x000fe20000000800 */
[----:B------:R-:W-:-:S05]  /*e7b0*/  IMAD.MOV.U32 R17, RZ, RZ, RZ ;  /* 0x000000ffff117224 */ /* 0x000fca00078e00ff */
[----:B------:R-:W1:Y:S01]  /*e7c0*/  S2UR UR47, SR_CTAID.X ;  /* 0x00000000002f79c3 */ /* 0x000e620000002500 */
[----:B------:R-:W-:Y:S01]  /*e7d0*/  UISETP.NE.AND UP1, UPT, UR4, 0x1, UPT ;  /* 0x000000010400788c */ /* 0x000fe2000bf25270 */
[----:B------:R-:W-:Y:S02]  /*e7e0*/  ULDC UR8, c[0x0][0x288] ;  /* 0x0000a20000087ab9 */ /* 0x000fe40000000800 */
[----:B------:R-:W-:Y:S02]  /*e7f0*/  ULDC.64 UR4, c[0x0][0x418] ;  /* 0x0001060000047ab9 */ /* 0x000fe40000000a00 */
[----:B------:R-:W-:-:S03]  /*e800*/  UISETP.NE.U32.AND UP0, UPT, UR4, URZ, UPT ;  /* 0x0000003f0400728c */ /* 0x000fc6000bf05070 */
[----:B------:R-:W-:Y:S01]  /*e810*/  ULDC UR4, c[0x0][0x424] ;  /* 0x0001090000047ab9 */ /* 0x000fe20000000800 */
[----:B------:R-:W-:-:S03]  /*e820*/  UISETP.NE.AND.EX UP0, UPT, UR5, URZ, UPT, UP0 ;  /* 0x0000003f0500728c */ /* 0x000fc6000bf05300 */
[----:B------:R-:W-:Y:S01]  /*e830*/  @UP1 ULDC UR5, c[0x0][0x44c] ;  /* 0x0001130000051ab9 */ /* 0x000fe20000000800 */
[----:B0-----:R-:W-:Y:S01]  /*e840*/  ISETP.NE.U32.AND P0, PT, R2, RZ, PT ;  /* 0x000000ff0200720c */ /* 0x001fe20003f05070 */
[----:B------:R-:W-:-:S03]  /*e850*/  USEL UR38, UR4, 0x1, UP0 ;  /* 0x0000000104267887 */ /* 0x000fc60008000000 */
[----:B------:R-:W-:Y:S01]  /*e860*/  ISETP.NE.AND.EX P0, PT, R3, RZ, PT, P0 ;  /* 0x000000ff0300720c */ /* 0x000fe20003f05300 */
[----:B-1----:R-:W-:Y:S02]  /*e870*/  ULEA UR6, UR47, 0x7f, 0x7 ;  /* 0x0000007f2f067891 */ /* 0x002fe4000f8e383f */
[----:B------:R-:W-:Y:S02]  /*e880*/  UIMAD UR38, UR38, UR7, URZ ;  /* 0x00000007262672a4 */ /* 0x000fe4000f8e023f */
[----:B------:R-:W-:Y:S01]  /*e890*/  UIMAD.WIDE.U32 UR4, UR6, UR5, URZ ;  /* 0x00000005060472a5 */ /* 0x000fe2000f8e003f */
[----:B------:R-:W-:-:S03]  /*e8a0*/  @UP1 ULDC UR7, c[0x0][0x450] ;  /* 0x0001140000071ab9 */ /* 0x000fc60000000800 */
[----:B------:R-:W-:-:S04]  /*e8b0*/  @UP1 USHF.R.U32.HI UR6, URZ, UR7, UR5 ;  /* 0x000000073f061299 */ /* 0x000fc80008011605 */
[----:B------:R-:W0:Y:S01]  /*e8c0*/  @P0 LDC.64 R2, c[0x0][0xa28] ;  /* 0x00028a00ff020b82 */ /* 0x000e220000000a00 */
[----:B------:R-:W-:Y:S02]  /*e8d0*/  UIADD3 UR5, UR38, 0xa0, -UR8 ;  /* 0x000000a026057890 */ /* 0x000fe4000fffe808 */
[----:B------:R-:W-:Y:S02]  /*e8e0*/  UIADD3 UR4, UR38, 0x9f, URZ ;  /* 0x0000009f26047890 */ /* 0x000fe4000fffe03f */
[----:B------:R-:W-:Y:S02]  /*e8f0*/  UIADD3 UR6, UR5, UR6, URZ ;  /* 0x0000000605067290 */ /* 0x000fe4000fffe03f */
[----:B------:R-:W-:Y:S02]  /*e900*/  UIMAD.WIDE UR4, UR4, 0x66666667, URZ ;  /* 0x66666667040478a5 */ /* 0x000fe4000f8e023f */
[----:B------:R-:W-:Y:S02]  /*e910*/  UIMAD.WIDE UR6, UR6, 0x66666667, URZ ;  /* 0x66666667060678a5 */ /* 0x000fe4000f8e023f */
[----:B------:R-:W-:-:S02]  /*e920*/  USHF.R.U32.HI UR42, URZ, 0x1f, UR5 ;  /* 0x0000001f3f2a7899 */ /* 0x000fc40008011605 */
[----:B------:R-:W-:Y:S02]  /*e930*/  USHF.R.U32.HI UR44, URZ, 0x1f, UR7 ;  /* 0x0000001f3f2c7899 */ /* 0x000fe40008011607 */
[----:B------:R-:W-:Y:S02]  /*e940*/  ULEA.HI.SX32 UR42, UR5, UR42, 0x1a ;  /* 0x0000002a052a7291 */ /* 0x000fe4000f8fd23f */
[----:B------:R-:W-:-:S04]  /*e950*/  ULEA.HI.SX32 UR44, UR7, UR44, 0x1a ;  /* 0x0000002c072c7291 */ /* 0x000fc8000f8fd23f */
[----:B------:R-:W-:Y:S02]  /*e960*/  UISETP.LT.AND UP0, UPT, UR42, UR44, UPT ;  /* 0x0000002c2a00728c */ /* 0x000fe4000bf01270 */
[----:B------:R-:W-:Y:S01]  /*e970*/  UP2UR UR48, UPR, URZ, 0x2 ;  /* 0x000000023f307883 */ /* 0x000fe20008000000 */
[----:B0-----:R-:W-:Y:S01]  /*e980*/  @P0 IMAD.WIDE R2, R18, 0x4, R2 ;  /* 0x0000000412020825 */ /* 0x001fe200078e0202 */
[----:B------:R-:W-:-:S04]  /*e990*/  USEL UR11, UR42, UR44, UP0 ;  /* 0x0000002c2a0b7287 */ /* 0x000fc80008000000 */
[----:B------:R-:W-:Y:S01]  /*e9a0*/  UISETP.GE.AND UP1, UPT, UR11, 0x1, UPT ;  /* 0x000000010b00788c */ /* 0x000fe2000bf26270 */
[----:B------:R0:W5:Y:S01]  /*e9b0*/  @P0 LDG.E R17, desc[UR36][R2.64] ;  /* 0x0000002402110981 */ /* 0x000162000c1e1900 */
[----:B------:R-:W-:Y:S02]  /*e9c0*/  USHF.R.U32.HI UR9, URZ, 0x10, UR43 ;  /* 0x000000103f097899 */ /* 0x000fe4000801162b */
[----:B------:R-:W-:Y:S02]  /*e9d0*/  ULOP3.LUT UR43, UR43, 0xffff, URZ, 0xc0, !UPT ;  /* 0x0000ffff2b2b7892 */ /* 0x000fe4000f8ec03f */
[----:B------:R-:W-:Y:S01]  /*e9e0*/  PLOP3.LUT P0, PT, PT, PT, UP1, 0x80, 0x0 ;  /* 0x000000000000781c */ /* 0x000fe20003f0f018 */
[----:B------:R-:W-:Y:S01]  /*e9f0*/  UISETP.NE.AND UP0, UPT, UR9, URZ, UPT ;  /* 0x0000003f0900728c */ /* 0x000fe2000bf05270 */
[----:B------:R-:W-:-:S10]  /*ea00*/  UMOV UR40, URZ ;  /* 0x0000003f00287c82 */ /* 0x000fd40008000000 */
[----:B------:R-:W-:Y:S01]  /*ea10*/  @!UP0 ULDC UR9, c[0x0][0x9f0] ;  /* 0x00027c0000098ab9 */ /* 0x000fe20000000800 */
[----:B0-----:R-:W-:Y:S05]  /*ea20*/  @!P0 BRA `(.L_x_2280) ;  /* 0x0000000000788947 */ /* 0x001fea0003800000 */
[----:B------:R-:W-:Y:S01]  /*ea30*/  IABS R2, UR9 ;  /* 0x0000000900027c13 */ /* 0x000fe20008000000 */
[----:B------:R-:W-:Y:S02]  /*ea40*/  UIADD3 UR6, UR9, -0x1, UR11 ;  /* 0xffffffff09067890 */ /* 0x000fe4000fffe00b */
[----:B------:R-:W-:Y:S01]  /*ea50*/  IABS R5, UR9 ;  /* 0x0000000900057c13 */ /* 0x000fe20008000000 */
[----:B------:R-:W-:Y:S01]  /*ea60*/  UMOV UR4, URZ ;  /* 0x0000003f00047c82 */ /* 0x000fe20008000000 */
        /* <DEDUP_REMOVED lines=26> */
.L_x_2280:
        /* <DEDUP_REMOVED lines=34> */
.L_x_2281:
        /* <DEDUP_REMOVED lines=20> */
.L_x_2282:
        /* <DEDUP_REMOVED lines=20> */
.L_x_2283:
        /* <DEDUP_REMOVED lines=18> */
.L_x_2284:
        /* <DEDUP_REMOVED lines=38> */
.L_x_2339:
[----:B------:R-:W2:Y:S01]  /*f430*/  LDL R0, [R1+0x14] ;  /* 0x0000140001007983 */ /* 0x000ea20000100800 */
[----:B------:R-:W-:Y:S01]  /*f440*/  UMOV UR4, 0xa0 ;  /* 0x000000a000047882 */ /* 0x000fe20000000000 */
[----:B------:R-:W-:Y:S01]  /*f450*/  LOP3.LUT R15, R27, 0x80, RZ, 0xfc, !PT ;  /* 0x000000801b0f7812 */ /* 0x000fe200078efcff */
[----:B------:R-:W-:Y:S01]  /*f460*/  UIMAD UR4, UR50, UR4, -0xa0 ;  /* 0xffffff60320474a4 */ /* 0x000fe2000f8e0204 */
[----:B------:R-:W0:Y:S01]  /*f470*/  @P2 LDC R2, c[0x0][0x434] ;  /* 0x00010d00ff022b82 */ /* 0x000e220000000800 */
[----:B-----5:R-:W-:-:S07]  /*f480*/  SHF.R.S32.HI R37, RZ, 0x1f, R30 ;  /* 0x0000001fff257819 */ /* 0x020fce000001141e */
[----:B------:R-:W1:Y:S01]  /*f490*/  @P2 LDC R3, c[0x0][0x438] ;  /* 0x00010e00ff032b82 */ /* 0x000e620000000800 */
[----:B------:R-:W-:Y:S01]  /*f4a0*/  IMAD.MOV.U32 R33, RZ, RZ, 0x40 ;  /* 0x00000040ff217424 */ /* 0x000fe200078e00ff */
[----:B------:R-:W-:Y:S01]  /*f4b0*/  STL [R1+0x10], R15 ;  /* 0x0000100f01007387 */ /* 0x000fe20000100800 */
[----:B------:R-:W-:Y:S01]  /*f4c0*/  LOP3.LUT R16, R16, 0xffffffdf, RZ, 0xc0, !PT ;  /* 0xffffffdf10107812 */ /* 0x000fe200078ec0ff */
[----:B------:R-:W-:-:S05]  /*f4d0*/  IMAD.U32 R32, RZ, RZ, UR41 ;  /* 0x00000029ff207e24 */ /* 0x000fca000f8e00ff */
[----:B------:R-:W-:Y:S02]  /*f4e0*/  SHF.R.S32.HI R32, RZ, 0x1f, R32 ;  /* 0x0000001fff207819 */ /* 0x000fe40000011420 */
[----:B--2---:R-:W-:Y:S01]  /*f4f0*/  R2UR UR5, R0 ;  /* 0x00000000000572ca */ /* 0x004fe200000e0000 */
[----:B------:R-:W-:-:S04]  /*f500*/  VIADD R0, R15, UR4 ;  /* 0x000000040f007c36 */ /* 0x000fc80008000000 */
[C---:B------:R-:W-:Y:S01]  /*f510*/  IMAD.IADD R9, R0.reuse, 0x1, R17 ;  /* 0x0000000100097824 */ /* 0x040fe200078e0211 */
[----:B------:R-:W-:-:S03]  /*f520*/  ISETP.GE.AND P0, PT, R0, UR38, PT ;  /* 0x0000002600007c0c */ /* 0x000fc6000bf06270 */
[----:B0-----:R-:W-:Y:S01]  /*f530*/  @P2 IMAD.HI.U32 R0, R9, R2, RZ ;  /* 0x0000000209002227 */ /* 0x001fe200078e00ff */
[----:B------:R-:W-:-:S03]  /*f540*/  ISETP.GT.U32.OR P0, PT, R15, 0x9f, P0 ;  /* 0x0000009f0f00780c */ /* 0x000fc60000704470 */
[----:B------:R-:W-:Y:S01]  /*f550*/  IMAD.MOV.U32 R12, RZ, RZ, R9 ;  /* 0x000000ffff0c7224 */ /* 0x000fe200078e0009 */
[----:B-1----:R-:W-:-:S09]  /*f560*/  @P2 SHF.R.U32.HI R12, RZ, R3, R0 ;  /* 0x00000003ff0c2219 */ /* 0x002fd20000011600 */
[----:B------:R-:W0:Y:S01]  /*f570*/  @!P0 LDC.64 R6, c[0x0][0x428] ;  /* 0x00010a00ff068b82 */ /* 0x000e220000000a00 */
[--C-:B------:R-:W-:Y:S01]  /*f580*/  @!P0 SHF.R.S32.HI R3, RZ, 0x1f, R12.reuse ;  /* 0x0000001fff038819 */ /* 0x100fe2000001140c */
[----:B------:R-:W-:-:S06]  /*f590*/  @!P0 IMAD.MOV.U32 R2, RZ, RZ, R12 ;  /* 0x000000ffff028224 */ /* 0x000fcc00078e000c */
[----:B------:R-:W1:Y:S01]  /*f5a0*/  @!P0 LDC.64 R4, c[0x0][0x418] ;  /* 0x00010600ff048b82 */ /* 0x000e620000000a00 */
[-C--:B0-----:R-:W-:Y:S02]  /*f5b0*/  @!P0 IMAD R0, R37, R6.reuse, RZ ;  /* 0x0000000625008224 */ /* 0x081fe400078e02ff */
        /* <DEDUP_REMOVED lines=23> */
[----:B------:R-:W-:-:S06]  /*f730*/  IMAD.MOV.U32 R0, RZ, RZ, RZ ;  /* 0x000000ffff007224 */ /* 0x000fcc00078e00ff */
        /* <DEDUP_REMOVED lines=13> */
[----:B------:R-:W-:Y:S02]  /*f810*/  IMAD.U32 R11, RZ, RZ, UR50 ;  /* 0x00000032ff0b7e24 */ /* 0x000fe4000f8e00ff */
[----:B-1----:R-:W-:Y:S01]  /*f820*/  IMAD R6, R19, R2, R13 ;  /* 0x0000000213067224 */ /* 0x002fe200078e020d */
[----:B------:R-:W-:Y:S01]  /*f830*/  SHF.R.U32.HI R7, RZ, 0x5, R18 ;  /* 0x00000005ff077819 */ /* 0x000fe20000011612 */
[----:B------:R-:W-:-:S02]  /*f840*/  IMAD.SHL.U32 R2, R29, 0x80, RZ ;  /* 0x000000801d027824 */ /* 0x000fc400078e00ff */
[----:B------:R-:W-:Y:S02]  /*f850*/  VIADD R11, R11, 0xffffffff ;  /* 0xffffffff0b0b7836 */ /* 0x000fe40000000000 */
[----:B------:R-:W-:Y:S01]  /*f860*/  @P0 LOP3.LUT R16, R16, 0x20, RZ, 0xfc, !PT ;  /* 0x0000002010100812 */ /* 0x000fe200078efcff */
[----:B------:R-:W-:Y:S01]  /*f870*/  IMAD.SHL.U32 R36, R7, 0x200, RZ ;  /* 0x0000020007247824 */ /* 0x000fe200078e00ff */
[----:B------:R-:W-:Y:S02]  /*f880*/  LOP3.LUT R10, R2, 0x380, RZ, 0xc0, !PT ;  /* 0x00000380020a7812 */ /* 0x000fe400078ec0ff */
[----:B------:R-:W-:-:S03]  /*f890*/  LOP3.LUT R16, R16, 0xffffffbf, RZ, 0xc0, !PT ;  /* 0xffffffbf10107812 */ /* 0x000fc600078ec0ff */
[----:B------:R-:W-:-:S05]  /*f8a0*/  IMAD R10, R7, 0x10, R10 ;  /* 0x00000010070a7824 */ /* 0x000fca00078e020a */
[----:B------:R-:W-:-:S04]  /*f8b0*/  LOP3.LUT R3, R10, 0x70, R31, 0x78, !PT ;  /* 0x000000700a037812 */ /* 0x000fc800078e781f */
[----:B------:R-:W-:Y:S02]  /*f8c0*/  LOP3.LUT R3, R3, 0xc00, R2, 0xf8, !PT ;  /* 0x00000c0003037812 */ /* 0x000fe400078ef802 */
[----:B------:R-:W-:-:S03]  /*f8d0*/  LOP3.LUT R2, R8, 0x80, RZ, 0xc0, !PT ;  /* 0x0000008008027812 */ /* 0x000fc600078ec0ff */
[----:B------:R0:W-:Y:S01]  /*f8e0*/  STL [R1+0x4], R3 ;  /* 0x0000040301007387 */ /* 0x0001e20000100800 */
[----:B------:R-:W-:-:S04]  /*f8f0*/  LOP3.LUT R2, R2, 0x10, R29, 0xf8, !PT ;  /* 0x0000001002027812 */ /* 0x000fc800078ef81d */
[----:B------:R-:W-:Y:S02]  /*f900*/  LOP3.LUT R2, R2, 0x10, R9, 0x78, !PT ;  /* 0x0000001002027812 */ /* 0x000fe400078e7809 */
[----:B0-----:R-:W-:-:S04]  /*f910*/  LOP3.LUT R3, R36, 0x60, R8, 0xf8, !PT ;  /* 0x0000006024037812 */ /* 0x001fc800078ef808 */
[----:B------:R-:W-:-:S04]  /*f920*/  LOP3.LUT R3, R3, 0x100, R8, 0xf8, !PT ;  /* 0x0000010003037812 */ /* 0x000fc800078ef808 */
[----:B------:R-:W-:-:S05]  /*f930*/  LOP3.LUT R2, R3, R2, RZ, 0xfc, !PT ;  /* 0x0000000203027212 */ /* 0x000fca00078efcff */
[----:B------:R0:W-:Y:S02]  /*f940*/  STL [R1], R2 ;  /* 0x0000000201007387 */ /* 0x0001e40000100800 */
[----:B0-----:R-:W-:-:S05]  /*f950*/  IMAD.U32 R2, RZ, RZ, UR4 ;  /* 0x00000004ff027e24 */ /* 0x001fca000f8e00ff */
[----:B------:R-:W-:-:S13]  /*f960*/  ISETP.NE.AND P0, PT, R2, 0x3, PT ;  /* 0x000000030200780c */ /* 0x000fda0003f05270 */
[----:B------:R-:W-:Y:S01]  /*f970*/  @P0 LOP3.LUT R16, R16, 0x40, RZ, 0xfc, !PT ;  /* 0x0000004010100812 */ /* 0x000fe200078efcff */
[----:B------:R-:W-:Y:S06]  /*f980*/  @!P0 BRA `(.L_x_2286) ;  /* 0x0000000000048947 */ /* 0x000fec0003800000 */
[----:B------:R-:W-:Y:S01]  /*f990*/  BPT.TRAP 0x1 ;  /* 0x000000040000795c */ /* 0x000fe20000300000 */
.L_x_2286:
[----:B------:R-:W-:Y:S01]  /*f9a0*/  IMAD.MOV.U32 R2, RZ, RZ, 0x1 ;  /* 0x00000001ff027424 */ /* 0x000fe200078e00ff */
[----:B------:R-:W-:-:S04]  /*f9b0*/  SHF.R.S32.HI R21, RZ, 0x1f, R6 ;  /* 0x0000001fff157819 */ /* 0x000fc80000011406 */
[----:B------:R-:W-:-:S04]  /*f9c0*/  SHF.L.U32 R3, R2, 0x1f, RZ ;  /* 0x0000001f02037819 */ /* 0x000fc800000006ff */
[----:B------:R-:W0:Y:S02]  /*f9d0*/  SYNCS.PHASECHK.TRANS64.TRYWAIT P0, [UR45+0x29880], R3 ;  /* 0x02988003ff0075a7 */ /* 0x000e24000800016d */
[----:B0-----:R-:W-:Y:S05]  /*f9e0*/  @!P0 BRA `(.L_x_2287) ;  /* 0x0000003800b08947 */ /* 0x001fea0003800000 */
.L_x_2340:
[----:B------:R-:W-:Y:S01]  /*f9f0*/  ULDC.64 UR4, c[0x0][0x328] ;  /* 0x0000ca0000047ab9 */ /* 0x000fe20000000a00 */
        /* <DEDUP_REMOVED lines=38> */
[----:B------:R-:W-:Y:S02]  /*fc60*/  IADD3.X R10, R19, UR4, R9, P0, !PT ;  /* 0x00000004130a7c10 */ /* 0x000fe400087fe409 */
[----:B------:R-:W-:Y:S01]  /*fc70*/  IADD3 R20, P0, R2, UR6, RZ ;  /* 0x0000000602147c10 */ /* 0x000fe2000ff1e0ff */
[----:B------:R-:W-:-:S03]  /*fc80*/  IMAD.MOV.U32 R2, RZ, RZ, -0xa0 ;  /* 0xffffff60ff027424 */ /* 0x000fc600078e00ff */
[----:B------:R-:W-:Y:S01]  /*fc90*/  IADD3.X R19, R19, UR4, R3, P0, !PT ;  /* 0x0000000413137c10 */ /* 0x000fe200087fe403 */
[----:B------:R-:W-:Y:S01]  /*fca0*/  IMAD R9, R11, R2, UR38 ;  /* 0x000000260b097e24 */ /* 0x000fe2000f8e0202 */
[----:B------:R-:W-:-:S03]  /*fcb0*/  UMOV UR4, 0xffffffff ;  /* 0xffffffff00047882 */ /* 0x000fc60000000000 */
        /* <DEDUP_REMOVED lines=10> */
[C---:B------:R-:W-:Y:S01]  /*fd60*/  ISETP.GE.AND P2, PT, R9.reuse, 0x41, PT ;  /* 0x000000410900780c */ /* 0x040fe20003f46270 */
[----:B------:R-:W-:Y:S01]  /*fd70*/  SHFL.IDX PT, R19, R19, RZ, 0x1c1f ;  /* 0x001c1fff13137589 */ /* 0x000fe200000e0000 */
[----:B------:R-:W-:Y:S01]  /*fd80*/  VIADD R34, R8, 0xa400 ;  /* 0x0000a40008227836 */ /* 0x000fe20000000000 */
        /* <DEDUP_REMOVED lines=33> */
.L_x_2352:
        /* <DEDUP_REMOVED lines=15> */
[----:B------:R-:W-:-:S13]  /*10090*/  LOP3.LUT P6, RZ, R16, 0x40, RZ, 0xc0, !PT ;  /* 0x0000004010ff7812 */ /* 0x000fda00078cc0ff */
[----:B-1----:R-:W-:Y:S05]  /*100a0*/  @!P6 BRA `(.L_x_2289) ;  /* 0x000000000004e947 */ /* 0x002fea0003800000 */
[----:B------:R-:W-:Y:S01]  /*100b0*/  BPT.TRAP 0x1 ;  /* 0x000000040000795c */ /* 0x000fe20000300000 */
.L_x_2289:
[----:B------:R-:W-:Y:S01]  /*100c0*/  SYNCS.ARRIVE.TRANS64.A1T0 RZ, [UR45+0x29870], RZ ;  /* 0x029870ffffff79a7 */ /* 0x000fe2000810002d */
[----:B------:R-:W-:Y:S05]  /*100d0*/  @!P6 BRA `(.L_x_2290) ;  /* 0x000000000004e947 */ /* 0x000fea0003800000 */
[----:B------:R-:W-:Y:S01]  /*100e0*/  BPT.TRAP 0x1 ;  /* 0x000000040000795c */ /* 0x000fe20000300000 */
.L_x_2290:
[----:B------:R-:W-:-:S05]  /*100f0*/  IMAD.MOV.U32 R2, RZ, RZ, 0x1 ;  /* 0x00000001ff027424 */ /* 0x000fca00078e00ff */
[----:B------:R-:W-:-:S04]  /*10100*/  SHF.L.U32 R2, R2, 0x1f, RZ ;  /* 0x0000001f02027819 */ /* 0x000fc800000006ff */
[----:B------:R-:W1:Y:S02]  /*10110*/  SYNCS.PHASECHK.TRANS64.TRYWAIT P0, [UR45+0x29840], R2 ;  /* 0x02984002ff0075a7 */ /* 0x000e64000800016d */
[----:B-1----:R-:W-:Y:S05]  /*10120*/  @!P0 BRA `(.L_x_2291) ;  /* 0x0000003800c88947 */ /* 0x002fea0003800000 */
.L_x_2353:
        /* <DEDUP_REMOVED lines=8> */
[----:B------:R-:W-:-:S02]  /*101b0*/  IMAD R22, R22, UR10, RZ ;  /* 0x0000000a16167c24 */ /* 0x000fc4000f8e02ff */
[----:B------:R-:W-:Y:S02]  /*101c0*/  IMAD.IADD R3, R3, 0x1, R21 ;  /* 0x0000000103037824 */ /* 0x000fe400078e0215 */
        /* <DEDUP_REMOVED lines=20> */
[----:B------:R-:W-:Y:S02]  /*10310*/  IMAD.SHL.U32 R29, R29, 0x40, RZ ;  /* 0x000000401d1d7824 */ /* 0x000fe400078e00ff */
[----:B------:R-:W-:-:S03]  /*10320*/  IMAD.WIDE.U32 R2, R8, UR41, R2 ;  /* 0x0000002908027c25 */ /* 0x000fc6000f8e0002 */
[----:B------:R-:W-:Y:S02]  /*10330*/  LOP3.LUT R29, R29, 0x40, RZ, 0xc0, !PT ;  /* 0x000000401d1d7812 */ /* 0x000fe400078ec0ff */
[----:B------:R-:W-:Y:S01]  /*10340*/  IADD3 R0, P0, R2, UR6, RZ ;  /* 0x0000000602007c10 */ /* 0x000fe2000ff1e0ff */
[----:B------:R-:W-:-:S03]  /*10350*/  IMAD.SHL.U32 R2, R10, 0x80, RZ ;  /* 0x000000800a027824 */ /* 0x000fc600078e00ff */
[----:B------:R-:W-:Y:S01]  /*10360*/  IADD3.X R7, R7, UR4, R3, P0, !PT ;  /* 0x0000000407077c10 */ /* 0x000fe200087fe403 */
[----:B------:R-:W-:Y:S01]  /*10370*/  IMAD.SHL.U32 R3, R10, 0x10, RZ ;  /* 0x000000100a037824 */ /* 0x000fe200078e00ff */
[----:B------:R-:W-:Y:S01]  /*10380*/  LOP3.LUT R2, R2, 0x180, RZ, 0xc0, !PT ;  /* 0x0000018002027812 */ /* 0x000fe200078ec0ff */
[----:B------:R-:W-:-:S03]  /*10390*/  UMOV UR4, 0xffffffff ;  /* 0xffffffff00047882 */ /* 0x000fc60000000000 */
        /* <DEDUP_REMOVED lines=23> */
[----:B------:R-:W-:Y:S02]  /*10510*/  @P3 IMAD.X R19, RZ, RZ, R8, P0 ;  /* 0x000000ffff133224 */ /* 0x000fe400000e0608 */
[----:B--2---:R-:W-:Y:S01]  /*10520*/  @P3 IMAD.MOV.U32 R2, RZ, RZ, R14 ;  /* 0x000000ffff023224 */ /* 0x004fe200078e000e */
[----:B------:R-:W-:Y:S01]  /*10530*/  SHFL.IDX PT, R8, R6, 0x2, 0x1c1f ;  /* 0x005c1f0006087f89 */ /* 0x000fe200000e0000 */
[----:B------:R-:W-:Y:S02]  /*10540*/  @P3 IMAD.MOV.U32 R3, RZ, RZ, R19 ;  /* 0x000000ffff033224 */ /* 0x000fe400078e0013 */
[C---:B------:R-:W-:Y:S01]  /*10550*/  @P2 VIADD R19, R36.reuse, UR45 ;  /* 0x0000002d24132c36 */ /* 0x040fe20008000000 */
[----:B------:R-:W1:Y:S04]  /*10560*/  SHFL.IDX PT, R14, R5, 0x2, 0x1c1f ;  /* 0x005c1f00050e7f89 */ /* 0x000e6800000e0000 */
        /* <DEDUP_REMOVED lines=22> */
.L_x_2365:
        /* <DEDUP_REMOVED lines=14> */
.L_x_2294:
[----:B------:R-:W-:Y:S05]  /*107b0*/  BSYNC B0 ;  /* 0x0000000000007941 */ /* 0x000fea0003800000 */
.L_x_2293:
[----:B------:R-:W-:Y:S01]  /*107c0*/  NOP ;  /* 0x0000000000007918 */ /* 0x000fe20000000000 */
[----:B------:R-:W-:Y:S01]  /*107d0*/  SYNCS.ARRIVE.TRANS64.RED.A0T1 RZ, [UR45+0x29830], RZ ;  /* 0x029830ffffff79a7 */ /* 0x000fe2000820042d */
[----:B------:R-:W-:Y:S01]  /*107e0*/  ARRIVES.LDGSTSBAR.64.TRANSCNT [UR45+0x29830] ;  /* 0x02983000ff0079b0 */ /* 0x000fe20008000aad */
[----:B------:R-:W-:Y:S01]  /*107f0*/  NOP ;  /* 0x0000000000007918 */ /* 0x000fe20000000000 */
[----:B------:R-:W-:-:S13]  /*10800*/  LOP3.LUT P0, RZ, R16, 0x40, RZ, 0xc0, !PT ;  /* 0x0000004010ff7812 */ /* 0x000fda000780c0ff */
[----:B------:R-:W-:Y:S05]  /*10810*/  @!P0 BRA `(.L_x_2295) ;  /* 0x0000000000048947 */ /* 0x000fea0003800000 */
[----:B------:R-:W-:Y:S01]  /*10820*/  BPT.TRAP 0x1 ;  /* 0x000000040000795c */ /* 0x000fe20000300000 */
.L_x_2295:
[----:B------:R-:W-:Y:S01]  /*10830*/  SYNCS.ARRIVE.TRANS64.A1T0 RZ, [UR45+0x29830], RZ ;  /* 0x029830ffffff79a7 */ /* 0x000fe2000810002d */
[----:B------:R-:W-:Y:S05]  /*10840*/  WARPSYNC.ALL ;  /* 0x0000000000007948 */ /* 0x000fea0003800000 */
[----:B------:R-:W4:Y:S01]  /*10850*/  S2R R19, SR_CTAID.Z ;  /* 0x0000000000137919 */ /* 0x000f220000002700 */
        /* <DEDUP_REMOVED lines=10> */
[----:B----4-:R-:W-:Y:S01]  /*10900*/  SHF.R.S32.HI R18, RZ, 0x1f, R19 ;  /* 0x0000001fff127819 */ /* 0x010fe20000011413 */
[----:B------:R-:W-:Y:S10]  /*10910*/  @!P0 BRA `(.L_x_2296) ;  /* 0x0000000000408947 */ /* 0x000ff40003800000 */
[----:B-1-3--:R-:W-:Y:S01]  /*10920*/  MOV R2, 0x0 ;  /* 0x0000000000027802 */ /* 0x00afe20000000f00 */
[----:B------:R-:W-:Y:S01]  /*10930*/  ULDC.64 UR6, c[0x4][0xc8] ;  /* 0x0100320000067ab9 */ /* 0x000fe20000000a00 */
[----:B------:R-:W-:Y:S01]  /*10940*/  ULDC.64 UR8, c[0x4][0xd0] ;  /* 0x0100340000087ab9 */ /* 0x000fe20000000a00 */
[----:B------:R-:W-:Y:S01]  /*10950*/  ULDC.64 UR4, c[0x4][0x28] ;  /* 0x01000a0000047ab9 */ /* 0x000fe20000000a00 */
[----:B------:R-:W-:Y:S02]  /*10960*/  IMAD.U32 R4, RZ, RZ, UR6 ;  /* 0x00000006ff047e24 */ /* 0x000fe4000f8e00ff */
[----:B------:R-:W1:Y:S01]  /*10970*/  LDC.64 R2, c[0x4][R2] ;  /* 0x0100000002027b82 */ /* 0x000e620000000a00 */
        /* <DEDUP_REMOVED lines=8> */
[----:B0-----:R-:W-:-:S07]  /*10a00*/  LEPC R20, `(.L_x_2296) ;  /* 0x000000001014794e */ /* 0x001fce0000000000 */
[----:B-12---:R-:W-:Y:S05]  /*10a10*/  CALL.ABS.NOINC R2 ;  /* 0x0000000002007343 */ /* 0x006fea0003c00000 */
.L_x_2296:
[----:B------:R-:W-:Y:S01]  /*10a20*/  UISETP.NE.AND UP0, UPT, UR48, URZ, UPT ;  /* 0x0000003f3000728c */ /* 0x000fe2000bf05270 */
[----:B-1----:R-:W-:Y:S02]  /*10a30*/  IMAD.U32 R0, RZ, RZ, UR47 ;  /* 0x0000002fff007e24 */ /* 0x002fe4000f8e00ff */
[----:B------:R-:W-:Y:S02]  /*10a40*/  IMAD.U32 R4, RZ, RZ, UR38 ;  /* 0x00000026ff047e24 */ /* 0x000fe4000f8e00ff */
[----:B------:R-:W-:Y:S01]  /*10a50*/  IMAD R27, R0, 0x80, R27 ;  /* 0x00000080001b7824 */ /* 0x000fe200078e021b */
[----:B------:R-:W-:Y:S01]  /*10a60*/  PLOP3.LUT P0, PT, PT, PT, UP0, 0x80, 0x0 ;  /* 0x000000000000781c */ /* 0x000fe20003f0f008 */
[----:B---3--:R-:W-:Y:S02]  /*10a70*/  IMAD.U32 R3, RZ, RZ, UR46 ;  /* 0x0000002eff037e24 */ /* 0x008fe4000f8e00ff */
[----:B------:R-:W-:Y:S02]  /*10a80*/  IMAD.MOV.U32 R7, RZ, RZ, R27 ;  /* 0x000000ffff077224 */ /* 0x000fe400078e001b */
[----:B------:R-:W-:Y:S01]  /*10a90*/  @UP0 ULDC UR4, c[0x0][0x44c] ;  /* 0x0001130000040ab9 */ /* 0x000fe20000000800 */
[----:B------:R-:W-:-:S02]  /*10aa0*/  IMAD.MOV.U32 R2, RZ, RZ, R4 ;  /* 0x000000ffff027224 */ /* 0x000fc400078e0004 */
[----:B------:R-:W-:-:S05]  /*10ab0*/  IMAD.U32 R5, RZ, RZ, UR39 ;  /* 0x00000027ff057e24 */ /* 0x000fca000f8e00ff */
[----:B------:R-:W-:Y:S01]  /*10ac0*/  @P0 IMAD.HI.U32 R0, R27, UR4, RZ ;  /* 0x000000041b000c27 */ /* 0x000fe2000f8e00ff */
[----:B------:R-:W-:Y:S01]  /*10ad0*/  PLOP3.LUT P0, PT, PT, PT, UP0, 0x80, 0x0 ;  /* 0x000000000000781c */ /* 0x000fe20003f0f008 */
[----:B------:R-:W-:-:S12]  /*10ae0*/  @UP0 ULDC UR4, c[0x0][0x450] ;  /* 0x0001140000040ab9 */ /* 0x000fd80000000800 */
[----:B------:R-:W-:Y:S01]  /*10af0*/  @P0 SHF.R.U32.HI R7, RZ, UR4, R0 ;  /* 0x00000004ff070c19 */ /* 0x000fe20008011600 */
[----:B------:R-:W-:Y:S01]  /*10b00*/  ULDC.64 UR4, c[0x0][0x2e0] ;  /* 0x0000b80000047ab9 */ /* 0x000fe20000000a00 */
[----:B------:R-:W1:Y:S01]  /*10b10*/  LDC R0, c[0x0][0x448] ;  /* 0x00011200ff007b82 */ /* 0x000e620000000800 */
        /* <DEDUP_REMOVED lines=12> */
[----:B-1----:R-:W-:-:S04]  /*10be0*/  IMAD R27, R0, R4, R27 ;  /* 0x00000004001b7224 */ /* 0x002fc800078e021b */
        /* <DEDUP_REMOVED lines=14> */
[----:B------:R-:W-:Y:S01]  /*10cd0*/  IMAD.U32 R3, RZ, RZ, UR47 ;  /* 0x0000002fff037e24 */ /* 0x000fe2000f8e00ff */
[----:B------:R-:W-:Y:S02]  /*10ce0*/  ULDC UR4, c[0x0][0x288] ;  /* 0x0000a20000047ab9 */ /* 0x000fe40000000800 */
[----:B------:R-:W2:Y:S01]  /*10cf0*/  SHFL.IDX PT, R2, R5, RZ, 0x1c1f ;  /* 0x001c1fff05027589 */ /* 0x000ea200000e0000 */
[----:B------:R-:W-:Y:S02]  /*10d00*/  IMAD R7, R0, UR4, RZ ;  /* 0x0000000400077c24 */ /* 0x000fe4000f8e02ff */
[----:B------:R-:W-:Y:S01]  /*10d10*/  IMAD R0, R3, 0x80, R28 ;  /* 0x0000008003007824 */ /* 0x000fe200078e021c */
[----:B------:R-:W-:Y:S03]  /*10d20*/  SHFL.IDX PT, R6, R5, 0x1, 0x1c1f ;  /* 0x003c1f0005067f89 */ /* 0x000fe600000e0000 */
[C---:B------:R-:W-:Y:S01]  /*10d30*/  VIADD R8, R0.reuse, 0x20 ;  /* 0x0000002000087836 */ /* 0x040fe20000000000 */
[----:B------:R-:W-:-:S13]  /*10d40*/  ISETP.GE.AND P0, PT, R0, R7, PT ;  /* 0x000000070000720c */ /* 0x000fda0003f06270 */
[----:B-1----:R-:W-:Y:S01]  /*10d50*/  @!P0 IADD3 R14, P4, R35, R14, RZ ;  /* 0x0000000e230e8210 */ /* 0x002fe20007f9e0ff */
[----:B------:R-:W-:-:S04]  /*10d60*/  @!P0 VIADD R19, R36, UR45 ;  /* 0x0000002d24138c36 */ /* 0x000fc80008000000 */
[----:B--2---:R-:W-:Y:S02]  /*10d70*/  @!P0 IMAD.X R3, RZ, RZ, R2, P4 ;  /* 0x000000ffff038224 */ /* 0x004fe400020e0602 */
[----:B------:R-:W-:Y:S02]  /*10d80*/  @!P0 IMAD.MOV.U32 R2, RZ, RZ, R14 ;  /* 0x000000ffff028224 */ /* 0x000fe400078e000e */
[----:B------:R-:W1:Y:S04]  /*10d90*/  SHFL.IDX PT, R14, R4, 0x1, 0x1c1f ;  /* 0x003c1f00040e7f89 */ /* 0x000e6800000e0000 */
[----:B------:R-:W-:Y:S04]  /*10da0*/  @!P0 LDGSTS.E.BYPASS.LTC128B.128 [R19+0x14400], desc[UR36][R2.64], !P3 ;  /* 0x1440000002138fae */ /* 0x000fe8000d901d64 */
[----:B------:R-:W-:Y:S04]  /*10db0*/  @!P0 LDGSTS.E.BYPASS.LTC128B.128 [R19+0x16400], desc[UR36][R2.64+0x40], !P2 ;  /* 0x1640004002138fae */ /* 0x000fe8000d101d64 */
[----:B------:R2:W-:Y:S01]  /*10dc0*/  @!P0 LDGSTS.E.BYPASS.LTC128B.128 [R19+0x18400], desc[UR36][R2.64+0x80], !P1 ;  /* 0x1840008002138fae */ /* 0x0005e2000c901d64 */
[----:B------:R-:W-:Y:S01]  /*10dd0*/  ISETP.GE.AND P0, PT, R8, R7, PT ;  /* 0x000000070800720c */ /* 0x000fe20003f06270 */
[----:B------:R-:W-:-:S12]  /*10de0*/  VIADD R8, R0, 0x40 ;  /* 0x0000004000087836 */ /* 0x000fd80000000000 */
[----:B-1----:R-:W-:Y:S01]  /*10df0*/  @!P0 IADD3 R14, P4, R35, R14, RZ ;  /* 0x0000000e230e8210 */ /* 0x002fe20007f9e0ff */
[----:B------:R-:W-:-:S04]  /*10e00*/  @!P0 VIADD R21, R36, UR45 ;  /* 0x0000002d24158c36 */ /* 0x000fc80008000000 */
[----:B------:R-:W-:Y:S02]  /*10e10*/  @!P0 IMAD.X R9, RZ, RZ, R6, P4 ;  /* 0x000000ffff098224 */ /* 0x000fe400020e0606 */
[----:B--2---:R-:W-:Y:S01]  /*10e20*/  @!P0 IMAD.MOV.U32 R2, RZ, RZ, R14 ;  /* 0x000000ffff028224 */ /* 0x004fe200078e000e */
[----:B------:R-:W-:Y:S01]  /*10e30*/  SHFL.IDX PT, R6, R5, 0x2, 0x1c1f ;  /* 0x005c1f0005067f89 */ /* 0x000fe200000e0000 */
[----:B------:R-:W-:-:S03]  /*10e40*/  @!P0 IMAD.MOV.U32 R3, RZ, RZ, R9 ;  /* 0x000000ffff038224 */ /* 0x000fc600078e0009 */
[----:B------:R-:W1:Y:S04]  /*10e50*/  SHFL.IDX PT, R14, R4, 0x2, 0x1c1f ;  /* 0x005c1f00040e7f89 */ /* 0x000e6800000e0000 */
[----:B------:R-:W-:Y:S04]  /*10e60*/  @!P0 LDGSTS.E.BYPASS.LTC128B.128 [R21+0x14c00], desc[UR36][R2.64], !P3 ;  /* 0x14c0000002158fae */ /* 0x000fe8000d901d64 */
[----:B------:R-:W-:Y:S04]  /*10e70*/  @!P0 LDGSTS.E.BYPASS.LTC128B.128 [R21+0x16c00], desc[UR36][R2.64+0x40], !P2 ;  /* 0x16c0004002158fae */ /* 0x000fe8000d101d64 */
[----:B------:R2:W-:Y:S01]  /*10e80*/  @!P0 LDGSTS.E.BYPASS.LTC128B.128 [R21+0x18c00], desc[UR36][R2.64+0x80], !P1 ;  /* 0x18c0008002158fae */ /* 0x0005e2000c901d64 */
[----:B------:R-:W-:-:S03]  /*10e90*/  ISETP.GE.AND P0, PT, R8, R7, PT ;  /* 0x000000070800720c */ /* 0x000fc60003f06270 */
[----:B------:R-:W3:Y:S10]  /*10ea0*/  SHFL.IDX PT, R5, R5, 0x3, 0x1c1f ;  /* 0x007c1f0005057f89 */ /* 0x000ef400000e0000 */
[----:B-1----:R-:W-:Y:S01]  /*10eb0*/  @!P0 IADD3 R14, P4, R35, R14, RZ ;  /* 0x0000000e230e8210 */ /* 0x002fe20007f9e0ff */
[----:B------:R-:W-:-:S04]  /*10ec0*/  @!P0 VIADD R19, R36, UR45 ;  /* 0x0000002d24138c36 */ /* 0x000fc80008000000 */
[----:B------:R-:W-:Y:S02]  /*10ed0*/  @!P0 IMAD.X R9, RZ, RZ, R6, P4 ;  /* 0x000000ffff098224 */ /* 0x000fe400020e0606 */
[----:B--2---:R-:W-:Y:S02]  /*10ee0*/  @!P0 IMAD.MOV.U32 R2, RZ, RZ, R14 ;  /* 0x000000ffff028224 */ /* 0x004fe400078e000e */
[----:B------:R-:W-:Y:S01]  /*10ef0*/  @!P0 IMAD.MOV.U32 R3, RZ, RZ, R9 ;  /* 0x000000ffff038224 */ /* 0x000fe200078e0009 */
[----:B------:R1:W2:Y:S04]  /*10f00*/  SHFL.IDX PT, R14, R4, 0x3, 0x1c1f ;  /* 0x007c1f00040e7f89 */ /* 0x0002a800000e0000 */
[----:B------:R1:W-:Y:S04]  /*10f10*/  @!P0 LDGSTS.E.BYPASS.LTC128B.128 [R19+0x15400], desc[UR36][R2.64], !P3 ;  /* 0x1540000002138fae */ /* 0x0003e8000d901d64 */
[----:B------:R1:W-:Y:S04]  /*10f20*/  @!P0 LDGSTS.E.BYPASS.LTC128B.128 [R19+0x17400], desc[UR36][R2.64+0x40], !P2 ;  /* 0x1740004002138fae */ /* 0x0003e8000d101d64 */
[----:B---3--:R1:W-:Y:S02]  /*10f30*/  @!P0 LDGSTS.E.BYPASS.LTC128B.128 [R19+0x19400], desc[UR36][R2.64+0x80], !P1 ;  /* 0x1940008002138fae */ /* 0x0083e4000c901d64 */
.L_x_2374:
[----:B------:R-:W-:Y:S01]  /*10f40*/  VIADD R0, R0, 0x60 ;  /* 0x0000006000007836 */ /* 0x000fe20000000000 */
[----:B------:R-:W-:Y:S04]  /*10f50*/  BSSY B0, `(.L_x_2298) ;  /* 0x000000c000007945 */ /* 0x000fe80003800000 */
[----:B------:R-:W-:-:S13]  /*10f60*/  ISETP.GE.AND P0, PT, R0, R7, PT ;  /* 0x000000070000720c */ /* 0x000fda0003f06270 */
[----:B------:R-:W-:Y:S05]  /*10f70*/  @P0 BRA `(.L_x_2299) ;  /* 0x0000000000240947 */ /* 0x000fea0003800000 */
[----:B-12---:R-:W-:-:S05]  /*10f80*/  IADD3 R2, P0, R35, R14, RZ ;  /* 0x0000000e23027210 */ /* 0x006fca0007f1e0ff */
        /* <DEDUP_REMOVED lines=8> */
.L_x_2299:
[----:B------:R-:W-:Y:S05]  /*11010*/  BSYNC B0 ;  /* 0x0000000000007941 */ /* 0x000fea0003800000 */
.L_x_2298:
[----:B------:R-:W-:Y:S01]  /*11020*/  NOP ;  /* 0x0000000000007918 */ /* 0x000fe20000000000 */
[----:B------:R-:W-:Y:S01]  /*11030*/  SYNCS.ARRIVE.TRANS64.RED.A0T1 RZ, [UR45+0x29800], RZ ;  /* 0x029800ffffff79a7 */ /* 0x000fe2000820042d */
[----:B------:R-:W-:Y:S01]  /*11040*/  IMAD.MOV.U32 R0, RZ, RZ, 0x1 ;  /* 0x00000001ff007424 */ /* 0x000fe200078e00ff */
[----:B------:R-:W-:Y:S04]  /*11050*/  ARRIVES.LDGSTSBAR.64.TRANSCNT [UR45+0x29800] ;  /* 0x02980000ff0079b0 */ /* 0x000fe80008000aad */
[----:B------:R-:W-:Y:S01]  /*11060*/  SHF.L.U32 R0, R0, 0x1f, RZ ;  /* 0x0000001f00007819 */ /* 0x000fe200000006ff */
[----:B------:R-:W-:Y:S01]  /*11070*/  NOP ;  /* 0x0000000000007918 */ /* 0x000fe20000000000 */
[----:B------:R-:W-:Y:S02]  /*11080*/  SYNCS.ARRIVE.TRANS64.A1T0 RZ, [UR45+0x29800], RZ ;  /* 0x029800ffffff79a7 */ /* 0x000fe4000810002d */
[----:B------:R-:W4:Y:S02]  /*11090*/  SYNCS.PHASECHK.TRANS64.TRYWAIT P0, [UR45+0x29820], R0 ;  /* 0x02982000ff0075a7 */ /* 0x000f24000800016d */
[----:B----4-:R-:W-:Y:S05]  /*110a0*/  @!P0 BRA `(.L_x_2300) ;  /* 0x0000003800248947 */ /* 0x010fea0003800000 */
.L_x_2375:
[----:B------:R-:W-:Y:S01]  /*110b0*/  UIADD3 UR4, UR50, -0x2, URZ ;  /* 0xfffffffe32047890 */ /* 0x000fe2000fffe03f */
[----:B------:R-:W-:-:S03]  /*110c0*/  IMAD.MOV.U32 R29, RZ, RZ, 0x1 ;  /* 0x00000001ff1d7424 */ /* 0x000fc600078e00ff */
[----:B------:R-:W-:-:S06]  /*110d0*/  UISETP.GE.AND UP0, UPT, UR4, UR49, UPT ;  /* 0x000000310400728c */ /* 0x000fcc000bf06270 */
[----:B------:R-:W-:-:S13]  /*110e0*/  PLOP3.LUT P0, PT, PT, PT, UP0, 0x40, 0x0 ;  /* 0x000000000000781c */ /* 0x000fda0003f0e808 */
[----:B------:R-:W-:Y:S05]  /*110f0*/  @P0 BRA `(.L_x_2301) ;  /* 0x00000014007c0947 */ /* 0x000fea0003800000 */
[----:B-1-3--:R-:W3:Y:S01]  /*11100*/  LDL R3, [R1+0x14] ;  /* 0x0000140001037983 */ /* 0x00aee20000100800 */
[----:B------:R-:W-:Y:S01]  /*11110*/  UIADD3 UR4, UR43, 0x1, URZ ;  /* 0x000000012b047890 */ /* 0x000fe2000fffe03f */
[----:B------:R-:W-:Y:S01]  /*11120*/  LOP3.LUT R0, RZ, UR42, RZ, 0x33, !PT ;  /* 0x0000002aff007c12 */ /* 0x000fe2000f8e33ff */
[----:B------:R-:W-:Y:S01]  /*11130*/  ULOP3.LUT UR5, URZ, UR44, URZ, 0x33, !UPT ;  /* 0x0000002c3f057292 */ /* 0x000fe2000f8e333f */
[----:B------:R-:W1:Y:S01]  /*11140*/  S2R R2, SR_TID.X ;  /* 0x0000000000027919 */ /* 0x000e620000002100 */
[----:B------:R-:W-:Y:S01]  /*11150*/  UIMAD UR4, UR4, UR40, URZ ;  /* 0x00000028040472a4 */ /* 0x000fe2000f8e023f */
[----:B0-----:R-:W-:Y:S02]  /*11160*/  IMAD.MOV.U32 R20, RZ, RZ, 0x1 ;  /* 0x00000001ff147424 */ /* 0x001fe400078e00ff */
[----:B-1----:R-:W-:-:S05]  /*11170*/  IMAD.SHL.U32 R2, R2, 0x20, RZ ;  /* 0x0000002002027824 */ /* 0x002fca00078e00ff */
[----:B------:R-:W-:-:S04]  /*11180*/  LOP3.LUT R2, R2, 0x60, RZ, 0xc0, !PT ;  /* 0x0000006002027812 */ /* 0x000fc800078ec0ff */
[----:B------:R-:W-:-:S05]  /*11190*/  IADD3 R17, R2, R17, R28 ;  /* 0x0000001102117210 */ /* 0x000fca0007ffe01c */
[----:B------:R-:W-:Y:S02]  /*111a0*/  VIADD R2, R17, 0xfffffe20 ;  /* 0xfffffe2011027836 */ /* 0x000fe40000000000 */
[----:B------:R-:W-:Y:S01]  /*111b0*/  IMAD.MOV.U32 R17, RZ, RZ, RZ ;  /* 0x000000ffff117224 */ /* 0x000fe200078e00ff */
[----:B---3--:R-:W-:Y:S02]  /*111c0*/  R2UR UR6, R3 ;  /* 0x00000000030672ca */ /* 0x008fe400000e0000 */
[----:B------:R-:W-:-:S04]  /*111d0*/  LOP3.LUT R3, RZ, UR4, RZ, 0x33, !PT ;  /* 0x00000004ff037c12 */ /* 0x000fc8000f8e33ff */
[----:B------:R-:W-:-:S04]  /*111e0*/  VIMNMX3 R3, R0, UR5, R3, !PT ;  /* 0x0000000500037c0f */ /* 0x000fc8000f800103 */
[C---:B------:R-:W-:Y:S01]  /*111f0*/  IADD3 R31, -R3.reuse, -0x2, RZ ;  /* 0xfffffffe031f7810 */ /* 0x040fe20007ffe1ff */
[----:B------:R-:W-:Y:S02]  /*11200*/  IMAD R0, R3, -0xa0, R2 ;  /* 0xffffff6003007824 */ /* 0x000fe400078e0202 */
[----:B------:R-:W-:-:S05]  /*11210*/  IMAD.U32 R4, RZ, RZ, UR6 ;  /* 0x00000006ff047e24 */ /* 0x000fca000f8e00ff */
[----:B------:R-:W-:-:S05]  /*11220*/  LOP3.LUT R4, R4, 0x1, RZ, 0xfc, !PT ;  /* 0x0000000104047812 */ /* 0x000fca00078efcff */
[----:B------:R0:W-:Y:S02]  /*11230*/  STL [R1+0xc], R4 ;  /* 0x00000c0401007387 */ /* 0x0001e40000100800 */
.L_x_2316:
[----:B-1----:R-:W1:Y:S01]  /*11240*/  LDC R2, c[0x0][0x430] ;  /* 0x00010c00ff027b82 */ /* 0x002e620000000800 */
[----:B0-----:R-:W3:Y:S01]  /*11250*/  LDL R4, [R1+0x10] ;  /* 0x0000100001047983 */ /* 0x001ee20000100800 */
[----:B------:R-:W-:Y:S01]  /*11260*/  IMAD.MOV.U32 R5, RZ, RZ, R0 ;  /* 0x000000ffff057224 */ /* 0x000fe200078e0000 */
[----:B------:R-:W-:Y:S01]  /*11270*/  ULDC.64 UR4, c[0x0][0x428] ;  /* 0x00010a0000047ab9 */ /* 0x000fe20000000a00 */
[----:B------:R-:W-:Y:S01]  /*11280*/  ULDC.64 UR6, c[0x0][0x418] ;  /* 0x0001060000067ab9 */ /* 0x000fe20000000a00 */
[----:B------:R-:W-:Y:S01]  /*11290*/  IMAD R9, R37, UR4, RZ ;  /* 0x0000000425097c24 */ /* 0x000fe2000f8e02ff */
[----:B------:R-:W-:Y:S01]  /*112a0*/  LOP3.LUT P1, RZ, R16, 0x40, RZ, 0xc0, !PT ;  /* 0x0000004010ff7812 */ /* 0x000fe2000782c0ff */
[----:B------:R-:W-:Y:S02]  /*112b0*/  VIADD R11, R0, 0x80 ;  /* 0x00000080000b7836 */ /* 0x000fe40000000000 */
[----:B------:R-:W-:Y:S02]  /*112c0*/  IMAD R9, R30, UR5, R9 ;  /* 0x000000051e097c24 */ /* 0x000fe4000f8e0209 */
[----:B------:R-:W-:Y:S01]  /*112d0*/  VIADD R18, R17, 0x1 ;  /* 0x0000000111127836 */ /* 0x000fe20000000000 */
[----:B-1----:R-:W-:-:S13]  /*112e0*/  ISETP.NE.AND P3, PT, R2, 0x1, PT ;  /* 0x000000010200780c */ /* 0x002fda0003f65270 */
        /* <DEDUP_REMOVED lines=8> */
[----:B------:R-:W-:-:S04]  /*11370*/  LEA R6, P0, R2, UR6, 0x2 ;  /* 0x0000000602067c11 */ /* 0x000fc8000f8010ff */
[----:B------:R-:W-:Y:S02]  /*11380*/  LEA.HI.X R7, R2, UR7, R3, 0x2, P0 ;  /* 0x0000000702077c11 */ /* 0x000fe400080f1403 */
[----:B------:R-:W0:Y:S03]  /*11390*/  @P3 LDC R2, c[0x0][0x434] ;  /* 0x00010d00ff023b82 */ /* 0x000e260000000800 */
[----:B------:R-:W4:Y:S05]  /*113a0*/  LDG.E R6, desc[UR36][R6.64] ;  /* 0x0000002406067981 */ /* 0x000f2a000c1e1900 */
[----:B------:R-:W1:Y:S01]  /*113b0*/  @P3 LDC R3, c[0x0][0x438] ;  /* 0x00010e00ff033b82 */ /* 0x000e620000000800 */
[----:B0-----:R-:W-:-:S05]  /*113c0*/  @P3 IMAD.HI.U32 R2, R11, R2, RZ ;  /* 0x000000020b023227 */ /* 0x001fca00078e00ff */
[----:B-1----:R-:W-:Y:S01]  /*113d0*/  @P3 SHF.R.U32.HI R11, RZ, R3, R2 ;  /* 0x00000003ff0b3219 */ /* 0x002fe20000011602 */
[----:B------:R-:W-:Y:S01]  /*113e0*/  VIADD R31, R31, 0xffffffff ;  /* 0xffffffff1f1f7836 */ /* 0x000fe20000000000 */
[----:B---3--:R-:W-:-:S13]  /*113f0*/  ISETP.GT.U32.AND P2, PT, R4, 0x9f, PT ;  /* 0x0000009f0400780c */ /* 0x008fda0003f44070 */
        /* <DEDUP_REMOVED lines=9> */
[----:B------:R-:W-:Y:S02]  /*11490*/  SEL R29, RZ, 0x1, P0 ;  /* 0x00000001ff1d7807 */ /* 0x000fe40000000000 */
[----:B------:R-:W-:Y:S02]  /*114a0*/  SEL R18, R18, RZ, P0 ;  /* 0x000000ff12127207 */ /* 0x000fe40000000000 */
[----:B------:R-:W-:Y:S02]  /*114b0*/  LOP3.LUT R29, R20, R29, RZ, 0x3c, !PT ;  /* 0x0000001d141d7212 */ /* 0x000fe400078e3cff */
[----:B------:R-:W-:Y:S02]  /*114c0*/  ISETP.GT.AND P2, PT, R31, UR49, PT ;  /* 0x000000311f007c0c */ /* 0x000fe4000bf44270 */
[----:B----4-:R-:W-:Y:S01]  /*114d0*/  SHF.R.S32.HI R24, RZ, 0x1f, R6 ;  /* 0x0000001fff187819 */ /* 0x010fe20000011406 */
[----:B0-----:R-:W-:Y:S10]  /*114e0*/  @!P1 BRA `(.L_x_2302) ;  /* 0x0000000000049947 */ /* 0x001ff40003800000 */
[----:B------:R-:W-:Y:S01]  /*114f0*/  BPT.TRAP 0x1 ;  /* 0x000000040000795c */ /* 0x000fe20000300000 */
.L_x_2302:
[----:B------:R-:W-:Y:S02]  /*11500*/  LEA R10, R18, UR45, 0x3 ;  /* 0x0000002d120a7c11 */ /* 0x000fe4000f8e18ff */
[----:B------:R-:W-:-:S04]  /*11510*/  SHF.L.U32 R26, R29, 0x1f, RZ ;  /* 0x0000001f1d1a7819 */ /* 0x000fc800000006ff */
[----:B------:R-:W0:Y:S02]  /*11520*/  SYNCS.PHASECHK.TRANS64.TRYWAIT P0, [R10+URZ+0x29880], R26 ;  /* 0x0298801a0a0075a7 */ /* 0x000e24000800017f */
[----:B0-----:R-:W-:Y:S05]  /*11530*/  @!P0 BRA `(.L_x_2303) ;  /* 0x0000003400188947 */ /* 0x001fea0003800000 */
.L_x_2376:
        /* <DEDUP_REMOVED lines=45> */
[----:B------:R-:W3:Y:S01]  /*11810*/  SHFL.IDX PT, R3, R25, RZ, 0x1c1f ;  /* 0x001c1fff19037589 */ /* 0x000ee200000e0000 */
[----:B------:R-:W-:-:S03]  /*11820*/  IMAD.IADD R21, R33, 0x1, R9 ;  /* 0x0000000121157824 */ /* 0x000fc600078e0209 */
[----:B------:R-:W-:Y:S04]  /*11830*/  SHFL.IDX PT, R23, R23, RZ, 0x1c1f ;  /* 0x001c1fff17177589 */ /* 0x000fe800000e0000 */
[----:B--2---:R-:W-:Y:S01]  /*11840*/  SHFL.IDX PT, R14, R8, RZ, 0x1c1f ;  /* 0x001c1fff080e7589 */ /* 0x004fe200000e0000 */
[----:B-1----:R-:W-:-:S05]  /*11850*/  IADD3 R2, P0, R35, R2, RZ ;  /* 0x0000000223027210 */ /* 0x002fca0007f1e0ff */
[----:B---3--:R-:W-:-:S05]  /*11860*/  IMAD.X R3, RZ, RZ, R3, P0 ;  /* 0x000000ffff037224 */ /* 0x008fca00000e0603 */
        /* <DEDUP_REMOVED lines=20> */
.L_x_2388:
[----:B-1----:R-:W-:Y:S02]  /*119b0*/  IADD3 R2, P0, R35, R14, RZ ;  /* 0x0000000e23027210 */ /* 0x002fe40007f1e0ff */
        /* <DEDUP_REMOVED lines=14> */
.L_x_2305:
[----:B------:R1:W-:Y:S01]  /*11aa0*/  SYNCS.ARRIVE.TRANS64.A1T0 RZ, [R10+URZ+0x29870], RZ ;  /* 0x029870ff0aff79a7 */ /* 0x0003e2000810003f */
[----:B------:R-:W-:Y:S05]  /*11ab0*/  @!P1 BRA `(.L_x_2306) ;  /* 0x0000000000049947 */ /* 0x000fea0003800000 */
[----:B------:R-:W-:Y:S01]  /*11ac0*/  BPT.TRAP 0x1 ;  /* 0x000000040000795c */ /* 0x000fe20000300000 */
.L_x_2306:
[----:B------:R-:W2:Y:S02]  /*11ad0*/  SYNCS.PHASECHK.TRANS64.TRYWAIT P0, [R10+URZ+0x29840], R26 ;  /* 0x0298401a0a0075a7 */ /* 0x000ea4000800017f */
[----:B--2---:R-:W-:Y:S05]  /*11ae0*/  @!P0 BRA `(.L_x_2307) ;  /* 0x0000003400308947 */ /* 0x004fea0003800000 */
.L_x_2389:
        /* <DEDUP_REMOVED lines=68> */
.L_x_2401:
        /* <DEDUP_REMOVED lines=13> */
[----:B------:R-:W-:-:S13]  /*12000*/  LOP3.LUT P1, RZ, R16, 0x40, RZ, 0xc0, !PT ;  /* 0x0000004010ff7812 */ /* 0x000fda000782c0ff */
[----:B0-----:R-:W-:Y:S05]  /*12010*/  @!P1 BRA `(.L_x_2309) ;  /* 0x0000000000049947 */ /* 0x001fea0003800000 */
[----:B------:R-:W-:Y:S01]  /*12020*/  BPT.TRAP 0x1 ;  /* 0x000000040000795c */ /* 0x000fe20000300000 */
.L_x_2309:
[----:B------:R-:W3:Y:S01]  /*12030*/  LDL R2, [R1+0xc] ;  /* 0x00000c0001027983 */ /* 0x000ee20000100800 */
[----:B------:R0:W-:Y:S01]  /*12040*/  SYNCS.ARRIVE.TRANS64.A1T0 RZ, [R10+URZ+0x29830], RZ ;  /* 0x029830ff0aff79a7 */ /* 0x0001e2000810003f */
[----:B---3--:R-:W-:-:S13]  /*12050*/  ISETP.NE.AND P1, PT, R2, 0x3, PT ;  /* 0x000000030200780c */ /* 0x008fda0003f25270 */
[----:B0-----:R-:W-:Y:S05]  /*12060*/  @!P1 BRA `(.L_x_2310) ;  /* 0x0000000000049947 */ /* 0x001fea0003800000 */
[----:B------:R-:W-:Y:S01]  /*12070*/  BPT.TRAP 0x1 ;  /* 0x000000040000795c */ /* 0x000fe20000300000 */
.L_x_2310:
[----:B------:R-:W-:Y:S02]  /*12080*/  LOP3.LUT R2, R20, 0x1, RZ, 0x3c, !PT ;  /* 0x0000000114027812 */ /* 0x000fe400078e3cff */
[----:B------:R-:W-:Y:S02]  /*12090*/  LEA R19, R17, UR45, 0x3 ;  /* 0x0000002d11137c11 */ /* 0x000fe4000f8e18ff */
[----:B------:R-:W-:-:S04]  /*120a0*/  SHF.L.U32 R2, R2, 0x1f, RZ ;  /* 0x0000001f02027819 */ /* 0x000fc800000006ff */
[----:B------:R-:W0:Y:S02]  /*120b0*/  SYNCS.PHASECHK.TRANS64.TRYWAIT P0, [R19+URZ+0x29870], R2 ;  /* 0x02987002130075a7 */ /* 0x000e24000800017f */
[----:B0-----:R-:W-:Y:S05]  /*120c0*/  @!P0 BRA `(.L_x_2311) ;  /* 0x0000003400388947 */ /* 0x001fea0003800000 */
.L_x_2402:
[----:B------:R-:W-:-:S13]  /*120d0*/  LOP3.LUT P0, RZ, R16, 0x40, RZ, 0xc0, !PT ;  /* 0x0000004010ff7812 */ /* 0x000fda000780c0ff */
[----:B------:R-:W-:Y:S05]  /*120e0*/  @!P0 BRA `(.L_x_2312) ;  /* 0x0000000000048947 */ /* 0x000fea0003800000 */
[----:B------:R-:W-:Y:S01]  /*120f0*/  BPT.TRAP 0x1 ;  /* 0x000000040000795c */ /* 0x000fe20000300000 */
.L_x_2312:
[----:B0-----:R-:W-:Y:S01]  /*12100*/  SHF.L.U32 R2, R20, 0x1f, RZ ;  /* 0x0000001f14027819 */ /* 0x001fe200000006ff */
[----:B-12---:R-:W-:-:S03]  /*12110*/  IMAD R10, R17, 0x5000, RZ ;  /* 0x00005000110a7824 */ /* 0x006fc600078e02ff */
[----:B------:R-:W0:Y:S02]  /*12120*/  SYNCS.PHASECHK.TRANS64.TRYWAIT P0, [R19+URZ+0x29860], R2 ;  /* 0x02986002130075a7 */ /* 0x000e24000800017f */
[----:B0-----:R-:W-:Y:S05]  /*12130*/  @!P0 BRA `(.L_x_2313) ;  /* 0x0000003400308947 */ /* 0x001fea0003800000 */
.L_x_2403:
[----:B------:R-:W2:Y:S04]  /*12140*/  LDL R3, [R1+0x4] ;  /* 0x0000040001037983 */ /* 0x000ea80000100800 */
[----:B------:R-:W3:Y:S04]  /*12150*/  LDL R4, [R1+0x8] ;  /* 0x0000080001047983 */ /* 0x000ee80000100800 */
[----:B------:R-:W4:Y:S01]  /*12160*/  LDL R11, [R1] ;  /* 0x00000000010b7983 */ /* 0x000f220000100800 */
[----:B------:R-:W-:Y:S05]  /*12170*/  WARPSYNC.ALL ;  /* 0x0000000000007948 */ /* 0x000fea0003800000 */
[----:B------:R-:W-:-:S02]  /*12180*/  LOP3.LUT P0, RZ, R16, 0x40, RZ, 0xc0, !PT ;  /* 0x0000004010ff7812 */ /* 0x000fc4000780c0ff */
[----:B--2---:R-:W-:-:S05]  /*12190*/  LOP3.LUT R3, R10, R3, RZ, 0xfc, !PT ;  /* 0x000000030a037212 */ /* 0x004fca00078efcff */
[----:B0-----:R-:W-:Y:S01]  /*121a0*/  VIADD R2, R3, UR45 ;  /* 0x0000002d03027c36 */ /* 0x001fe20008000000 */
[----:B------:R-:W0:Y:S01]  /*121b0*/  LDSM.16.MT88.4 R12, [R3+UR45+0xa400] ;  /* 0x00a4002d030c783b */ /* 0x000e220008004200 */
[----:B----4-:R-:W-:Y:S02]  /*121c0*/  LOP3.LUT R17, R10, R11, RZ, 0xfc, !PT ;  /* 0x0000000b0a117212 */ /* 0x010fe400078efcff */
[----:B---3--:R-:W-:-:S03]  /*121d0*/  IMAD.IADD R2, R4, 0x1, R2 ;  /* 0x0000000104027824 */ /* 0x008fc600078e0202 */
[----:B------:R-:W-:Y:S02]  /*121e0*/  VIADD R17, R17, UR45 ;  /* 0x0000002d11117c36 */ /* 0x000fe40008000000 */
[----:B------:R-:W1:Y:S01]  /*121f0*/  LDSM.16.MT88.4 R4, [R2+0xa400] ;  /* 0x00a400000204783b */ /* 0x000e620000004200 */
[C-C-:B0-----:R-:W-:Y:S02]  /*12200*/  PRMT R8, R12.reuse, 0x6420, R13.reuse ;  /* 0x000064200c087816 */ /* 0x141fe4000000000d */
[----:B------:R-:W-:Y:S02]  /*12210*/  PRMT R9, R12, 0x7531, R13 ;  /* 0x000075310c097816 */ /* 0x000fe4000000000d */
[C-C-:B------:R-:W-:Y:S02]  /*12220*/  PRMT R10, R14.reuse, 0x6420, R15.reuse ;  /* 0x000064200e0a7816 */ /* 0x140fe4000000000f */
[----:B------:R-:W-:Y:S02]  /*12230*/  PRMT R11, R14, 0x7531, R15 ;  /* 0x000075310e0b7816 */ /* 0x000fe4000000000f */
[----:B-1----:R-:W-:-:S02]  /*12240*/  PRMT R20, R4, 0x6420, R5 ;  /* 0x0000642004147816 */ /* 0x002fc40000000005 */
        /* <DEDUP_REMOVED lines=61> */
.L_x_2314:
[----:B-1----:R1:W-:Y:S01]  /*12620*/  SYNCS.ARRIVE.TRANS64.A1T0 RZ, [R19+URZ+0x29850], RZ ;  /* 0x029850ff13ff79a7 */ /* 0x0023e2000810003f */
[----:B------:R-:W-:Y:S06]  /*12630*/  BAR.SYNC.DEFER_BLOCKING 0x2, 0x80 ;  /* 0x0082000000007b1d */ /* 0x000fec0000010000 */
[----:B------:R-:W-:Y:S05]  /*12640*/  @!P1 BRA `(.L_x_2315) ;  /* 0x0000000000049947 */ /* 0x000fea0003800000 */
[----:B------:R-:W-:Y:S01]  /*12650*/  BPT.TRAP 0x1 ;  /* 0x000000040000795c */ /* 0x000fe20000300000 */
.L_x_2315:
        /* <DEDUP_REMOVED lines=9> */
.L_x_2301:
[----:B------:R-:W-:-:S07]  /*126f0*/  IMAD.MOV.U32 R18, RZ, RZ, RZ ;  /* 0x000000ffff127224 */ /* 0x000fce00078e00ff */
.L_x_2317:
[----:B-1----:R-:W4:Y:S02]  /*12700*/  LDL R0, [R1+0x14] ;  /* 0x0000140001007983 */ /* 0x002f240000100800 */
[----:B----4-:R-:W-:-:S13]  /*12710*/  R2UR UR4, R0 ;  /* 0x00000000000472ca */ /* 0x010fda00000e0000 */
[----:B------:R-:W-:-:S06]  /*12720*/  ULOP3.LUT UR4, UR4, 0x1, URZ, 0xfc, !UPT ;  /* 0x0000000104047892 */ /* 0x000fcc000f8efc3f */
[----:B------:R-:W-:-:S05]  /*12730*/  IMAD.U32 R0, RZ, RZ, UR4 ;  /* 0x00000004ff007e24 */ /* 0x000fca000f8e00ff */
[----:B------:R-:W-:-:S13]  /*12740*/  ISETP.NE.AND P1, PT, R0, 0x3, PT ;  /* 0x000000030000780c */ /* 0x000fda0003f25270 */
[----:B------:R-:W-:Y:S05]  /*12750*/  @!P1 BRA `(.L_x_2318) ;  /* 0x0000000000049947 */ /* 0x000fea0003800000 */
[----:B------:R-:W-:Y:S01]  /*12760*/  BPT.TRAP 0x1 ;  /* 0x000000040000795c */ /* 0x000fe20000300000 */
.L_x_2318:
[----:B------:R-:W-:Y:S01]  /*12770*/  LOP3.LUT R0, R29, 0x1, RZ, 0x3c, !PT ;  /* 0x000000011d007812 */ /* 0x000fe200078e3cff */
[----:B------:R-:W-:Y:S01]  /*12780*/  BSSY B0, `(.L_x_2319) ;  /* 0x0000005000007945 */ /* 0x000fe20003800000 */
[----:B------:R-:W-:Y:S02]  /*12790*/  LEA R17, R18, UR45, 0x3 ;  /* 0x0000002d12117c11 */ /* 0x000fe4000f8e18ff */
[----:B------:R-:W-:-:S04]  /*127a0*/  SHF.L.U32 R0, R0, 0x1f, RZ ;  /* 0x0000001f00007819 */ /* 0x000fc800000006ff */
[----:B------:R-:W1:Y:S02]  /*127b0*/  SYNCS.PHASECHK.TRANS64.TRYWAIT P0, [R17+URZ+0x29870], R0 ;  /* 0x02987000110075a7 */ /* 0x000e64000800017f */
[----:B-1----:R-:W-:Y:S05]  /*127c0*/  @!P0 BRA `(.L_x_2320) ;  /* 0x0000002c00a08947 */ /* 0x002fea0003800000 */
.L_x_2404:
[----:B------:R-:W-:Y:S05]  /*127d0*/  BSYNC B0 ;  /* 0x0000000000007941 */ /* 0x000fea0003800000 */
.L_x_2319:
[----:B------:R-:W-:-:S13]  /*127e0*/  LOP3.LUT P0, RZ, R16, 0x40, RZ, 0xc0, !PT ;  /* 0x0000004010ff7812 */ /* 0x000fda000780c0ff */
[----:B------:R-:W-:Y:S05]  /*127f0*/  @!P0 BRA `(.L_x_2321) ;  /* 0x0000000000048947 */ /* 0x000fea0003800000 */
[----:B------:R-:W-:Y:S01]  /*12800*/  BPT.TRAP 0x1 ;  /* 0x000000040000795c */ /* 0x000fe20000300000 */
.L_x_2321:
[----:B-1----:R-:W4:Y:S04]  /*12810*/  LDL.LU R0, [R1+0x4] ;  /* 0x0000040001007983 */ /* 0x002f280000300800 */
[----:B---3--:R-:W3:Y:S01]  /*12820*/  LDL.LU R5, [R1+0x8] ;  /* 0x0000080001057983 */ /* 0x008ee20000300800 */
[----:B------:R-:W-:Y:S01]  /*12830*/  SHF.L.U32 R4, R29, 0x1f, RZ ;  /* 0x0000001f1d047819 */ /* 0x000fe200000006ff */
[----:B------:R-:W-:-:S03]  /*12840*/  IMAD R3, R18, 0x5000, RZ ;  /* 0x0000500012037824 */ /* 0x000fc600078e02ff */
[----:B------:R-:W1:Y:S02]  /*12850*/  SYNCS.PHASECHK.TRANS64.TRYWAIT P0, [R17+URZ+0x29860], R4 ;  /* 0x02986004110075a7 */ /* 0x000e64000800017f */
[----:B----4-:R-:W-:-:S05]  /*12860*/  LOP3.LUT R0, R3, R0, RZ, 0xfc, !PT ;  /* 0x0000000003007212 */ /* 0x010fca00078efcff */
[----:B------:R-:W-:-:S04]  /*12870*/  VIADD R2, R0, UR45 ;  /* 0x0000002d00027c36 */ /* 0x000fc80008000000 */
[----:B---3--:R-:W-:Y:S01]  /*12880*/  IMAD.IADD R2, R5, 0x1, R2 ;  /* 0x0000000105027824 */ /* 0x008fe200078e0202 */
[----:B-1----:R-:W-:Y:S06]  /*12890*/  @!P0 BRA `(.L_x_2322) ;  /* 0x0000002c00808947 */ /* 0x002fec0003800000 */
.L_x_2405:
[----:B------:R-:W3:Y:S01]  /*128a0*/  LDL.LU R12, [R1] ;  /* 0x00000000010c7983 */ /* 0x000ee20000300800 */
[----:B------:R-:W-:Y:S05]  /*128b0*/  WARPSYNC.ALL ;  /* 0x0000000000007948 */ /* 0x000fea0003800000 */
[----:B------:R-:W4:Y:S01]  /*128c0*/  LDSM.16.MT88.4 R8, [R0+UR45+0xa400] ;  /* 0x00a4002d0008783b */ /* 0x000f220008004200 */
[----:B------:R-:W-:-:S03]  /*128d0*/  LOP3.LUT P0, RZ, R16, 0x40, RZ, 0xc0, !PT ;  /* 0x0000004010ff7812 */ /* 0x000fc6000780c0ff */
[----:B-1----:R-:W1:Y:S01]  /*128e0*/  LDSM.16.MT88.4 R4, [R2+0xa400] ;  /* 0x00a400000204783b */ /* 0x002e620000004200 */
[----:B----4-:R-:W-:Y:S02]  /*128f0*/  PRMT R13, R8, 0x7531, R9 ;  /* 0x00007531080d7816 */ /* 0x010fe40000000009 */
[C-C-:B--2---:R-:W-:Y:S02]  /*12900*/  PRMT R14, R10.reuse, 0x6420, R11.reuse ;  /* 0x000064200a0e7816 */ /* 0x144fe4000000000b */
[----:B------:R-:W-:Y:S02]  /*12910*/  PRMT R15, R10, 0x7531, R11 ;  /* 0x000075310a0f7816 */ /* 0x000fe4000000000b */
[C-C-:B-1----:R-:W-:Y:S02]  /*12920*/  PRMT R10, R6.reuse, 0x6420, R7.reuse ;  /* 0x00006420060a7816 */ /* 0x142fe40000000007 */
[----:B------:R-:W-:Y:S02]  /*12930*/  PRMT R11, R6, 0x7531, R7 ;  /* 0x00007531060b7816 */ /* 0x000fe40000000007 */
[----:B---3--:R-:W-:-:S02]  /*12940*/  LOP3.LUT R3, R3, R12, RZ, 0xfc, !PT ;  /* 0x0000000c03037212 */ /* 0x008fc400078efcff */
        /* <DEDUP_REMOVED lines=62> */
.L_x_2323:
[----:B--2---:R2:W-:Y:S01]  /*12d30*/  SYNCS.ARRIVE.TRANS64.A1T0 RZ, [R17+URZ+0x29850], RZ ;  /* 0x029850ff11ff79a7 */ /* 0x0045e2000810003f */
[----:B------:R-:W-:Y:S06]  /*12d40*/  BAR.SYNC.DEFER_BLOCKING 0x2, 0x80 ;  /* 0x0082000000007b1d */ /* 0x000fec0000010000 */
[----:B------:R-:W-:Y:S05]  /*12d50*/  @!P1 BRA `(.L_x_2324) ;  /* 0x0000000000049947 */ /* 0x000fea0003800000 */
[----:B------:R-:W-:Y:S01]  /*12d60*/  BPT.TRAP 0x1 ;  /* 0x000000040000795c */ /* 0x000fe20000300000 */
.L_x_2324:
        /* <DEDUP_REMOVED lines=10> */
.L_x_2279:
[----:B------:R-:W2:Y:S01]  /*12e10*/  S2R R5, SR_CgaCtaId ;  /* 0x0000000000057919 */ /* 0x000ea20000008800 */
[----:B------:R-:W-:Y:S02]  /*12e20*/  MOV R4, 0x400 ;  /* 0x0000040000047802 */ /* 0x000fe40000000f00 */
[----:B------:R-:W-:Y:S02]  /*12e30*/  SHF.L.U32 R3, R3, 0x1f, RZ ;  /* 0x0000001f03037819 */ /* 0x000fe400000006ff */
[----:B--2---:R-:W-:-:S04]  /*12e40*/  LEA R6, R5, R4, 0x18 ;  /* 0x0000000405067211 */ /* 0x004fc800078ec0ff */
[----:B------:R-:W2:Y:S02]  /*12e50*/  SYNCS.PHASECHK.TRANS64.TRYWAIT P0, [R6+URZ+0x29820], R3 ;  /* 0x02982003060075a7 */ /* 0x000ea4000800017f */
[----:B--2---:R-:W-:Y:S05]  /*12e60*/  @!P0 BRA `(.L_x_2325) ;  /* 0x0000002800208947 */ /* 0x004fea0003800000 */
.L_x_2406:
        /* <DEDUP_REMOVED lines=8> */
[----:B------:R-:W2:Y:S02]  /*12ef0*/  LDL R4, [R1+0x14] ;  /* 0x0000140001047983 */ /* 0x000ea40000100800 */
[----:B--2---:R-:W-:-:S13]  /*12f00*/  R2UR UR4, R4 ;  /* 0x00000000040472ca */ /* 0x004fda00000e0000 */
[----:B------:R-:W-:-:S06]  /*12f10*/  ULOP3.LUT UR4, UR4, 0x2, URZ, 0xfc, !UPT ;  /* 0x0000000204047892 */ /* 0x000fcc000f8efc3f */
[----:B------:R-:W-:-:S05]  /*12f20*/  IMAD.U32 R3, RZ, RZ, UR4 ;  /* 0x00000004ff037e24 */ /* 0x000fca000f8e00ff */
[----:B------:R-:W-:-:S13]  /*12f30*/  ISETP.NE.AND P0, PT, R3, 0x3, PT ;  /* 0x000000030300780c */ /* 0x000fda0003f05270 */
[----:B------:R-:W-:Y:S05]  /*12f40*/  @!P0 BRA `(.L_x_2326) ;  /* 0x0000000000048947 */ /* 0x000fea0003800000 */
[----:B------:R-:W-:Y:S01]  /*12f50*/  BPT.TRAP 0x1 ;  /* 0x000000040000795c */ /* 0x000fe20000300000 */
.L_x_2326:
[----:B------:R-:W-:Y:S01]  /*12f60*/  IMAD R5, R2, 0x8, R6 ;  /* 0x0000000802057824 */ /* 0x000fe200078e0206 */
[----:B------:R-:W-:Y:S01]  /*12f70*/  SHF.L.U32 R4, R0, 0x1f, RZ ;  /* 0x0000001f00047819 */ /* 0x000fe200000006ff */
[----:B------:R-:W-:-:S03]  /*12f80*/  VIADD R2, R2, 0x1 ;  /* 0x0000000102027836 */ /* 0x000fc60000000000 */
[----:B------:R-:W2:Y:S02]  /*12f90*/  SYNCS.PHASECHK.TRANS64.TRYWAIT P1, [R5+URZ+0x29840], R4 ;  /* 0x02984004050075a7 */ /* 0x000ea4000802017f */
[----:B------:R-:W-:-:S04]  /*12fa0*/  ISETP.NE.AND P2, PT, R2, 0x2, PT ;  /* 0x000000020200780c */ /* 0x000fc80003f45270 */
[----:B------:R-:W-:Y:S01]  /*12fb0*/  SEL R3, RZ, 0x1, P2 ;  /* 0x00000001ff037807 */ /* 0x000fe20001000000 */
[----:B--2---:R-:W-:Y:S08]  /*12fc0*/  @!P1 BRA `(.L_x_2327) ;  /* 0x0000002400dc9947 */ /* 0x004ff00003800000 */
.L_x_2407:
[----:B------:R-:W-:Y:S02]  /*12fd0*/  SEL R2, R2, RZ, P2 ;  /* 0x000000ff02027207 */ /* 0x000fe40001000000 */
[----:B------:R-:W-:Y:S01]  /*12fe0*/  LOP3.LUT R0, R0, R3, RZ, 0x3c, !PT ;  /* 0x0000000300007212 */ /* 0x000fe200078e3cff */
[----:B------:R-:W-:Y:S06]  /*12ff0*/  @!P0 BRA `(.L_x_2328) ;  /* 0x0000000000048947 */ /* 0x000fec0003800000 */
[----:B------:R-:W-:Y:S01]  /*13000*/  BPT.TRAP 0x1 ;  /* 0x000000040000795c */ /* 0x000fe20000300000 */
.L_x_2328:
[----:B------:R-:W-:Y:S01]  /*13010*/  IMAD R3, R2, 0x8, R6 ;  /* 0x0000000802037824 */ /* 0x000fe200078e0206 */
[----:B------:R-:W-:-:S04]  /*13020*/  SHF.L.U32 R0, R0, 0x1f, RZ ;  /* 0x0000001f00007819 */ /* 0x000fc800000006ff */
[----:B------:R-:W3:Y:S02]  /*13030*/  SYNCS.PHASECHK.TRANS64.TRYWAIT P1, [R3+URZ+0x29840], R0 ;  /* 0x02984000030075a7 */ /* 0x000ee4000802017f */
[----:B---3--:R-:W-:Y:S05]  /*13040*/  @!P1 BRA `(.L_x_2329) ;  /* 0x0000002400d09947 */ /* 0x008fea0003800000 */
.L_x_2408:
[----:B------:R-:W-:Y:S05]  /*13050*/  @!P0 BRA `(.L_x_2330) ;  /* 0x0000000000048947 */ /* 0x000fea0003800000 */
[----:B------:R-:W-:Y:S01]  /*13060*/  BPT.TRAP 0x1 ;  /* 0x000000040000795c */ /* 0x000fe20000300000 */
.L_x_2330:
[----:B------:R-:W4:Y:S02]  /*13070*/  SYNCS.PHASECHK.TRANS64.TRYWAIT P1, [R5+URZ+0x29860], R4 ;  /* 0x02986004050075a7 */ /* 0x000f24000802017f */
[----:B----4-:R-:W-:Y:S05]  /*13080*/  @!P1 BRA `(.L_x_2331) ;  /* 0x0000002400d49947 */ /* 0x010fea0003800000 */
.L_x_2409:
[----:B------:R-:W-:Y:S05]  /*13090*/  @!P0 BRA `(.L_x_2332) ;  /* 0x0000000000048947 */ /* 0x000fea0003800000 */
[----:B------:R-:W-:Y:S01]  /*130a0*/  BPT.TRAP 0x1 ;  /* 0x000000040000795c */ /* 0x000fe20000300000 */
.L_x_2332:
[----:B------:R-:W0:Y:S02]  /*130b0*/  SYNCS.PHASECHK.TRANS64.TRYWAIT P1, [R3+URZ+0x29860], R0 ;  /* 0x02986000030075a7 */ /* 0x000e24000802017f */
[----:B0-----:R-:W-:Y:S05]  /*130c0*/  @!P1 BRA `(.L_x_2333) ;  /* 0x0000002400d89947 */ /* 0x001fea0003800000 */
.L_x_2410:
[----:B------:R-:W-:Y:S05]  /*130d0*/  @!P0 BRA `(.L_x_2334) ;  /* 0x0000000000048947 */ /* 0x000fea0003800000 */
[----:B------:R-:W-:Y:S01]  /*130e0*/  BPT.TRAP 0x1 ;  /* 0x000000040000795c */ /* 0x000fe20000300000 */
.L_x_2334:
[----:B------:R-:W0:Y:S02]  /*130f0*/  SYNCS.PHASECHK.TRANS64.TRYWAIT P1, [R5+URZ+0x29880], R4 ;  /* 0x02988004050075a7 */ /* 0x000e24000802017f */
[----:B0-----:R-:W-:Y:S05]  /*13100*/  @!P1 BRA `(.L_x_2335) ;  /* 0x0000002400dc9947 */ /* 0x001fea0003800000 */
.L_x_2411:
[----:B------:R-:W-:Y:S05]  /*13110*/  @!P0 BRA `(.L_x_2336) ;  /* 0x0000000000048947 */ /* 0x000fea0003800000 */
[----:B------:R-:W-:Y:S01]  /*13120*/  BPT.TRAP 0x1 ;  /* 0x000000040000795c */ /* 0x000fe20000300000 */
.L_x_2336:
[----:B------:R0:W0:Y:S02]  /*13130*/  SYNCS.PHASECHK.TRANS64.TRYWAIT P0, [R3+URZ+0x29880], R0 ;  /* 0x02988000030075a7 */ /* 0x000024000800017f */
[----:B0-----:R-:W-:Y:S05]  /*13140*/  @!P0 NANOSLEEP.SYNCS 0x989680 ;  /* 0x009896800000895d */ /* 0x001fea0003900000 */
[----:B------:R-:W0:Y:S02]  /*13150*/  @!P0 SYNCS.PHASECHK.TRANS64 P0, [R3+URZ+0x29880], R0 ;  /* 0x02988000030085a7 */ /* 0x000e24000800007f */
[----:B0-----:R-:W-:Y:S05]  /*13160*/  @!P0 BRA `(.L_x_2336) ;  /* 0xfffffffc00f08947 */ /* 0x001fea000383ffff */
.L_x_2235:
[----:B------:R-:W-:Y:S05]  /*13170*/  BSYNC B6 ;  /* 0x0000000000067941 */ /* 0x000fea0003800000 */
.L_x_2232:
[----:B------:R-:W-:Y:S05]  /*13180*/  EXIT ;  /* 0x000000000000794d */ /* 0x000fea0003800000 */
.L_x_2239:
[----:B0-----:R-:W-:-:S04]  /*13190*/  IMAD.U32 R3, RZ, RZ, UR39 ;  /* 0x00000027ff037e24 */ /* 0x001fc8000f8e00ff */
[----:B------:R0:W1:Y:S03]  /*131a0*/  SYNCS.PHASECHK.TRANS64.TRYWAIT P0, [R3+URZ+0x29800], R0 ;  /* 0x02980000030075a7 */ /* 0x000066000800017f */
[----:B-1----:R-:W-:Y:S05]  /*131b0*/  @!P0 NANOSLEEP.SYNCS 0x989680 ;  /* 0x009896800000895d */ /* 0x002fea0003900000 */
[----:B------:R-:W1:Y:S02]  /*131c0*/  @!P0 SYNCS.PHASECHK.TRANS64 P0, [R3+URZ+0x29800], R0 ;  /* 0x02980000030085a7 */ /* 0x000e64000800007f */
[----:B-1----:R-:W-:Y:S05]  /*131d0*/  @!P0 BRA `(.L_x_2239) ;  /* 0xfffffffc00ec8947 */ /* 0x002fea000383ffff */
[----:B------:R-:W-:Y:S05]  /*131e0*/  BRA `(.L_x_2337) ;  /* 0xfffffee400347947 */ /* 0x000fea000383ffff */
.L_x_2243:
[----:B--2---:R-:W-:-:S04]  /*131f0*/  IMAD.U32 R5, RZ, RZ, UR39 ;  /* 0x00000027ff057e24 */ /* 0x004fc8000f8e00ff */
[----:B------:R2:W3:Y:S03]  /*13200*/  SYNCS.PHASECHK.TRANS64.TRYWAIT P1, [R5+URZ+0x29830], R0 ;  /* 0x02983000050075a7 */ /* 0x0004e6000802017f */
[----:B---3--:R-:W-:Y:S05]  /*13210*/  @!P1 NANOSLEEP.SYNCS 0x989680 ;  /* 0x009896800000995d */ /* 0x008fea0003900000 */
[----:B------:R-:W3:Y:S02]  /*13220*/  @!P1 SYNCS.PHASECHK.TRANS64 P1, [R5+URZ+0x29830], R0 ;  /* 0x02983000050095a7 */ /* 0x000ee4000802007f */
[----:B---3--:R-:W-:Y:S05]  /*13230*/  @!P1 BRA `(.L_x_2243) ;  /* 0xfffffffc00ec9947 */ /* 0x008fea000383ffff */
[----:B------:R-:W-:Y:S05]  /*13240*/  BRA `(.L_x_2242) ;  /* 0xfffffee400587947 */ /* 0x000fea000383ffff */
.L_x_2249:
[----:B-1----:R-:W-:-:S04]  /*13250*/  IMAD.U32 R8, RZ, RZ, UR4 ;  /* 0x00000004ff087e24 */ /* 0x002fc8000f8e00ff */
[----:B------:R1:W2:Y:S03]  /*13260*/  SYNCS.PHASECHK.TRANS64.TRYWAIT P1, [R8+URZ+0x29830], R7 ;  /* 0x02983007080075a7 */ /* 0x0002a6000802017f */
[----:B--2---:R-:W-:Y:S05]  /*13270*/  @!P1 NANOSLEEP.SYNCS 0x989680 ;  /* 0x009896800000995d */ /* 0x004fea0003900000 */
[----:B------:R-:W2:Y:S02]  /*13280*/  @!P1 SYNCS.PHASECHK.TRANS64 P1, [R8+URZ+0x29830], R7 ;  /* 0x02983007080095a7 */ /* 0x000ea4000802007f */
[----:B--2---:R-:W-:Y:S05]  /*13290*/  @!P1 BRA `(.L_x_2249) ;  /* 0xfffffffc00ec9947 */ /* 0x004fea000383ffff */
[----:B------:R-:W-:Y:S05]  /*132a0*/  BRA `(.L_x_2246) ;  /* 0xffffff1c008c7947 */ /* 0x000fea000383ffff */
.L_x_2253:
[----:B-1----:R-:W-:-:S04]  /*132b0*/  IMAD.U32 R8, RZ, RZ, UR10 ;  /* 0x0000000aff087e24 */ /* 0x002fc8000f8e00ff */
[----:B------:R1:W2:Y:S03]  /*132c0*/  SYNCS.PHASECHK.TRANS64.TRYWAIT P1, [R8+URZ+0x29850], R7 ;  /* 0x02985007080075a7 */ /* 0x0002a6000802017f */
[----:B--2---:R-:W-:Y:S05]  /*132d0*/  @!P1 NANOSLEEP.SYNCS 0x989680 ;  /* 0x009896800000995d */ /* 0x004fea0003900000 */
[----:B------:R-:W2:Y:S02]  /*132e0*/  @!P1 SYNCS.PHASECHK.TRANS64 P1, [R8+URZ+0x29850], R7 ;  /* 0x02985007080095a7 */ /* 0x000ea4000802007f */
[----:B--2---:R-:W-:Y:S05]  /*132f0*/  @!P1 BRA `(.L_x_2253) ;  /* 0xfffffffc00ec9947 */ /* 0x004fea000383ffff */
[----:B------:R-:W-:Y:S05]  /*13300*/  BRA `(.L_x_2250) ;  /* 0xffffff2800a07947 */ /* 0x000fea000383ffff */
.L_x_2261:
[----:B-1----:R-:W-:-:S04]  /*13310*/  IMAD.U32 R8, RZ, RZ, UR7 ;  /* 0x00000007ff087e24 */ /* 0x002fc8000f8e00ff */
[----:B------:R1:W2:Y:S03]  /*13320*/  SYNCS.PHASECHK.TRANS64.TRYWAIT P1, [R8+URZ+0x29830], R7 ;  /* 0x02983007080075a7 */ /* 0x0002a6000802017f */
[----:B--2---:R-:W-:Y:S05]  /*13330*/  @!P1 NANOSLEEP.SYNCS 0x989680 ;  /* 0x009896800000995d */ /* 0x004fea0003900000 */
[----:B------:R-:W2:Y:S02]  /*13340*/  @!P1 SYNCS.PHASECHK.TRANS64 P1, [R8+URZ+0x29830], R7 ;  /* 0x02983007080095a7 */ /* 0x000ea4000802007f */
[----:B--2---:R-:W-:Y:S05]  /*13350*/  @!P1 BRA `(.L_x_2261) ;  /* 0xfffffffc00ec9947 */ /* 0x004fea000383ffff */
[----:B------:R-:W-:Y:S05]  /*13360*/  BRA `(.L_x_2258) ;  /* 0xffffff5400947947 */ /* 0x000fea000383ffff */
.L_x_2265:
[----:B-1----:R-:W-:-:S04]  /*13370*/  IMAD.U32 R8, RZ, RZ, UR7 ;  /* 0x00000007ff087e24 */ /* 0x002fc8000f8e00ff */
[----:B------:R1:W2:Y:S03]  /*13380*/  SYNCS.PHASECHK.TRANS64.TRYWAIT P1, [R8+URZ+0x29850], R7 ;  /* 0x02985007080075a7 */ /* 0x0002a6000802017f */
[----:B--2---:R-:W-:Y:S05]  /*13390*/  @!P1 NANOSLEEP.SYNCS 0x989680 ;  /* 0x009896800000995d */ /* 0x004fea0003900000 */
[----:B------:R-:W2:Y:S02]  /*133a0*/  @!P1 SYNCS.PHASECHK.TRANS64 P1, [R8+URZ+0x29850], R7 ;  /* 0x02985007080095a7 */ /* 0x000ea4000802007f */
[----:B--2---:R-:W-:Y:S05]  /*133b0*/  @!P1 BRA `(.L_x_2265) ;  /* 0xfffffffc00ec9947 */ /* 0x004fea000383ffff */
[----:B------:R-:W-:Y:S05]  /*133c0*/  BRA `(.L_x_2262) ;  /* 0xffffff6000987947 */ /* 0x000fea000383ffff */
.L_x_2272:
[----:B-1----:R-:W-:-:S04]  /*133d0*/  IMAD.U32 R3, RZ, RZ, UR9 ;  /* 0x00000009ff037e24 */ /* 0x002fc8000f8e00ff */
[----:B------:R1:W3:Y:S03]  /*133e0*/  SYNCS.PHASECHK.TRANS64.TRYWAIT P1, [R3+URZ+0x29850], R2 ;  /* 0x02985002030075a7 */ /* 0x0002e6000802017f */
[----:B---3--:R-:W-:Y:S05]  /*133f0*/  @!P1 NANOSLEEP.SYNCS 0x989680 ;  /* 0x009896800000995d */ /* 0x008fea0003900000 */
[----:B------:R-:W3:Y:S02]  /*13400*/  @!P1 SYNCS.PHASECHK.TRANS64 P1, [R3+URZ+0x29850], R2 ;  /* 0x02985002030095a7 */ /* 0x000ee4000802007f */
[----:B---3--:R-:W-:Y:S05]  /*13410*/  @!P1 BRA `(.L_x_2272) ;  /* 0xfffffffc00ec9947 */ /* 0x008fea000383ffff */
[----:B------:R-:W-:Y:S05]  /*13420*/  BRA `(.L_x_2271) ;  /* 0xffffff8000647947 */ /* 0x000fea000383ffff */
.L_x_2285:
[----:B------:R-:W-:Y:S02]  /*13430*/  IMAD.MOV.U32 R13, RZ, RZ, R22 ;  /* 0x000000ffff0d7224 */ /* 0x000fe400078e0016 */
[----:B------:R-:W-:Y:S02]  /*13440*/  IMAD.MOV.U32 R12, RZ, RZ, RZ ;  /* 0x000000ffff0c7224 */ /* 0x000fe400078e00ff */
[----:B------:R-:W-:Y:S02]  /*13450*/  IMAD.MOV.U32 R11, RZ, RZ, 0x1f ;  /* 0x0000001fff0b7424 */ /* 0x000fe400078e00ff */
[----:B------:R-:W-:-:S07]  /*13460*/  IMAD.MOV.U32 R15, RZ, RZ, -0x1 ;  /* 0xffffffffff0f7424 */ /* 0x000fce00078e00ff */
[----:B-----5:R-:W-:Y:S05]  /*13470*/  WARPSYNC.COLLECTIVE R15, `(.L_x_2338) ;  /* 0x000000000f087348 */ /* 0x020fea0003c00000 */
[----:B------:R0:W1:Y:S02]  /*13480*/  SHFL.IDX P6, R14, R13, R12, R11 ;  /* 0x0000000c0d0e7389 */ /* 0x00006400000c000b */
[----:B01---5:R-:W-:Y:S01]  /*13490*/  ENDCOLLECTIVE ;  /* 0x000000000000791b */ /* 0x023fe20003800000 */
.L_x_2338:
[----:B------:R-:W-:Y:S05]  /*134a0*/  BRA `(.L_x_2339) ;  /* 0xffffffbc00e07947 */ /* 0x000fea000383ffff */
.L_x_2287:
        /* <DEDUP_REMOVED lines=8> */
.L_x_2288:
        /* <DEDUP_REMOVED lines=8> */
.L_x_2342:
[----:B------:R-:W-:Y:S05]  /*135b0*/  BSYNC B0 ;  /* 0x0000000000007941 */ /* 0x000fea0003800000 */
.L_x_2341:
[----:B------:R-:W-:Y:S01]  /*135c0*/  IMAD.MOV.U32 R13, RZ, RZ, R18 ;  /* 0x000000ffff0d7224 */ /* 0x000fe200078e0012 */
[C---:B------:R-:W-:Y:S01]  /*135d0*/  LOP3.LUT P3, RZ, R16.reuse, 0x2, RZ, 0xc0, !PT ;  /* 0x0000000210ff7812 */ /* 0x040fe2000786c0ff */
[----:B------:R-:W-:Y:S01]  /*135e0*/  IMAD.MOV.U32 R12, RZ, RZ, RZ ;  /* 0x000000ffff0c7224 */ /* 0x000fe200078e00ff */
[----:B------:R-:W-:Y:S01]  /*135f0*/  LOP3.LUT P2, RZ, R16, 0x1, RZ, 0xc0, !PT ;  /* 0x0000000110ff7812 */ /* 0x000fe2000784c0ff */
[----:B------:R-:W-:Y:S01]  /*13600*/  IMAD.MOV.U32 R11, RZ, RZ, 0x1c1f ;  /* 0x00001c1fff0b7424 */ /* 0x000fe200078e00ff */
[C---:B------:R-:W-:Y:S01]  /*13610*/  ISETP.GE.AND P1, PT, R9.reuse, 0x61, PT ;  /* 0x000000610900780c */ /* 0x040fe20003f26270 */
[----:B------:R-:W-:Y:S01]  /*13620*/  IMAD.MOV.U32 R15, RZ, RZ, -0x1 ;  /* 0xffffffffff0f7424 */ /* 0x000fe200078e00ff */
[----:B------:R-:W-:Y:S01]  /*13630*/  ISETP.GE.AND P5, PT, R9, 0x81, PT ;  /* 0x000000810900780c */ /* 0x000fe20003fa6270 */
[----:B------:R-:W-:Y:S02]  /*13640*/  IMAD.MOV.U32 R3, RZ, RZ, R14 ;  /* 0x000000ffff037224 */ /* 0x000fe400078e000e */
[----:B------:R-:W-:-:S10]  /*13650*/  VIADD R8, R7, UR45 ;  /* 0x0000002d07087c36 */ /* 0x000fd40008000000 */
[----:B------:R-:W-:Y:S05]  /*13660*/  WARPSYNC.COLLECTIVE R15, `(.L_x_2343) ;  /* 0x000000000f087348 */ /* 0x000fea0003c00000 */
[----:B------:R0:W1:Y:S02]  /*13670*/  SHFL.IDX P6, R14, R13, R12, R11 ;  /* 0x0000000c0d0e7389 */ /* 0x00006400000c000b */
[----:B01----:R-:W-:Y:S01]  /*13680*/  ENDCOLLECTIVE ;  /* 0x000000000000791b */ /* 0x003fe20003800000 */
.L_x_2343:
        /* <DEDUP_REMOVED lines=8> */
.L_x_2344:
        /* <DEDUP_REMOVED lines=14> */
.L_x_2345:
[----:B------:R-:W-:Y:S02]  /*137f0*/  IMAD.MOV.U32 R13, RZ, RZ, R10 ;  /* 0x000000ffff0d7224 */ /* 0x000fe400078e000a */
[----:B------:R-:W-:Y:S02]  /*13800*/  IMAD.MOV.U32 R12, RZ, RZ, 0x2 ;  /* 0x00000002ff0c7424 */ /* 0x000fe400078e00ff */
[----:B------:R-:W-:-:S07]  /*13810*/  IMAD.MOV.U32 R2, RZ, RZ, R14 ;  /* 0x000000ffff027224 */ /* 0x000fce00078e000e */
[----:B------:R-:W-:Y:S05]  /*13820*/  WARPSYNC.COLLECTIVE R15, `(.L_x_2346) ;  /* 0x000000000f087348 */ /* 0x000fea0003c00000 */
[----:B------:R0:W1:Y:S02]  /*13830*/  SHFL.IDX P6, R14, R13, R12, R11 ;  /* 0x0000000c0d0e7389 */ /* 0x00006400000c000b */
[----:B01----:R-:W-:Y:S01]  /*13840*/  ENDCOLLECTIVE ;  /* 0x000000000000791b */ /* 0x003fe20003800000 */
.L_x_2346:
        /* <DEDUP_REMOVED lines=14> */
.L_x_2347:
[----:B------:R-:W-:Y:S02]  /*13930*/  IMAD.MOV.U32 R13, RZ, RZ, R10 ;  /* 0x000000ffff0d7224 */ /* 0x000fe400078e000a */
[----:B------:R-:W-:Y:S02]  /*13940*/  IMAD.MOV.U32 R12, RZ, RZ, 0x3 ;  /* 0x00000003ff0c7424 */ /* 0x000fe400078e00ff */
[----:B------:R-:W-:-:S07]  /*13950*/  IMAD.MOV.U32 R2, RZ, RZ, R14 ;  /* 0x000000ffff027224 */ /* 0x000fce00078e000e */
[----:B------:R-:W-:Y:S05]  /*13960*/  WARPSYNC.COLLECTIVE R15, `(.L_x_2348) ;  /* 0x000000000f087348 */ /* 0x000fea0003c00000 */
[----:B------:R0:W1:Y:S02]  /*13970*/  SHFL.IDX P6, R14, R13, R12, R11 ;  /* 0x0000000c0d0e7389 */ /* 0x00006400000c000b */
[----:B01----:R-:W-:Y:S01]  /*13980*/  ENDCOLLECTIVE ;  /* 0x000000000000791b */ /* 0x003fe20003800000 */
.L_x_2348:
        /* <DEDUP_REMOVED lines=13> */
.L_x_2349:
        /* <DEDUP_REMOVED lines=10> */
.L_x_2350:
        /* <DEDUP_REMOVED lines=15> */
.L_x_2351:
[----:B------:R-:W-:Y:S01]  /*13bf0*/  @!PT LDS RZ, [RZ] ;  /* 0x00000000fffff984 */ /* 0x000fe20000000800 */
[----:B------:R-:W-:Y:S01]  /*13c00*/  @!PT LDS RZ, [RZ] ;  /* 0x00000000fffff984 */ /* 0x000fe20000000800 */
[----:B------:R-:W-:Y:S01]  /*13c10*/  @!PT LDS RZ, [RZ] ;  /* 0x00000000fffff984 */ /* 0x000fe20000000800 */
[----:B------:R0:W-:Y:S02]  /*13c20*/  LDGSTS.E.BYPASS.LTC128B.128 [R7+0xd400], desc[UR36][R2.64+0x40], !P0 ;  /* 0x0d40004002077fae */ /* 0x0001e4000c101d64 */
[----:B0-----:R-:W-:Y:S01]  /*13c30*/  IMAD.MOV.U32 R2, RZ, RZ, R14 ;  /* 0x000000ffff027224 */ /* 0x001fe200078e000e */
[----:B------:R-:W-:Y:S06]  /*13c40*/  BRA `(.L_x_2352) ;  /* 0xffffffc000d47947 */ /* 0x000fec000383ffff */
.L_x_2291:
        /* <DEDUP_REMOVED lines=8> */
.L_x_2292:
        /* <DEDUP_REMOVED lines=8> */
.L_x_2355:
[----:B------:R-:W-:Y:S05]  /*13d50*/  BSYNC B0 ;  /* 0x0000000000007941 */ /* 0x000fea0003800000 */
.L_x_2354:
        /* <DEDUP_REMOVED lines=11> */
.L_x_2356:
        /* <DEDUP_REMOVED lines=16> */
.L_x_2357:
        /* <DEDUP_REMOVED lines=10> */
.L_x_2358:
[----:B------:R-:W-:Y:S02]  /*13fb0*/  IMAD.MOV.U32 R13, RZ, RZ, R6 ;  /* 0x000000ffff0d7224 */ /* 0x000fe400078e0006 */
[----:B------:R-:W-:Y:S01]  /*13fc0*/  IMAD.MOV.U32 R12, RZ, RZ, 0x2 ;  /* 0x00000002ff0c7424 */ /* 0x000fe200078e00ff */
[----:B------:R-:W-:Y:S02]  /*13fd0*/  @P3 IADD3 R14, P0, R35, R14, RZ ;  /* 0x0000000e230e3210 */ /* 0x000fe40007f1e0ff */
[----:B------:R-:W-:-:S03]  /*13fe0*/  LOP3.LUT P6, RZ, R16, 0x10, RZ, 0xc0, !PT ;  /* 0x0000001010ff7812 */ /* 0x000fc600078cc0ff */
[----:B------:R-:W-:Y:S02]  /*13ff0*/  @P3 IMAD.X R19, RZ, RZ, R8, P0 ;  /* 0x000000ffff133224 */ /* 0x000fe400000e0608 */
[----:B------:R-:W-:Y:S02]  /*14000*/  @P3 IMAD.MOV.U32 R2, RZ, RZ, R14 ;  /* 0x000000ffff023224 */ /* 0x000fe400078e000e */
[----:B------:R-:W-:Y:S02]  /*14010*/  @P3 IMAD.MOV.U32 R3, RZ, RZ, R19 ;  /* 0x000000ffff033224 */ /* 0x000fe400078e0013 */
[----:B------:R-:W-:-:S04]  /*14020*/  @P2 VIADD R19, R36, UR45 ;  /* 0x0000002d24132c36 */ /* 0x000fc80008000000 */
[----:B------:R-:W-:Y:S01]  /*14030*/  @!PT LDS RZ, [RZ] ;  /* 0x00000000fffff984 */ /* 0x000fe20000000800 */
[----:B------:R-:W-:Y:S01]  /*14040*/  @!PT LDS RZ, [RZ] ;  /* 0x00000000fffff984 */ /* 0x000fe20000000800 */
[----:B------:R-:W-:Y:S01]  /*14050*/  @!PT LDS RZ, [RZ] ;  /* 0x00000000fffff984 */ /* 0x000fe20000000800 */
[----:B------:R0:W-:Y:S03]  /*14060*/  @P3 LDGSTS.E.BYPASS.LTC128B.128 [R21+0x1ac00], desc[UR36][R2.64], !P6 ;  /* 0x1ac0000002153fae */ /* 0x0001e6000f101d64 */
[----:B0-----:R-:W-:Y:S05]  /*14070*/  WARPSYNC.COLLECTIVE R15, `(.L_x_2359) ;  /* 0x000000000f087348 */ /* 0x001fea0003c00000 */
[----:B------:R1:W2:Y:S02]  /*14080*/  SHFL.IDX P6, R14, R13, R12, R11 ;  /* 0x0000000c0d0e7389 */ /* 0x0002a400000c000b */
[----:B012---:R-:W-:Y:S01]  /*14090*/  ENDCOLLECTIVE ;  /* 0x000000000000791b */ /* 0x007fe20003800000 */
.L_x_2359:
        /* <DEDUP_REMOVED lines=12> */
.L_x_2360:
[----:B------:R-:W-:Y:S02]  /*14160*/  IMAD.MOV.U32 R13, RZ, RZ, R6 ;  /* 0x000000ffff0d7224 */ /* 0x000fe400078e0006 */
[----:B------:R-:W-:Y:S01]  /*14170*/  IMAD.MOV.U32 R12, RZ, RZ, 0x3 ;  /* 0x00000003ff0c7424 */ /* 0x000fe200078e00ff */
[----:B------:R-:W-:-:S05]  /*14180*/  @P2 IADD3 R14, P0, R35, R14, RZ ;  /* 0x0000000e230e2210 */ /* 0x000fca0007f1e0ff */
[----:B------:R-:W-:-:S08]  /*14190*/  @P2 IMAD.MOV.U32 R2, RZ, RZ, R14 ;  /* 0x000000ffff022224 */ /* 0x000fd000078e000e */
[----:B------:R-:W-:Y:S05]  /*141a0*/  WARPSYNC.COLLECTIVE R15, `(.L_x_2361) ;  /* 0x000000000f087348 */ /* 0x000fea0003c00000 */
[----:B------:R0:W1:Y:S02]  /*141b0*/  SHFL.IDX P6, R14, R13, R12, R11 ;  /* 0x0000000c0d0e7389 */ /* 0x00006400000c000b */
[----:B01----:R-:W-:Y:S01]  /*141c0*/  ENDCOLLECTIVE ;  /* 0x000000000000791b */ /* 0x003fe20003800000 */
.L_x_2361:
        /* <DEDUP_REMOVED lines=13> */
.L_x_2362:
[----:B------:R-:W-:Y:S02]  /*142a0*/  IMAD.MOV.U32 R13, RZ, RZ, R7 ;  /* 0x000000ffff0d7224 */ /* 0x000fe400078e0007 */
[----:B------:R-:W-:Y:S01]  /*142b0*/  IMAD.MOV.U32 R12, RZ, RZ, RZ ;  /* 0x000000ffff0c7224 */ /* 0x000fe200078e00ff */
[----:B------:R-:W-:-:S05]  /*142c0*/  @P1 IADD3 R14, P0, R35, R14, RZ ;  /* 0x0000000e230e1210 */ /* 0x000fca0007f1e0ff */
[----:B------:R-:W-:-:S08]  /*142d0*/  @P1 IMAD.MOV.U32 R2, RZ, RZ, R14 ;  /* 0x000000ffff021224 */ /* 0x000fd000078e000e */
[----:B------:R-:W-:Y:S05]  /*142e0*/  WARPSYNC.COLLECTIVE R15, `(.L_x_2363) ;  /* 0x000000000f087348 */ /* 0x000fea0003c00000 */
[----:B------:R0:W1:Y:S02]  /*142f0*/  SHFL.IDX P6, R14, R13, R12, R11 ;  /* 0x0000000c0d0e7389 */ /* 0x00006400000c000b */
[----:B01----:R-:W-:Y:S01]  /*14300*/  ENDCOLLECTIVE ;  /* 0x000000000000791b */ /* 0x003fe20003800000 */
.L_x_2363:
        /* <DEDUP_REMOVED lines=14> */
.L_x_2364:
[----:B------:R-:W-:Y:S05]  /*143f0*/  BRA `(.L_x_2365) ;  /* 0xffffffc000b47947 */ /* 0x000fea000383ffff */
.L_x_2297:
[----:B------:R-:W-:Y:S02]  /*14400*/  IMAD.MOV.U32 R13, RZ, RZ, R5 ;  /* 0x000000ffff0d7224 */ /* 0x000fe400078e0005 */
[----:B------:R-:W-:Y:S02]  /*14410*/  IMAD.MOV.U32 R12, RZ, RZ, RZ ;  /* 0x000000ffff0c7224 */ /* 0x000fe400078e00ff */
[----:B------:R-:W-:Y:S02]  /*14420*/  IMAD.MOV.U32 R11, RZ, RZ, 0x1c1f ;  /* 0x00001c1fff0b7424 */ /* 0x000fe400078e00ff */
[----:B------:R-:W-:Y:S02]  /*14430*/  IMAD.MOV.U32 R15, RZ, RZ, -0x1 ;  /* 0xffffffffff0f7424 */ /* 0x000fe400078e00ff */
[----:B------:R-:W-:-:S07]  /*14440*/  IMAD.U32 R3, RZ, RZ, UR47 ;  /* 0x0000002fff037e24 */ /* 0x000fce000f8e00ff */
[----:B0-2---:R-:W-:Y:S05]  /*14450*/  WARPSYNC.COLLECTIVE R15, `(.L_x_2366) ;  /* 0x000000000f087348 */ /* 0x005fea0003c00000 */
[----:B--2---:R1:W2:Y:S02]  /*14460*/  SHFL.IDX P6, R14, R13, R12, R11 ;  /* 0x0000000c0d0e7389 */ /* 0x0042a400000c000b */
[----:B012---:R-:W-:Y:S01]  /*14470*/  ENDCOLLECTIVE ;  /* 0x000000000000791b */ /* 0x007fe20003800000 */
.L_x_2366:
[----:B------:R-:W-:Y:S02]  /*14480*/  IMAD.MOV.U32 R13, RZ, RZ, R4 ;  /* 0x000000ffff0d7224 */ /* 0x000fe400078e0004 */
[----:B------:R-:W-:-:S07]  /*14490*/  IMAD.MOV.U32 R2, RZ, RZ, R14 ;  /* 0x000000ffff027224 */ /* 0x000fce00078e000e */
[----:B------:R-:W-:Y:S05]  /*144a0*/  WARPSYNC.COLLECTIVE R15, `(.L_x_2367) ;  /* 0x000000000f087348 */ /* 0x000fea0003c00000 */
[----:B------:R0:W1:Y:S02]  /*144b0*/  SHFL.IDX P6, R14, R13, R12, R11 ;  /* 0x0000000c0d0e7389 */ /* 0x00006400000c000b */
[----:B01----:R-:W-:Y:S01]  /*144c0*/  ENDCOLLECTIVE ;  /* 0x000000000000791b */ /* 0x003fe20003800000 */
.L_x_2367:
[----:B------:R-:W-:Y:S02]  /*144d0*/  ULDC UR4, c[0x0][0x288] ;  /* 0x0000a20000047ab9 */ /* 0x000fe40000000800 */
[----:B------:R-:W-:Y:S02]  /*144e0*/  IMAD R7, R0, UR4, RZ ;  /* 0x0000000400077c24 */ /* 0x000fe4000f8e02ff */
[----:B------:R-:W-:-:S04]  /*144f0*/  IMAD R0, R3, 0x80, R28 ;  /* 0x0000008003007824 */ /* 0x000fc800078e021c */
        /* <DEDUP_REMOVED lines=11> */
.L_x_2368:
        /* <DEDUP_REMOVED lines=12> */
.L_x_2369:
        /* <DEDUP_REMOVED lines=8> */
.L_x_2370:
        /* <DEDUP_REMOVED lines=15> */
.L_x_2371:
        /* <DEDUP_REMOVED lines=8> */
.L_x_2372:
        /* <DEDUP_REMOVED lines=13> */
.L_x_2373:
[----:B------:R-:W-:Y:S05]  /*14930*/  BRA `(.L_x_2374) ;  /* 0xffffffc400807947 */ /* 0x000fea000383ffff */
.L_x_2300:
[----:B-1-3--:R-:W-:-:S04]  /*14940*/  IMAD.U32 R3, RZ, RZ, UR45 ;  /* 0x0000002dff037e24 */ /* 0x00afc8000f8e00ff */
[----:B------:R1:W3:Y:S03]  /*14950*/  SYNCS.PHASECHK.TRANS64.TRYWAIT P0, [R3+URZ+0x29820], R0 ;  /* 0x02982000030075a7 */ /* 0x0002e6000800017f */
[----:B---3--:R-:W-:Y:S05]  /*14960*/  @!P0 NANOSLEEP.SYNCS 0x989680 ;  /* 0x009896800000895d */ /* 0x008fea0003900000 */
[----:B------:R-:W3:Y:S02]  /*14970*/  @!P0 SYNCS.PHASECHK.TRANS64 P0, [R3+URZ+0x29820], R0 ;  /* 0x02982000030085a7 */ /* 0x000ee4000800007f */
[----:B---3--:R-:W-:Y:S05]  /*14980*/  @!P0 BRA `(.L_x_2300) ;  /* 0xfffffffc00ec8947 */ /* 0x008fea000383ffff */
[----:B------:R-:W-:Y:S05]  /*14990*/  BRA `(.L_x_2375) ;  /* 0xffffffc400c47947 */ /* 0x000fea000383ffff */
.L_x_2303:
[----:B0-----:R0:W1:Y:S02]  /*149a0*/  SYNCS.PHASECHK.TRANS64.TRYWAIT P0, [R10+URZ+0x29880], R26 ;  /* 0x0298801a0a0075a7 */ /* 0x001064000800017f */
[----:B-1----:R-:W-:Y:S05]  /*149b0*/  @!P0 NANOSLEEP.SYNCS 0x989680 ;  /* 0x009896800000895d */ /* 0x002fea0003900000 */
[----:B------:R-:W1:Y:S02]  /*149c0*/  @!P0 SYNCS.PHASECHK.TRANS64 P0, [R10+URZ+0x29880], R26 ;  /* 0x0298801a0a0085a7 */ /* 0x000e64000800007f */
[----:B-1----:R-:W-:Y:S05]  /*149d0*/  @!P0 BRA `(.L_x_2303) ;  /* 0xfffffffc00f08947 */ /* 0x002fea000383ffff */
[----:B------:R-:W-:Y:S05]  /*149e0*/  BRA `(.L_x_2376) ;  /* 0xffffffc800d47947 */ /* 0x000fea000383ffff */
.L_x_2304:
[----:B------:R-:W-:Y:S01]  /*149f0*/  BSSY B0, `(.L_x_2377) ;  /* 0x0000008000007945 */ /* 0x000fe20003800000 */
[----:B------:R-:W-:Y:S02]  /*14a00*/  IMAD.MOV.U32 R13, RZ, RZ, R25 ;  /* 0x000000ffff0d7224 */ /* 0x000fe400078e0019 */
[----:B------:R-:W-:Y:S02]  /*14a10*/  IMAD.MOV.U32 R12, RZ, RZ, RZ ;  /* 0x000000ffff0c7224 */ /* 0x000fe400078e00ff */
[----:B------:R-:W-:Y:S02]  /*14a20*/  IMAD.MOV.U32 R11, RZ, RZ, 0x1c1f ;  /* 0x00001c1fff0b7424 */ /* 0x000fe400078e00ff */
[----:B------:R-:W-:-:S07]  /*14a30*/  IMAD.MOV.U32 R15, RZ, RZ, -0x1 ;  /* 0xffffffffff0f7424 */ /* 0x000fce00078e00ff */
[----:B0-2---:R-:W-:Y:S05]  /*14a40*/  WARPSYNC.COLLECTIVE R15, `(.L_x_2378) ;  /* 0x000000000f087348 */ /* 0x005fea0003c00000 */
[----:B--2---:R1:W2:Y:S02]  /*14a50*/  SHFL.IDX P6, R14, R13, R12, R11 ;  /* 0x0000000c0d0e7389 */ /* 0x0042a400000c000b */
[----:B012---:R-:W-:Y:S01]  /*14a60*/  ENDCOLLECTIVE ;  /* 0x000000000000791b */ /* 0x007fe20003800000 */
.L_x_2378:
[----:B------:R-:W-:Y:S05]  /*14a70*/  BSYNC B0 ;  /* 0x0000000000007941 */ /* 0x000fea0003800000 */
.L_x_2377:
        /* <DEDUP_REMOVED lines=9> */
.L_x_2379:
[----:B------:R-:W-:Y:S02]  /*14b10*/  IMAD.IADD R21, R33, 0x1, R9 ;  /* 0x0000000121157824 */ /* 0x000fe400078e0209 */
[----:B------:R-:W-:Y:S02]  /*14b20*/  IMAD.MOV.U32 R13, RZ, RZ, R25 ;  /* 0x000000ffff0d7224 */ /* 0x000fe400078e0019 */
[----:B------:R-:W-:Y:S02]  /*14b30*/  IMAD.MOV.U32 R12, RZ, RZ, 0x1 ;  /* 0x00000001ff0c7424 */ /* 0x000fe400078e00ff */
[----:B------:R-:W-:-:S07]  /*14b40*/  IMAD.MOV.U32 R2, RZ, RZ, R14 ;  /* 0x000000ffff027224 */ /* 0x000fce00078e000e */
[----:B------:R-:W-:Y:S05]  /*14b50*/  WARPSYNC.COLLECTIVE R15, `(.L_x_2380) ;  /* 0x000000000f087348 */ /* 0x000fea0003c00000 */
[----:B------:R0:W1:Y:S02]  /*14b60*/  SHFL.IDX P6, R14, R13, R12, R11 ;  /* 0x0000000c0d0e7389 */ /* 0x00006400000c000b */
[----:B01----:R-:W-:Y:S01]  /*14b70*/  ENDCOLLECTIVE ;  /* 0x000000000000791b */ /* 0x003fe20003800000 */
.L_x_2380:
        /* <DEDUP_REMOVED lines=12> */
.L_x_2381:
[----:B------:R-:W-:Y:S02]  /*14c40*/  IMAD.MOV.U32 R13, RZ, RZ, R25 ;  /* 0x000000ffff0d7224 */ /* 0x000fe400078e0019 */
[----:B------:R-:W-:Y:S02]  /*14c50*/  IMAD.MOV.U32 R12, RZ, RZ, 0x2 ;  /* 0x00000002ff0c7424 */ /* 0x000fe400078e00ff */
[----:B------:R-:W-:-:S07]  /*14c60*/  IMAD.MOV.U32 R2, RZ, RZ, R14 ;  /* 0x000000ffff027224 */ /* 0x000fce00078e000e */
[----:B------:R-:W-:Y:S05]  /*14c70*/  WARPSYNC.COLLECTIVE R15, `(.L_x_2382) ;  /* 0x000000000f087348 */ /* 0x000fea0003c00000 */
[----:B------:R0:W1:Y:S02]  /*14c80*/  SHFL.IDX P6, R14, R13, R12, R11 ;  /* 0x0000000c0d0e7389 */ /* 0x00006400000c000b */
[----:B01----:R-:W-:Y:S01]  /*14c90*/  ENDCOLLECTIVE ;  /* 0x000000000000791b */ /* 0x003fe20003800000 */
.L_x_2382:
        /* <DEDUP_REMOVED lines=12> */
.L_x_2383:
[----:B------:R-:W-:Y:S02]  /*14d60*/  IMAD.MOV.U32 R13, RZ, RZ, R25 ;  /* 0x000000ffff0d7224 */ /* 0x000fe400078e0019 */
[----:B------:R-:W-:Y:S02]  /*14d70*/  IMAD.MOV.U32 R12, RZ, RZ, 0x3 ;  /* 0x00000003ff0c7424 */ /* 0x000fe400078e00ff */
[----:B------:R-:W-:-:S07]  /*14d80*/  IMAD.MOV.U32 R2, RZ, RZ, R14 ;  /* 0x000000ffff027224 */ /* 0x000fce00078e000e */
[----:B------:R-:W-:Y:S05]  /*14d90*/  WARPSYNC.COLLECTIVE R15, `(.L_x_2384) ;  /* 0x000000000f087348 */ /* 0x000fea0003c00000 */
[----:B------:R0:W1:Y:S02]  /*14da0*/  SHFL.IDX P6, R14, R13, R12, R11 ;  /* 0x0000000c0d0e7389 */ /* 0x00006400000c000b */
[----:B01----:R-:W-:Y:S01]  /*14db0*/  ENDCOLLECTIVE ;  /* 0x000000000000791b */ /* 0x003fe20003800000 */
.L_x_2384:
        /* <DEDUP_REMOVED lines=12> */
.L_x_2385:
[----:B------:R-:W-:Y:S02]  /*14e80*/  IMAD.MOV.U32 R13, RZ, RZ, R23 ;  /* 0x000000ffff0d7224 */ /* 0x000fe400078e0017 */
[----:B------:R-:W-:Y:S02]  /*14e90*/  IMAD.MOV.U32 R12, RZ, RZ, RZ ;  /* 0x000000ffff0c7224 */ /* 0x000fe400078e00ff */
[----:B------:R-:W-:-:S07]  /*14ea0*/  IMAD.MOV.U32 R2, RZ, RZ, R14 ;  /* 0x000000ffff027224 */ /* 0x000fce00078e000e */
[----:B------:R-:W-:Y:S05]  /*14eb0*/  WARPSYNC.COLLECTIVE R15, `(.L_x_2386) ;  /* 0x000000000f087348 */ /* 0x000fea0003c00000 */
[----:B------:R0:W1:Y:S02]  /*14ec0*/  SHFL.IDX P6, R14, R13, R12, R11 ;  /* 0x0000000c0d0e7389 */ /* 0x00006400000c000b */
[----:B01----:R-:W-:Y:S01]  /*14ed0*/  ENDCOLLECTIVE ;  /* 0x000000000000791b */ /* 0x003fe20003800000 */
.L_x_2386:
        /* <DEDUP_REMOVED lines=12> */
.L_x_2387:
[----:B------:R-:W-:Y:S05]  /*14fa0*/  BRA `(.L_x_2388) ;  /* 0xffffffc800807947 */ /* 0x000fea000383ffff */
.L_x_2307:
[----:B--2---:R2:W3:Y:S02]  /*14fb0*/  SYNCS.PHASECHK.TRANS64.TRYWAIT P0, [R10+URZ+0x29840], R26 ;  /* 0x0298401a0a0075a7 */ /* 0x0044e4000800017f */
[----:B---3--:R-:W-:Y:S05]  /*14fc0*/  @!P0 NANOSLEEP.SYNCS 0x989680 ;  /* 0x009896800000895d */ /* 0x008fea0003900000 */
[----:B------:R-:W3:Y:S02]  /*14fd0*/  @!P0 SYNCS.PHASECHK.TRANS64 P0, [R10+URZ+0x29840], R26 ;  /* 0x0298401a0a0085a7 */ /* 0x000ee4000800007f */
[----:B---3--:R-:W-:Y:S05]  /*14fe0*/  @!P0 BRA `(.L_x_2307) ;  /* 0xfffffffc00f08947 */ /* 0x008fea000383ffff */
[----:B------:R-:W-:Y:S05]  /*14ff0*/  BRA `(.L_x_2389) ;  /* 0xffffffc800bc7947 */ /* 0x000fea000383ffff */
.L_x_2308:
        /* <DEDUP_REMOVED lines=8> */
.L_x_2391:
[----:B------:R-:W-:Y:S05]  /*15080*/  BSYNC B0 ;  /* 0x0000000000007941 */ /* 0x000fea0003800000 */
.L_x_2390:
        /* <DEDUP_REMOVED lines=9> */
.L_x_2392:
[----:B------:R-:W-:Y:S02]  /*15120*/  IMAD.MOV.U32 R13, RZ, RZ, R21 ;  /* 0x000000ffff0d7224 */ /* 0x000fe400078e0015 */
[----:B------:R-:W-:Y:S01]  /*15130*/  IMAD.MOV.U32 R12, RZ, RZ, 0x1 ;  /* 0x00000001ff0c7424 */ /* 0x000fe200078e00ff */
[----:B------:R-:W-:-:S13]  /*15140*/  IADD3 R2, P0, R35, R14, RZ ;  /* 0x0000000e23027210 */ /* 0x000fda0007f1e0ff */
[----:B------:R-:W-:Y:S05]  /*15150*/  WARPSYNC.COLLECTIVE R15, `(.L_x_2393) ;  /* 0x000000000f087348 */ /* 0x000fea0003c00000 */
[----:B------:R0:W1:Y:S02]  /*15160*/  SHFL.IDX P6, R14, R13, R12, R11 ;  /* 0x0000000c0d0e7389 */ /* 0x00006400000c000b */
[----:B01----:R-:W-:Y:S01]  /*15170*/  ENDCOLLECTIVE ;  /* 0x000000000000791b */ /* 0x003fe20003800000 */
.L_x_2393:
        /* <DEDUP_REMOVED lines=12> */
.L_x_2394:
[----:B------:R-:W-:Y:S02]  /*15240*/  IMAD.MOV.U32 R13, RZ, RZ, R21 ;  /* 0x000000ffff0d7224 */ /* 0x000fe400078e0015 */
[----:B------:R-:W-:Y:S01]  /*15250*/  IMAD.MOV.U32 R12, RZ, RZ, 0x2 ;  /* 0x00000002ff0c7424 */ /* 0x000fe200078e00ff */
[----:B------:R-:W-:-:S13]  /*15260*/  IADD3 R2, P0, R35, R14, RZ ;  /* 0x0000000e23027210 */ /* 0x000fda0007f1e0ff */
[----:B------:R-:W-:Y:S05]  /*15270*/  WARPSYNC.COLLECTIVE R15, `(.L_x_2395) ;  /* 0x000000000f087348 */ /* 0x000fea0003c00000 */
[----:B------:R0:W1:Y:S02]  /*15280*/  SHFL.IDX P6, R14, R13, R12, R11 ;  /* 0x0000000c0d0e7389 */ /* 0x00006400000c000b */
[----:B01----:R-:W-:Y:S01]  /*15290*/  ENDCOLLECTIVE ;  /* 0x000000000000791b */ /* 0x003fe20003800000 */
.L_x_2395:
        /* <DEDUP_REMOVED lines=12> */
.L_x_2396:
[----:B------:R-:W-:Y:S02]  /*15360*/  IMAD.MOV.U32 R13, RZ, RZ, R21 ;  /* 0x000000ffff0d7224 */ /* 0x000fe400078e0015 */
[----:B------:R-:W-:Y:S01]  /*15370*/  IMAD.MOV.U32 R12, RZ, RZ, 0x3 ;  /* 0x00000003ff0c7424 */ /* 0x000fe200078e00ff */
[----:B------:R-:W-:-:S13]  /*15380*/  IADD3 R2, P0, R35, R14, RZ ;  /* 0x0000000e23027210 */ /* 0x000fda0007f1e0ff */
[----:B------:R-:W-:Y:S05]  /*15390*/  WARPSYNC.COLLECTIVE R15, `(.L_x_2397) ;  /* 0x000000000f087348 */ /* 0x000fea0003c00000 */
[----:B------:R0:W1:Y:S02]  /*153a0*/  SHFL.IDX P6, R14, R13, R12, R11 ;  /* 0x0000000c0d0e7389 */ /* 0x00006400000c000b */
[----:B01----:R-:W-:Y:S01]  /*153b0*/  ENDCOLLECTIVE ;  /* 0x000000000000791b */ /* 0x003fe20003800000 */
.L_x_2397:
        /* <DEDUP_REMOVED lines=12> */
.L_x_2398:
[----:B------:R-:W-:Y:S02]  /*15480*/  IMAD.MOV.U32 R13, RZ, RZ, R24 ;  /* 0x000000ffff0d7224 */ /* 0x000fe400078e0018 */
[----:B------:R-:W-:Y:S01]  /*15490*/  IMAD.MOV.U32 R12, RZ, RZ, RZ ;  /* 0x000000ffff0c7224 */ /* 0x000fe200078e00ff */
[----:B------:R-:W-:-:S13]  /*154a0*/  IADD3 R2, P0, R35, R14, RZ ;  /* 0x0000000e23027210 */ /* 0x000fda0007f1e0ff */
[----:B------:R-:W-:Y:S05]  /*154b0*/  WARPSYNC.COLLECTIVE R15, `(.L_x_2399) ;  /* 0x000000000f087348 */ /* 0x000fea0003c00000 */
[----:B------:R0:W1:Y:S02]  /*154c0*/  SHFL.IDX P6, R14, R13, R12, R11 ;  /* 0x0000000c0d0e7389 */ /* 0x00006400000c000b */
[----:B01----:R-:W-:Y:S01]  /*154d0*/  ENDCOLLECTIVE ;  /* 0x000000000000791b */ /* 0x003fe20003800000 */
.L_x_2399:
        /* <DEDUP_REMOVED lines=12> */
.L_x_2400:
[----:B------:R-:W-:Y:S05]  /*155a0*/  BRA `(.L_x_2401) ;  /* 0xffffffc800607947 */ /* 0x000fea000383ffff */
.L_x_2311:
[----:B0-----:R0:W3:Y:S02]  /*155b0*/  SYNCS.PHASECHK.TRANS64.TRYWAIT P0, [R19+URZ+0x29870], R2 ;  /* 0x02987002130075a7 */ /* 0x0010e4000800017f */
[----:B---3--:R-:W-:Y:S05]  /*155c0*/  @!P0 NANOSLEEP.SYNCS 0x989680 ;  /* 0x009896800000895d */ /* 0x008fea0003900000 */
[----:B------:R-:W3:Y:S02]  /*155d0*/  @!P0 SYNCS.PHASECHK.TRANS64 P0, [R19+URZ+0x29870], R2 ;  /* 0x02987002130085a7 */ /* 0x000ee4000800007f */
[----:B---3--:R-:W-:Y:S05]  /*155e0*/  @!P0 BRA `(.L_x_2311) ;  /* 0xfffffffc00f08947 */ /* 0x008fea000383ffff */
[----:B------:R-:W-:Y:S05]  /*155f0*/  BRA `(.L_x_2402) ;  /* 0xffffffc800b47947 */ /* 0x000fea000383ffff */
.L_x_2313:
[----:B0-----:R0:W1:Y:S02]  /*15600*/  SYNCS.PHASECHK.TRANS64.TRYWAIT P0, [R19+URZ+0x29860], R2 ;  /* 0x02986002130075a7 */ /* 0x001064000800017f */
[----:B-1----:R-:W-:Y:S05]  /*15610*/  @!P0 NANOSLEEP.SYNCS 0x989680 ;  /* 0x009896800000895d */ /* 0x002fea0003900000 */
[----:B------:R-:W1:Y:S02]  /*15620*/  @!P0 SYNCS.PHASECHK.TRANS64 P0, [R19+URZ+0x29860], R2 ;  /* 0x02986002130085a7 */ /* 0x000e64000800007f */
[----:B-1----:R-:W-:Y:S05]  /*15630*/  @!P0 BRA `(.L_x_2313) ;  /* 0xfffffffc00f08947 */ /* 0x002fea000383ffff */
[----:B------:R-:W-:Y:S05]  /*15640*/  BRA `(.L_x_2403) ;  /* 0xffffffc800bc7947 */ /* 0x000fea000383ffff */
.L_x_2320:
[----:B-1----:R1:W4:Y:S02]  /*15650*/  SYNCS.PHASECHK.TRANS64.TRYWAIT P0, [R17+URZ+0x29870], R0 ;  /* 0x02987000110075a7 */ /* 0x002324000800017f */
[----:B----4-:R-:W-:Y:S05]  /*15660*/  @!P0 NANOSLEEP.SYNCS 0x989680 ;  /* 0x009896800000895d */ /* 0x010fea0003900000 */
[----:B------:R-:W4:Y:S02]  /*15670*/  @!P0 SYNCS.PHASECHK.TRANS64 P0, [R17+URZ+0x29870], R0 ;  /* 0x02987000110085a7 */ /* 0x000f24000800007f */
[----:B----4-:R-:W-:Y:S05]  /*15680*/  @!P0 BRA `(.L_x_2320) ;  /* 0xfffffffc00f08947 */ /* 0x010fea000383ffff */
[----:B------:R-:W-:Y:S05]  /*15690*/  BRA `(.L_x_2404) ;  /* 0xffffffd0004c7947 */ /* 0x000fea000383ffff */
.L_x_2322:
[----:B-1----:R1:W3:Y:S02]  /*156a0*/  SYNCS.PHASECHK.TRANS64.TRYWAIT P0, [R17+URZ+0x29860], R4 ;  /* 0x02986004110075a7 */ /* 0x0022e4000800017f */
[----:B---3--:R-:W-:Y:S05]  /*156b0*/  @!P0 NANOSLEEP.SYNCS 0x989680 ;  /* 0x009896800000895d */ /* 0x008fea0003900000 */
[----:B------:R-:W3:Y:S02]  /*156c0*/  @!P0 SYNCS.PHASECHK.TRANS64 P0, [R17+URZ+0x29860], R4 ;  /* 0x02986004110085a7 */ /* 0x000ee4000800007f */
[----:B---3--:R-:W-:Y:S05]  /*156d0*/  @!P0 BRA `(.L_x_2322) ;  /* 0xfffffffc00f08947 */ /* 0x008fea000383ffff */
[----:B------:R-:W-:Y:S05]  /*156e0*/  BRA `(.L_x_2405) ;  /* 0xffffffd0006c7947 */ /* 0x000fea000383ffff */
.L_x_2325:
[----:B--2---:R2:W3:Y:S02]  /*156f0*/  SYNCS.PHASECHK.TRANS64.TRYWAIT P0, [R6+URZ+0x29820], R3 ;  /* 0x02982003060075a7 */ /* 0x0044e4000800017f */
[----:B---3--:R-:W-:Y:S05]  /*15700*/  @!P0 NANOSLEEP.SYNCS 0x989680 ;  /* 0x009896800000895d */ /* 0x008fea0003900000 */
[----:B------:R-:W3:Y:S02]  /*15710*/  @!P0 SYNCS.PHASECHK.TRANS64 P0, [R6+URZ+0x29820], R3 ;  /* 0x02982003060085a7 */ /* 0x000ee4000800007f */
[----:B---3--:R-:W-:Y:S05]  /*15720*/  @!P0 BRA `(.L_x_2325) ;  /* 0xfffffffc00f08947 */ /* 0x008fea000383ffff */
[----:B------:R-:W-:Y:S05]  /*15730*/  BRA `(.L_x_2406) ;  /* 0xffffffd400cc7947 */ /* 0x000fea000383ffff */
.L_x_2327:
[----:B--2---:R2:W3:Y:S02]  /*15740*/  SYNCS.PHASECHK.TRANS64.TRYWAIT P1, [R5+URZ+0x29840], R4 ;  /* 0x02984004050075a7 */ /* 0x0044e4000802017f */
[----:B---3--:R-:W-:Y:S05]  /*15750*/  @!P1 NANOSLEEP.SYNCS 0x989680 ;  /* 0x009896800000995d */ /* 0x008fea0003900000 */
[----:B------:R-:W3:Y:S02]  /*15760*/  @!P1 SYNCS.PHASECHK.TRANS64 P1, [R5+URZ+0x29840], R4 ;  /* 0x02984004050095a7 */ /* 0x000ee4000802007f */
[----:B---3--:R-:W-:Y:S05]  /*15770*/  @!P1 BRA `(.L_x_2327) ;  /* 0xfffffffc00f09947 */ /* 0x008fea000383ffff */
[----:B------:R-:W-:Y:S05]  /*15780*/  BRA `(.L_x_2407) ;  /* 0xffffffd800107947 */ /* 0x000fea000383ffff */
.L_x_2329:
[----:B---3--:R3:W4:Y:S02]  /*15790*/  SYNCS.PHASECHK.TRANS64.TRYWAIT P1, [R3+URZ+0x29840], R0 ;  /* 0x02984000030075a7 */ /* 0x008724000802017f */
[----:B----4-:R-:W-:Y:S05]  /*157a0*/  @!P1 NANOSLEEP.SYNCS 0x989680 ;  /* 0x009896800000995d */ /* 0x010fea0003900000 */
[----:B------:R-:W4:Y:S02]  /*157b0*/  @!P1 SYNCS.PHASECHK.TRANS64 P1, [R3+URZ+0x29840], R0 ;  /* 0x02984000030095a7 */ /* 0x000f24000802007f */
[----:B----4-:R-:W-:Y:S05]  /*157c0*/  @!P1 BRA `(.L_x_2329) ;  /* 0xfffffffc00f09947 */ /* 0x010fea000383ffff */
[----:B------:R-:W-:Y:S05]  /*157d0*/  BRA `(.L_x_2408) ;  /* 0xffffffd8001c7947 */ /* 0x000fea000383ffff */
.L_x_2331:
[----:B----4-:R4:W0:Y:S02]  /*157e0*/  SYNCS.PHASECHK.TRANS64.TRYWAIT P1, [R5+URZ+0x29860], R4 ;  /* 0x02986004050075a7 */ /* 0x010824000802017f */
[----:B0-----:R-:W-:Y:S05]  /*157f0*/  @!P1 NANOSLEEP.SYNCS 0x989680 ;  /* 0x009896800000995d */ /* 0x001fea0003900000 */
[----:B------:R-:W0:Y:S02]  /*15800*/  @!P1 SYNCS.PHASECHK.TRANS64 P1, [R5+URZ+0x29860], R4 ;  /* 0x02986004050095a7 */ /* 0x000e24000802007f */
[----:B0-----:R-:W-:Y:S05]  /*15810*/  @!P1 BRA `(.L_x_2331) ;  /* 0xfffffffc00f09947 */ /* 0x001fea000383ffff */
[----:B------:R-:W-:Y:S05]  /*15820*/  BRA `(.L_x_2409) ;  /* 0xffffffd800187947 */ /* 0x000fea000383ffff */
.L_x_2333:
[----:B------:R0:W0:Y:S02]  /*15830*/  SYNCS.PHASECHK.TRANS64.TRYWAIT P1, [R3+URZ+0x29860], R0 ;  /* 0x02986000030075a7 */ /* 0x000024000802017f */
[----:B0-----:R-:W-:Y:S05]  /*15840*/  @!P1 NANOSLEEP.SYNCS 0x989680 ;  /* 0x009896800000995d */ /* 0x001fea0003900000 */
[----:B------:R-:W0:Y:S02]  /*15850*/  @!P1 SYNCS.PHASECHK.TRANS64 P1, [R3+URZ+0x29860], R0 ;  /* 0x02986000030095a7 */ /* 0x000e24000802007f */
[----:B0-----:R-:W-:Y:S05]  /*15860*/  @!P1 BRA `(.L_x_2333) ;  /* 0xfffffffc00f09947 */ /* 0x001fea000383ffff */
[----:B------:R-:W-:Y:S05]  /*15870*/  BRA `(.L_x_2410) ;  /* 0xffffffd800147947 */ /* 0x000fea000383ffff */
.L_x_2335:
[----:B------:R0:W0:Y:S02]  /*15880*/  SYNCS.PHASECHK.TRANS64.TRYWAIT P1, [R5+URZ+0x29880], R4 ;  /* 0x02988004050075a7 */ /* 0x000024000802017f */
[----:B0-----:R-:W-:Y:S05]  /*15890*/  @!P1 NANOSLEEP.SYNCS 0x989680 ;  /* 0x009896800000995d */ /* 0x001fea0003900000 */
[----:B------:R-:W0:Y:S02]  /*158a0*/  @!P1 SYNCS.PHASECHK.TRANS64 P1, [R5+URZ+0x29880], R4 ;  /* 0x02988004050095a7 */ /* 0x000e24000802007f */
[----:B0-----:R-:W-:Y:S05]  /*158b0*/  @!P1 BRA `(.L_x_2335) ;  /* 0xfffffffc00f09947 */ /* 0x001fea000383ffff */
[----:B------:R-:W-:Y:S05]  /*158c0*/  BRA `(.L_x_2411) ;  /* 0xffffffd800107947 */ /* 0x000fea000383ffff */
.L_x_2412:
        /* <DEDUP_REMOVED lines=11> */
.L_x_3320:


//--------------------- .text._ZN7cutlass13device_kernelIN5flash11enable_sm90INS1_16FlashAttnFwdSm90INS1_25CollectiveMainloopFwdSm90ILi2EN4cute5tupleIJNS5_1CILi1EEES8_S8_EEENS6_IJNS7_ILi128EEENS7_ILi160EEENS7_ILi192EEEEEELi128ENS_12float_e4m3_tEfNS_4arch4Sm90ELb1ELb0ELb0ELb1ELb1ELb0ELb0ELb1ELb1ELb1ELb1ELb0EEENS1_21CollectiveEpilogueFwdINS6_IJSA_SA_SB_EEES9_NS_10bfloat16_tESG_Li256ELb1ELb1ELb1ELb1EEENS1_36VarlenDynamicPersistentTileSchedulerILi128ELi160ELi256ELi128ELb1ELb1ELb1ELb1ELb1ELb1EEEEEEEEEvNT_6ParamsE --------------------------
	.section	.text._ZN7cutlass13device_kernelIN5flash11enable_sm90INS1_16FlashAttnFwdSm90INS1_25CollectiveMainloopFwdSm90ILi2EN4cute5tupleIJNS5_1CILi1EEES8_S8_EEENS6_IJNS7_ILi128EEENS7_ILi160EEENS7_ILi192EEEEEELi128ENS_12float_e4m3_tEfNS_4arch4Sm90ELb1ELb0ELb0ELb1ELb1ELb0ELb0ELb1ELb1ELb1ELb1ELb0EEENS1_21CollectiveEpilogueFwdINS6_IJSA_SA_SB_EEES9_NS_10bfloat16_tESG_Li256ELb1ELb1ELb1ELb1EEENS1_36VarlenDynamicPersistentTileSchedulerILi128ELi160ELi256ELi128ELb1ELb1ELb1ELb1ELb1ELb1EEEEEEEEEvNT_6ParamsE,"ax",@progbits
	.align	128
.text._ZN7cutlass13device_kernelIN5flash11enable_sm90INS1_16FlashAttnFwdSm90INS1_25CollectiveMainloopFwdSm90ILi2EN4cute5tupleIJNS5_1CILi1EEES8_S8_EEENS6_IJNS7_ILi128EEENS7_ILi160EEENS7_ILi192EEEEEELi128ENS_12float_e4m3_tEfNS_4arch4Sm90ELb1ELb0ELb0ELb1ELb1ELb0ELb0ELb1ELb1ELb1ELb1ELb0EEENS1_21CollectiveEpilogueFwdINS6_IJSA_SA_SB_EEES9_NS_10bfloat16_tESG_Li256ELb1ELb1ELb1ELb1EEENS1_36VarlenDynamicPersistentTileSchedulerILi128ELi160ELi256ELi128ELb1ELb1ELb1ELb1ELb1ELb1EEEEEEEEEvNT_6ParamsE:
        .type           _ZN7cutlass13device_kernelIN5flash11enable_sm90INS1_16FlashAttnFwdSm90INS1_25CollectiveMainloopFwdSm90ILi2EN4cute5tupleIJNS5_1CILi1EEES8_S8_EEENS6_IJNS7_ILi128EEENS7_ILi160EEENS7_ILi192EEEEEELi128ENS_12float_e4m3_tEfNS_4arch4Sm90ELb1ELb0ELb0ELb1ELb1ELb0ELb0ELb1ELb1ELb1ELb1ELb0EEENS1_21CollectiveEpilogueFwdINS6_IJSA_SA_SB_EEES9_NS_10bfloat16_tESG_Li256ELb1ELb1ELb1ELb1EEENS1_36VarlenDynamicPersistentTileSchedulerILi128ELi160ELi256ELi128ELb1ELb1ELb1ELb1ELb1ELb1EEEEEEEEEvNT_6ParamsE,@function
        .size           _ZN7cutlass13device_kernelIN5flash11enable_sm90INS1_16FlashAttnFwdSm90INS1_25CollectiveMainloopFwdSm90ILi2EN4cute5tupleIJNS5_1CILi1EEES8_S8_EEENS6_IJNS7_ILi128EEENS7_ILi160EEENS7_ILi192EEEEEELi128ENS_12float_e4m3_tEfNS_4arch4Sm90ELb1ELb0ELb0ELb1ELb1ELb0ELb0ELb1ELb1ELb1ELb1ELb0EEENS1_21CollectiveEpilogueFwdINS6_IJSA_SA_SB_EEES9_NS_10bfloat16_tESG_Li256ELb1ELb1ELb1ELb1EEENS1_36VarlenDynamicPersistentTileSchedulerILi128ELi160ELi256ELi128ELb1ELb1ELb1ELb1ELb1ELb1EEEEEEEEEvNT_6ParamsE,(.L_x_3321 - _ZN7cutlass13device_kernelIN5flash11enable_sm90INS1_16FlashAttnFwdSm90INS1_25CollectiveMainloopFwdSm90ILi2EN4cute5tupleIJNS5_1CILi1EEES8_S8_EEENS6_IJNS7_ILi128EEENS7_ILi160EEENS7_ILi192EEEEEELi128ENS_12float_e4m3_tEfNS_4arch4Sm90ELb1ELb0ELb0ELb1ELb1ELb0ELb0ELb1ELb1ELb1ELb1ELb0EEENS1_21CollectiveEpilogueFwdINS6_IJSA_SA_SB_EEES9_NS_10bfloat16_tESG_Li256ELb1ELb1ELb1ELb1EEENS1_36VarlenDynamicPersistentTileSchedulerILi128ELi160ELi256ELi128ELb1ELb1ELb1ELb1ELb1ELb1EEEEEEEEEvNT_6ParamsE)
        .other          _ZN7cutlass13device_kernelIN5flash11enable_sm90INS1_16FlashAttnFwdSm90INS1_25CollectiveMainloopFwdSm90ILi2EN4cute5tupleIJNS5_1CILi1EEES8_S8_EEENS6_IJNS7_ILi128EEENS7_ILi160EEENS7_ILi192EEEEEELi128ENS_12float_e4m3_tEfNS_4arch4Sm90ELb1ELb0ELb0ELb1ELb1ELb0ELb0ELb1ELb1ELb1ELb1ELb0EEENS1_21CollectiveEpilogueFwdINS6_IJSA_SA_SB_EEES9_NS_10bfloat16_tESG_Li256ELb1ELb1ELb1ELb1EEENS1_36VarlenDynamicPersistentTileSchedulerILi128ELi160ELi256ELi128ELb1ELb1ELb1ELb1ELb1ELb1EEEEEEEEEvNT_6ParamsE,@"STO_CUDA_ENTRY STV_DEFAULT"
_ZN7cutlass13device_kernelIN5flash11enable_sm90INS1_16FlashAttnFwdSm90INS1_25CollectiveMainloopFwdSm90ILi2EN4cute5tupleIJNS5_1CILi1EEES8_S8_EEENS6_IJNS7_ILi128EEENS7_ILi160EEENS7_ILi192EEEEEELi128ENS_12float_e4m3_tEfNS_4arch4Sm90ELb1ELb0ELb0ELb1ELb1ELb0ELb0ELb1ELb1ELb1ELb1ELb0EEENS1_21CollectiveEpilogueFwdINS6_IJSA_SA_SB_EEES9_NS_10bfloat16_tESG_Li256ELb1ELb1ELb1ELb1EEENS1_36VarlenDynamicPersistentTileSchedulerILi128ELi160ELi256ELi128ELb1ELb1ELb1ELb1ELb1ELb1EEEEEEEEEvNT_6ParamsE:
        /* <DEDUP_REMOVED lines=45> */
.L_x_2413:
        /* <DEDUP_REMOVED lines=22> */
.L_x_2414:
        /* <DEDUP_REMOVED lines=18> */
.L_x_2415:
        /* <DEDUP_REMOVED lines=22> */
.L_x_2416:
        /* <DEDUP_REMOVED lines=24> */
.L_x_2417:
[----:B------:R-:W-:Y:S01]  /*0830*/  UISETP.NE.AND UP0, UPT, UR9, URZ, UPT ;  /* 0x0000003f0900728c */ /* 0x000fe2000bf05270 */
[----:B------:R-:W-:Y:S01]  /*0840*/  NOP ;  /* 0x0000000000007918 */ /* 0x000fe20000000000 */
[----:B01----:R-:W-:Y:S01]  /*0850*/  UMOV UR4, 0x1 ;  /* 0x0000000100047882 */ /* 0x003fe20000000000 */
[----:B------:R-:W-:Y:S01]  /*0860*/  ULDC.64 UR36, c[0x0][0x208] ;  /* 0x0000820000247ab9 */ /* 0x000fe20000000a00 */
[----:B------:R-:W-:Y:S01]  /*0870*/  USEL UR4, UR4, 0x2, !UP0 ;  /* 0x0000000204047887 */ /* 0x000fe2000c000000 */
[----:B--234-:R-:W-:Y:S01]  /*0880*/  BAR.SYNC.DEFER_BLOCKING 0x0 ;  /* 0x0000000000007b1d */ /* 0x01cfe20000010000 */
[----:B------:R-:W-:-:S04]  /*0890*/  PLOP3.LUT P0, PT, PT, PT, UP0, 0x80, 0x0 ;  /* 0x000000000000781c */ /* 0x000fc80003f0f008 */
[----:B------:R-:W-:-:S05]  /*08a0*/  IMAD.U32 R3, RZ, RZ, UR4 ;  /* 0x00000004ff037e24 */ /* 0x000fca000f8e00ff */
[----:B------:R0:W-:Y:S04]  /*08b0*/  STL [R1+0x2c], R3 ;  /* 0x00002c0301007387 */ /* 0x0001e80000100800 */
[----:B------:R-:W-:Y:S05]  /*08c0*/  @!P0 BRA `(.L_x_2418) ;  /* 0x000000f400fc8947 */ /* 0x000fea0003800000 */
.L_x_2419:
[----:B------:R-:W-:-:S08]  /*08d0*/  NOP ;  /* 0x0000000000007918 */ /* 0x000fd00000000000 */
[----:B------:R-:W1:Y:S02]  /*08e0*/  USETMAXREG.TRY_ALLOC.CTAPOOL UP0, 0xe8 ;  /* 0x000000e8000079c8 */ /* 0x000e640008000600 */
[----:B-1----:R-:W-:-:S13]  /*08f0*/  PLOP3.LUT P0, PT, PT, PT, UP0, 0x80, 0x0 ;  /* 0x000000000000781c */ /* 0x002fda0003f0f008 */
[----:B------:R-:W-:Y:S05]  /*0900*/  @!P0 BRA `(.L_x_2419) ;  /* 0xfffffffc00f08947 */ /* 0x000fea000383ffff */
[----:B------:R-:W1:Y:S01]  /*0910*/  S2R R2, SR_TID.X ;  /* 0x0000000000027919 */ /* 0x000e620000002100 */
[----:B------:R-:W2:Y:S01]  /*0920*/  S2UR UR5, SR_CgaCtaId ;  /* 0x00000000000579c3 */ /* 0x000ea20000008800 */
[----:B------:R-:W-:-:S07]  /*0930*/  UMOV UR4, 0x400 ;  /* 0x0000040000047882 */ /* 0x000fce0000000000 */
[----:B------:R-:W-:Y:S06]  /*0940*/  BAR.ARV 0x8, 0x180 ;  /* 0x0206000000007b1d */ /* 0x000fec0000002000 */
[----:B--2---:R-:W-:Y:S01]  /*0950*/  ULEA UR4, UR5, UR4, 0x18 ;  /* 0x0000000405047291 */ /* 0x004fe2000f8ec03f */
[----:B-1----:R-:W-:-:S04]  /*0960*/  LOP3.LUT R0, R2, 0xffffff80, RZ, 0xc0, !PT ;  /* 0xffffff8002007812 */ /* 0x002fc800078ec0ff */
[----:B------:R-:W-:-:S13]  /*0970*/  ISETP.NE.AND P0, PT, R0, 0x80, PT ;  /* 0x000000800000780c */ /* 0x000fda0003f05270 */
[----:B------:R-:W-:Y:S08]  /*0980*/  @!P0 BAR.ARV 0x9, 0x100 ;  /* 0x0244000000008b1d */ /* 0x000ff00000002000 */
[----:B------:R-:W-:Y:S06]  /*0990*/  BAR.SYNC.DEFER_BLOCKING 0x5, 0x180 ;  /* 0x0146000000007b1d */ /* 0x000fec0000010000 */
[----:B------:R-:W1:Y:S01]  /*09a0*/  LDS.128 R28, [UR4+0x298d0] ;  /* 0x0298d004ff1c7984 */ /* 0x000e620008000c00 */
[----:B------:R-:W-:Y:S01]  /*09b0*/  ULDC UR4, c[0x0][0xc3c] ;  /* 0x00030f0000047ab9 */ /* 0x000fe20000000800 */
[----:B------:R-:W-:Y:S06]  /*09c0*/  BAR.ARV 0x4, 0x180 ;  /* 0x0106000000007b1d */ /* 0x000fec0000002000 */
[----:B-1----:R-:W-:-:S13]  /*09d0*/  ISETP.GE.AND P0, PT, R31, UR4, PT ;  /* 0x000000041f007c0c */ /* 0x002fda000bf06270 */
[----:B------:R-:W-:Y:S05]  /*09e0*/  @P0 EXIT ;  /* 0x000000000000094d */ /* 0x000fea0003800000 */
[----:B0-----:R-:W2:Y:S01]  /*09f0*/  LDL R3, [R1+0x2c] ;  /* 0x00002c0001037983 */ /* 0x001ea20000100800 */
[----:B------:R-:W-:Y:S01]  /*0a00*/  VIADD R224, R2, 0xffffff80 ;  /* 0xffffff8002e07836 */ /* 0x000fe20000000000 */
[----:B------:R-:W-:Y:S01]  /*0a10*/  R2UR UR6, R29 ;  /* 0x000000001d0672ca */ /* 0x000fe200000e0000 */
[----:B------:R-:W-:Y:S01]  /*0a20*/  UMOV UR60, URZ ;  /* 0x0000003f003c7c82 */ /* 0x000fe20008000000 */
[----:B------:R-:W-:Y:S01]  /*0a30*/  R2UR UR5, R30 ;  /* 0x000000001e0572ca */ /* 0x000fe200000e0000 */
[----:B------:R-:W-:Y:S01]  /*0a40*/  UMOV UR41, URZ ;  /* 0x0000003f00297c82 */ /* 0x000fe20008000000 */
[----:B------:R-:W-:Y:S01]  /*0a50*/  UMOV UR38, URZ ;  /* 0x0000003f00267c82 */ /* 0x000fe20008000000 */
[----:B--2---:R-:W-:Y:S02]  /*0a60*/  R2UR UR4, R3 ;  /* 0x00000000030472ca */ /* 0x004fe400000e0000 */
[----:B------:R-:W-:-:S04]  /*0a70*/  SHF.R.S32.HI R3, RZ, 0x1f, R224 ;  /* 0x0000001fff037819 */ /* 0x000fc800000114e0 */
[CC--:B------:R-:W-:Y:S02]  /*0a80*/  LEA.HI R0, R3.reuse, R224.reuse, RZ, 0x7 ;  /* 0x000000e003007211 */ /* 0x0c0fe400078f38ff */
[CC--:B------:R-:W-:Y:S02]  /*0a90*/  LEA.HI R4, R3.reuse, R224.reuse, RZ, 0x5 ;  /* 0x000000e003047211 */ /* 0x0c0fe400078f28ff */
[----:B------:R-:W-:Y:S02]  /*0aa0*/  LOP3.LUT R203, R0, 0xffffff80, RZ, 0xc0, !PT ;  /* 0xffffff8000cb7812 */ /* 0x000fe400078ec0ff */
[----:B------:R-:W-:Y:S01]  /*0ab0*/  LEA.HI R2, R3, R224, RZ, 0x4 ;  /* 0x000000e003027211 */ /* 0x000fe200078f20ff */
[----:B------:R-:W-:Y:S01]  /*0ac0*/  IMAD.SHL.U32 R4, R4, 0x20, RZ ;  /* 0x0000002004047824 */ /* 0x000fe200078e00ff */
[----:B------:R-:W-:Y:S01]  /*0ad0*/  SHF.R.S32.HI R219, RZ, 0x7, R0 ;  /* 0x00000007ffdb7819 */ /* 0x000fe20000011400 */
[----:B------:R-:W-:Y:S01]  /*0ae0*/  IMAD.IADD R203, R224, 0x1, -R203 ;  /* 0x00000001e0cb7824 */ /* 0x000fe200078e0acb */
[----:B------:R-:W-:Y:S01]  /*0af0*/  SHF.R.S32.HI R7, RZ, 0x4, R2 ;  /* 0x00000004ff077819 */ /* 0x000fe20000011402 */
[----:B------:R-:W-:Y:S01]  /*0b00*/  ULOP3.LUT UR61, UR4, 0x1, URZ, 0xfc, !UPT ;  /* 0x00000001043d7892 */ /* 0x000fe2000f8efc3f */
[----:B------:R-:W-:-:S02]  /*0b10*/  LOP3.LUT R5, R2, 0x3fffff0, RZ, 0xc0, !PT ;  /* 0x03fffff002057812 */ /* 0x000fc400078ec0ff */
[----:B------:R-:W-:Y:S02]  /*0b20*/  SHF.R.S32.HI R6, RZ, 0x1f, R203 ;  /* 0x0000001fff067819 */ /* 0x000fe400000114cb */
[----:B------:R-:W-:Y:S01]  /*0b30*/  LOP3.LUT R4, R4, 0xfffffc00, RZ, 0xc0, !PT ;  /* 0xfffffc0004047812 */ /* 0x000fe200078ec0ff */
[----:B------:R-:W-:Y:S01]  /*0b40*/  IMAD.IADD R5, R224, 0x1, -R5 ;  /* 0x00000001e0057824 */ /* 0x000fe200078e0a05 */
[----:B------:R-:W-:Y:S02]  /*0b50*/  LEA.HI R2, R2, R7, RZ, 0x1 ;  /* 0x0000000702027211 */ /* 0x000fe400078f08ff */
[----:B------:R-:W-:Y:S01]  /*0b60*/  LEA.HI R8, R6, R203, RZ, 0x2 ;  /* 0x000000cb06087211 */ /* 0x000fe200078f10ff */
[----:B------:R-:W-:Y:S01]  /*0b70*/  IMAD R5, R5, 0x40, R4 ;  /* 0x0000004005057824 */ /* 0x000fe200078e0204 */
[----:B------:R-:W-:Y:S02]  /*0b80*/  LOP3.LUT R2, R2, 0x1ffffffe, RZ, 0xc0, !PT ;  /* 0x1ffffffe02027812 */ /* 0x000fe400078ec0ff */
[----:B------:R-:W-:-:S02]  /*0b90*/  LEA.HI R4, R3, R224, RZ, 0x2 ;  /* 0x000000e003047211 */ /* 0x000fc400078f10ff */
[----:B------:R-:W-:Y:S01]  /*0ba0*/  SHF.R.S32.HI R9, RZ, 0x2, R8 ;  /* 0x00000002ff097819 */ /* 0x000fe20000011408 */
[----:B------:R-:W-:Y:S01]  /*0bb0*/  IMAD.IADD R2, R7, 0x1, -R2 ;  /* 0x0000000107027824 */ /* 0x000fe200078e0a02 */
[----:B------:R-:W-:Y:S02]  /*0bc0*/  SHF.R.S32.HI R10, RZ, 0x1f, R8 ;  /* 0x0000001fff0a7819 */ /* 0x000fe40000011408 */
[----:B------:R-:W-:Y:S01]  /*0bd0*/  LOP3.LUT R7, R4, 0xfffffffc, RZ, 0xc0, !PT ;  /* 0xfffffffc04077812 */ /* 0x000fe200078ec0ff */
[----:B------:R-:W-:Y:S01]  /*0be0*/  IMAD R221, R2, 0x8, R5 ;  /* 0x0000000802dd7824 */ /* 0x000fe200078e0205 */
[----:B------:R-:W-:Y:S02]  /*0bf0*/  LEA.HI R3, R3, R224, RZ, 0x3 ;  /* 0x000000e003037211 */ /* 0x000fe400078f18ff */
[----:B------:R-:W-:Y:S01]  /*0c00*/  LEA.HI R10, R10, R9, RZ, 0x3 ;  /* 0x000000090a0a7211 */ /* 0x000fe200078f18ff */
[----:B------:R-:W-:Y:S01]  /*0c10*/  IMAD.IADD R7, R224, 0x1, -R7 ;  /* 0x00000001e0077824 */ /* 0x000fe200078e0a07 */
[----:B------:R-:W-:-:S02]  /*0c20*/  LOP3.LUT R5, R3, 0xfffffff8, RZ, 0xc0, !PT ;  /* 0xfffffff803057812 */ /* 0x000fc400078ec0ff */
[----:B------:R-:W-:Y:S02]  /*0c30*/  LOP3.LUT R8, R8, 0x7ffffffc, RZ, 0xc0, !PT ;  /* 0x7ffffffc08087812 */ /* 0x000fe400078ec0ff */
[----:B------:R-:W-:Y:S01]  /*0c40*/  LOP3.LUT R10, R10, 0xfffffff8, RZ, 0xc0, !PT ;  /* 0xfffffff80a0a7812 */ /* 0x000fe200078ec0ff */
[----:B------:R-:W-:Y:S01]  /*0c50*/  IMAD.IADD R22, R224, 0x1, -R5 ;  /* 0x00000001e0167824 */ /* 0x000fe200078e0a05 */
[----:B------:R-:W-:Y:S01]  /*0c60*/  LEA.HI R6, R6, R203, RZ, 0x5 ;  /* 0x000000cb06067211 */ /* 0x000fe200078f28ff */
[----:B------:R-:W-:Y:S01]  /*0c70*/  IMAD.IADD R8, R203, 0x1, -R8 ;  /* 0x00000001cb087824 */ /* 0x000fe200078e0a08 */
[----:B------:R-:W-:Y:S01]  /*0c80*/  LEA.HI R0, R0, R219, RZ, 0x1 ;  /* 0x000000db00007211 */ /* 0x000fe200078f08ff */
[----:B------:R-:W-:Y:S01]  /*0c90*/  IMAD.IADD R9, R9, 0x1, -R10 ;  /* 0x0000000109097824 */ /* 0x000fe200078e0a0a */
[----:B------:R-:W-:Y:S01]  /*0ca0*/  LEA.HI R2, R7, R7, RZ, 0x1 ;  /* 0x0000000707027211 */ /* 0x000fe200078f08ff */
[----:B------:R-:W-:Y:S01]  /*0cb0*/  IMAD.SHL.U32 R16, R22, 0x8, RZ ;  /* 0x0000000816107824 */ /* 0x000fe200078e00ff */
[----:B------:R-:W-:Y:S01]  /*0cc0*/  SHF.R.S32.HI R6, RZ, 0x5, R6 ;  /* 0x00000005ff067819 */ /* 0x000fe20000011406 */
[----:B------:R-:W-:Y:S01]  /*0cd0*/  IMAD.SHL.U32 R17, R8, 0x2, RZ ;  /* 0x0000000208117824 */ /* 0x000fe200078e00ff */
[----:B------:R-:W-:Y:S01]  /*0ce0*/  LOP3.LUT R0, R0, 0x3fffffe, RZ, 0xc0, !PT ;  /* 0x03fffffe00007812 */ /* 0x000fe200078ec0ff */
[----:B------:R-:W-:Y:S01]  /*0cf0*/  VIADD R19, R16, 0x40 ;  /* 0x0000004010137836 */ /* 0x000fe20000000000 */
[----:B------:R-:W-:Y:S01]  /*0d00*/  LOP3.LUT R2, R2, 0x1ffffffe, RZ, 0xc0, !PT ;  /* 0x1ffffffe02027812 */ /* 0x000fe200078ec0ff */
[----:B------:R-:W-:Y:S01]  /*0d10*/  IMAD R9, R6, 0x10, R9 ;  /* 0x0000001006097824 */ /* 0x000fe200078e0209 */
[----:B------:R-:W-:Y:S01]  /*0d20*/  SHF.R.S32.HI R202, RZ, 0x3, R3 ;  /* 0x00000003ffca7819 */ /* 0x000fe20000011403 */
[----:B------:R-:W-:Y:S01]  /*0d30*/  IMAD.IADD R0, R219, 0x1, -R0 ;  /* 0x00000001db007824 */ /* 0x000fe200078e0a00 */
[----:B------:R-:W-:Y:S01]  /*0d40*/  SHF.R.S32.HI R223, RZ, 0x1f, R16 ;  /* 0x0000001fffdf7819 */ /* 0x000fe20000011410 */
[C---:B------:R-:W-:Y:S01]  /*0d50*/  VIADD R201, R17.reuse, 0x8 ;  /* 0x0000000811c97836 */ /* 0x040fe20000000000 */
[----:B------:R-:W-:Y:S01]  /*0d60*/  SHF.R.S32.HI R222, RZ, 0x1f, R19 ;  /* 0x0000001fffde7819 */ /* 0x000fe20000011413 */
[----:B------:R-:W-:-:S02]  /*0d70*/  VIADD R200, R17, 0x10 ;  /* 0x0000001011c87836 */ /* 0x000fc40000000000 */
        /* <DEDUP_REMOVED lines=26> */
[----:B------:R-:W-:Y:S01]  /*0f20*/  IMAD.IADD R7, R7, 0x1, -R2 ;  /* 0x0000000107077824 */ /* 0x000fe200078e0a02 */
[----:B------:R-:W-:Y:S01]  /*0f30*/  SHF.R.S32.HI R205, RZ, 0x1f, R188 ;  /* 0x0000001fffcd7819 */ /* 0x000fe200000114bc */
[----:B------:R-:W-:Y:S01]  /*0f40*/  IMAD R220, R0, 0x40, R9 ;  /* 0x0000004000dc7824 */ /* 0x000fe200078e0209 */
[----:B------:R-:W-:-:S03]  /*0f50*/  SHF.R.S32.HI R204, RZ, 0x1f, R23 ;  /* 0x0000001fffcc7819 */ /* 0x000fc60000011417 */
[----:B------:R-:W-:-:S07]  /*0f60*/  IMAD R18, R7, 0x8, R220 ;  /* 0x0000000807127824 */ /* 0x000fce00078e02dc */
.L_x_2483:
[----:B0-234-:R-:W0:Y:S01]  /*0f70*/  LDC.64 R2, c[0x0][0xc88] ;  /* 0x00032200ff027b82 */ /* 0x01de220000000a00 */
[----:B------:R-:W-:Y:S01]  /*0f80*/  ULDC.64 UR8, c[0x0][0xa28] ;  /* 0x00028a0000087ab9 */ /* 0x000fe20000000a00 */
[----:B------:R-:W-:Y:S01]  /*0f90*/  ULDC.64 UR10, c[0x0][0xa18] ;  /* 0x00028600000a7ab9 */ /* 0x000fe20000000a00 */
[----:B------:R-:W-:Y:S01]  /*0fa0*/  ULDC UR4, c[0x0][0x424] ;  /* 0x0001090000047ab9 */ /* 0x000fe20000000800 */
[----:B------:R-:W-:Y:S01]  /*0fb0*/  ULDC UR7, c[0x0][0x2f0] ;  /* 0x0000bc0000077ab9 */ /* 0x000fe20000000800 */
[----:B0-----:R-:W-:-:S06]  /*0fc0*/  IMAD.WIDE R2, R31, 0x4, R2 ;  /* 0x000000041f027825 */ /* 0x001fcc00078e0202 */
[----:B------:R-:W2:Y:S01]  /*0fd0*/  LDG.E R2, desc[UR36][R2.64] ;  /* 0x0000002402027981 */ /* 0x000ea2000c1e1900 */
[----:B------:R-:W-:Y:S02]  /*0fe0*/  UISETP.NE.U32.AND UP0, UPT, UR8, URZ, UPT ;  /* 0x0000003f0800728c */ /* 0x000fe4000bf05070 */
[----:B------:R-:W-:Y:S02]  /*0ff0*/  UISETP.NE.U32.AND UP1, UPT, UR10, URZ, UPT ;  /* 0x0000003f0a00728c */ /* 0x000fe4000bf25070 */
[----:B------:R-:W-:Y:S02]  /*1000*/  UISETP.NE.AND.EX UP0, UPT, UR9, URZ, UPT, UP0 ;  /* 0x0000003f0900728c */ /* 0x000fe4000bf05300 */
[----:B------:R-:W-:-:S04]  /*1010*/  UISETP.NE.AND.EX UP1, UPT, UR11, URZ, UPT, UP1 ;  /* 0x0000003f0b00728c */ /* 0x000fc8000bf25310 */
[----:B------:R-:W-:Y:S02]  /*1020*/  PLOP3.LUT P0, PT, PT, PT, UP0, 0x80, 0x0 ;  /* 0x000000000000781c */ /* 0x000fe40003f0f008 */
[----:B------:R-:W-:Y:S02]  /*1030*/  PLOP3.LUT P2, PT, PT, PT, UP1, 0x80, 0x0 ;  /* 0x000000000000781c */ /* 0x000fe40003f4f018 */
[----:B--2---:R-:W-:-:S13]  /*1040*/  R2UR UR54, R2 ;  /* 0x00000000023672ca */ /* 0x004fda00000e0000 */
[----:B------:R-:W-:Y:S02]  /*1050*/  USHF.R.S32.HI UR58, URZ, 0x1f, UR54 ;  /* 0x0000001f3f3a7899 */ /* 0x000fe40008011436 */
[----:B------:R-:W-:-:S04]  /*1060*/  @UP0 ULEA UR8, UP2, UR54, UR8, 0x2 ;  /* 0x0000000836080291 */ /* 0x000fc8000f84103f */
[----:B------:R-:W-:Y:S02]  /*1070*/  @UP0 ULEA.HI.X UR9, UR54, UR9, UR58, 0x2, UP2 ;  /* 0x0000000936090291 */ /* 0x000fe400090f143a */
[----:B------:R-:W-:Y:S01]  /*1080*/  @UP1 ULEA UR10, UP0, UR54, UR10, 0x2 ;  /* 0x0000000a360a1291 */ /* 0x000fe2000f80103f */
[----:B------:R-:W-:-:S03]  /*1090*/  IMAD.U32 R2, RZ, RZ, UR8 ;  /* 0x00000008ff027e24 */ /* 0x000fc6000f8e00ff */
[----:B------:R-:W-:Y:S01]  /*10a0*/  @UP1 ULEA.HI.X UR11, UR54, UR11, UR58, 0x2, UP0 ;  /* 0x0000000b360b1291 */ /* 0x000fe200080f143a */
[----:B------:R-:W-:Y:S01]  /*10b0*/  IMAD.U32 R3, RZ, RZ, UR9 ;  /* 0x00000009ff037e24 */ /* 0x000fe2000f8e00ff */
[----:B------:R-:W-:Y:S01]  /*10c0*/  ULDC.64 UR8, c[0x0][0x418] ;  /* 0x0001060000087ab9 */ /* 0x000fe20000000a00 */
[----:B------:R-:W-:-:S03]  /*10d0*/  IMAD.U32 R4, RZ, RZ, UR10 ;  /* 0x0000000aff047e24 */ /* 0x000fc6000f8e00ff */
[----:B------:R-:W-:Y:S01]  /*10e0*/  IMAD.U32 R5, RZ, RZ, UR11 ;  /* 0x0000000bff057e24 */ /* 0x000fe2000f8e00ff */
[----:B------:R-:W2:Y:S01]  /*10f0*/  @P0 LDG.E R2, desc[UR36][R2.64] ;  /* 0x0000002402020981 */ /* 0x000ea2000c1e1900 */
[----:B------:R-:W-:Y:S01]  /*1100*/  UISETP.NE.U32.AND UP0, UPT, UR8, URZ, UPT ;  /* 0x0000003f0800728c */ /* 0x000fe2000bf05070 */
[----:B------:R-:W-:Y:S02]  /*1110*/  ULDC.64 UR10, c[0x0][0xa20] ;  /* 0x00028800000a7ab9 */ /* 0x000fe40000000a00 */
[----:B------:R-:W3:Y:S01]  /*1120*/  @P2 LDG.E R4, desc[UR36][R4.64] ;  /* 0x0000002404042981 */ /* 0x000ee2000c1e1900 */
[----:B------:R-:W-:Y:S01]  /*1130*/  UISETP.NE.AND.EX UP0, UPT, UR9, URZ, UPT, UP0 ;  /* 0x0000003f0900728c */ /* 0x000fe2000bf05300 */
[----:B------:R-:W-:Y:S01]  /*1140*/  ISETP.NE.U32.AND P1, PT, RZ, UR10, PT ;  /* 0x0000000aff007c0c */ /* 0x000fe2000bf25070 */
[----:B------:R-:W-:Y:S01]  /*1150*/  UMOV UR51, URZ ;  /* 0x0000003f00337c82 */ /* 0x000fe20008000000 */
[----:B------:R-:W-:Y:S02]  /*1160*/  ULOP3.LUT UR55, UR5, 0xffff, URZ, 0xc0, !UPT ;  /* 0x0000ffff05377892 */ /* 0x000fe4000f8ec03f */
[----:B------:R-:W-:Y:S01]  /*1170*/  USEL UR4, UR4, 0x1, UP0 ;  /* 0x0000000104047887 */ /* 0x000fe20008000000 */
[----:B------:R-:W-:-:S03]  /*1180*/  ISETP.NE.AND.EX P1, PT, RZ, UR11, PT, P1 ;  /* 0x0000000bff007c0c */ /* 0x000fc6000bf25310 */
[----:B------:R-:W-:Y:S01]  /*1190*/  UIMAD UR4, UR4, UR7, URZ ;  /* 0x00000007040472a4 */ /* 0x000fe2000f8e023f */
        /* <DEDUP_REMOVED lines=17> */
.L_x_2420:
[----:B------:R-:W-:Y:S05]  /*12b0*/  @!P1 BRA `(.L_x_2421) ;  /* 0x00000000001c9947 */ /* 0x000fea0003800000 */
[----:B------:R-:W-:-:S04]  /*12c0*/  ULEA UR4, UP0, UR54, UR10, 0x2 ;  /* 0x0000000a36047291 */ /* 0x000fc8000f80103f */
[----:B------:R-:W-:Y:S02]  /*12d0*/  ULEA.HI.X UR7, UR54, UR11, UR58, 0x2, UP0 ;  /* 0x0000000b36077291 */ /* 0x000fe400080f143a */
[----:B------:R-:W-:-:S04]  /*12e0*/  IMAD.U32 R2, RZ, RZ, UR4 ;  /* 0x00000004ff027e24 */ /* 0x000fc8000f8e00ff */
[----:B------:R-:W-:-:S05]  /*12f0*/  IMAD.U32 R3, RZ, RZ, UR7 ;  /* 0x00000007ff037e24 */ /* 0x000fca000f8e00ff */
[----:B------:R-:W2:Y:S02]  /*1300*/  LDG.E R2, desc[UR36][R2.64] ;  /* 0x0000002402027981 */ /* 0x000ea4000c1e1900 */
[----:B--2---:R-:W-:Y:S01]  /*1310*/  R2UR UR4, R2 ;  /* 0x00000000020472ca */ /* 0x004fe200000e0000 */
[----:B------:R-:W-:-:S14]  /*1320*/  BRA `(.L_x_2422) ;  /* 0x0000000000347947 */ /* 0x000fdc0003800000 */
.L_x_2421:
        /* <DEDUP_REMOVED lines=13> */
.L_x_2422:
[----:B------:R-:W-:Y:S01]  /*1400*/  ULDC.64 UR10, c[0x0][0x998] ;  /* 0x00026600000a7ab9 */ /* 0x000fe20000000a00 */
[----:B------:R-:W-:Y:S01]  /*1410*/  ULDC.64 UR8, c[0x0][0x990] ;  /* 0x0002640000087ab9 */ /* 0x000fe20000000a00 */
[----:B------:R-:W-:Y:S01]  /*1420*/  ISETP.NE.U32.AND P1, PT, RZ, UR10, PT ;  /* 0x0000000aff007c0c */ /* 0x000fe2000bf25070 */
[----:B------:R-:W-:Y:S01]  /*1430*/  ULDC UR7, c[0x0][0x448] ;  /* 0x0001120000077ab9 */ /* 0x000fe20000000800 */
[----:B------:R-:W-:Y:S02]  /*1440*/  ISETP.NE.U32.AND P0, PT, RZ, UR8, PT ;  /* 0x00000008ff007c0c */ /* 0x000fe4000bf05070 */
[----:B------:R-:W-:Y:S02]  /*1450*/  ISETP.NE.AND.EX P1, PT, RZ, UR11, PT, P1 ;  /* 0x0000000bff007c0c */ /* 0x000fe4000bf25310 */
[----:B------:R-:W-:-:S11]  /*1460*/  ISETP.NE.AND.EX P0, PT, RZ, UR9, PT, P0 ;  /* 0x00000009ff007c0c */ /* 0x000fd6000bf05300 */
[----:B------:R-:W0:Y:S08]  /*1470*/  @P1 LDC.64 R8, c[0x0][0x9b8] ;  /* 0x00026e00ff081b82 */ /* 0x000e300000000a00 */
[----:B------:R-:W1:Y:S08]  /*1480*/  @P0 LDC.64 R6, c[0x0][0x9a8] ;  /* 0x00026a00ff060b82 */ /* 0x000e700000000a00 */
[----:B------:R-:W2:Y:S08]  /*1490*/  @P0 LDC.64 R10, c[0x0][0x9b0] ;  /* 0x00026c00ff0a0b82 */ /* 0x000eb00000000a00 */
[----:B------:R-:W3:Y:S01]  /*14a0*/  @P1 LDC.64 R12, c[0x0][0x9c0] ;  /* 0x00027000ff0c1b82 */ /* 0x000ee20000000a00 */
[----:B0-----:R-:W-:-:S02]  /*14b0*/  @P1 IMAD R2, R8, UR58, RZ ;  /* 0x0000003a08021c24 */ /* 0x001fc4000f8e02ff */
[----:B------:R-:W-:-:S04]  /*14c0*/  @P1 IMAD.WIDE.U32 R4, R8, UR54, RZ ;  /* 0x0000003608041c25 */ /* 0x000fc8000f8e00ff */
[----:B------:R-:W-:Y:S02]  /*14d0*/  @P1 IMAD R9, R9, UR54, R2 ;  /* 0x0000003609091c24 */ /* 0x000fe4000f8e0202 */
[C---:B-1----:R-:W-:Y:S02]  /*14e0*/  @P0 IMAD R0, R6.reuse, UR58, RZ ;  /* 0x0000003a06000c24 */ /* 0x042fe4000f8e02ff */
[----:B------:R-:W-:-:S04]  /*14f0*/  @P0 IMAD.WIDE.U32 R2, R6, UR54, RZ ;  /* 0x0000003606020c25 */ /* 0x000fc8000f8e00ff */
[----:B------:R-:W-:Y:S02]  /*1500*/  @P0 IMAD R7, R7, UR54, R0 ;  /* 0x0000003607070c24 */ /* 0x000fe4000f8e0200 */
[----:B------:R-:W-:Y:S02]  /*1510*/  @P1 IMAD.IADD R5, R5, 0x1, R9 ;  /* 0x0000000105051824 */ /* 0x000fe400078e0209 */
[----:B------:R-:W-:Y:S02]  /*1520*/  @P0 IMAD.IADD R3, R3, 0x1, R7 ;  /* 0x0000000103030824 */ /* 0x000fe400078e0207 */
[----:B------:R-:W-:Y:S02]  /*1530*/  IMAD.MOV.U32 R0, RZ, RZ, 0x3f800000 ;  /* 0x3f800000ff007424 */ /* 0x000fe400078e00ff */
[----:B--2---:R-:W-:-:S04]  /*1540*/  @P0 IMAD.WIDE.U32 R2, R10, UR55, R2 ;  /* 0x000000370a020c25 */ /* 0x004fc8000f8e0002 */
[----:B---3--:R-:W-:Y:S01]  /*1550*/  @P1 IMAD.WIDE.U32 R6, R12, UR55, R4 ;  /* 0x000000370c061c25 */ /* 0x008fe2000f8e0004 */
[----:B------:R-:W-:-:S03]  /*1560*/  @P0 LEA R4, P2, R2, UR8, 0x2 ;  /* 0x0000000802040c11 */ /* 0x000fc6000f8410ff */
[----:B------:R-:W-:Y:S01]  /*1570*/  @P0 IMAD R5, R11, UR55, R3 ;  /* 0x000000370b050c24 */ /* 0x000fe2000f8e0203 */
[----:B------:R-:W-:Y:S01]  /*1580*/  @P1 LEA R8, P3, R6, UR10, 0x2 ;  /* 0x0000000a06081c11 */ /* 0x000fe2000f8610ff */
[----:B------:R-:W-:-:S03]  /*1590*/  @P1 IMAD R3, R13, UR55, R7 ;  /* 0x000000370d031c24 */ /* 0x000fc6000f8e0207 */
[----:B------:R-:W-:Y:S02]  /*15a0*/  @P0 LEA.HI.X R5, R2, UR9, R5, 0x2, P2 ;  /* 0x0000000902050c11 */ /* 0x000fe400090f1405 */
[----:B------:R-:W-:Y:S01]  /*15b0*/  @P1 LEA.HI.X R9, R6, UR11, R3, 0x2, P3 ;  /* 0x0000000b06091c11 */ /* 0x000fe200098f1403 */
[----:B------:R-:W-:Y:S01]  /*15c0*/  IMAD.MOV.U32 R3, RZ, RZ, 0x3f800000 ;  /* 0x3f800000ff037424 */ /* 0x000fe200078e00ff */
[----:B------:R-:W-:Y:S02]  /*15d0*/  UISETP.NE.AND UP0, UPT, UR7, 0x1, UPT ;  /* 0x000000010700788c */ /* 0x000fe4000bf05270 */
[----:B------:R-:W-:Y:S01]  /*15e0*/  USHF.L.U32 UR49, UR6, 0x7, URZ ;  /* 0x0000000706317899 */ /* 0x000fe2000800063f */
[----:B------:R-:W2:Y:S01]  /*15f0*/  @P1 LDG.E R0, desc[UR36][R8.64] ;  /* 0x0000002408001981 */ /* 0x000ea2000c1e1900 */
[----:B------:R-:W-:Y:S01]  /*1600*/  UIADD3 UR51, -UR51, UR4, URZ ;  /* 0x0000000433337290 */ /* 0x000fe2000fffe13f */
[----:B------:R-:W-:Y:S02]  /*1610*/  ULDC UR11, c[0x0][0x988] ;  /* 0x00026200000b7ab9 */ /* 0x000fe40000000800 */
[----:B------:R-:W2:Y:S01]  /*1620*/  @P0 LDG.E R3, desc[UR36][R4.64] ;  /* 0x0000002404030981 */ /* 0x000ea2000c1e1900 */
[----:B------:R-:W-:-:S03]  /*1630*/  UIADD3 UR8, UR49, 0x7f, URZ ;  /* 0x0000007f31087890 */ /* 0x000fc6000fffe03f */
[----:B------:R-:W-:Y:S01]  /*1640*/  @UP0 ULDC UR6, c[0x0][0x44c] ;  /* 0x0001130000060ab9 */ /* 0x000fe20000000800 */
[----:B------:R-:W-:Y:S01]  /*1650*/  @UP0 ULDC UR9, c[0x0][0x450] ;  /* 0x0001140000090ab9 */ /* 0x000fe20000000800 */
[----:B------:R-:W-:Y:S02]  /*1660*/  UIMAD.WIDE.U32 UR6, UR8, UR6, URZ ;  /* 0x00000006080672a5 */ /* 0x000fe4000f8e003f */
[----:B------:R-:W-:Y:S02]  /*1670*/  UIADD3 UR4, UR51, 0xa0, -UR42 ;  /* 0x000000a033047890 */ /* 0x000fe4000fffe82a */
[----:B------:R-:W-:Y:S02]  /*1680*/  @UP0 USHF.R.U32.HI UR8, URZ, UR9, UR7 ;  /* 0x000000093f080299 */ /* 0x000fe40008011607 */
[----:B------:R-:W-:Y:S02]  /*1690*/  UIADD3 UR6, UR51, 0x9f, URZ ;  /* 0x0000009f33067890 */ /* 0x000fe4000fffe03f */
[----:B------:R-:W-:-:S02]  /*16a0*/  UIADD3 UR8, UR4, UR8, URZ ;  /* 0x0000000804087290 */ /* 0x000fc4000fffe03f */
[----:B------:R-:W-:Y:S02]  /*16b0*/  UIMAD.WIDE UR6, UR6, 0x66666667, URZ ;  /* 0x66666667060678a5 */ /* 0x000fe4000f8e023f */
[----:B------:R-:W-:Y:S02]  /*16c0*/  UIMAD.WIDE UR8, UR8, 0x66666667, URZ ;  /* 0x66666667080878a5 */ /* 0x000fe4000f8e023f */
[----:B------:R-:W-:Y:S02]  /*16d0*/  USHF.R.U32.HI UR4, URZ, 0x1f, UR7 ;  /* 0x0000001f3f047899 */ /* 0x000fe40008011607 */
[----:B------:R-:W-:Y:S02]  /*16e0*/  USHF.R.U32.HI UR6, URZ, 0x1f, UR9 ;  /* 0x0000001f3f067899 */ /* 0x000fe40008011609 */
[----:B------:R-:W-:Y:S02]  /*16f0*/  ULEA.HI.SX32 UR7, UR7, UR4, 0x1a ;  /* 0x0000000407077291 */ /* 0x000fe4000f8fd23f */
[----:B------:R-:W-:-:S02]  /*1700*/  ULEA.HI.SX32 UR6, UR9, UR6, 0x1a ;  /* 0x0000000609067291 */ /* 0x000fc4000f8fd23f */
[----:B------:R-:W-:Y:S02]  /*1710*/  UP2UR UR52, UPR, URZ, 0x1 ;  /* 0x000000013f347883 */ /* 0x000fe40008000000 */
[----:B------:R-:W-:-:S04]  /*1720*/  UISETP.LT.AND UP0, UPT, UR7, UR6, UPT ;  /* 0x000000060700728c */ /* 0x000fc8000bf01270 */
[----:B------:R-:W-:-:S04]  /*1730*/  USEL UR9, UR7, UR6, UP0 ;  /* 0x0000000607097287 */ /* 0x000fc80008000000 */
[----:B------:R-:W-:Y:S02]  /*1740*/  UISETP.GE.AND UP0, UPT, UR9, 0x1, UPT ;  /* 0x000000010900788c */ /* 0x000fe4000bf06270 */
[----:B------:R-:W-:-:S04]  /*1750*/  ULOP3.LUT UR4, UR5, 0xff000000, URZ, 0xc0, !UPT ;  /* 0xff00000005047892 */ /* 0x000fc8000f8ec03f */
[----:B------:R-:W-:Y:S01]  /*1760*/  PLOP3.LUT P0, PT, PT, PT, UP0, 0x80, 0x0 ;  /* 0x000000000000781c */ /* 0x000fe20003f0f008 */
[----:B------:R-:W-:Y:S02]  /*1770*/  ULOP3.LUT UR5, UR5, 0xff0000, URZ, 0xc0, !UPT ;  /* 0x00ff000005057892 */ /* 0x000fe4000f8ec03f */
[----:B------:R-:W-:-:S04]  /*1780*/  USHF.R.U32.HI UR4, URZ, 0x8, UR4 ;  /* 0x000000083f047899 */ /* 0x000fc80008011604 */
[----:B------:R-:W-:-:S03]  /*1790*/  ULEA.HI UR5, UR5, UR4, URZ, 0x10 ;  /* 0x0000000405057291 */ /* 0x000fc6000f8f803f */
[----:B------:R-:W-:Y:S01]  /*17a0*/  UMOV UR4, URZ ;  /* 0x0000003f00047c82 */ /* 0x000fe20008000000 */
[----:B------:R-:W-:Y:S02]  /*17b0*/  ULOP3.LUT UR59, UR5, 0xff, URZ, 0xc0, !UPT ;  /* 0x000000ff053b7892 */ /* 0x000fe4000f8ec03f */
[----:B------:R-:W-:Y:S01]  /*17c0*/  USHF.R.U32.HI UR57, URZ, 0x10, UR5 ;  /* 0x000000103f397899 */ /* 0x000fe20008011605 */
[----:B--2---:R-:W-:Y:S01]  /*17d0*/  FMUL.FTZ R0, R3, R0 ;  /* 0x0000000003007220 */ /* 0x004fe20000410000 */
[----:B------:R-:W-:Y:S10]  /*17e0*/  @!P0 BRA `(.L_x_2423) ;  /* 0x0000000000908947 */ /* 0x000ff40003800000 */
        /* <DEDUP_REMOVED lines=36> */
.L_x_2423:
[----:B------:R-:W-:Y:S01]  /*1a30*/  UIMAD UR53, UR59, UR4, URZ ;  /* 0x000000043b3572a4 */ /* 0x000fe2000f8e023f */
[----:B------:R-:W-:Y:S02]  /*1a40*/  IMAD.U32 R2, RZ, RZ, UR9 ;  /* 0x00000009ff027e24 */ /* 0x000fe4000f8e00ff */
[----:B------:R-:W-:Y:S01]  /*1a50*/  FMUL.FTZ R0, R0, UR11 ;  /* 0x0000000b00007c20 */ /* 0x000fe20008410000 */
[----:B------:R-:W-:Y:S01]  /*1a60*/  IMAD.U32 R3, RZ, RZ, UR4 ;  /* 0x00000004ff037e24 */ /* 0x000fe2000f8e00ff */
[----:B------:R-:W-:Y:S02]  /*1a70*/  PLOP3.LUT P0, PT, PT, PT, PT, 0x80, 0x0 ;  /* 0x000000000000781c */ /* 0x000fe40003f0f070 */
[----:B------:R-:W-:Y:S02]  /*1a80*/  CS2R R6, SRZ ;  /* 0x0000000000067805 */ /* 0x000fe4000001ff00 */
[----:B------:R-:W-:Y:S02]  /*1a90*/  CS2R R44, SRZ ;  /* 0x00000000002c7805 */ /* 0x000fe4000001ff00 */
[----:B------:R-:W-:Y:S01]  /*1aa0*/  R2UR UR40, R0 ;  /* 0x00000000002872ca */ /* 0x000fe200000e0000 */
[----:B------:R-:W-:Y:S01]  /*1ab0*/  IMAD.MOV.U32 R0, RZ, RZ, RZ ;  /* 0x000000ffff007224 */ /* 0x000fe200078e00ff */
[----:B------:R-:W-:-:S02]  /*1ac0*/  VIADDMNMX R2, R3, UR53, R2, PT ;  /* 0x0000003503027c46 */ /* 0x000fc4000b800102 */
[----:B------:R-:W-:Y:S02]  /*1ad0*/  CS2R R8, SRZ ;  /* 0x0000000000087805 */ /* 0x000fe4000001ff00 */
[----:B------:R-:W-:Y:S02]  /*1ae0*/  CS2R R10, SRZ ;  /* 0x00000000000a7805 */ /* 0x000fe4000001ff00 */
[----:B------:R-:W-:Y:S02]  /*1af0*/  CS2R R36, SRZ ;  /* 0x0000000000247805 */ /* 0x000fe4000001ff00 */
[----:B------:R-:W-:Y:S01]  /*1b00*/  R2UR UR43, R2 ;  /* 0x00000000022b72ca */ /* 0x000fe200000e0000 */
        /* <DEDUP_REMOVED lines=13> */
[----:B------:R-:W-:Y:S01]  /*1be0*/  CS2R R56, SRZ ;  /* 0x0000000000387805 */ /* 0x000fe2000001ff00 */
[----:B------:R-:W-:Y:S01]  /*1bf0*/  IMAD.MOV.U32 R60, RZ, RZ, RZ ;  /* 0x000000ffff3c7224 */ /* 0x000fe200078e00ff */
[----:B------:R-:W-:Y:S02]  /*1c00*/  CS2R R90, SRZ ;  /* 0x00000000005a7805 */ /* 0x000fe4000001ff00 */
[----:B------:R-:W-:Y:S01]  /*1c10*/  CS2R R62, SRZ ;  /* 0x00000000003e7805 */ /* 0x000fe2000001ff00 */
[----:B------:R-:W-:Y:S01]  /*1c20*/  IMAD.MOV.U32 R58, RZ, RZ, RZ ;  /* 0x000000ffff3a7224 */ /* 0x000fe200078e00ff */
[----:B------:R-:W-:-:S02]  /*1c30*/  PLOP3.LUT P1, PT, PT, PT, UP0, 0x80, 0x0 ;  /* 0x000000000000781c */ /* 0x000fc40003f2f008 */
        /* <DEDUP_REMOVED lines=8> */
[----:B------:R-:W-:Y:S01]  /*1cc0*/  IMAD.MOV.U32 R93, RZ, RZ, RZ ;  /* 0x000000ffff5d7224 */ /* 0x000fe200078e00ff */
[----:B------:R-:W-:Y:S02]  /*1cd0*/  CS2R R84, SRZ ;  /* 0x0000000000547805 */ /* 0x000fe4000001ff00 */
[----:B------:R-:W-:Y:S02]  /*1ce0*/  CS2R R80, SRZ ;  /* 0x0000000000507805 */ /* 0x000fe4000001ff00 */
        /* <DEDUP_REMOVED lines=34> */
.L_x_2425:
        /* <DEDUP_REMOVED lines=9> */
.L_x_2588:
[----:B------:R-:W-:Y:S05]  /*1fa0*/  @!P1 BRA `(.L_x_2427) ;  /* 0x0000000000049947 */ /* 0x000fea0003800000 */
[----:B------:R-:W-:Y:S01]  /*1fb0*/  BPT.TRAP 0x1 ;  /* 0x000000040000795c */ /* 0x000fe20000300000 */
.L_x_2427:
[----:B0-----:R-:W-:Y:S02]  /*1fc0*/  IMAD.U32 R0, RZ, RZ, UR38 ;  /* 0x00000026ff007e24 */ /* 0x001fe4000f8e00ff */
[----:B------:R-:W-:-:S03]  /*1fd0*/  IMAD.U32 R3, RZ, RZ, UR41 ;  /* 0x00000029ff037e24 */ /* 0x000fc6000f8e00ff */
[----:B------:R-:W-:Y:S02]  /*1fe0*/  LEA R0, R0, UR39, 0x3 ;  /* 0x0000002700007c11 */ /* 0x000fe4000f8e18ff */
[----:B------:R-:W-:-:S04]  /*1ff0*/  SHF.L.U32 R3, R3, 0x1f, RZ ;  /* 0x0000001f03037819 */ /* 0x000fc800000006ff */
[----:B------:R0:W1:Y:S01]  /*2000*/  SYNCS.PHASECHK.TRANS64.TRYWAIT P0, [R0+URZ+0x29830], R3 ;  /* 0x02983003000075a7 */ /* 0x000062000800017f */
[----:B------:R-:W-:Y:S05]  /*2010*/  @!P1 BRA `(.L_x_2428) ;  /* 0x0000000000049947 */ /* 0x000fea0003800000 */
[----:B------:R-:W-:Y:S01]  /*2020*/  BPT.TRAP 0x1 ;  /* 0x000000040000795c */ /* 0x000fe20000300000 */
.L_x_2428:
[----:B-1----:R-:W-:Y:S05]  /*2030*/  @P0 BRA `(.L_x_2429) ;  /* 0x0000000000080947 */ /* 0x002fea0003800000 */
[----:B------:R-:W1:Y:S02]  /*2040*/  SYNCS.PHASECHK.TRANS64.TRYWAIT P0, [R0+URZ+0x29830], R3 ;  /* 0x02983003000075a7 */ /* 0x000e64000800017f */
[----:B-1----:R-:W-:Y:S05]  /*2050*/  @!P0 BRA `(.L_x_2430) ;  /* 0x0000015400d88947 */ /* 0x002fea0003800000 */
.L_x_2429:
        /* <DEDUP_REMOVED lines=11> */
[----:B------:R-:W-:Y:S02]  /*2110*/  UMOV UR7, 0x80000020 ;  /* 0x8000002000077882 */ /* 0x000fe40000000000 */
[----:B------:R-:W-:Y:S01]  /*2120*/  UMOV UR4, UR28 ;  /* 0x0000001c00047c82 */ /* 0x000fe20008000000 */
[----:B------:R-:W-:Y:S01]  /*2130*/  UIMAD UR30, UR38, 0x780, UR48 ;  /* 0x00000780261e78a4 */ /* 0x000fe2000f8e0230 */
[----:B------:R-:W-:Y:S01]  /*2140*/  UMOV UR8, UR28 ;  /* 0x0000001c00087c82 */ /* 0x000fe20008000000 */
[----:B------:R-:W-:-:S02]  /*2150*/  UMOV UR9, UR29 ;  /* 0x0000001d00097c82 */ /* 0x000fc40008000000 */
[----:B------:R-:W-:Y:S02]  /*2160*/  UIADD3 UR6, UR30, 0x80, URZ ;  /* 0x000000801e067890 */ /* 0x000fe4000fffe03f */
[----:B------:R-:W-:Y:S01]  /*2170*/  UIADD3 UR10, UR30, 0x100, URZ ;  /* 0x000001001e0a7890 */ /* 0x000fe2000fffe03f */
[----:B------:R-:W-:Y:S02]  /*2180*/  UMOV UR11, 0x80000020 ;  /* 0x80000020000b7882 */ /* 0x000fe40000000000 */
[----:B------:R-:W-:Y:S01]  /*2190*/  QGMMA.64x32x32.F32.E4M3.E4M3 R88, gdesc[UR28], RZ, !UPT, gsb0 ;  /* 0x006000001c5879f3 */ /* 0x000fe2000c0008ff */
[----:B------:R-:W-:Y:S02]  /*21a0*/  UIADD3 UR12, UR30, 0x180, URZ ;  /* 0x000001801e0c7890 */ /* 0x000fe4000fffe03f */
[----:B------:R-:W-:Y:S02]  /*21b0*/  UIADD3 UR13, UR30, 0x200, URZ ;  /* 0x000002001e0d7890 */ /* 0x000fe4000fffe03f */
[----:B------:R-:W-:Y:S01]  /*21c0*/  UIADD3 UR14, UR30, 0x202, URZ ;  /* 0x000002021e0e7890 */ /* 0x000fe2000fffe03f */
        /* <DEDUP_REMOVED lines=16> */
[----:B------:R-:W-:Y:S01]  /*22d0*/  UMOV UR5, UR29 ;  /* 0x0000001d00057c82 */ /* 0x000fe20008000000 */
[----:B------:R-:W-:Y:S01]  /*22e0*/  UMOV UR6, UR12 ;  /* 0x0000000c00067c82 */ /* 0x000fe20008000000 */
[----:B------:R-:W-:Y:S01]  /*22f0*/  UMOV UR7, 0x80000020 ;  /* 0x8000002000077882 */ /* 0x000fe20000000000 */
[----:B------:R-:W-:Y:S01]  /*2300*/  UIADD3 UR12, UR30, 0x102, URZ ;  /* 0x000001021e0c7890 */ /* 0x000fe2000fffe03f */
[----:B------:R-:W-:Y:S02]  /*2310*/  WARPGROUP.DEPBAR.LE gsb0, 0x0 ;  /* 0x00008000000079c5 */ /* 0x000fe40000010000 */
[----:B------:R-:W-:-:S06]  /*2320*/  WARPGROUP.ARRIVE ;  /* 0x00000000000079c5 */ /* 0x000fcc0000000000 */
[----:B------:R-:W-:Y:S01]  /*2330*/  QGMMA.64x32x32.F32.E4M3.E4M3 R56, gdesc[UR8], RZ, !UPT, gsb0 ;  /* 0x00600000083879f3 */ /* 0x000fe2000c0008ff */
[----:B------:R-:W-:Y:S02]  /*2340*/  UIADD3 UR8, UR24, 0x2, URZ ;  /* 0x0000000218087890 */ /* 0x000fe4000fffe03f */
[----:B------:R-:W-:Y:S01]  /*2350*/  UIADD3 UR10, UR30, 0x2, URZ ;  /* 0x000000021e0a7890 */ /* 0x000fe2000fffe03f */
[----:B------:R-:W-:Y:S01]  /*2360*/  UMOV UR9, 0x80000020 ;  /* 0x8000002000097882 */ /* 0x000fe20000000000 */
[----:B------:R-:W-:Y:S01]  /*2370*/  UMOV UR11, 0x80000020 ;  /* 0x80000020000b7882 */ /* 0x000fe20000000000 */
[----:B------:R-:W-:Y:S02]  /*2380*/  WARPGROUP.DEPBAR.LE gsb0, 0x0 ;  /* 0x00008000000079c5 */ /* 0x000fe40000010000 */
        /* <DEDUP_REMOVED lines=27> */
[----:B------:R-:W-:Y:S01]  /*2540*/  UMOV UR13, 0x80000020 ;  /* 0x80000020000d7882 */ /* 0x000fe20000000000 */
        /* <DEDUP_REMOVED lines=42> */
[----:B------:R-:W-:Y:S01]  /*27f0*/  UMOV UR5, UR13 ;  /* 0x0000000d00057c82 */ /* 0x000fe20008000000 */
[----:B------:R-:W-:Y:S01]  /*2800*/  UMOV UR6, UR16 ;  /* 0x0000001000067c82 */ /* 0x000fe20008000000 */
[----:B------:R-:W-:Y:S01]  /*2810*/  UMOV UR7, 0x80000020 ;  /* 0x8000002000077882 */ /* 0x000fe20000000000 */
[----:B------:R-:W-:Y:S02]  /*2820*/  UIADD3 UR16, UR24, 0x202, URZ ;  /* 0x0000020218107890 */ /* 0x000fe4000fffe03f */
        /* <DEDUP_REMOVED lines=100> */
.L_x_2431:
[----:B------:R-:W-:Y:S01]  /*2e70*/  UISETP.NE.AND UP0, UPT, UR52, URZ, UPT ;  /* 0x0000003f3400728c */ /* 0x000fe2000bf05270 */
[----:B------:R-:W-:Y:S01]  /*2e80*/  VIADD R9, R18, UR49 ;  /* 0x0000003112097c36 */ /* 0x000fe20008000000 */
[----:B------:R-:W-:Y:S01]  /*2e90*/  UIMAD UR5, UR43, -0xa0, UR51 ;  /* 0xffffff602b0578a4 */ /* 0x000fe2000f8e0233 */
[----:B------:R-:W-:Y:S01]  /*2ea0*/  IMAD.U32 R125, RZ, RZ, UR42 ;  /* 0x0000002aff7d7e24 */ /* 0x000fe2000f8e00ff */
[----:B------:R-:W-:Y:S01]  /*2eb0*/  R2UR UR10, R0 ;  /* 0x00000000000a72ca */ /* 0x000fe200000e0000 */
[----:B------:R-:W-:Y:S01]  /*2ec0*/  UMOV UR7, UR49 ;  /* 0x0000003100077c82 */ /* 0x000fe20008000000 */
[----:B------:R-:W-:Y:S01]  /*2ed0*/  PLOP3.LUT P0, PT, PT, PT, UP0, 0x80, 0x0 ;  /* 0x000000000000781c */ /* 0x000fe20003f0f008 */
[----:B------:R-:W-:Y:S01]  /*2ee0*/  UIADD3 UR6, UR43, -0x2, URZ ;  /* 0xfffffffe2b067890 */ /* 0x000fe2000fffe03f */
[----:B------:R-:W-:Y:S01]  /*2ef0*/  PLOP3.LUT P2, PT, PT, PT, UP0, 0x80, 0x0 ;  /* 0x000000000000781c */ /* 0x000fe20003f4f008 */
[----:B------:R-:W-:Y:S02]  /*2f00*/  IMAD.U32 R4, RZ, RZ, UR5 ;  /* 0x00000005ff047e24 */ /* 0x000fe4000f8e00ff */
[----:B------:R-:W-:Y:S01]  /*2f10*/  @UP0 ULDC UR4, c[0x0][0x44c] ;  /* 0x0001130000040ab9 */ /* 0x000fe20000000800 */
[----:B------:R-:W-:-:S02]  /*2f20*/  @UP0 ULDC UR11, c[0x0][0x450] ;  /* 0x00011400000b0ab9 */ /* 0x000fc40000000800 */
[----:B------:R-:W-:-:S05]  /*2f30*/  IADD3 R4, -R17, 0xa0, R4 ;  /* 0x000000a011047810 */ /* 0x000fca0007ffe104 */
[----:B------:R-:W-:Y:S01]  /*2f40*/  @P0 IMAD.HI.U32 R2, R9, UR4, RZ ;  /* 0x0000000409020c27 */ /* 0x000fe2000f8e00ff */
[----:B------:R-:W-:-:S04]  /*2f50*/  @UP0 ULDC UR4, c[0x0][0x450] ;  /* 0x0001140000040ab9 */ /* 0x000fc80000000800 */
[----:B------:R-:W-:Y:S01]  /*2f60*/  @P2 SHF.R.U32.HI R9, RZ, UR4, R2 ;  /* 0x00000004ff092c19 */ /* 0x000fe20008011602 */
[----:B------:R-:W-:-:S04]  /*2f70*/  UIMAD UR4, UR43, -0xa0, URZ ;  /* 0xffffff602b0478a4 */ /* 0x000fc8000f8e023f */
[----:B01----:R-:W0:Y:S02]  /*2f80*/  SHFL.IDX PT, R3, R9, 0x1, 0x1c1f ;  /* 0x003c1f0009037f89 */ /* 0x003e2400000e0000 */
[----:B------:R-:W-:Y:S01]  /*2f90*/  IMAD.U32 R2, RZ, RZ, UR4 ;  /* 0x00000004ff027e24 */ /* 0x000fe2000f8e00ff */
[----:B------:R-:W-:Y:S01]  /*2fa0*/  @UP0 ULDC UR4, c[0x0][0x44c] ;  /* 0x0001130000040ab9 */ /* 0x000fe20000000800 */
[----:B------:R-:W1:Y:S01]  /*2fb0*/  SHFL.IDX PT, R9, R9, RZ, 0x1c1f ;  /* 0x001c1fff09097589 */ /* 0x000e6200000e0000 */
[----:B------:R-:W-:Y:S02]  /*2fc0*/  UIMAD.WIDE.U32 UR4, UR49, UR4, URZ ;  /* 0x00000004310472a5 */ /* 0x000fe4000f8e003f */
[----:B------:R-:W-:Y:S02]  /*2fd0*/  IADD3 R2, -R17, 0xa1, R2 ;  /* 0x000000a111027810 */ /* 0x000fe40007ffe102 */
[----:B------:R-:W-:Y:S02]  /*2fe0*/  @UP0 USHF.R.U32.HI UR7, URZ, UR11, UR5 ;  /* 0x0000000b3f070299 */ /* 0x000fe40008011605 */
[----:B------:R-:W-:-:S02]  /*2ff0*/  IADD3 R125, -R125, UR51, R2 ;  /* 0x000000337d7d7c10 */ /* 0x000fc4000fffe102 */
[----:B------:R-:W-:-:S04]  /*3000*/  UIADD3 UR4, UR7, UR51, -UR42 ;  /* 0x0000003307047290 */ /* 0x000fc8000fffe82a */
[----:B------:R-:W-:-:S04]  /*3010*/  UIMAD.WIDE UR4, UR4, 0x66666667, URZ ;  /* 0x66666667040478a5 */ /* 0x000fc8000f8e023f */
[----:B------:R-:W-:Y:S01]  /*3020*/  USHF.R.U32.HI UR4, URZ, 0x1f, UR5 ;  /* 0x0000001f3f047899 */ /* 0x000fe20008011605 */
[----:B0-----:R-:W-:-:S03]  /*3030*/  VIADDMNMX R3, R3, R125, R4, PT ;  /* 0x0000007d03037246 */ /* 0x001fc60003800104 */
[----:B------:R-:W-:Y:S02]  /*3040*/  ULEA.HI.SX32 UR5, UR5, UR4, 0x1a ;  /* 0x0000000405057291 */ /* 0x000fe4000f8fd23f */
[----:B------:R-:W-:Y:S01]  /*3050*/  UIADD3 UR4, UR10, 0x29840, URZ ;  /* 0x000298400a047890 */ /* 0x000fe2000fffe03f */
[C---:B------:R-:W-:Y:S01]  /*3060*/  ISETP.GT.AND P0, PT, R3.reuse, RZ, PT ;  /* 0x000000ff0300720c */ /* 0x040fe20003f04270 */
[----:B------:R-:W-:Y:S01]  /*3070*/  UISETP.LT.AND UP0, UPT, UR53, UR5, UPT ;  /* 0x000000053500728c */ /* 0x000fe2000bf01270 */
[C---:B------:R-:W-:Y:S01]  /*3080*/  ISETP.GT.AND P2, PT, R3.reuse, 0x1, PT ;  /* 0x000000010300780c */ /* 0x040fe20003f44270 */
[----:B------:R-:W-:Y:S01]  /*3090*/  UPRMT UR4, UR56, 0x654, UR4 ;  /* 0x0000065438047896 */ /* 0x000fe20008000004 */
[----:B------:R-:W-:Y:S01]  /*30a0*/  ISETP.GT.AND P3, PT, R3, 0x8, PT ;  /* 0x000000080300780c */ /* 0x000fe20003f64270 */
[----:B------:R-:W-:Y:S01]  /*30b0*/  USEL UR43, UR53, UR5, !UP0 ;  /* 0x00000005352b7287 */ /* 0x000fe2000c000000 */
[----:B------:R-:W-:Y:S02]  /*30c0*/  FSEL R5, R90, -INF , P0 ;  /* 0xff8000005a057808 */ /* 0x000fe40000000000 */
[----:B------:R-:W-:Y:S01]  /*30d0*/  FSEL R7, R91, -INF , P2 ;  /* 0xff8000005b077808 */ /* 0x000fe20001000000 */
[----:B------:R-:W-:Y:S01]  /*30e0*/  UISETP.GE.AND UP0, UPT, UR6, UR43, UPT ;  /* 0x0000002b0600728c */ /* 0x000fe2000bf06270 */
[----:B------:R-:W-:-:S02]  /*30f0*/  ISETP.GT.AND P0, PT, R3, 0x9, PT ;  /* 0x000000090300780c */ /* 0x000fc40003f04270 */
[----:B------:R-:W-:Y:S01]  /*3100*/  FSEL R127, R94, -INF , P3 ;  /* 0xff8000005e7f7808 */ /* 0x000fe20001800000 */
[----:B------:R-:W-:Y:S01]  /*3110*/  SYNCS.ARRIVE.TRANS64.RED.A1T0 RZ, [UR4], RZ ;  /* 0x000000ffffff79a7 */ /* 0x000fe20008100404 */
        /* <DEDUP_REMOVED lines=110> */
[----:B------:R-:W-:Y:S02]  /*3800*/  FMNMX.FTZ R2, R11, R2, !PT ;  /* 0x000000020b027209 */ /* 0x000fe40007810000 */
[----:B-1----:R-:W-:Y:S02]  /*3810*/  VIADDMNMX R4, R9, R125, R4, PT ;  /* 0x0000007d09047246 */ /* 0x002fe40003800104 */
[----:B------:R-:W-:Y:S01]  /*3820*/  FMNMX.FTZ R6, R39, R2, !PT ;  /* 0x0000000227067209 */ /* 0x000fe20007810000 */
[----:B------:R-:W-:Y:S01]  /*3830*/  IMAD.U32 R2, RZ, RZ, UR40 ;  /* 0x00000028ff027e24 */ /* 0x000fe2000f8e00ff */
[----:B------:R-:W-:-:S02]  /*3840*/  ISETP.GT.AND P2, PT, R4, 0x1, PT ;  /* 0x000000010400780c */ /* 0x000fc40003f44270 */
[----:B------:R-:W-:Y:S01]  /*3850*/  ISETP.GT.AND P3, PT, R4, 0x8, PT ;  /* 0x000000080400780c */ /* 0x000fe20003f64270 */
[----:B------:R-:W0:Y:S01]  /*3860*/  SHFL.BFLY PT, R3, R6, 0x2, 0x1f ;  /* 0x0c401f0006037f89 */ /* 0x000e2200000e0000 */
[----:B------:R-:W-:Y:S02]  /*3870*/  FSEL R89, R89, -INF , P2 ;  /* 0xff80000059597808 */ /* 0x000fe40001000000 */
[----:B------:R-:W-:Y:S02]  /*3880*/  FSEL R92, R92, -INF , P3 ;  /* 0xff8000005c5c7808 */ /* 0x000fe40001800000 */
[----:B------:R-:W-:-:S04]  /*3890*/  ISETP.GT.AND P2, PT, R4, 0x10, PT ;  /* 0x000000100400780c */ /* 0x000fc80003f44270 */
[----:B------:R-:W-:Y:S02]  /*38a0*/  FSEL R96, R96, -INF , P2 ;  /* 0xff80000060607808 */ /* 0x000fe40001000000 */
[----:B------:R-:W-:-:S04]  /*38b0*/  ISETP.GT.AND P2, PT, R4, 0x18, PT ;  /* 0x000000180400780c */ /* 0x000fc80003f44270 */
[----:B------:R-:W-:Y:S02]  /*38c0*/  FSEL R100, R100, -INF , P2 ;  /* 0xff80000064647808 */ /* 0x000fe40001000000 */
[----:B------:R-:W-:Y:S02]  /*38d0*/  ISETP.GT.AND P2, PT, R4, 0x21, PT ;  /* 0x000000210400780c */ /* 0x000fe40003f44270 */
[----:B0-----:R-:W-:-:S05]  /*38e0*/  FMNMX.FTZ R8, R6, R3, !PT ;  /* 0x0000000306087209 */ /* 0x001fca0007810000 */
[----:B------:R-:W0:Y:S02]  /*38f0*/  SHFL.BFLY PT, R3, R8, 0x1, 0x1f ;  /* 0x0c201f0008037f89 */ /* 0x000e2400000e0000 */
[----:B0-----:R-:W-:-:S04]  /*3900*/  FMNMX.FTZ R3, R8, R3, !PT ;  /* 0x0000000308037209 */ /* 0x001fc80007810000 */
[C---:B------:R-:W-:Y:S01]  /*3910*/  FSETP.NEU.FTZ.AND P0, PT, R3.reuse, -INF , PT ;  /* 0xff8000000300780b */ /* 0x040fe20003f1d000 */
[----:B------:R-:W-:-:S05]  /*3920*/  FFMA.FTZ R2, R3, R2, -8 ;  /* 0xc100000003027423 */ /* 0x000fca0000010002 */
[----:B------:R-:W-:Y:S02]  /*3930*/  FSEL R2, R2, RZ, P0 ;  /* 0x000000ff02027208 */ /* 0x000fe40000000000 */
[----:B------:R-:W-:-:S03]  /*3940*/  ISETP.GT.AND P0, PT, R4, RZ, PT ;  /* 0x000000ff0400720c */ /* 0x000fc60003f04270 */
        /* <DEDUP_REMOVED lines=12> */
[----:B------:R-:W-:Y:S01]  /*3a10*/  IMAD.U32 R31, RZ, RZ, UR40 ;  /* 0x00000028ff1f7e24 */ /* 0x000fe2000f8e00ff */
[----:B------:R-:W-:Y:S01]  /*3a20*/  FMNMX.FTZ R83, R93, R14, !PT ;  /* 0x0000000e5d537209 */ /* 0x000fe20007810000 */
[--C-:B------:R-:W-:Y:S01]  /*3a30*/  FFMA.FTZ R94, R27, UR40, -R2.reuse ;  /* 0x000000281b5e7c23 */ /* 0x100fe20008010802 */
[----:B------:R-:W-:Y:S01]  /*3a40*/  FSEL R97, R97, -INF , P0 ;  /* 0xff80000061617808 */ /* 0x000fe20000000000 */
[--C-:B------:R-:W-:Y:S01]  /*3a50*/  FFMA.FTZ R5, R5, UR40, -R2.reuse ;  /* 0x0000002805057c23 */ /* 0x100fe20008010802 */
[----:B------:R-:W-:Y:S01]  /*3a60*/  FMNMX.FTZ R14, R96, R83, !PT ;  /* 0x00000053600e7209 */ /* 0x000fe20007810000 */
[--C-:B------:R-:W-:Y:S01]  /*3a70*/  FFMA.FTZ R6, R7, UR40, -R2.reuse ;  /* 0x0000002807067c23 */ /* 0x100fe20008010802 */
[C---:B------:R-:W-:Y:S01]  /*3a80*/  ISETP.GT.AND P0, PT, R4.reuse, 0x19, PT ;  /* 0x000000190400780c */ /* 0x040fe20003f04270 */
[----:B------:R0:W-:Y:S01]  /*3a90*/  MUFU.EX2 R83, R26 ;  /* 0x0000001a00537308 */ /* 0x0001e20000000800 */
[----:B------:R-:W-:Y:S01]  /*3aa0*/  FMNMX.FTZ R123, R97, R14, !PT ;  /* 0x0000000e617b7209 */ /* 0x000fe20007810000 */
[--C-:B------:R-:W-:Y:S01]  /*3ab0*/  FFMA.FTZ R14, R121, UR40, -R2.reuse ;  /* 0x00000028790e7c23 */ /* 0x100fe20008010802 */
[----:B------:R-:W-:Y:S01]  /*3ac0*/  FSEL R101, R101, -INF , P0 ;  /* 0xff80000065657808 */ /* 0x000fe20000000000 */
[--C-:B------:R-:W-:Y:S01]  /*3ad0*/  FFMA.FTZ R7, R127, UR40, -R2.reuse ;  /* 0x000000287f077c23 */ /* 0x100fe20008010802 */
[----:B------:R-:W-:Y:S01]  /*3ae0*/  ISETP.GT.AND P0, PT, R4, 0x20, PT ;  /* 0x000000200400780c */ /* 0x000fe20003f04270 */
[--C-:B------:R-:W-:Y:S01]  /*3af0*/  FFMA.FTZ R8, R129, UR40, -R2.reuse ;  /* 0x0000002881087c23 */ /* 0x100fe20008010802 */
[----:B------:R-:W-:Y:S01]  /*3b00*/  FMNMX.FTZ R20, R100, R123, !PT ;  /* 0x0000007b64147209 */ /* 0x000fe20007810000 */
[----:B------:R-:W-:Y:S01]  /*3b10*/  MUFU.EX2 R5, R5 ;  /* 0x0000000500057308 */ /* 0x000fe20000000800 */
[----:B------:R-:W-:Y:S01]  /*3b20*/  FSEL R72, R72, -INF , P0 ;  /* 0xff80000048487808 */ /* 0x000fe20000000000 */
[--C-:B------:R-:W-:Y:S01]  /*3b30*/  FFMA.FTZ R102, R35, UR40, -R2.reuse ;  /* 0x0000002823667c23 */ /* 0x100fe20008010802 */
[----:B------:R-:W-:Y:S01]  /*3b40*/  FMNMX.FTZ R121, R101, R20, !PT ;  /* 0x0000001465797209 */ /* 0x000fe20007810000 */
[--C-:B------:R-:W-:Y:S01]  /*3b50*/  FFMA.FTZ R131, R131, UR40, -R2.reuse ;  /* 0x0000002883837c23 */ /* 0x100fe20008010802 */
[----:B------:R-:W-:Y:S01]  /*3b60*/  ISETP.GT.AND P0, PT, R4, 0x28, PT ;  /* 0x000000280400780c */ /* 0x000fe20003f04270 */
[--C-:B------:R-:W-:Y:S01]  /*3b70*/  FFMA.FTZ R10, R133, UR40, -R2.reuse ;  /* 0x00000028850a7c23 */ /* 0x100fe20008010802 */
[----:B0-----:R-:W-:Y:S01]  /*3b80*/  FSEL R26, R73, -INF , P2 ;  /* 0xff800000491a7808 */ /* 0x001fe20001000000 */
[----:B------:R-:W-:Y:S01]  /*3b90*/  MUFU.EX2 R6, R6 ;  /* 0x0000000600067308 */ /* 0x000fe20000000800 */
[----:B------:R-:W-:Y:S01]  /*3ba0*/  FMNMX.FTZ R121, R72, R121, !PT ;  /* 0x0000007948797209 */ /* 0x000fe20007810000 */
[--C-:B------:R-:W-:Y:S01]  /*3bb0*/  FFMA.FTZ R12, R135, UR40, -R2.reuse ;  /* 0x00000028870c7c23 */ /* 0x100fe20008010802 */
[----:B------:R-:W-:Y:S01]  /*3bc0*/  ISETP.GT.AND P2, PT, R4, 0x29, PT ;  /* 0x000000290400780c */ /* 0x000fe20003f44270 */
[--C-:B------:R-:W-:Y:S01]  /*3bd0*/  FFMA.FTZ R90, R55, UR40, -R2.reuse ;  /* 0x00000028375a7c23 */ /* 0x100fe20008010802 */
[----:B------:R-:W-:Y:S01]  /*3be0*/  FSEL R76, R76, -INF , P0 ;  /* 0xff8000004c4c7808 */ /* 0x000fe20000000000 */
[--C-:B------:R-:W-:Y:S01]  /*3bf0*/  FFMA.FTZ R73, R119, UR40, -R2.reuse ;  /* 0x0000002877497c23 */ /* 0x100fe20008010802 */
[----:B------:R-:W-:Y:S01]  /*3c00*/  FMNMX.FTZ R121, R26, R121, !PT ;  /* 0x000000791a797209 */ /* 0x000fe20007810000 */
[----:B------:R-:W-:Y:S01]  /*3c10*/  MUFU.EX2 R7, R7 ;  /* 0x0000000700077308 */ /* 0x000fe20000000800 */
[----:B------:R-:W-:Y:S01]  /*3c20*/  ISETP.GT.AND P0, PT, R4, 0x30, PT ;  /* 0x000000300400780c */ /* 0x000fe20003f04270 */
[--C-:B------:R-:W-:Y:S01]  /*3c30*/  FFMA.FTZ R20, R117, UR40, -R2.reuse ;  /* 0x0000002875147c23 */ /* 0x100fe20008010802 */
[----:B------:R-:W-:Y:S01]  /*3c40*/  FSEL R34, R77, -INF , P2 ;  /* 0xff8000004d227808 */ /* 0x000fe20001000000 */
[--C-:B------:R-:W-:Y:S01]  /*3c50*/  FFMA.FTZ R77, R115, UR40, -R2.reuse ;  /* 0x00000028734d7c23 */ /* 0x100fe20008010802 */
[----:B------:R-:W-:Y:S01]  /*3c60*/  FMNMX.FTZ R121, R76, R121, !PT ;  /* 0x000000794c797209 */ /* 0x000fe20007810000 */
[--C-:B------:R-:W-:Y:S01]  /*3c70*/  FFMA.FTZ R95, R95, UR40, -R2.reuse ;  /* 0x000000285f5f7c23 */ /* 0x100fe20008010802 */
[----:B------:R-:W-:Y:S01]  /*3c80*/  ISETP.GT.AND P2, PT, R4, 0x31, PT ;  /* 0x000000310400780c */ /* 0x000fe20003f44270 */
[----:B------:R-:W0:Y:S01]  /*3c90*/  MUFU.EX2 R8, R8 ;  /* 0x0000000800087308 */ /* 0x000e220000000800 */
[----:B------:R-:W-:Y:S01]  /*3ca0*/  FSEL R80, R80, -INF , P0 ;  /* 0xff80000050507808 */ /* 0x000fe20000000000 */
[--C-:B------:R-:W-:Y:S01]  /*3cb0*/  FFMA.FTZ R15, R15, UR40, -R2.reuse ;  /* 0x000000280f0f7c23 */ /* 0x100fe20008010802 */
[----:B------:R-:W-:Y:S01]  /*3cc0*/  FMNMX.FTZ R121, R34, R121, !PT ;  /* 0x0000007922797209 */ /* 0x000fe20007810000 */
[--C-:B------:R-:W-:Y:S01]  /*3cd0*/  FFMA.FTZ R43, R43, UR40, -R2.reuse ;  /* 0x000000282b2b7c23 */ /* 0x100fe20008010802 */
[----:B------:R-:W-:Y:S01]  /*3ce0*/  ISETP.GT.AND P0, PT, R4, 0x38, PT ;  /* 0x000000380400780c */ /* 0x000fe20003f04270 */
[--C-:B------:R-:W-:Y:S01]  /*3cf0*/  FFMA.FTZ R21, R21, UR40, -R2.reuse ;  /* 0x0000002815157c23 */ /* 0x100fe20008010802 */
[----:B------:R-:W-:Y:S01]  /*3d00*/  FSEL R81, R81, -INF , P2 ;  /* 0xff80000051517808 */ /* 0x000fe20001000000 */
[----:B------:R-:W-:Y:S01]  /*3d10*/  MUFU.EX2 R9, R131 ;  /* 0x0000008300097308 */ /* 0x000fe20000000800 */
[----:B------:R-:W-:Y:S01]  /*3d20*/  FMNMX.FTZ R30, R80, R121, !PT ;  /* 0x00000079501e7209 */ /* 0x000fe20007810000 */
[--C-:B------:R-:W-:Y:S01]  /*3d30*/  FFMA.FTZ R13, R13, UR40, -R2.reuse ;  /* 0x000000280d0d7c23 */ /* 0x100fe20008010802 */
[----:B------:R-:W-:Y:S01]  /*3d40*/  ISETP.GT.AND P2, PT, R4, 0x39, PT ;  /* 0x000000390400780c */ /* 0x000fe20003f44270 */
[----:B------:R-:W-:Y:S01]  /*3d50*/  FFMA.FTZ R11, R11, UR40, -R2 ;  /* 0x000000280b0b7c23 */ /* 0x000fe20008010802 */
[----:B------:R-:W-:-:S02]  /*3d60*/  FSEL R84, R84, -INF , P0 ;  /* 0xff80000054547808 */ /* 0x000fc40000000000 */
[----:B------:R-:W-:Y:S01]  /*3d70*/  FMNMX.FTZ R115, R81, R30, !PT ;  /* 0x0000001e51737209 */ /* 0x000fe20007810000 */
[----:B------:R-:W-:-:S01]  /*3d80*/  FFMA.FTZ R30, R113, UR40, -R2 ;  /* 0x00000028711e7c23 */ /* 0x000fc20008010802 */
[----:B------:R-:W-:Y:S01]  /*3d90*/  FSEL R85, R85, -INF , P2 ;  /* 0xff80000055557808 */ /* 0x000fe20001000000 */
[----:B------:R-:W-:Y:S01]  /*3da0*/  MUFU.EX2 R10, R10 ;  /* 0x0000000a000a7308 */ /* 0x000fe20000000800 */
[----:B------:R-:W-:Y:S02]  /*3db0*/  ISETP.GT.AND P0, PT, R4, 0x40, PT ;  /* 0x000000400400780c */ /* 0x000fe40003f04270 */
[----:B------:R-:W-:Y:S02]  /*3dc0*/  FMNMX.FTZ R38, R84, R115, !PT ;  /* 0x0000007354267209 */ /* 0x000fe40007810000 */
[----:B------:R-:W-:Y:S02]  /*3dd0*/  ISETP.GT.AND P2, PT, R4, 0x41, PT ;  /* 0x000000410400780c */ /* 0x000fe40003f44270 */
[----:B------:R-:W-:Y:S01]  /*3de0*/  FSEL R56, R56, -INF , P0 ;  /* 0xff80000038387808 */ /* 0x000fe20000000000 */
[----:B------:R-:W1:Y:S01]  /*3df0*/  MUFU.EX2 R12, R12 ;  /* 0x0000000c000c7308 */ /* 0x000e620000000800 */
[----:B------:R-:W-:-:S02]  /*3e00*/  FMNMX.FTZ R113, R85, R38, !PT ;  /* 0x0000002655717209 */ /* 0x000fc40007810000 */
[----:B------:R-:W-:Y:S02]  /*3e10*/  ISETP.GT.AND P0, PT, R4, 0x48, PT ;  /* 0x000000480400780c */ /* 0x000fe40003f04270 */
[----:B------:R-:W-:Y:S01]  /*3e20*/  FSEL R38, R57, -INF , P2 ;  /* 0xff80000039267808 */ /* 0x000fe20001000000 */
[----:B------:R-:W-:Y:S01]  /*3e30*/  FFMA.FTZ R57, R111, UR40, -R2 ;  /* 0x000000286f397c23 */ /* 0x000fe20008010802 */
[----:B------:R-:W-:Y:S01]  /*3e40*/  FMNMX.FTZ R113, R56, R113, !PT ;  /* 0x0000007138717209 */ /* 0x000fe20007810000 */
[----:B------:R-:W-:Y:S01]  /*3e50*/  MUFU.EX2 R14, R14 ;  /* 0x0000000e000e7308 */ /* 0x000fe20000000800 */
[----:B------:R-:W-:Y:S02]  /*3e60*/  ISETP.GT.AND P2, PT, R4, 0x49, PT ;  /* 0x000000490400780c */ /* 0x000fe40003f44270 */
[----:B------:R-:W-:Y:S02]  /*3e70*/  FSEL R60, R60, -INF , P0 ;  /* 0xff8000003c3c7808 */ /* 0x000fe40000000000 */
[----:B------:R-:W-:-:S02]  /*3e80*/  FMNMX.FTZ R113, R38, R113, !PT ;  /* 0x0000007126717209 */ /* 0x000fc40007810000 */
[----:B------:R-:W-:Y:S01]  /*3e90*/  ISETP.GT.AND P0, PT, R4, 0x50, PT ;  /* 0x000000500400780c */ /* 0x000fe20003f04270 */
[----:B------:R-:W-:Y:S01]  /*3ea0*/  MUFU.EX2 R73, R73 ;  /* 0x0000004900497308 */ /* 0x000fe20000000800 */
[----:B------:R-:W-:Y:S02]  /*3eb0*/  FSEL R61, R61, -INF , P2 ;  /* 0xff8000003d3d7808 */ /* 0x000fe40001000000 */
[----:B------:R-:W-:Y:S02]  /*3ec0*/  FMNMX.FTZ R46, R60, R113, !PT ;  /* 0x000000713c2e7209 */ /* 0x000fe40007810000 */
[----:B------:R-:W-:Y:S02]  /*3ed0*/  ISETP.GT.AND P2, PT, R4, 0x51, PT ;  /* 0x000000510400780c */ /* 0x000fe40003f44270 */
[----:B------:R-:W-:Y:S01]  /*3ee0*/  FSEL R64, R64, -INF , P0 ;  /* 0xff80000040407808 */ /* 0x000fe20000000000 */
[----:B------:R-:W-:Y:S01]  /*3ef0*/  MUFU.EX2 R20, R20 ;  /* 0x0000001400147308 */ /* 0x000fe20000000800 */
        /* <DEDUP_REMOVED lines=9> */
[----:B------:R-:W-:Y:S01]  /*3f90*/  FSEL R69, R69, -INF , P2 ;  /* 0xff80000045457808 */ /* 0x000fe20001000000 */
[----:B------:R-:W-:Y:S01]  /*3fa0*/  MUFU.EX2 R30, R30 ;  /* 0x0000001e001e7308 */ /* 0x000fe20000000800 */
[----:B------:R-:W-:Y:S02]  /*3fb0*/  ISETP.GT.AND P0, PT, R4, 0x60, PT ;  /* 0x000000600400780c */ /* 0x000fe40003f04270 */
        /* <DEDUP_REMOVED lines=9> */
[----:B------:R2:W-:Y:S01]  /*4050*/  MUFU.EX2 R40, R58 ;  /* 0x0000003a00287308 */ /* 0x0005e20000000800 */
        /* <DEDUP_REMOVED lines=8> */
[----:B--2---:R-:W-:Y:S01]  /*40e0*/  FSEL R58, R48, -INF , P0 ;  /* 0xff800000303a7808 */ /* 0x004fe20000000000 */
        /* <DEDUP_REMOVED lines=11> */
[----:B------:R-:W-:Y:S02]  /*41a0*/  ISETP.GT.AND P0, PT, R4, 0x80, PT ;  /* 0x000000800400780c */ /* 0x000fe40003f04270 */
[----:B--2---:R-:W-:Y:S02]  /*41b0*/  FMNMX.FTZ R66, R52, R99, !PT ;  /* 0x0000006334427209 */ /* 0x004fe40007810000 */
[----:B------:R-:W-:Y:S02]  /*41c0*/  ISETP.GT.AND P2, PT, R4, 0x81, PT ;  /* 0x000000810400780c */ /* 0x000fe40003f44270 */
[----:B------:R-:W-:Y:S01]  /*41d0*/  FSEL R62, R24, -INF , P0 ;  /* 0xff800000183e7808 */ /* 0x000fe20000000000 */
[----:B------:R-:W-:Y:S01]  /*41e0*/  MUFU.EX2 R95, R95 ;  /* 0x0000005f005f7308 */ /* 0x000fe20000000800 */
[----:B------:R-:W-:-:S02]  /*41f0*/  FMNMX.FTZ R91, R53, R66, !PT ;  /* 0x00000042355b7209 */ /* 0x000fc40007810000 */
[----:B------:R-:W-:Y:S02]  /*4200*/  ISETP.GT.AND P0, PT, R4, 0x88, PT ;  /* 0x000000880400780c */ /* 0x000fe40003f04270 */
[----:B------:R-:W-:Y:S01]  /*4210*/  FSEL R66, R25, -INF , P2 ;  /* 0xff80000019427808 */ /* 0x000fe20001000000 */
[--C-:B------:R-:W-:Y:S01]  /*4220*/  FFMA.FTZ R25, R87, UR40, -R2.reuse ;  /* 0x0000002857197c23 */ /* 0x100fe20008010802 */
[----:B------:R-:W-:Y:S01]  /*4230*/  FMNMX.FTZ R91, R62, R91, !PT ;  /* 0x0000005b3e5b7209 */ /* 0x000fe20007810000 */
[----:B------:R2:W-:Y:S01]  /*4240*/  MUFU.EX2 R24, R74 ;  /* 0x0000004a00187308 */ /* 0x0005e20000000800 */
[----:B------:R-:W-:Y:S02]  /*4250*/  ISETP.GT.AND P2, PT, R4, 0x89, PT ;  /* 0x000000890400780c */ /* 0x000fe40003f44270 */
[----:B------:R-:W-:Y:S01]  /*4260*/  FSEL R70, R28, -INF , P0 ;  /* 0xff8000001c467808 */ /* 0x000fe20000000000 */
[----:B------:R-:W-:-:S01]  /*4270*/  FFMA.FTZ R28, R79, UR40, -R2 ;  /* 0x000000284f1c7c23 */ /* 0x000fc20008010802 */
[----:B------:R-:W-:-:S02]  /*4280*/  FMNMX.FTZ R91, R66, R91, !PT ;  /* 0x0000005b425b7209 */ /* 0x000fc40007810000 */
[----:B------:R-:W-:Y:S01]  /*4290*/  ISETP.GT.AND P0, PT, R4, 0x90, PT ;  /* 0x000000900400780c */ /* 0x000fe20003f04270 */
[----:B------:R-:W-:Y:S01]  /*42a0*/  MUFU.EX2 R25, R25 ;  /* 0x0000001900197308 */ /* 0x000fe20000000800 */
[----:B------:R-:W-:Y:S01]  /*42b0*/  FSEL R78, R29, -INF , P2 ;  /* 0xff8000001d4e7808 */ /* 0x000fe20001000000 */
[--C-:B------:R-:W-:Y:S01]  /*42c0*/  FFMA.FTZ R29, R75, UR40, -R2.reuse ;  /* 0x000000284b1d7c23 */ /* 0x100fe20008010802 */
[----:B------:R-:W-:Y:S01]  /*42d0*/  FMNMX.FTZ R91, R70, R91, !PT ;  /* 0x0000005b465b7209 */ /* 0x000fe20007810000 */
[--C-:B--2---:R-:W-:Y:S01]  /*42e0*/  FFMA.FTZ R74, R47, UR40, -R2.reuse ;  /* 0x000000282f4a7c23 */ /* 0x104fe20008010802 */
[----:B------:R-:W-:Y:S01]  /*42f0*/  ISETP.GT.AND P2, PT, R4, 0x91, PT ;  /* 0x000000910400780c */ /* 0x000fe20003f44270 */
[----:B------:R-:W-:Y:S01]  /*4300*/  FFMA.FTZ R47, R67, UR40, -R2 ;  /* 0x00000028432f7c23 */ /* 0x000fe20008010802 */
[----:B------:R-:W-:Y:S01]  /*4310*/  FSEL R79, R32, -INF , P0 ;  /* 0xff800000204f7808 */ /* 0x000fe20000000000 */
[----:B------:R-:W-:Y:S01]  /*4320*/  MUFU.EX2 R28, R28 ;  /* 0x0000001c001c7308 */ /* 0x000fe20000000800 */
[----:B------:R-:W-:-:S02]  /*4330*/  FMNMX.FTZ R32, R78, R91, !PT ;  /* 0x0000005b4e207209 */ /* 0x000fc40007810000 */
[----:B------:R-:W-:Y:S02]  /*4340*/  FSEL R82, R33, -INF , P2 ;  /* 0xff80000021527808 */ /* 0x000fe40001000000 */
[----:B------:R-:W-:Y:S02]  /*4350*/  ISETP.GT.AND P0, PT, R4, 0x98, PT ;  /* 0x000000980400780c */ /* 0x000fe40003f04270 */
[----:B------:R-:W-:Y:S01]  /*4360*/  FMNMX.FTZ R33, R79, R32, !PT ;  /* 0x000000204f217209 */ /* 0x000fe20007810000 */
[----:B------:R-:W-:-:S01]  /*4370*/  FFMA.FTZ R32, R63, UR40, -R2 ;  /* 0x000000283f207c23 */ /* 0x000fc20008010802 */
[----:B------:R-:W-:Y:S01]  /*4380*/  ISETP.GT.AND P2, PT, R4, 0x99, PT ;  /* 0x000000990400780c */ /* 0x000fe20003f44270 */
[----:B------:R-:W-:Y:S01]  /*4390*/  MUFU.EX2 R29, R29 ;  /* 0x0000001d001d7308 */ /* 0x000fe20000000800 */
[----:B------:R-:W-:Y:S01]  /*43a0*/  FSEL R75, R36, -INF , P0 ;  /* 0xff800000244b7808 */ /* 0x000fe20000000000 */
[----:B------:R-:W-:Y:S01]  /*43b0*/  FFMA.FTZ R36, R71, UR40, -R2 ;  /* 0x0000002847247c23 */ /* 0x000fe20008010802 */
[----:B------:R-:W-:-:S02]  /*43c0*/  FMNMX.FTZ R4, R82, R33, !PT ;  /* 0x0000002152047209 */ /* 0x000fc40007810000 */
[----:B------:R-:W-:Y:S01]  /*43d0*/  FSEL R86, R37, -INF , P2 ;  /* 0xff80000025567808 */ /* 0x000fe20001000000 */
[----:B------:R-:W-:-:S01]  /*43e0*/  FFMA.FTZ R37, R51, UR40, -R2 ;  /* 0x0000002833257c23 */ /* 0x000fc20008010802 */
[----:B------:R-:W-:Y:S01]  /*43f0*/  FMNMX.FTZ R33, R75, R4, !PT ;  /* 0x000000044b217209 */ /* 0x000fe20007810000 */
[----:B------:R-:W-:Y:S01]  /*4400*/  MUFU.EX2 R15, R15 ;  /* 0x0000000f000f7308 */ /* 0x000fe20000000800 */
[----:B0-----:R-:W-:Y:S02]  /*4410*/  F2FP.SATFINITE.E4M3.F32.PACK_AB_MERGE_C R185, R8, R7, RZ ;  /* 0x0000000708b9723e */ /* 0x001fe400048070ff */
[----:B------:R-:W-:Y:S01]  /*4420*/  FMNMX.FTZ R4, R86, R33, !PT ;  /* 0x0000002156047209 */ /* 0x000fe20007810000 */
[----:B------:R-:W-:-:S01]  /*4430*/  FFMA.FTZ R33, R59, UR40, -R2 ;  /* 0x000000283b217c23 */ /* 0x000fc20008010802 */
[----:B------:R-:W-:Y:S01]  /*4440*/  FFMA.FTZ R2, R39, UR40, -R2 ;  /* 0x0000002827027c23 */ /* 0x000fe20008010802 */
[----:B-1----:R-:W-:Y:S02]  /*4450*/  F2FP.SATFINITE.E4M3.F32.PACK_AB_MERGE_C R187, R83, R12, RZ ;  /* 0x0000000c53bb723e */ /* 0x002fe400048070ff */
[----:B------:R-:W0:Y:S01]  /*4460*/  SHFL.BFLY PT, R63, R4, 0x2, 0x1f ;  /* 0x0c401f00043f7f89 */ /* 0x000e2200000e0000 */
[----:B------:R-:W-:Y:S01]  /*4470*/  MUFU.EX2 R32, R32 ;  /* 0x0000002000207308 */ /* 0x000fe20000000800 */
[----:B------:R-:W-:-:S02]  /*4480*/  F2FP.SATFINITE.E4M3.F32.PACK_AB_MERGE_C R185, R6, R5, R185 ;  /* 0x0000000506b9723e */ /* 0x000fc400048070b9 */
[----:B------:R-:W-:-:S05]  /*4490*/  F2FP.SATFINITE.E4M3.F32.PACK_AB_MERGE_C R187, R10, R9, R187 ;  /* 0x000000090abb723e */ /* 0x000fca00048070bb */
        /* <DEDUP_REMOVED lines=9> */
[C---:B------:R-:W-:Y:S01]  /*4530*/  FSETP.NEU.FTZ.AND P0, PT, R4.reuse, -INF , PT ;  /* 0xff8000000400780b */ /* 0x040fe20003f1d000 */
[----:B------:R-:W-:-:S02]  /*4540*/  FFMA.FTZ R31, R4, R31, -8 ;  /* 0xc1000000041f7423 */ /* 0x000fc4000001001f */
[----:B------:R-:W-:Y:S03]  /*4550*/  MUFU.EX2 R47, R47 ;  /* 0x0000002f002f7308 */ /* 0x000fe60000000800 */
        /* <DEDUP_REMOVED lines=43> */
[----:B-1----:R-:W-:-:S01]  /*4810*/  FADD.FTZ R87, R63, R50 ;  /* 0x000000323f577221 */ /* 0x002fc20000010000 */
[--C-:B------:R-:W-:Y:S01]  /*4820*/  FFMA.FTZ R82, R82, UR40, -R31.reuse ;  /* 0x0000002852527c23 */ /* 0x100fe2000801081f */
[----:B------:R-:W-:-:S05]  /*4830*/  FFMA.FTZ R75, R75, UR40, -R31 ;  /* 0x000000284b4b7c23 */ /* 0x000fca000801081f */
[----:B------:R1:W-:Y:S01]  /*4840*/  MUFU.EX2 R71, R59 ;  /* 0x0000003b00477308 */ /* 0x0003e20000000800 */
[----:B--2---:R-:W-:-:S01]  /*4850*/  FADD.FTZ R50, R104, R87 ;  /* 0x0000005768327221 */ /* 0x004fc20000010000 */
[----:B------:R-:W-:-:S04]  /*4860*/  F2FP.SATFINITE.E4M3.F32.PACK_AB_MERGE_C R184, R104, R63, RZ ;  /* 0x0000003f68b8723e */ /* 0x000fc800048070ff */
[----:B------:R-:W-:Y:S02]  /*4870*/  F2FP.SATFINITE.E4M3.F32.PACK_AB_MERGE_C R184, R88, R27, R184 ;  /* 0x0000001b58b8723e */ /* 0x000fe400048070b8 */
[----:B------:R-:W2:Y:S01]  /*4880*/  MUFU.EX2 R92, R92 ;  /* 0x0000005c005c7308 */ /* 0x000ea20000000800 */
[----:B-1----:R-:W-:-:S01]  /*4890*/  FFMA.FTZ R59, R38, UR40, -R31 ;  /* 0x00000028263b7c23 */ /* 0x002fc2000801081f */
[----:B------:R-:W-:Y:S01]  /*48a0*/  FFMA.FTZ R38, R64, UR40, -R31 ;  /* 0x0000002840267c23 */ /* 0x000fe2000801081f */
[----:B------:R-:W-:-:S01]  /*48b0*/  FADD.FTZ R64, R5, R6 ;  /* 0x0000000605407221 */ /* 0x000fc20000010000 */
[----:B0-----:R-:W-:-:S03]  /*48c0*/  FADD.FTZ R87, R35, R50 ;  /* 0x0000003223577221 */ /* 0x001fc60000010000 */
[----:B------:R-:W-:Y:S01]  /*48d0*/  FADD.FTZ R89, R7, R64 ;  /* 0x0000004007597221 */ /* 0x000fe20000010000 */
[----:B------:R-:W0:Y:S08]  /*48e0*/  MUFU.EX2 R100, R100 ;  /* 0x0000006400647308 */ /* 0x000e300000000800 */
[----:B------:R1:W-:Y:S01]  /*48f0*/  MUFU.EX2 R81, R67 ;  /* 0x0000004300517308 */ /* 0x0003e20000000800 */
[----:B--2---:R-:W-:-:S07]  /*4900*/  FADD.FTZ R87, R92, R87 ;  /* 0x000000575c577221 */ /* 0x004fce0000010000 */
[----:B------:R-:W2:Y:S01]  /*4910*/  MUFU.EX2 R101, R101 ;  /* 0x0000006500657308 */ /* 0x000ea20000000800 */
[----:B-1----:R-:W-:-:S01]  /*4920*/  FFMA.FTZ R67, R54, UR40, -R31 ;  /* 0x0000002836437c23 */ /* 0x002fc2000801081f */
[----:B------:R-:W-:Y:S01]  /*4930*/  FADD.FTZ R54, R8, R89 ;  /* 0x0000005908367221 */ /* 0x000fe20000010000 */
[----:B0-----:R-:W-:-:S01]  /*4940*/  FADD.FTZ R50, R100, R87 ;  /* 0x0000005764327221 */ /* 0x001fc20000010000 */
[----:B------:R-:W-:Y:S02]  /*4950*/  FFMA.FTZ R31, R86, UR40, -R31 ;  /* 0x00000028561f7c23 */ /* 0x000fe4000801081f */
[----:B------:R-:W-:-:S02]  /*4960*/  FADD.FTZ R89, R9, R54 ;  /* 0x0000003609597221 */ /* 0x000fc40000010000 */
[----:B------:R-:W0:Y:S02]  /*4970*/  MUFU.EX2 R51, R51 ;  /* 0x0000003300337308 */ /* 0x000e240000000800 */
[----:B------:R-:W-:-:S04]  /*4980*/  FADD.FTZ R89, R10, R89 ;  /* 0x000000590a597221 */ /* 0x000fc80000010000 */
[----:B------:R-:W-:Y:S02]  /*4990*/  FADD.FTZ R54, R12, R89 ;  /* 0x000000590c367221 */ /* 0x000fe40000010000 */
[----:B------:R-:W1:Y:S01]  /*49a0*/  MUFU.EX2 R26, R26 ;  /* 0x0000001a001a7308 */ /* 0x000e620000000800 */
[----:B--2---:R-:W-:-:S01]  /*49b0*/  FADD.FTZ R50, R101, R50 ;  /* 0x0000003265327221 */ /* 0x004fc20000010000 */
[----:B------:R-:W-:Y:S01]  /*49c0*/  FADD.FTZ R39, R83, R54 ;  /* 0x0000003653277221 */ /* 0x000fe20000010000 */
[----:B------:R-:W-:-:S03]  /*49d0*/  F2FP.SATFINITE.E4M3.F32.PACK_AB_MERGE_C R186, R101, R100, RZ ;  /* 0x0000006465ba723e */ /* 0x000fc600048070ff */
[----:B------:R-:W-:Y:S01]  /*49e0*/  FADD.FTZ R54, R14, R39 ;  /* 0x000000270e367221 */ /* 0x000fe20000010000 */
[----:B------:R-:W-:Y:S01]  /*49f0*/  F2FP.SATFINITE.E4M3.F32.PACK_AB_MERGE_C R186, R92, R35, R186 ;  /* 0x000000235cba723e */ /* 0x000fe200048070ba */
[----:B------:R-:W2:Y:S01]  /*4a00*/  MUFU.EX2 R76, R76 ;  /* 0x0000004c004c7308 */ /* 0x000ea20000000800 */
[----:B0-----:R-:W-:-:S01]  /*4a10*/  FADD.FTZ R39, R51, R50 ;  /* 0x0000003233277221 */ /* 0x001fc20000010000 */
[----:B------:R-:W-:-:S04]  /*4a20*/  FADD.FTZ R87, R73, R54 ;  /* 0x0000003649577221 */ /* 0x000fc80000010000 */
[----:B------:R-:W-:Y:S01]  /*4a30*/  FADD.FTZ R54, R20, R87 ;  /* 0x0000005714367221 */ /* 0x000fe20000010000 */
[----:B------:R-:W-:Y:S01]  /*4a40*/  F2FP.SATFINITE.E4M3.F32.PACK_AB_MERGE_C R20, R77, R20, RZ ;  /* 0x000000144d14723e */ /* 0x000fe200048070ff */
[----:B------:R-:W0:Y:S01]  /*4a50*/  MUFU.EX2 R34, R34 ;  /* 0x0000002200227308 */ /* 0x000e220000000800 */
[----:B-1----:R-:W-:-:S01]  /*4a60*/  FADD.FTZ R39, R26, R39 ;  /* 0x000000271a277221 */ /* 0x002fc20000010000 */
[----:B------:R-:W-:Y:S01]  /*4a70*/  FADD.FTZ R87, R77, R54 ;  /* 0x000000364d577221 */ /* 0x000fe20000010000 */
[----:B------:R-:W-:Y:S02]  /*4a80*/  F2FP.SATFINITE.E4M3.F32.PACK_AB_MERGE_C R181, R73, R14, R20 ;  /* 0x0000000e49b5723e */ /* 0x000fe40004807014 */
[----:B------:R-:W-:Y:S01]  /*4a90*/  CS2R R72, SRZ ;  /* 0x0000000000487805 */ /* 0x000fe2000001ff00 */
[----:B------:R-:W-:-:S02]  /*4aa0*/  FADD.FTZ R54, R30, R87 ;  /* 0x000000571e367221 */ /* 0x000fc40000010000 */
[----:B------:R-:W1:Y:S01]  /*4ab0*/  MUFU.EX2 R55, R55 ;  /* 0x0000003700377308 */ /* 0x000e620000000800 */
[----:B--2---:R-:W-:-:S01]  /*4ac0*/  FADD.FTZ R50, R76, R39 ;  /* 0x000000274c327221 */ /* 0x004fc20000010000 */
[----:B------:R-:W-:Y:S01]  /*4ad0*/  FADD.FTZ R87, R57, R54 ;  /* 0x0000003639577221 */ /* 0x000fe20000010000 */
[----:B------:R-:W-:-:S02]  /*4ae0*/  F2FP.SATFINITE.E4M3.F32.PACK_AB_MERGE_C R180, R71, R76, RZ ;  /* 0x0000004c47b4723e */ /* 0x000fc400048070ff */
[----:B------:R-:W-:Y:S01]  /*4af0*/  CS2R R76, SRZ ;  /* 0x00000000004c7805 */ /* 0x000fe2000001ff00 */
[----:B------:R-:W-:-:S01]  /*4b00*/  FADD.FTZ R39, R71, R50 ;  /* 0x0000003247277221 */ /* 0x000fc20000010000 */
[----:B------:R-:W-:Y:S01]  /*4b10*/  FADD.FTZ R54, R42, R87 ;  /* 0x000000572a367221 */ /* 0x000fe20000010000 */
[----:B------:R-:W-:Y:S01]  /*4b20*/  F2FP.SATFINITE.E4M3.F32.PACK_AB_MERGE_C R42, R65, R42, RZ ;  /* 0x0000002a412a723e */ /* 0x000fe200048070ff */
[----:B------:R-:W2:Y:S01]  /*4b30*/  MUFU.EX2 R84, R84 ;  /* 0x0000005400547308 */ /* 0x000ea20000000800 */
[----:B0-----:R-:W-:-:S01]  /*4b40*/  FADD.FTZ R50, R34, R39 ;  /* 0x0000002722327221 */ /* 0x001fc20000010000 */
[----:B------:R-:W-:Y:S02]  /*4b50*/  F2FP.SATFINITE.E4M3.F32.PACK_AB_MERGE_C R180, R26, R51, R180 ;  /* 0x000000331ab4723e */ /* 0x000fe400048070b4 */
[----:B------:R-:W-:Y:S02]  /*4b60*/  CS2R R86, SRZ ;  /* 0x0000000000567805 */ /* 0x000fe4000001ff00 */
[----:B------:R-:W-:-:S02]  /*4b70*/  F2FP.SATFINITE.E4M3.F32.PACK_AB_MERGE_C R183, R57, R30, R42 ;  /* 0x0000001e39b7723e */ /* 0x000fc4000480702a */
[----:B------:R-:W0:Y:S01]  /*4b80*/  MUFU.EX2 R85, R85 ;  /* 0x0000005500557308 */ /* 0x000e220000000800 */
[----:B-1----:R-:W-:-:S07]  /*4b90*/  FADD.FTZ R39, R55, R50 ;  /* 0x0000003237277221 */ /* 0x002fce0000010000 */
[----:B------:R-:W1:Y:S01]  /*4ba0*/  MUFU.EX2 R56, R56 ;  /* 0x0000003800387308 */ /* 0x000e620000000800 */
[----:B--2---:R-:W-:-:S01]  /*4bb0*/  FADD.FTZ R50, R84, R39 ;  /* 0x0000002754327221 */ /* 0x004fc20000010000 */
[----:B------:R-:W-:Y:S01]  /*4bc0*/  FADD.FTZ R39, R65, R54 ;  /* 0x0000003641277221 */ /* 0x000fe20000010000 */
[----:B------:R-:W-:-:S03]  /*4bd0*/  CS2R R64, SRZ ;  /* 0x0000000000407805 */ /* 0x000fc6000001ff00 */
[----:B------:R-:W-:Y:S02]  /*4be0*/  FADD.FTZ R12, R40, R39 ;  /* 0x00000027280c7221 */ /* 0x000fe40000010000 */
[----:B------:R-:W2:Y:S01]  /*4bf0*/  MUFU.EX2 R59, R59 ;  /* 0x0000003b003b7308 */ /* 0x000ea20000000800 */
[----:B0-----:R-:W-:-:S01]  /*4c00*/  FADD.FTZ R7, R85, R50 ;  /* 0x0000003255077221 */ /* 0x001fc20000010000 */
[----:B------:R-:W-:Y:S01]  /*4c10*/  FADD.FTZ R39, R41, R12 ;  /* 0x0000000c29277221 */ /* 0x000fe20000010000 */
[----:B------:R-:W-:Y:S02]  /*4c20*/  F2FP.SATFINITE.E4M3.F32.PACK_AB_MERGE_C R84, R85, R84, RZ ;  /* 0x000000545554723e */ /* 0x000fe400048070ff */
[----:B------:R-:W-:Y:S01]  /*4c30*/  CS2R R50, SRZ ;  /* 0x0000000000327805 */ /* 0x000fe2000001ff00 */
[----:B------:R-:W-:-:S01]  /*4c40*/  FADD.FTZ R12, R48, R39 ;  /* 0x00000027300c7221 */ /* 0x000fc20000010000 */
[----:B------:R-:W-:Y:S01]  /*4c50*/  F2FP.SATFINITE.E4M3.F32.PACK_AB_MERGE_C R48, R95, R48, RZ ;  /* 0x000000305f30723e */ /* 0x000fe200048070ff */
[----:B------:R-:W0:Y:S01]  /*4c60*/  MUFU.EX2 R60, R60 ;  /* 0x0000003c003c7308 */ /* 0x000e220000000800 */
[----:B-1----:R-:W-:-:S01]  /*4c70*/  FADD.FTZ R8, R56, R7 ;  /* 0x0000000738087221 */ /* 0x002fc20000010000 */
[----:B------:R-:W-:Y:S01]  /*4c80*/  FADD.FTZ R63, R95, R12 ;  /* 0x0000000c5f3f7221 */ /* 0x000fe20000010000 */
[----:B------:R-:W-:-:S02]  /*4c90*/  F2FP.SATFINITE.E4M3.F32.PACK_AB_MERGE_C R182, R55, R34, R84 ;  /* 0x0000002237b6723e */ /* 0x000fc40004807054 */
[----:B------:R-:W-:Y:S02]  /*4ca0*/  CS2R R34, SRZ ;  /* 0x0000000000227805 */ /* 0x000fe4000001ff00 */
[----:B------:R-:W-:Y:S01]  /*4cb0*/  F2FP.SATFINITE.E4M3.F32.PACK_AB_MERGE_C R177, R41, R40, R48 ;  /* 0x0000002829b1723e */ /* 0x000fe20004807030 */
[----:B------:R-:W-:Y:S01]  /*4cc0*/  FADD.FTZ R12, R24, R63 ;  /* 0x0000003f180c7221 */ /* 0x000fe20000010000 */
[----:B------:R-:W-:Y:S01]  /*4cd0*/  CS2R R40, SRZ ;  /* 0x0000000000287805 */ /* 0x000fe2000001ff00 */
[----:B------:R-:W1:Y:S01]  /*4ce0*/  MUFU.EX2 R38, R38 ;  /* 0x0000002600267308 */ /* 0x000e620000000800 */
[----:B--2---:R-:W-:-:S01]  /*4cf0*/  FADD.FTZ R7, R59, R8 ;  /* 0x000000083b077221 */ /* 0x004fc20000010000 */
[----:B------:R-:W-:Y:S02]  /*4d00*/  CS2R R54, SRZ ;  /* 0x0000000000367805 */ /* 0x000fe4000001ff00 */
[----:B------:R-:W-:-:S04]  /*4d10*/  CS2R R84, SRZ ;  /* 0x0000000000547805 */ /* 0x000fc8000001ff00 */
[----:B------:R-:W2:Y:S01]  /*4d20*/  MUFU.EX2 R61, R61 ;  /* 0x0000003d003d7308 */ /* 0x000ea20000000800 */
[----:B0-----:R-:W-:-:S01]  /*4d30*/  FADD.FTZ R8, R60, R7 ;  /* 0x000000073c087221 */ /* 0x001fc20000010000 */
[----:B------:R-:W-:-:S03]  /*4d40*/  F2FP.SATFINITE.E4M3.F32.PACK_AB_MERGE_C R60, R81, R60, RZ ;  /* 0x0000003c513c723e */ /* 0x000fc600048070ff */
[----:B------:R-:W-:Y:S01]  /*4d50*/  FADD.FTZ R39, R81, R8 ;  /* 0x0000000851277221 */ /* 0x000fe20000010000 */
[----:B------:R-:W-:Y:S02]  /*4d60*/  F2FP.SATFINITE.E4M3.F32.PACK_AB_MERGE_C R176, R59, R56, R60 ;  /* 0x000000383bb0723e */ /* 0x000fe4000480703c */
[----:B------:R-:W-:Y:S01]  /*4d70*/  CS2R R56, SRZ ;  /* 0x0000000000387805 */ /* 0x000fe2000001ff00 */
[----:B------:R-:W0:Y:S01]  /*4d80*/  MUFU.EX2 R68, R68 ;  /* 0x0000004400447308 */ /* 0x000e220000000800 */
[----:B-1----:R-:W-:-:S01]  /*4d90*/  FADD.FTZ R8, R38, R39 ;  /* 0x0000002726087221 */ /* 0x002fc20000010000 */
[----:B------:R-:W-:Y:S01]  /*4da0*/  FADD.FTZ R39, R25, R12 ;  /* 0x0000000c19277221 */ /* 0x000fe20000010000 */
[----:B------:R-:W-:Y:S02]  /*4db0*/  CS2R R58, SRZ ;  /* 0x00000000003a7805 */ /* 0x000fe4000001ff00 */
[----:B------:R-:W-:-:S03]  /*4dc0*/  CS2R R80, SRZ ;  /* 0x0000000000507805 */ /* 0x000fc6000001ff00 */
        /* <DEDUP_REMOVED lines=8> */
[----:B------:R-:W-:Y:S01]  /*4e50*/  FADD.FTZ R9, R15, R8 ;  /* 0x000000080f097221 */ /* 0x000fe20000010000 */
[----:B------:R-:W-:-:S03]  /*4e60*/  CS2R R28, SRZ ;  /* 0x00000000001c7805 */ /* 0x000fc6000001ff00 */
[----:B------:R-:W-:Y:S02]  /*4e70*/  FADD.FTZ R8, R32, R9 ;  /* 0x0000000920087221 */ /* 0x000fe40000010000 */
[----:B------:R-:W0:Y:S01]  /*4e80*/  MUFU.EX2 R67, R67 ;  /* 0x0000004300437308 */ /* 0x000e220000000800 */
[C---:B-1----:R-:W-:Y:S01]  /*4e90*/  F2FP.SATFINITE.E4M3.F32.PACK_AB_MERGE_C R68, R69.reuse, R68, RZ ;  /* 0x000000444544723e */ /* 0x042fe200048070ff */
[----:B------:R-:W-:Y:S01]  /*4ea0*/  FADD.FTZ R69, R69, R6 ;  /* 0x0000000645457221 */ /* 0x000fe20000010000 */
[----:B------:R-:W-:-:S01]  /*4eb0*/  FADD.FTZ R27, R33, R8 ;  /* 0x00000008211b7221 */ /* 0x000fc20000010000 */
[C---:B------:R-:W-:Y:S02]  /*4ec0*/  F2FP.SATFINITE.E4M3.F32.PACK_AB_MERGE_C R33, R74.reuse, R33, RZ ;  /* 0x000000214a21723e */ /* 0x040fe400048070ff */
[----:B------:R-:W-:Y:S01]  /*4ed0*/  F2FP.SATFINITE.E4M3.F32.PACK_AB_MERGE_C R178, R61, R38, R68 ;  /* 0x000000263db2723e */ /* 0x000fe20004807044 */
[----:B------:R-:W-:Y:S01]  /*4ee0*/  FADD.FTZ R27, R74, R27 ;  /* 0x0000001b4a1b7221 */ /* 0x000fe20000010000 */
[----:B------:R-:W1:Y:S01]  /*4ef0*/  MUFU.EX2 R44, R44 ;  /* 0x0000002c002c7308 */ /* 0x000e620000000800 */
[----:B--2---:R-:W-:-:S01]  /*4f00*/  FADD.FTZ R6, R46, R69 ;  /* 0x000000452e067221 */ /* 0x004fc20000010000 */
[----:B------:R-:W-:Y:S01]  /*4f10*/  F2FP.SATFINITE.E4M3.F32.PACK_AB_MERGE_C R173, R32, R15, R33 ;  /* 0x0000000f20ad723e */ /* 0x000fe20004807021 */
[----:B------:R-:W-:-:S01]  /*4f20*/  FADD.FTZ R8, R36, R27 ;  /* 0x0000001b24087221 */ /* 0x000fc20000010000 */
[----:B------:R-:W-:-:S02]  /*4f30*/  CS2R R32, SRZ ;  /* 0x0000000000207805 */ /* 0x000fc4000001ff00 */
[----:B------:R-:W-:Y:S02]  /*4f40*/  CS2R R38, SRZ ;  /* 0x0000000000267805 */ /* 0x000fe4000001ff00 */
[----:B------:R-:W-:Y:S01]  /*4f50*/  CS2R R60, SRZ ;  /* 0x00000000003c7805 */ /* 0x000fe2000001ff00 */
[----:B------:R-:W-:-:S01]  /*4f60*/  FADD.FTZ R8, R37, R8 ;  /* 0x0000000825087221 */ /* 0x000fc20000010000 */
[----:B------:R-:W2:Y:S01]  /*4f70*/  MUFU.EX2 R45, R45 ;  /* 0x0000002d002d7308 */ /* 0x000ea20000000800 */
[----:B0-----:R-:W-:-:S01]  /*4f80*/  FADD.FTZ R9, R67, R6 ;  /* 0x0000000643097221 */ /* 0x001fc20000010000 */
[----:B------:R-:W-:Y:S01]  /*4f90*/  CS2R R68, SRZ ;  /* 0x0000000000447805 */ /* 0x000fe2000001ff00 */
[----:B------:R-:W-:-:S01]  /*4fa0*/  FADD.FTZ R27, R43, R8 ;  /* 0x000000082b1b7221 */ /* 0x000fc20000010000 */
[----:B------:R-:W-:-:S03]  /*4fb0*/  F2FP.SATFINITE.E4M3.F32.PACK_AB_MERGE_C R43, R90, R43, RZ ;  /* 0x0000002b5a2b723e */ /* 0x000fc600048070ff */
[----:B------:R-:W-:Y:S01]  /*4fc0*/  FADD.FTZ R90, R90, R27 ;  /* 0x0000001b5a5a7221 */ /* 0x000fe20000010000 */
[----:B------:R-:W0:Y:S01]  /*4fd0*/  MUFU.EX2 R0, R0 ;  /* 0x0000000000007308 */ /* 0x000e220000000800 */
[----:B-1----:R-:W-:-:S01]  /*4fe0*/  FADD.FTZ R6, R44, R9 ;  /* 0x000000092c067221 */ /* 0x002fc20000010000 */
[----:B------:R-:W-:Y:S02]  /*4ff0*/  F2FP.SATFINITE.E4M3.F32.PACK_AB_MERGE_C R175, R37, R36, R43 ;  /* 0x0000002425af723e */ /* 0x000fe4000480702b */
[----:B------:R-:W-:Y:S02]  /*5000*/  CS2R R26, SRZ ;  /* 0x00000000001a7805 */ /* 0x000fe4000001ff00 */
[----:B------:R-:W-:Y:S02]  /*5010*/  CS2R R36, SRZ ;  /* 0x0000000000247805 */ /* 0x000fe4000001ff00 */
[----:B------:R-:W-:Y:S01]  /*5020*/  CS2R R42, SRZ ;  /* 0x00000000002a7805 */ /* 0x000fe2000001ff00 */
[----:B------:R-:W1:Y:S01]  /*5030*/  MUFU.EX2 R49, R49 ;  /* 0x0000003100317308 */ /* 0x000e620000000800 */
[C---:B--2---:R-:W-:Y:S01]  /*5040*/  F2FP.SATFINITE.E4M3.F32.PACK_AB_MERGE_C R44, R45.reuse, R44, RZ ;  /* 0x0000002c2d2c723e */ /* 0x044fe200048070ff */
[----:B------:R-:W-:-:S03]  /*5050*/  FADD.FTZ R45, R45, R6 ;  /* 0x000000062d2d7221 */ /* 0x000fc60000010000 */
[----:B------:R-:W-:-:S03]  /*5060*/  F2FP.SATFINITE.E4M3.F32.PACK_AB_MERGE_C R172, R67, R46, R44 ;  /* 0x0000002e43ac723e */ /* 0x000fc6000480702c */
[----:B------:R-:W2:Y:S01]  /*5070*/  MUFU.EX2 R52, R52 ;  /* 0x0000003400347308 */ /* 0x000ea20000000800 */
[----:B0-----:R-:W-:-:S01]  /*5080*/  FADD.FTZ R6, R0, R45 ;  /* 0x0000002d00067221 */ /* 0x001fc20000010000 */
[----:B------:R-:W-:-:S06]  /*5090*/  CS2R R44, SRZ ;  /* 0x00000000002c7805 */ /* 0x000fcc000001ff00 */
[----:B------:R-:W0:Y:S01]  /*50a0*/  MUFU.EX2 R53, R53 ;  /* 0x0000003500357308 */ /* 0x000e220000000800 */
[----:B-1----:R-:W-:-:S07]  /*50b0*/  FADD.FTZ R9, R49, R6 ;  /* 0x0000000631097221 */ /* 0x002fce0000010000 */
[----:B------:R-:W1:Y:S01]  /*50c0*/  MUFU.EX2 R62, R62 ;  /* 0x0000003e003e7308 */ /* 0x000e620000000800 */
[----:B--2---:R-:W-:-:S01]  /*50d0*/  FADD.FTZ R6, R52, R9 ;  /* 0x0000000934067221 */ /* 0x004fc20000010000 */
[----:B------:R-:W-:-:S04]  /*50e0*/  FADD.FTZ R9, R47, R90 ;  /* 0x0000005a2f097221 */ /* 0x000fc80000010000 */
[----:B------:R-:W-:Y:S02]  /*50f0*/  FADD.FTZ R10, R94, R9 ;  /* 0x000000095e0a7221 */ /* 0x000fe40000010000 */
[----:B------:R2:W3:Y:S01]  /*5100*/  MUFU.EX2 R7, R66 ;  /* 0x0000004200077308 */ /* 0x0004e20000000800 */
[C---:B0-----:R-:W-:Y:S01]  /*5110*/  F2FP.SATFINITE.E4M3.F32.PACK_AB_MERGE_C R52, R53.reuse, R52, RZ ;  /* 0x000000343534723e */ /* 0x041fe200048070ff */
[----:B------:R-:W-:-:S03]  /*5120*/  FADD.FTZ R53, R53, R6 ;  /* 0x0000000635357221 */ /* 0x000fc60000010000 */
[----:B------:R-:W-:Y:S02]  /*5130*/  F2FP.SATFINITE.E4M3.F32.PACK_AB_MERGE_C R174, R49, R0, R52 ;  /* 0x0000000031ae723e */ /* 0x000fe40004807034 */
[----:B------:R-:W-:Y:S01]  /*5140*/  CS2R R48, SRZ ;  /* 0x0000000000307805 */ /* 0x000fe2000001ff00 */
[----:B------:R-:W0:Y:S01]  /*5150*/  MUFU.EX2 R21, R21 ;  /* 0x0000001500157308 */ /* 0x000e220000000800 */
[----:B-1----:R-:W-:-:S01]  /*5160*/  FADD.FTZ R8, R62, R53 ;  /* 0x000000353e087221 */ /* 0x002fc20000010000 */
[----:B------:R-:W-:Y:S02]  /*5170*/  CS2R R52, SRZ ;  /* 0x0000000000347805 */ /* 0x000fe4000001ff00 */
[----:B--2---:R-:W-:-:S04]  /*5180*/  CS2R R66, SRZ ;  /* 0x0000000000427805 */ /* 0x004fc8000001ff00 */
        /* <DEDUP_REMOVED lines=8> */
[----:B------:R-:W-:Y:S01]  /*5210*/  FADD.FTZ R98, R98, R25 ;  /* 0x0000001962627221 */ /* 0x000fe20000010000 */
[----:B------:R-:W-:Y:S02]  /*5220*/  CS2R R24, SRZ ;  /* 0x0000000000187805 */ /* 0x000fe4000001ff00 */
[----:B------:R-:W-:Y:S02]  /*5230*/  F2FP.SATFINITE.E4M3.F32.PACK_AB_MERGE_C R169, R94, R47, R21 ;  /* 0x0000002f5ea9723e */ /* 0x000fe40004807015 */
[----:B------:R-:W-:Y:S01]  /*5240*/  CS2R R46, SRZ ;  /* 0x00000000002e7805 */ /* 0x000fe2000001ff00 */
[----:B------:R-:W2:Y:S01]  /*5250*/  MUFU.EX2 R79, R79 ;  /* 0x0000004f004f7308 */ /* 0x000ea20000000800 */
[----:B0-----:R-:W-:-:S01]  /*5260*/  FADD.FTZ R8, R5, R8 ;  /* 0x0000000805087221 */ /* 0x001fc20000010000 */
[----:B------:R-:W-:-:S04]  /*5270*/  F2FP.SATFINITE.E4M3.F32.PACK_AB_MERGE_C R70, R5, R70, RZ ;  /* 0x000000460546723e */ /* 0x000fc800048070ff */
[----:B------:R-:W-:Y:S02]  /*5280*/  F2FP.SATFINITE.E4M3.F32.PACK_AB_MERGE_C R168, R7, R62, R70 ;  /* 0x0000003e07a8723e */ /* 0x000fe40004807046 */
[----:B------:R-:W-:Y:S01]  /*5290*/  CS2R R62, SRZ ;  /* 0x00000000003e7805 */ /* 0x000fe2000001ff00 */
[----:B------:R-:W0:Y:S01]  /*52a0*/  MUFU.EX2 R102, R102 ;  /* 0x0000006600667308 */ /* 0x000e220000000800 */
[----:B-1----:R-:W-:-:S01]  /*52b0*/  FADD.FTZ R9, R13, R98 ;  /* 0x000000620d097221 */ /* 0x002fc20000010000 */
[----:B------:R-:W-:-:S06]  /*52c0*/  CS2R R70, SRZ ;  /* 0x0000000000467805 */ /* 0x000fcc000001ff00 */
[----:B------:R-:W1:Y:S01]  /*52d0*/  MUFU.EX2 R82, R82 ;  /* 0x0000005200527308 */ /* 0x000e620000000800 */
[----:B--2---:R-:W-:-:S07]  /*52e0*/  FADD.FTZ R5, R79, R8 ;  /* 0x000000084f057221 */ /* 0x004fce0000010000 */
[----:B------:R-:W-:Y:S01]  /*52f0*/  MUFU.EX2 R11, R11 ;  /* 0x0000000b000b7308 */ /* 0x000fe20000000800 */
[----:B0-----:R-:W-:-:S07]  /*5300*/  FADD.FTZ R8, R102, R9 ;  /* 0x0000000966087221 */ /* 0x001fce0000010000 */
[----:B------:R-:W0:Y:S01]  /*5310*/  MUFU.EX2 R2, R2 ;  /* 0x0000000200027308 */ /* 0x000e220000000800 */
[----:B-1----:R-:W-:-:S07]  /*5320*/  FADD.FTZ R0, R82, R5 ;  /* 0x0000000552007221 */ /* 0x002fce0000010000 */
[----:B------:R-:W-:Y:S08]  /*5330*/  MUFU.EX2 R75, R75 ;  /* 0x0000004b004b7308 */ /* 0x000ff00000000800 */
[----:B------:R1:W2:Y:S01]  /*5340*/  MUFU.EX2 R6, R31 ;  /* 0x0000001f00067308 */ /* 0x0002a20000000800 */
[----:B0-----:R-:W-:Y:S01]  /*5350*/  F2FP.SATFINITE.E4M3.F32.PACK_AB_MERGE_C R7, R2, R11, RZ ;  /* 0x0000000b0207723e */ /* 0x001fe200048070ff */
[----:B------:R-:W-:-:S03]  /*5360*/  FADD.FTZ R11, R11, R8 ;  /* 0x000000080b0b7221 */ /* 0x000fc60000010000 */
[----:B------:R-:W-:Y:S02]  /*5370*/  F2FP.SATFINITE.E4M3.F32.PACK_AB_MERGE_C R171, R102, R13, R7 ;  /* 0x0000000d66ab723e */ /* 0x000fe40004807007 */
[----:B-1----:R-:W-:Y:S02]  /*5380*/  CS2R R30, SRZ ;  /* 0x00000000001e7805 */ /* 0x002fe4000001ff00 */
[----:B--2---:R-:W-:Y:S01]  /*5390*/  F2FP.SATFINITE.E4M3.F32.PACK_AB_MERGE_C R5, R6, R75, RZ ;  /* 0x0000004b0605723e */ /* 0x004fe200048070ff */
[----:B------:R-:W-:-:S01]  /*53a0*/  FADD.FTZ R75, R75, R0 ;  /* 0x000000004b4b7221 */ /* 0x000fc20000010000 */
[----:B------:R-:W-:Y:S02]  /*53b0*/  FADD.FTZ R0, R2, R11 ;  /* 0x0000000b02007221 */ /* 0x000fe40000010000 */
[----:B------:R-:W-:Y:S01]  /*53c0*/  F2FP.SATFINITE.E4M3.F32.PACK_AB_MERGE_C R170, R82, R79, R5 ;  /* 0x0000004f52aa723e */ /* 0x000fe20004807005 */
[----:B------:R-:W-:Y:S01]  /*53d0*/  FADD.FTZ R2, R6, R75 ;  /* 0x0000004b06027221 */ /* 0x000fe20000010000 */
        /* <DEDUP_REMOVED lines=40> */
.L_x_2443:
[----:B------:R-:W-:Y:S01]  /*5660*/  ISETP.NE.AND P2, PT, RZ, UR50, PT ;  /* 0x00000032ff007c0c */ /* 0x000fe2000bf45270 */
[----:B------:R-:W-:-:S04]  /*5670*/  UISETP.NE.AND UP0, UPT, UR4, 0x1, UPT ;  /* 0x000000010400788c */ /* 0x000fc8000bf05270 */
[----:B------:R-:W-:-:S04]  /*5680*/  USEL UR41, URZ, 0x1, UP0 ;  /* 0x000000013f297887 */ /* 0x000fc80008000000 */
[----:B------:R-:W-:-:S04]  /*5690*/  ULOP3.LUT UR41, UR7, UR41, URZ, 0x3c, !UPT ;  /* 0x0000002907297292 */ /* 0x000fc8000f8e3c3f */
[----:B------:R-:W-:Y:S08]  /*56a0*/  @P2 BRA `(.L_x_2433) ;  /* 0x0000000000382947 */ /* 0x000ff00003800000 */
[----:B------:R-:W-:Y:S05]  /*56b0*/  @!P1 BRA `(.L_x_2434) ;  /* 0x0000000000049947 */ /* 0x000fea0003800000 */
[----:B------:R-:W-:Y:S01]  /*56c0*/  BPT.TRAP 0x1 ;  /* 0x000000040000795c */ /* 0x000fe20000300000 */
.L_x_2434:
        /* <DEDUP_REMOVED lines=9> */
.L_x_2435:
[----:B-1----:R-:W-:Y:S05]  /*5760*/  @P0 BRA `(.L_x_2433) ;  /* 0x0000000000080947 */ /* 0x002fea0003800000 */
[----:B------:R-:W1:Y:S02]  /*5770*/  SYNCS.PHASECHK.TRANS64.TRYWAIT P0, [UR5+0x29830], R3 ;  /* 0x02983003ff0075a7 */ /* 0x000e640008000145 */
[----:B-1----:R-:W-:Y:S05]  /*5780*/  @!P0 BRA `(.L_x_2436) ;  /* 0x0000012000208947 */ /* 0x002fea0003800000 */
.L_x_2433:
        /* <DEDUP_REMOVED lines=191> */
.L_x_2438:
[----:B------:R-:W-:Y:S01]  /*6380*/  ULEA UR5, UR4, UR39, 0x3 ;  /* 0x0000002704057291 */ /* 0x000fe2000f8e183f */
[----:B------:R-:W-:-:S05]  /*6390*/  IMAD.U32 R3, RZ, RZ, UR7 ;  /* 0x00000007ff037e24 */ /* 0x000fca000f8e00ff */
[----:B------:R-:W-:-:S04]  /*63a0*/  SHF.L.U32 R3, R3, 0x1f, RZ ;  /* 0x0000001f03037819 */ /* 0x000fc800000006ff */
[----:B------:R0:W1:Y:S01]  /*63b0*/  SYNCS.PHASECHK.TRANS64.TRYWAIT P0, [UR5+0x29850], R3 ;  /* 0x02985003ff0075a7 */ /* 0x0000620008000145 */
[----:B------:R-:W-:Y:S05]  /*63c0*/  @!P1 BRA `(.L_x_2439) ;  /* 0x0000000000049947 */ /* 0x000fea0003800000 */
[----:B------:R-:W-:Y:S01]  /*63d0*/  BPT.TRAP 0x1 ;  /* 0x000000040000795c */ /* 0x000fe20000300000 */
.L_x_2439:
[----:B-1----:R-:W-:Y:S05]  /*63e0*/  @P0 BRA `(.L_x_2437) ;  /* 0x0000000000080947 */ /* 0x002fea0003800000 */
[----:B------:R-:W1:Y:S02]  /*63f0*/  SYNCS.PHASECHK.TRANS64.TRYWAIT P0, [UR5+0x29850], R3 ;  /* 0x02985003ff0075a7 */ /* 0x000e640008000145 */
[----:B-1----:R-:W-:Y:S05]  /*6400*/  @!P0 BRA `(.L_x_2440) ;  /* 0x0000011400188947 */ /* 0x002fea0003800000 */
.L_x_2437:
[----:B------:R-:W-:Y:S01]  /*6410*/  UIADD3 UR5, UR39, 0x400, URZ ;  /* 0x0000040027057890 */ /* 0x000fe2000fffe03f */
[----:B------:R-:W-:Y:S01]  /*6420*/  WARPGROUP.ARRIVE ;  /* 0x00000000000079c5 */ /* 0x000fe20000000000 */
[----:B------:R-:W-:-:S05]  /*6430*/  UMOV UR11, 0xc0000010 ;  /* 0xc0000010000b7882 */ /* 0x000fca0000000000 */
[----:B-1----:R-:W1:Y:S01]  /*6440*/  S2R R4, SR_TID.X ;  /* 0x0000000000047919 */ /* 0x002e620000002100 */
        /* <DEDUP_REMOVED lines=32> */
.L_x_2441:
[----:B------:R-:W-:Y:S01]  /*6650*/  UISETP.NE.AND UP0, UPT, UR52, URZ, UPT ;  /* 0x0000003f3400728c */ /* 0x000fe2000bf05270 */
[----:B------:R-:W-:Y:S02]  /*6660*/  VIADD R7, R18, UR49 ;  /* 0x0000003112077c36 */ /* 0x000fe40008000000 */
[----:B------:R-:W-:-:S03]  /*6670*/  IMAD.U32 R10, RZ, RZ, UR42 ;  /* 0x0000002aff0a7e24 */ /* 0x000fc6000f8e00ff */
[----:B------:R-:W-:Y:S02]  /*6680*/  PLOP3.LUT P0, PT, PT, PT, UP0, 0x80, 0x0 ;  /* 0x000000000000781c */ /* 0x000fe40003f0f008 */
[----:B------:R-:W-:-:S03]  /*6690*/  PLOP3.LUT P2, PT, PT, PT, UP0, 0x80, 0x0 ;  /* 0x000000000000781c */ /* 0x000fc60003f4f008 */
[----:B------:R-:W-:-:S08]  /*66a0*/  @UP0 ULDC UR5, c[0x0][0x44c] ;  /* 0x0001130000050ab9 */ /* 0x000fd00000000800 */
[----:B0-----:R-:W-:Y:S01]  /*66b0*/  @P0 IMAD.HI.U32 R3, R7, UR5, RZ ;  /* 0x0000000507030c27 */ /* 0x001fe2000f8e00ff */
[----:B------:R-:W-:-:S04]  /*66c0*/  @UP0 ULDC UR5, c[0x0][0x450] ;  /* 0x0001140000050ab9 */ /* 0x000fc80000000800 */
[----:B------:R-:W-:Y:S01]  /*66d0*/  @P2 SHF.R.U32.HI R7, RZ, UR5, R3 ;  /* 0x00000005ff072c19 */ /* 0x000fe20008011603 */
[----:B------:R-:W-:-:S04]  /*66e0*/  UIMAD UR5, UR6, -0xa0, URZ ;  /* 0xffffff60060578a4 */ /* 0x000fc8000f8e023f */
[----:B------:R-:W0:Y:S02]  /*66f0*/  SHFL.IDX PT, R4, R7, RZ, 0x1c1f ;  /* 0x001c1fff07047589 */ /* 0x000e2400000e0000 */
[----:B------:R-:W-:Y:S01]  /*6700*/  IMAD.U32 R8, RZ, RZ, UR5 ;  /* 0x00000005ff087e24 */ /* 0x000fe2000f8e00ff */
[----:B------:R-:W-:Y:S01]  /*6710*/  ULEA UR5, UR38, UR39, 0x3 ;  /* 0x0000002726057291 */ /* 0x000fe2000f8e183f */
[----:B------:R-:W1:Y:S03]  /*6720*/  SHFL.IDX PT, R14, R7, 0x1, 0x1c1f ;  /* 0x003c1f00070e7f89 */ /* 0x000e6600000e0000 */
[----:B------:R-:W-:Y:S01]  /*6730*/  IADD3 R3, -R17, 0x1, R8 ;  /* 0x0000000111037810 */ /* 0x000fe20007ffe108 */
[----:B------:R-:W-:-:S03]  /*6740*/  UIADD3 UR5, UR5, 0x29840, URZ ;  /* 0x0002984005057890 */ /* 0x000fc6000fffe03f */
[----:B------:R-:W-:Y:S01]  /*6750*/  IADD3 R3, -R10, UR51, R3 ;  /* 0x000000330a037c10 */ /* 0x000fe2000fffe103 */
[----:B------:R-:W-:-:S09]  /*6760*/  UPRMT UR5, UR56, 0x654, UR5 ;  /* 0x0000065438057896 */ /* 0x000fd20008000005 */
[----:B------:R-:W-:Y:S01]  /*6770*/  SYNCS.ARRIVE.TRANS64.RED.A1T0 RZ, [UR5], RZ ;  /* 0x000000ffffff79a7 */ /* 0x000fe20008100405 */
[C---:B0-----:R-:W-:Y:S02]  /*6780*/  IMAD.IADD R4, R3.reuse, 0x1, R4 ;  /* 0x0000000103047824 */ /* 0x041fe400078e0204 */
[----:B-1----:R-:W-:-:S03]  /*6790*/  IMAD.IADD R3, R3, 0x1, R14 ;  /* 0x0000000103037824 */ /* 0x002fc600078e020e */
[C---:B------:R-:W-:Y:S02]  /*67a0*/  ISETP.GT.AND P0, PT, R4.reuse, RZ, PT ;  /* 0x000000ff0400720c */ /* 0x040fe40003f04270 */
[----:B------:R-:W-:Y:S02]  /*67b0*/  ISETP.GT.AND P2, PT, R4, 0x1, PT ;  /* 0x000000010400780c */ /* 0x000fe40003f44270 */
        /* <DEDUP_REMOVED lines=117> */
[----:B------:R-:W-:-:S02]  /*6f10*/  ISETP.GT.AND P2, PT, R3, RZ, PT ;  /* 0x000000ff0300720c */ /* 0x000fc40003f44270 */
[----:B------:R-:W-:Y:S02]  /*6f20*/  FMNMX.FTZ R10, R101, R4, !PT ;  /* 0x00000004650a7209 */ /* 0x000fe40007810000 */
[C---:B------:R-:W-:Y:S02]  /*6f30*/  ISETP.GT.AND P3, PT, R3.reuse, 0x1, PT ;  /* 0x000000010300780c */ /* 0x040fe40003f64270 */
[----:B------:R-:W-:Y:S01]  /*6f40*/  FSEL R7, R154, -INF , P2 ;  /* 0xff8000009a077808 */ /* 0x000fe20001000000 */
[----:B------:R-:W0:Y:S01]  /*6f50*/  SHFL.BFLY PT, R9, R10, 0x2, 0x1f ;  /* 0x0c401f000a097f89 */ /* 0x000e2200000e0000 */
        /* <DEDUP_REMOVED lines=8> */
[----:B------:R-:W-:-:S02]  /*6fe0*/  ISETP.GT.AND P3, PT, R3, 0x11, PT ;  /* 0x000000110300780c */ /* 0x000fc40003f64270 */
[----:B------:R-:W-:Y:S02]  /*6ff0*/  FSEL R162, R162, -INF , P2 ;  /* 0xff800000a2a27808 */ /* 0x000fe40001000000 */
[----:B------:R-:W-:Y:S02]  /*7000*/  ISETP.GT.AND P2, PT, R3, 0x18, PT ;  /* 0x000000180300780c */ /* 0x000fe40003f44270 */
[----:B------:R-:W-:Y:S02]  /*7010*/  FSEL R163, R163, -INF , P3 ;  /* 0xff800000a3a37808 */ /* 0x000fe40001800000 */
[----:B0-----:R-:W-:Y:S01]  /*7020*/  FMNMX.FTZ R11, R10, R9, !PT ;  /* 0x000000090a0b7209 */ /* 0x001fe20007810000 */
[----:B------:R-:W-:Y:S01]  /*7030*/  IMAD.U32 R9, RZ, RZ, UR40 ;  /* 0x00000028ff097e24 */ /* 0x000fe2000f8e00ff */
[----:B------:R-:W-:Y:S02]  /*7040*/  ISETP.GT.AND P3, PT, R3, 0x19, PT ;  /* 0x000000190300780c */ /* 0x000fe40003f64270 */
[----:B------:R-:W-:Y:S01]  /*7050*/  FSEL R166, R166, -INF , P2 ;  /* 0xff800000a6a67808 */ /* 0x000fe20001000000 */
[----:B------:R-:W0:Y:S01]  /*7060*/  SHFL.BFLY PT, R4, R11, 0x1, 0x1f ;  /* 0x0c201f000b047f89 */ /* 0x000e2200000e0000 */
[----:B------:R-:W-:-:S02]  /*7070*/  FSEL R167, R167, -INF , P3 ;  /* 0xff800000a7a77808 */ /* 0x000fc40001800000 */
[C---:B------:R-:W-:Y:S02]  /*7080*/  ISETP.GT.AND P2, PT, R3.reuse, 0x20, PT ;  /* 0x000000200300780c */ /* 0x040fe40003f44270 */
[C---:B------:R-:W-:Y:S02]  /*7090*/  ISETP.GT.AND P3, PT, R3.reuse, 0x21, PT ;  /* 0x000000210300780c */ /* 0x040fe40003f64270 */
[----:B------:R-:W-:Y:S02]  /*70a0*/  FSEL R138, R138, -INF , P2 ;  /* 0xff8000008a8a7808 */ /* 0x000fe40001000000 */
[----:B------:R-:W-:Y:S02]  /*70b0*/  ISETP.GT.AND P2, PT, R3, 0x28, PT ;  /* 0x000000280300780c */ /* 0x000fe40003f44270 */
[----:B------:R-:W-:Y:S02]  /*70c0*/  FSEL R139, R139, -INF , P3 ;  /* 0xff8000008b8b7808 */ /* 0x000fe40001800000 */
[----:B------:R-:W-:-:S02]  /*70d0*/  ISETP.GT.AND P3, PT, R3, 0x29, PT ;  /* 0x000000290300780c */ /* 0x000fc40003f64270 */
[----:B------:R-:W-:Y:S02]  /*70e0*/  FSEL R142, R142, -INF , P2 ;  /* 0xff8000008e8e7808 */ /* 0x000fe40001000000 */
[----:B------:R-:W-:Y:S02]  /*70f0*/  ISETP.GT.AND P2, PT, R3, 0x30, PT ;  /* 0x000000300300780c */ /* 0x000fe40003f44270 */
[----:B------:R-:W-:Y:S02]  /*7100*/  FSEL R143, R143, -INF , P3 ;  /* 0xff8000008f8f7808 */ /* 0x000fe40001800000 */
[----:B------:R-:W-:Y:S02]  /*7110*/  ISETP.GT.AND P3, PT, R3, 0x31, PT ;  /* 0x000000310300780c */ /* 0x000fe40003f64270 */
[----:B------:R-:W-:Y:S02]  /*7120*/  FSEL R146, R146, -INF , P2 ;  /* 0xff80000092927808 */ /* 0x000fe40001000000 */
[----:B0-----:R-:W-:-:S02]  /*7130*/  FMNMX.FTZ R4, R11, R4, !PT ;  /* 0x000000040b047209 */ /* 0x001fc40007810000 */
[----:B------:R-:W-:Y:S02]  /*7140*/  ISETP.GT.AND P2, PT, R3, 0x38, PT ;  /* 0x000000380300780c */ /* 0x000fe40003f44270 */
[C---:B------:R-:W-:Y:S01]  /*7150*/  FSETP.NEU.FTZ.AND P0, PT, R4.reuse, -INF , PT ;  /* 0xff8000000400780b */ /* 0x040fe20003f1d000 */
[----:B------:R-:W-:-:S01]  /*7160*/  FFMA.FTZ R8, R4, R9, -8 ;  /* 0xc100000004087423 */ /* 0x000fc20000010009 */
[----:B------:R-:W-:Y:S02]  /*7170*/  FSEL R147, R147, -INF , P3 ;  /* 0xff80000093937808 */ /* 0x000fe40001800000 */
[----:B------:R-:W-:Y:S02]  /*7180*/  ISETP.GT.AND P3, PT, R3, 0x39, PT ;  /* 0x000000390300780c */ /* 0x000fe40003f64270 */
[----:B------:R-:W-:Y:S02]  /*7190*/  FSEL R8, R8, RZ, P0 ;  /* 0x000000ff08087208 */ /* 0x000fe40000000000 */
[----:B------:R-:W-:-:S02]  /*71a0*/  FSEL R150, R150, -INF , P2 ;  /* 0xff80000096967808 */ /* 0x000fc40001000000 */
[----:B------:R-:W-:Y:S01]  /*71b0*/  FSEL R151, R151, -INF , P3 ;  /* 0xff80000097977808 */ /* 0x000fe20001800000 */
[----:B------:R-:W-:-:S01]  /*71c0*/  FFMA.FTZ R9, R152, UR40, -R8 ;  /* 0x0000002898097c23 */ /* 0x000fc20008010808 */
[----:B------:R-:W-:Y:S01]  /*71d0*/  FMNMX.FTZ R152, R158, R21, !PT ;  /* 0x000000159e987209 */ /* 0x000fe20007810000 */
[----:B------:R-:W-:-:S01]  /*71e0*/  FFMA.FTZ R154, R136, UR40, -R8 ;  /* 0x00000028889a7c23 */ /* 0x000fc20008010808 */
[--C-:B------:R-:W-:Y:S01]  /*71f0*/  FFMA.FTZ R10, R153, UR40, -R8.reuse ;  /* 0x00000028990a7c23 */ /* 0x100fe20008010808 */
[----:B------:R-:W-:Y:S01]  /*7200*/  ISETP.GT.AND P2, PT, R3, 0x40, PT ;  /* 0x000000400300780c */ /* 0x000fe20003f44270 */
[--C-:B------:R-:W-:Y:S01]  /*7210*/  FFMA.FTZ R11, R156, UR40, -R8.reuse ;  /* 0x000000289c0b7c23 */ /* 0x100fe20008010808 */
[----:B------:R-:W-:Y:S01]  /*7220*/  FMNMX.FTZ R21, R159, R152, !PT ;  /* 0x000000989f157209 */ /* 0x000fe20007810000 */
[--C-:B------:R-:W-:Y:S01]  /*7230*/  FFMA.FTZ R156, R145, UR40, -R8.reuse ;  /* 0x00000028919c7c23 */ /* 0x100fe20008010808 */
[----:B------:R-:W-:Y:S01]  /*7240*/  ISETP.GT.AND P3, PT, R3, 0x41, PT ;  /* 0x000000410300780c */ /* 0x000fe20003f64270 */
[--C-:B------:R-:W-:Y:S01]  /*7250*/  FFMA.FTZ R12, R157, UR40, -R8.reuse ;  /* 0x000000289d0c7c23 */ /* 0x100fe20008010808 */
[----:B------:R-:W-:Y:S01]  /*7260*/  FMNMX.FTZ R136, R162, R21, !PT ;  /* 0x00000015a2887209 */ /* 0x000fe20007810000 */
[--C-:B------:R-:W-:Y:S01]  /*7270*/  FFMA.FTZ R13, R160, UR40, -R8.reuse ;  /* 0x00000028a00d7c23 */ /* 0x100fe20008010808 */
[----:B------:R0:W-:Y:S01]  /*7280*/  MUFU.EX2 R21, R154 ;  /* 0x0000009a00157308 */ /* 0x0001e20000000800 */
[----:B------:R-:W-:Y:S01]  /*7290*/  FSEL R123, R123, -INF , P3 ;  /* 0xff8000007b7b7808 */ /* 0x000fe20001800000 */
[--C-:B------:R-:W-:Y:S01]  /*72a0*/  FFMA.FTZ R14, R161, UR40, -R8.reuse ;  /* 0x00000028a10e7c23 */ /* 0x100fe20008010808 */
[----:B------:R-:W-:Y:S01]  /*72b0*/  FMNMX.FTZ R153, R163, R136, !PT ;  /* 0x00000088a3997209 */ /* 0x000fe20007810000 */
[--C-:B------:R-:W-:Y:S01]  /*72c0*/  FFMA.FTZ R136, R137, UR40, -R8.reuse ;  /* 0x0000002889887c23 */ /* 0x100fe20008010808 */
[----:B------:R-:W-:Y:S01]  /*72d0*/  ISETP.GT.AND P3, PT, R3, 0x49, PT ;  /* 0x000000490300780c */ /* 0x000fe20003f64270 */
[--C-:B------:R-:W-:Y:S01]  /*72e0*/  FFMA.FTZ R15, R164, UR40, -R8.reuse ;  /* 0x00000028a40f7c23 */ /* 0x100fe20008010808 */
[----:B------:R-:W-:Y:S01]  /*72f0*/  FMNMX.FTZ R152, R166, R153, !PT ;  /* 0x00000099a6987209 */ /* 0x000fe20007810000 */
[--C-:B------:R-:W-:Y:S01]  /*7300*/  FFMA.FTZ R20, R165, UR40, -R8.reuse ;  /* 0x00000028a5147c23 */ /* 0x100fe20008010808 */
[----:B0-----:R-:W-:-:S01]  /*7310*/  FFMA.FTZ R154, R140, UR40, -R8 ;  /* 0x000000288c9a7c23 */ /* 0x001fc20008010808 */
[----:B------:R-:W-:Y:S01]  /*7320*/  FSEL R127, R127, -INF , P3 ;  /* 0xff8000007f7f7808 */ /* 0x000fe20001800000 */
[----:B------:R-:W-:-:S01]  /*7330*/  FFMA.FTZ R149, R149, UR40, -R8 ;  /* 0x0000002895957c23 */ /* 0x000fc20008010808 */
[----:B------:R-:W-:Y:S01]  /*7340*/  FMNMX.FTZ R137, R167, R152, !PT ;  /* 0x00000098a7897209 */ /* 0x000fe20007810000 */
[----:B------:R-:W-:-:S01]  /*7350*/  FFMA.FTZ R120, R120, UR40, -R8 ;  /* 0x0000002878787c23 */ /* 0x000fc20008010808 */
[----:B------:R-:W-:Y:S01]  /*7360*/  ISETP.GT.AND P3, PT, R3, 0x51, PT ;  /* 0x000000510300780c */ /* 0x000fe20003f64270 */
[----:B------:R-:W-:-:S01]  /*7370*/  FFMA.FTZ R121, R121, UR40, -R8 ;  /* 0x0000002879797c23 */ /* 0x000fc20008010808 */
[----:B------:R-:W-:Y:S01]  /*7380*/  FMNMX.FTZ R140, R138, R137, !PT ;  /* 0x000000898a8c7209 */ /* 0x000fe20007810000 */
[----:B------:R-:W-:-:S01]  /*7390*/  FFMA.FTZ R125, R125, UR40, -R8 ;  /* 0x000000287d7d7c23 */ /* 0x000fc20008010808 */
        /* <DEDUP_REMOVED lines=18> */
[----:B------:R-:W-:Y:S01]  /*74c0*/  FSEL R107, R107, -INF , P3 ;  /* 0xff8000006b6b7808 */ /* 0x000fe20001800000 */
[----:B------:R-:W-:-:S01]  /*74d0*/  FFMA.FTZ R116, R116, UR40, -R8 ;  /* 0x0000002874747c23 */ /* 0x000fc20008010808 */
[----:B------:R-:W-:Y:S01]  /*74e0*/  FMNMX.FTZ R153, R147, R144, !PT ;  /* 0x0000009093997209 */ /* 0x000fe20007810000 */
[----:B------:R-:W-:-:S01]  /*74f0*/  FFMA.FTZ R117, R117, UR40, -R8 ;  /* 0x0000002875757c23 */ /* 0x000fc20008010808 */
        /* <DEDUP_REMOVED lines=15> */
[----:B------:R0:W-:Y:S01]  /*75f0*/  MUFU.EX2 R126, R152 ;  /* 0x00000098007e7308 */ /* 0x0001e20000000800 */
[----:B------:R-:W-:Y:S01]  /*7600*/  ISETP.GT.AND P2, PT, R3, 0x50, PT ;  /* 0x000000500300780c */ /* 0x000fe20003f44270 */
[--C-:B------:R-:W-:Y:S01]  /*7610*/  FFMA.FTZ R100, R100, UR40, -R8.reuse ;  /* 0x0000002864647c23 */ /* 0x100fe20008010808 */
[----:B------:R-:W-:Y:S01]  /*7620*/  FMNMX.FTZ R148, R145, R148, !PT ;  /* 0x0000009491947209 */ /* 0x000fe20007810000 */
[----:B------:R-:W-:Y:S01]  /*7630*/  FFMA.FTZ R101, R101, UR40, -R8 ;  /* 0x0000002865657c23 */ /* 0x000fe20008010808 */
[----:B------:R-:W-:-:S02]  /*7640*/  FSEL R130, R130, -INF , P2 ;  /* 0xff80000082827808 */ /* 0x000fc40001000000 */
[----:B------:R-:W-:Y:S01]  /*7650*/  FMNMX.FTZ R153, R127, R148, !PT ;  /* 0x000000947f997209 */ /* 0x000fe20007810000 */
[----:B------:R-:W-:Y:S01]  /*7660*/  MUFU.EX2 R9, R9 ;  /* 0x0000000900097308 */ /* 0x000fe20000000800 */
[----:B------:R-:W-:Y:S01]  /*7670*/  ISETP.GT.AND P2, PT, R3, 0x58, PT ;  /* 0x000000580300780c */ /* 0x000fe20003f44270 */
[----:B0-----:R-:W-:Y:S01]  /*7680*/  FFMA.FTZ R152, R124, UR40, -R8 ;  /* 0x000000287c987c23 */ /* 0x001fe20008010808 */
[----:B------:R-:W-:Y:S02]  /*7690*/  FMNMX.FTZ R148, R130, R153, !PT ;  /* 0x0000009982947209 */ /* 0x000fe40007810000 */
[----:B------:R-:W-:Y:S02]  /*76a0*/  FSEL R134, R134, -INF , P2 ;  /* 0xff80000086867808 */ /* 0x000fe40001000000 */
[----:B------:R-:W-:Y:S01]  /*76b0*/  FMNMX.FTZ R153, R131, R148, !PT ;  /* 0x0000009483997209 */ /* 0x000fe20007810000 */
[----:B------:R-:W-:Y:S01]  /*76c0*/  MUFU.EX2 R10, R10 ;  /* 0x0000000a000a7308 */ /* 0x000fe20000000800 */
[----:B------:R-:W-:-:S02]  /*76d0*/  ISETP.GT.AND P2, PT, R3, 0x60, PT ;  /* 0x000000600300780c */ /* 0x000fc40003f44270 */
[----:B------:R-:W-:Y:S02]  /*76e0*/  FMNMX.FTZ R148, R134, R153, !PT ;  /* 0x0000009986947209 */ /* 0x000fe40007810000 */
[----:B------:R-:W-:Y:S02]  /*76f0*/  FSEL R106, R106, -INF , P2 ;  /* 0xff8000006a6a7808 */ /* 0x000fe40001000000 */
[----:B------:R-:W-:Y:S01]  /*7700*/  FMNMX.FTZ R153, R135, R148, !PT ;  /* 0x0000009487997209 */ /* 0x000fe20007810000 */
[----:B------:R-:W-:Y:S01]  /*7710*/  MUFU.EX2 R11, R11 ;  /* 0x0000000b000b7308 */ /* 0x000fe20000000800 */
[----:B------:R-:W-:Y:S02]  /*7720*/  ISETP.GT.AND P2, PT, R3, 0x68, PT ;  /* 0x000000680300780c */ /* 0x000fe40003f44270 */
[----:B------:R-:W-:Y:S02]  /*7730*/  FMNMX.FTZ R148, R106, R153, !PT ;  /* 0x000000996a947209 */ /* 0x000fe40007810000 */
[----:B------:R-:W-:-:S02]  /*7740*/  FSEL R124, R110, -INF , P2 ;  /* 0xff8000006e7c7808 */ /* 0x000fc40001000000 */
[----:B------:R-:W-:Y:S01]  /*7750*/  FMNMX.FTZ R153, R107, R148, !PT ;  /* 0x000000946b997209 */ /* 0x000fe20007810000 */
[----:B------:R0:W-:Y:S01]  /*7760*/  MUFU.EX2 R110, R152 ;  /* 0x00000098006e7308 */ /* 0x0001e20000000800 */
[----:B------:R-:W-:Y:S02]  /*7770*/  ISETP.GT.AND P2, PT, R3, 0x70, PT ;  /* 0x000000700300780c */ /* 0x000fe40003f44270 */
[----:B------:R-:W-:Y:S02]  /*7780*/  FSEL R111, R111, -INF , P3 ;  /* 0xff8000006f6f7808 */ /* 0x000fe40001800000 */
[----:B------:R-:W-:Y:S02]  /*7790*/  FMNMX.FTZ R148, R124, R153, !PT ;  /* 0x000000997c947209 */ /* 0x000fe40007810000 */
[----:B------:R-:W-:Y:S01]  /*77a0*/  ISETP.GT.AND P3, PT, R3, 0x71, PT ;  /* 0x000000710300780c */ /* 0x000fe20003f64270 */
[----:B------:R-:W-:Y:S01]  /*77b0*/  MUFU.EX2 R141, R154 ;  /* 0x0000009a008d7308 */ /* 0x000fe20000000800 */
[----:B------:R-:W-:Y:S01]  /*77c0*/  FSEL R114, R114, -INF , P2 ;  /* 0xff80000072727808 */ /* 0x000fe20001000000 */
[----:B0-----:R-:W-:Y:S01]  /*77d0*/  FFMA.FTZ R152, R128, UR40, -R8 ;  /* 0x0000002880987c23 */ /* 0x001fe20008010808 */
[----:B------:R-:W-:-:S02]  /*77e0*/  FMNMX.FTZ R153, R111, R148, !PT ;  /* 0x000000946f997209 */ /* 0x000fc40007810000 */
[----:B------:R-:W-:Y:S02]  /*77f0*/  ISETP.GT.AND P2, PT, R3, 0x78, PT ;  /* 0x000000780300780c */ /* 0x000fe40003f44270 */
[----:B------:R-:W-:Y:S01]  /*7800*/  FSEL R115, R115, -INF , P3 ;  /* 0xff80000073737808 */ /* 0x000fe20001800000 */
[----:B------:R-:W-:Y:S01]  /*7810*/  MUFU.EX2 R12, R12 ;  /* 0x0000000c000c7308 */ /* 0x000fe20000000800 */
[----:B------:R-:W-:Y:S02]  /*7820*/  FMNMX.FTZ R148, R114, R153, !PT ;  /* 0x0000009972947209 */ /* 0x000fe40007810000 */
[----:B------:R-:W-:Y:S02]  /*7830*/  ISETP.GT.AND P3, PT, R3, 0x79, PT ;  /* 0x000000790300780c */ /* 0x000fe40003f64270 */
[----:B------:R-:W-:Y:S02]  /*7840*/  FSEL R128, R118, -INF , P2 ;  /* 0xff80000076807808 */ /* 0x000fe40001000000 */
[----:B------:R-:W-:Y:S01]  /*7850*/  FMNMX.FTZ R153, R115, R148, !PT ;  /* 0x0000009473997209 */ /* 0x000fe20007810000 */
[----:B------:R0:W-:Y:S01]  /*7860*/  MUFU.EX2 R118, R152 ;  /* 0x0000009800767308 */ /* 0x0001e20000000800 */
[----:B------:R-:W-:-:S02]  /*7870*/  FSEL R119, R119, -INF , P3 ;  /* 0xff80000077777808 */ /* 0x000fc40001800000 */
[C---:B------:R-:W-:Y:S02]  /*7880*/  ISETP.GT.AND P2, PT, R3.reuse, 0x80, PT ;  /* 0x000000800300780c */ /* 0x040fe40003f44270 */
[----:B------:R-:W-:Y:S02]  /*7890*/  FMNMX.FTZ R148, R128, R153, !PT ;  /* 0x0000009980947209 */ /* 0x000fe40007810000 */
[----:B------:R-:W-:Y:S01]  /*78a0*/  ISETP.GT.AND P3, PT, R3, 0x81, PT ;  /* 0x000000810300780c */ /* 0x000fe20003f64270 */
[----:B------:R-:W-:Y:S01]  /*78b0*/  MUFU.EX2 R13, R13 ;  /* 0x0000000d000d7308 */ /* 0x000fe20000000800 */
[----:B------:R-:W-:Y:S01]  /*78c0*/  FSEL R90, R90, -INF , P2 ;  /* 0xff8000005a5a7808 */ /* 0x000fe20001000000 */
[----:B0-----:R-:W-:Y:S01]  /*78d0*/  FFMA.FTZ R152, R132, UR40, -R8 ;  /* 0x0000002884987c23 */ /* 0x001fe20008010808 */
[----:B------:R-:W-:Y:S02]  /*78e0*/  FMNMX.FTZ R153, R119, R148, !PT ;  /* 0x0000009477997209 */ /* 0x000fe40007810000 */
[----:B------:R-:W-:-:S02]  /*78f0*/  ISETP.GT.AND P2, PT, R3, 0x88, PT ;  /* 0x000000880300780c */ /* 0x000fc40003f44270 */
[----:B------:R-:W-:Y:S01]  /*7900*/  FSEL R91, R91, -INF , P3 ;  /* 0xff8000005b5b7808 */ /* 0x000fe20001800000 */
[----:B------:R-:W-:Y:S01]  /*7910*/  MUFU.EX2 R122, R156 ;  /* 0x0000009c007a7308 */ /* 0x000fe20000000800 */
[----:B------:R-:W-:Y:S02]  /*7920*/  FMNMX.FTZ R148, R90, R153, !PT ;  /* 0x000000995a947209 */ /* 0x000fe40007810000 */
[----:B------:R-:W-:Y:S02]  /*7930*/  ISETP.GT.AND P3, PT, R3, 0x89, PT ;  /* 0x000000890300780c */ /* 0x000fe40003f64270 */
[----:B------:R-:W-:Y:S02]  /*7940*/  FSEL R132, R94, -INF , P2 ;  /* 0xff8000005e847808 */ /* 0x000fe40001000000 */
[----:B------:R-:W-:Y:S01]  /*7950*/  FMNMX.FTZ R153, R91, R148, !PT ;  /* 0x000000945b997209 */ /* 0x000fe20007810000 */
[----:B------:R0:W-:Y:S01]  /*7960*/  MUFU.EX2 R94, R152 ;  /* 0x00000098005e7308 */ /* 0x0001e20000000800 */
[----:B------:R-:W-:-:S02]  /*7970*/  ISETP.GT.AND P2, PT, R3, 0x90, PT ;  /* 0x000000900300780c */ /* 0x000fc40003f44270 */
[----:B------:R-:W-:Y:S02]  /*7980*/  FSEL R95, R95, -INF , P3 ;  /* 0xff8000005f5f7808 */ /* 0x000fe40001800000 */
        /* <DEDUP_REMOVED lines=15> */
[----:B------:R-:W-:-:S04]  /*7a80*/  FMNMX.FTZ R148, R104, R3, !PT ;  /* 0x0000000368947209 */ /* 0x000fc80007810000 */
[----:B------:R-:W-:Y:S01]  /*7a90*/  FMNMX.FTZ R148, R103, R148, !PT ;  /* 0x0000009467947209 */ /* 0x000fe20007810000 */
[----:B------:R-:W-:Y:S04]  /*7aa0*/  MUFU.EX2 R20, R20 ;  /* 0x0000001400147308 */ /* 0x000fe80000000800 */
[----:B------:R-:W0:Y:S04]  /*7ab0*/  SHFL.BFLY PT, R3, R148, 0x2, 0x1f ;  /* 0x0c401f0094037f89 */ /* 0x000e2800000e0000 */
[----:B------:R-:W-:Y:S08]  /*7ac0*/  MUFU.EX2 R136, R136 ;  /* 0x0000008800887308 */ /* 0x000ff00000000800 */
[----:B------:R-:W-:Y:S08]  /*7ad0*/  MUFU.EX2 R140, R140 ;  /* 0x0000008c008c7308 */ /* 0x000ff00000000800 */
[----:B------:R-:W-:Y:S01]  /*7ae0*/  MUFU.EX2 R149, R149 ;  /* 0x0000009500957308 */ /* 0x000fe20000000800 */
[----:B0-----:R-:W-:Y:S01]  /*7af0*/  FMNMX.FTZ R152, R148, R3, !PT ;  /* 0x0000000394987209 */ /* 0x001fe20007810000 */
[----:B------:R-:W-:-:S06]  /*7b00*/  IMAD.U32 R148, RZ, RZ, UR40 ;  /* 0x00000028ff947e24 */ /* 0x000fcc000f8e00ff */
        /* <DEDUP_REMOVED lines=9> */
[----:B------:R-:W-:-:S05]  /*7ba0*/  FSEL R8, R148, RZ, P2 ;  /* 0x000000ff94087208 */ /* 0x000fca0001000000 */
[--C-:B------:R-:W-:Y:S01]  /*7bb0*/  FFMA.FTZ R152, R158, UR40, -R8.reuse ;  /* 0x000000289e987c23 */ /* 0x100fe20008010808 */
[----:B------:R-:W-:-:S01]  /*7bc0*/  FFMA.FTZ R153, R159, UR40, -R8 ;  /* 0x000000289f997c23 */ /* 0x000fc20008010808 */
[----:B------:R-:W-:Y:S01]  /*7bd0*/  FSEL R158, R4, RZ, P0 ;  /* 0x000000ff049e7208 */ /* 0x000fe20000000000 */
[----:B------:R-:W-:-:S01]  /*7be0*/  FFMA.FTZ R7, R7, UR40, -R8 ;  /* 0x0000002807077c23 */ /* 0x000fc20008010808 */
[----:B------:R-:W-:Y:S01]  /*7bf0*/  FSEL R159, R3, RZ, P2 ;  /* 0x000000ff039f7208 */ /* 0x000fe20001000000 */
[----:B------:R-:W-:-:S01]  /*7c00*/  FFMA.FTZ R148, R155, UR40, -R8 ;  /* 0x000000289b947c23 */ /* 0x000fc20008010808 */
[----:B------:R-:W-:Y:S01]  /*7c10*/  MUFU.EX2 R152, R152 ;  /* 0x0000009800987308 */ /* 0x000fe20000000800 */
[----:B------:R-:W-:-:S01]  /*7c20*/  FADD.FTZ R158, -R158, R5 ;  /* 0x000000059e9e7221 */ /* 0x000fc20000010100 */
[----:B------:R-:W-:Y:S01]  /*7c30*/  FFMA.FTZ R5, R145, UR40, -R8 ;  /* 0x0000002891057c23 */ /* 0x000fe20008010808 */
[----:B------:R-:W-:-:S01]  /*7c40*/  FADD.FTZ R159, -R159, R6 ;  /* 0x000000069f9f7221 */ /* 0x000fc20000010100 */
[--C-:B------:R-:W-:Y:S01]  /*7c50*/  FFMA.FTZ R154, R162, UR40, -R8.reuse ;  /* 0x00000028a29a7c23 */ /* 0x100fe20008010808 */
[----:B------:R-:W-:Y:S01]  /*7c60*/  FMUL.FTZ R145, R158, UR40 ;  /* 0x000000289e917c20 */ /* 0x000fe20008410000 */
[--C-:B------:R-:W-:Y:S01]  /*7c70*/  FFMA.FTZ R155, R163, UR40, -R8.reuse ;  /* 0x00000028a39b7c23 */ /* 0x100fe20008010808 */
[----:B------:R-:W-:Y:S01]  /*7c80*/  FMUL.FTZ R158, R159, UR40 ;  /* 0x000000289f9e7c20 */ /* 0x000fe20008410000 */
        /* <DEDUP_REMOVED lines=44> */
[----:B------:R-:W-:Y:S01]  /*7f50*/  FFMA.FTZ R8, R103, UR40, -R8 ;  /* 0x0000002867087c23 */ /* 0x000fe20008010808 */
[----:B------:R-:W-:-:S01]  /*7f60*/  FADD.FTZ R0, R152, R145 ;  /* 0x0000009198007221 */ /* 0x000fc20000010000 */
[----:B------:R-:W-:-:S02]  /*7f70*/  FADD.FTZ R145, R13, R2 ;  /* 0x000000020d917221 */ /* 0x000fc40000010000 */
        /* <DEDUP_REMOVED lines=31> */
[----:B------:R-:W-:-:S06]  /*8170*/  FADD.FTZ R0, R126, R145 ;  /* 0x000000917e007221 */ /* 0x000fcc0000010000 */
        /* <DEDUP_REMOVED lines=92> */
.L_x_2442:
        /* <DEDUP_REMOVED lines=116> */
.L_x_2432:
[----:B------:R-:W-:-:S06]  /*8e80*/  UISETP.GE.AND UP0, UPT, UR6, UR53, UPT ;  /* 0x000000350600728c */ /* 0x000fcc000bf06270 */
[----:B------:R-:W-:-:S13]  /*8e90*/  PLOP3.LUT P0, PT, PT, PT, UP0, 0x80, 0x0 ;  /* 0x000000000000781c */ /* 0x000fda0003f0f008 */
[----:B------:R-:W-:Y:S05]  /*8ea0*/  @!P0 BRA `(.L_x_2444) ;  /* 0x0000002c002c8947 */ /* 0x000fea0003800000 */
[----:B------:R-:W-:Y:S01]  /*8eb0*/  IMAD.MOV.U32 R6, RZ, RZ, R3 ;  /* 0x000000ffff067224 */ /* 0x000fe200078e0003 */
[----:B------:R-:W-:Y:S01]  /*8ec0*/  UMOV UR7, UR41 ;  /* 0x0000002900077c82 */ /* 0x000fe20008000000 */
[----:B------:R-:W-:Y:S01]  /*8ed0*/  IMAD.MOV.U32 R5, RZ, RZ, R4 ;  /* 0x000000ffff057224 */ /* 0x000fe200078e0004 */
[----:B------:R-:W-:-:S06]  /*8ee0*/  UMOV UR4, UR38 ;  /* 0x0000002600047c82 */ /* 0x000fcc0008000000 */
.L_x_2455:
        /* <DEDUP_REMOVED lines=9> */
.L_x_2446:
[----:B------:R-:W-:Y:S01]  /*8f80*/  ULEA UR5, UR38, UR39, 0x3 ;  /* 0x0000002726057291 */ /* 0x000fe2000f8e183f */
[----:B------:R-:W-:-:S05]  /*8f90*/  IMAD.U32 R3, RZ, RZ, UR41 ;  /* 0x00000029ff037e24 */ /* 0x000fca000f8e00ff */
[----:B------:R-:W-:-:S04]  /*8fa0*/  SHF.L.U32 R3, R3, 0x1f, RZ ;  /* 0x0000001f03037819 */ /* 0x000fc800000006ff */
[----:B------:R0:W1:Y:S01]  /*8fb0*/  SYNCS.PHASECHK.TRANS64.TRYWAIT P0, [UR5+0x29830], R3 ;  /* 0x02983003ff0075a7 */ /* 0x0000620008000145 */
[----:B------:R-:W-:Y:S05]  /*8fc0*/  @!P1 BRA `(.L_x_2447) ;  /* 0x0000000000049947 */ /* 0x000fea0003800000 */
[----:B------:R-:W-:Y:S01]  /*8fd0*/  BPT.TRAP 0x1 ;  /* 0x000000040000795c */ /* 0x000fe20000300000 */
.L_x_2447:
[----:B-1----:R-:W-:Y:S05]  /*8fe0*/  @P0 BRA `(.L_x_2445) ;  /* 0x0000000000080947 */ /* 0x002fea0003800000 */
[----:B------:R-:W1:Y:S02]  /*8ff0*/  SYNCS.PHASECHK.TRANS64.TRYWAIT P0, [UR5+0x29830], R3 ;  /* 0x02983003ff0075a7 */ /* 0x000e640008000145 */
[----:B-1----:R-:W-:Y:S05]  /*9000*/  @!P0 BRA `(.L_x_2448) ;  /* 0x000000e800308947 */ /* 0x002fea0003800000 */
.L_x_2445:
[----:B-1----:R-:W1:Y:S01]  /*9010*/  S2R R4, SR_TID.X ;  /* 0x0000000000047919 */ /* 0x002e620000002100 */
[----:B------:R-:W-:Y:S01]  /*9020*/  UIMAD UR5, UR38, 0x780, UR48 ;  /* 0x00000780260578a4 */ /* 0x000fe2000f8e0230 */
[----:B------:R-:W-:Y:S01]  /*9030*/  UMOV UR31, 0x80000020 ;  /* 0x80000020001f7882 */ /* 0x000fe20000000000 */
[----:B------:R-:W-:Y:S02]  /*9040*/  UMOV UR32, UR28 ;  /* 0x0000001c00207c82 */ /* 0x000fe40008000000 */
[----:B------:R-:W-:Y:S01]  /*9050*/  UIADD3 UR34, UR5, 0x80, URZ ;  /* 0x0000008005227890 */ /* 0x000fe2000fffe03f */
[----:B------:R-:W-:Y:S02]  /*9060*/  UMOV UR33, UR29 ;  /* 0x0000001d00217c82 */ /* 0x000fe40008000000 */
[----:B------:R-:W-:Y:S01]  /*9070*/  UMOV UR30, UR5 ;  /* 0x00000005001e7c82 */ /* 0x000fe20008000000 */
[----:B------:R-:W-:Y:S01]  /*9080*/  UMOV UR35, 0x80000020 ;  /* 0x8000002000237882 */ /* 0x000fe20000000000 */
[----:B------:R-:W-:Y:S01]  /*9090*/  UIADD3 UR46, UR5, 0x100, URZ ;  /* 0x00000100052e7890 */ /* 0x000fe2000fffe03f */
[----:B------:R-:W-:Y:S01]  /*90a0*/  UMOV UR44, UR28 ;  /* 0x0000001c002c7c82 */ /* 0x000fe20008000000 */
[----:B------:R-:W-:Y:S01]  /*90b0*/  UMOV UR45, UR29 ;  /* 0x0000001d002d7c82 */ /* 0x000fe20008000000 */
        /* <DEDUP_REMOVED lines=177> */
.L_x_2450:
[----:B------:R-:W-:Y:S01]  /*9bd0*/  ULEA UR5, UR4, UR39, 0x3 ;  /* 0x0000002704057291 */ /* 0x000fe2000f8e183f */
[----:B------:R-:W-:-:S05]  /*9be0*/  IMAD.U32 R3, RZ, RZ, UR7 ;  /* 0x00000007ff037e24 */ /* 0x000fca000f8e00ff */
[----:B------:R-:W-:-:S04]  /*9bf0*/  SHF.L.U32 R3, R3, 0x1f, RZ ;  /* 0x0000001f03037819 */ /* 0x000fc800000006ff */
[----:B------:R0:W1:Y:S01]  /*9c00*/  SYNCS.PHASECHK.TRANS64.TRYWAIT P0, [UR5+0x29850], R3 ;  /* 0x02985003ff0075a7 */ /* 0x0000620008000145 */
[----:B------:R-:W-:Y:S05]  /*9c10*/  @!P1 BRA `(.L_x_2451) ;  /* 0x0000000000049947 */ /* 0x000fea0003800000 */
[----:B------:R-:W-:Y:S01]  /*9c20*/  BPT.TRAP 0x1 ;  /* 0x000000040000795c */ /* 0x000fe20000300000 */
.L_x_2451:
[----:B-1----:R-:W-:Y:S05]  /*9c30*/  @P0 BRA `(.L_x_2449) ;  /* 0x0000000000080947 */ /* 0x002fea0003800000 */
[----:B------:R-:W1:Y:S02]  /*9c40*/  SYNCS.PHASECHK.TRANS64.TRYWAIT P0, [UR5+0x29850], R3 ;  /* 0x02985003ff0075a7 */ /* 0x000e640008000145 */
[----:B-1----:R-:W-:Y:S05]  /*9c50*/  @!P0 BRA `(.L_x_2452) ;  /* 0x000000dc00348947 */ /* 0x002fea0003800000 */
.L_x_2449:
        /* <DEDUP_REMOVED lines=36> */
.L_x_2453:
        /* <DEDUP_REMOVED lines=93> */
[----:B------:R-:W-:-:S04]  /*a470*/  FADD.FTZ R5, -R4, R5 ;  /* 0x0000000504057221 */ /* 0x000fc80000010100 */
[----:B------:R-:W-:Y:S01]  /*a480*/  FMUL.FTZ R11, R5, UR40 ;  /* 0x00000028050b7c20 */ /* 0x000fe20008410000 */
[----:B------:R-:W-:-:S01]  /*a490*/  FADD.FTZ R5, -R3, R6 ;  /* 0x0000000603057221 */ /* 0x000fc20000010100 */
[----:B------:R-:W-:Y:S02]  /*a4a0*/  FFMA.FTZ R6, R4, R13, -8 ;  /* 0xc100000004067423 */ /* 0x000fe4000001000d */
[----:B------:R-:W-:Y:S01]  /*a4b0*/  MUFU.EX2 R7, R11 ;  /* 0x0000000b00077308 */ /* 0x000fe20000000800 */
[----:B------:R-:W-:Y:S01]  /*a4c0*/  FMUL.FTZ R5, R5, UR40 ;  /* 0x0000002805057c20 */ /* 0x000fe20008410000 */
[--C-:B------:R-:W-:Y:S01]  /*a4d0*/  FFMA.FTZ R20, R136, UR40, -R6.reuse ;  /* 0x0000002888147c23 */ /* 0x100fe20008010806 */
[----:B------:R-:W-:-:S01]  /*a4e0*/  FFMA.FTZ R136, R140, UR40, -R6 ;  /* 0x000000288c887c23 */ /* 0x000fc20008010806 */
[--C-:B------:R-:W-:Y:S01]  /*a4f0*/  FFMA.FTZ R140, R144, UR40, -R6.reuse ;  /* 0x00000028908c7c23 */ /* 0x100fe20008010806 */
[----:B------:R-:W-:-:S01]  /*a500*/  FFMA.FTZ R144, R148, UR40, -R6 ;  /* 0x0000002894907c23 */ /* 0x000fc20008010806 */
[----:B------:R-:W-:Y:S01]  /*a510*/  FFMA.FTZ R21, R137, UR40, -R6 ;  /* 0x0000002889157c23 */ /* 0x000fe20008010806 */
[----:B------:R-:W-:-:S02]  /*a520*/  IMAD.U32 R148, RZ, RZ, UR40 ;  /* 0x00000028ff947e24 */ /* 0x000fc4000f8e00ff */
        /* <DEDUP_REMOVED lines=34> */
[----:B------:R-:W-:Y:S01]  /*a750*/  FFMA.FTZ R101, R101, UR40, -R6 ;  /* 0x0000002865657c23 */ /* 0x000fe20008010806 */
[----:B------:R-:W-:-:S01]  /*a760*/  FFMA.FTZ R6, R3, R148, -8 ;  /* 0xc100000003067423 */ /* 0x000fc20000010094 */
[----:B------:R-:W-:Y:S03]  /*a770*/  MUFU.EX2 R5, R5 ;  /* 0x0000000500057308 */ /* 0x000fe60000000800 */
        /* <DEDUP_REMOVED lines=38> */
[----:B--2---:R-:W-:-:S01]  /*a9e0*/  FADD.FTZ R159, R9, R2 ;  /* 0x00000002099f7221 */ /* 0x004fc20000010000 */
        /* <DEDUP_REMOVED lines=8> */
[----:B------:R-:W-:-:S06]  /*aa70*/  FFMA.FTZ R102, R102, UR40, -R6 ;  /* 0x0000002866667c23 */ /* 0x000fcc0008010806 */
[----:B------:R0:W3:Y:S01]  /*aa80*/  MUFU.EX2 R11, R157 ;  /* 0x0000009d000b7308 */ /* 0x0000e20000000800 */
[----:B-1----:R-:W-:-:S07]  /*aa90*/  FADD.FTZ R0, R10, R159 ;  /* 0x0000009f0a007221 */ /* 0x002fce0000010000 */
[----:B------:R-:W1:Y:S01]  /*aaa0*/  MUFU.EX2 R153, R153 ;  /* 0x0000009900997308 */ /* 0x000e620000000800 */
[----:B0-----:R-:W-:-:S01]  /*aab0*/  FFMA.FTZ R157, R167, UR40, -R6 ;  /* 0x00000028a79d7c23 */ /* 0x001fc20008010806 */
[----:B--2---:R-:W-:Y:S01]  /*aac0*/  FADD.FTZ R2, R152, R161 ;  /* 0x000000a198027221 */ /* 0x004fe20000010000 */
        /* <DEDUP_REMOVED lines=149> */
.L_x_2454:
        /* <DEDUP_REMOVED lines=116> */
.L_x_2444:
[----:B------:R-:W-:Y:S06]  /*bb60*/  BAR.ARV 0x8, 0x180 ;  /* 0x0206000000007b1d */ /* 0x000fec0000002000 */
[----:B------:R-:W-:Y:S05]  /*bb70*/  @!P1 BRA `(.L_x_2456) ;  /* 0x0000000000049947 */ /* 0x000fea0003800000 */
[----:B------:R-:W-:Y:S01]  /*bb80*/  BPT.TRAP 0x1 ;  /* 0x000000040000795c */ /* 0x000fe20000300000 */
.L_x_2456:
[----:B------:R-:W-:Y:S01]  /*bb90*/  ULEA UR5, UR38, UR39, 0x3 ;  /* 0x0000002726057291 */ /* 0x000fe2000f8e183f */
[----:B------:R-:W-:-:S05]  /*bba0*/  IMAD.U32 R5, RZ, RZ, UR41 ;  /* 0x00000029ff057e24 */ /* 0x000fca000f8e00ff */
[----:B------:R-:W-:-:S04]  /*bbb0*/  SHF.L.U32 R5, R5, 0x1f, RZ ;  /* 0x0000001f05057819 */ /* 0x000fc800000006ff */
[----:B------:R0:W1:Y:S01]  /*bbc0*/  SYNCS.PHASECHK.TRANS64.TRYWAIT P0, [UR5+0x29850], R5 ;  /* 0x02985005ff0075a7 */ /* 0x0000620008000145 */
[----:B------:R-:W-:Y:S05]  /*bbd0*/  @!P1 BRA `(.L_x_2457) ;  /* 0x0000000000049947 */ /* 0x000fea0003800000 */
[----:B------:R-:W-:Y:S01]  /*bbe0*/  BPT.TRAP 0x1 ;  /* 0x000000040000795c */ /* 0x000fe20000300000 */
.L_x_2457:
[----:B-1----:R-:W-:Y:S05]  /*bbf0*/  @P0 BRA `(.L_x_2458) ;  /* 0x0000000000080947 */ /* 0x002fea0003800000 */
[----:B------:R-:W1:Y:S02]  /*bc00*/  SYNCS.PHASECHK.TRANS64.TRYWAIT P0, [UR5+0x29850], R5 ;  /* 0x02985005ff0075a7 */ /* 0x000e640008000145 */
[----:B-1----:R-:W-:Y:S05]  /*bc10*/  @!P0 BRA `(.L_x_2459) ;  /* 0x000000bc005c8947 */ /* 0x002fea0003800000 */
.L_x_2458:
        /* <DEDUP_REMOVED lines=17> */
[----:B------:R-:W1:Y:S08]  /*bd30*/  @P0 LDC.64 R8, c[0x0][0x9c8] ;  /* 0x00027200ff080b82 */ /* 0x000e700000000a00 */
[----:B------:R-:W2:Y:S01]  /*bd40*/  @P0 LDC.64 R10, c[0x0][0x9d0] ;  /* 0x00027400ff0a0b82 */ /* 0x000ea20000000a00 */
[----:B-1----:R-:W-:-:S04]  /*bd50*/  @P0 IMAD R6, R8, UR58, RZ ;  /* 0x0000003a08060c24 */ /* 0x002fc8000f8e02ff */
[----:B0-----:R-:W-:Y:S02]  /*bd60*/  @P0 IMAD R5, R9, UR54, R6 ;  /* 0x0000003609050c24 */ /* 0x001fe4000f8e0206 */
        /* <DEDUP_REMOVED lines=15> */
[----:B------:R-:W1:Y:S04]  /*be60*/  SHFL.BFLY PT, R7, R2, 0x2, 0x1f ;  /* 0x0c401f0002077f89 */ /* 0x000e6800000e0000 */
[----:B------:R-:W3:Y:S01]  /*be70*/  SHFL.BFLY PT, R11, R0, 0x2, 0x1f ;  /* 0x0c401f00000b7f89 */ /* 0x000ee200000e0000 */
[----:B------:R-:W-:Y:S02]  /*be80*/  WARPGROUP.DEPBAR.LE gsb0, 0x0 ;  /* 0x00008000000079c5 */ /* 0x000fe40000010000 */
[----:B------:R-:W-:-:S06]  /*be90*/  WARPGROUP.ARRIVE ;  /* 0x00000000000079c5 */ /* 0x000fcc0000000000 */
[----:B------:R-:W-:Y:S01]  /*bea0*/  QGMMA.64x128x32.F32.E4M3.E4M3 R24, R172, gdesc[UR4], R24, gsb0 ;  /* 0x01e00004ac187df3 */ /* 0x000fe20008000818 */
[----:B------:R-:W-:Y:S01]  /*beb0*/  UIADD3 UR6, UR4, 0x400, URZ ;  /* 0x0000040004067890 */ /* 0x000fe2000fffe03f */
[----:B------:R-:W-:Y:S01]  /*bec0*/  UMOV UR7, 0xc0000010 ;  /* 0xc000001000077882 */ /* 0x000fe20000000000 */
[----:B-1----:R-:W-:-:S01]  /*bed0*/  FADD.FTZ R7, R7, R2 ;  /* 0x0000000207077221 */ /* 0x002fc20000010000 */
[----:B---3--:R-:W-:-:S04]  /*bee0*/  FADD.FTZ R11, R11, R0 ;  /* 0x000000000b0b7221 */ /* 0x008fc80000010000 */
[----:B------:R-:W1:Y:S04]  /*bef0*/  SHFL.BFLY PT, R6, R7, 0x1, 0x1f ;  /* 0x0c201f0007067f89 */ /* 0x000e6800000e0000 */
[----:B0-----:R-:W0:Y:S01]  /*bf00*/  SHFL.BFLY PT, R8, R11, 0x1, 0x1f ;  /* 0x0c201f000b087f89 */ /* 0x001e2200000e0000 */
[----:B-1----:R-:W-:-:S01]  /*bf10*/  FADD.FTZ R12, R7, R6 ;  /* 0x00000006070c7221 */ /* 0x002fc20000010000 */
[----:B0-----:R-:W-:-:S04]  /*bf20*/  FADD.FTZ R13, R11, R8 ;  /* 0x000000080b0d7221 */ /* 0x001fc80000010000 */
        /* <DEDUP_REMOVED lines=14> */
[----:B------:R-:W-:-:S07]  /*c010*/  IMAD.U32 R11, RZ, RZ, UR40 ;  /* 0x00000028ff0b7e24 */ /* 0x000fce000f8e00ff */
[----:B------:R-:W3:Y:S01]  /*c020*/  @P0 MUFU.RCP R10, R13 ;  /* 0x0000000d000a0308 */ /* 0x000ee20000001000 */
[----:B------:R-:W-:Y:S02]  /*c030*/  IMAD.U32 R7, RZ, RZ, UR40 ;  /* 0x00000028ff077e24 */ /* 0x000fe4000f8e00ff */
[----:B------:R-:W-:Y:S01]  /*c040*/  @P3 FMUL.FTZ R11, R11, 0.69314718246459960938 ;  /* 0x3f3172180b0b3820 */ /* 0x000fe20000410000 */
[----:B0-----:R-:W-:Y:S01]  /*c050*/  @P3 FMUL.FTZ R12, R9, 0.69314718246459960938 ;  /* 0x3f317218090c3820 */ /* 0x001fe20000410000 */
[----:B------:R-:W-:Y:S02]  /*c060*/  IMAD.MOV.U32 R0, RZ, RZ, -0x800000 ;  /* 0xff800000ff007424 */ /* 0x000fe400078e00ff */
[----:B------:R-:W-:Y:S01]  /*c070*/  @P2 FMUL.FTZ R7, R7, 0.69314718246459960938 ;  /* 0x3f31721807072820 */ /* 0x000fe20000410000 */
[----:B------:R-:W-:Y:S02]  /*c080*/  IMAD.MOV.U32 R2, RZ, RZ, -0x800000 ;  /* 0xff800000ff027424 */ /* 0x000fe400078e00ff */
[----:B------:R-:W-:-:S01]  /*c090*/  @P3 FFMA.FTZ R0, R11, R3, R12 ;  /* 0x000000030b003223 */ /* 0x000fc2000001000c */
[----:B-1----:R-:W-:Y:S01]  /*c0a0*/  @P2 FMUL.FTZ R8, R8, 0.69314718246459960938 ;  /* 0x3f31721808082820 */ /* 0x002fe20000410000 */
[----:B--2---:R-:W-:-:S03]  /*c0b0*/  FMUL.FTZ R3, R6, R5 ;  /* 0x0000000506037220 */ /* 0x004fc60000410000 */
[----:B------:R-:W-:Y:S01]  /*c0c0*/  @P2 FFMA.FTZ R2, R7, R4, R8 ;  /* 0x0000000407022223 */ /* 0x000fe20000010008 */
[----:B---3--:R-:W-:Y:S01]  /*c0d0*/  FMUL.FTZ R5, R10, R5 ;  /* 0x000000050a057220 */ /* 0x008fe20000410000 */
[----:B------:R-:W-:Y:S02]  /*c0e0*/  WARPGROUP.DEPBAR.LE gsb0, 0x0 ;  /* 0x00008000000079c5 */ /* 0x000fe40000010000 */
[----:B------:R-:W-:Y:S05]  /*c0f0*/  @!P1 BRA `(.L_x_2460) ;  /* 0x0000000000049947 */ /* 0x000fea0003800000 */
[----:B------:R-:W-:Y:S01]  /*c100*/  BPT.TRAP 0x1 ;  /* 0x000000040000795c */ /* 0x000fe20000300000 */
.L_x_2460:
        /* <DEDUP_REMOVED lines=10> */
[----:B------:R-:W-:Y:S01]  /*c1b0*/  FMUL.FTZ R77, R65, R3 ;  /* 0x00000003414d7220 */ /* 0x000fe20000410000 */
[----:B------:R-:W-:Y:S01]  /*c1c0*/  FMUL.FTZ R48, R47, R5 ;  /* 0x000000052f307220 */ /* 0x000fe20000410000 */
[-C--:B------:R-:W-:Y:S01]  /*c1d0*/  FMUL.FTZ R7, R24, R3.reuse ;  /* 0x0000000318077220 */ /* 0x080fe20000410000 */
[----:B------:R-:W-:Y:S01]  /*c1e0*/  SYNCS.ARRIVE.TRANS64.RED.A1T0 RZ, [UR4], RZ ;  /* 0x000000ffffff79a7 */ /* 0x000fe20008100404 */
        /* <DEDUP_REMOVED lines=60> */
.L_x_2424:
        /* <DEDUP_REMOVED lines=50> */
[----:B------:R-:W-:-:S02]  /*c8d0*/  SEL R52, R67, R66, P0 ;  /* 0x0000004243347207 */ /* 0x000fc40000000000 */
[C---:B------:R-:W-:Y:S02]  /*c8e0*/  IADD3 R63, P6, R10.reuse, 0x20, RZ ;  /* 0x000000200a3f7810 */ /* 0x040fe40007fde0ff */
[----:B------:R-:W-:Y:S02]  /*c8f0*/  IADD3 R67, P1, R10, 0x40, RZ ;  /* 0x000000400a437810 */ /* 0x000fe40007f3e0ff */
[----:B------:R-:W-:Y:S01]  /*c900*/  SEL R61, R6, R9, P0 ;  /* 0x00000009063d7207 */ /* 0x000fe20000000000 */
[----:B------:R-:W-:Y:S01]  /*c910*/  IMAD.X R101, RZ, RZ, R11, P6 ;  /* 0x000000ffff657224 */ /* 0x000fe200030e060b */
[----:B------:R-:W-:Y:S02]  /*c920*/  SEL R27, R9, R6, P0 ;  /* 0x00000006091b7207 */ /* 0x000fe40000000000 */
[----:B------:R-:W-:Y:S02]  /*c930*/  SEL R103, R49, R48, P0 ;  /* 0x0000003031677207 */ /* 0x000fe40000000000 */
[----:B------:R-:W-:-:S02]  /*c940*/  SEL R141, R32, R33, P0 ;  /* 0x00000021208d7207 */ /* 0x000fc40000000000 */
[----:B------:R-:W-:Y:S02]  /*c950*/  SEL R26, R33, R32, P0 ;  /* 0x00000020211a7207 */ /* 0x000fe40000000000 */
[----:B------:R-:W-:Y:S02]  /*c960*/  SEL R119, R84, R85, P0 ;  /* 0x0000005554777207 */ /* 0x000fe40000000000 */
[----:B------:R-:W-:Y:S02]  /*c970*/  SEL R42, R85, R84, P0 ;  /* 0x00000054552a7207 */ /* 0x000fe40000000000 */
[----:B------:R-:W-:Y:S02]  /*c980*/  SEL R49, R48, R49, P0 ;  /* 0x0000003130317207 */ /* 0x000fe40000000000 */
[----:B------:R-:W-:Y:S02]  /*c990*/  LOP3.LUT R4, R63, 0x380, RZ, 0xc0, !PT ;  /* 0x000003803f047812 */ /* 0x000fe400078ec0ff */
[----:B------:R-:W-:-:S02]  /*c9a0*/  LOP3.LUT R6, R67, 0x380, RZ, 0xc0, !PT ;  /* 0x0000038043067812 */ /* 0x000fc400078ec0ff */
        /* <DEDUP_REMOVED lines=24> */
[----:B------:R-:W-:Y:S02]  /*cb30*/  IADD3 R71, P2, R10, 0x60, RZ ;  /* 0x000000600a477810 */ /* 0x000fe40007f5e0ff */
[----:B------:R-:W-:Y:S02]  /*cb40*/  SHF.R.U64 R4, R4, 0x3, RZ ;  /* 0x0000000304047819 */ /* 0x000fe400000012ff */
[----:B------:R-:W-:Y:S02]  /*cb50*/  SHF.R.U64 R6, R6, 0x3, RZ ;  /* 0x0000000306067819 */ /* 0x000fe400000012ff */
[----:B------:R-:W-:Y:S02]  /*cb60*/  SEL R65, R86, R87, P0 ;  /* 0x0000005756417207 */ /* 0x000fe40000000000 */
[----:B------:R-:W-:Y:S02]  /*cb70*/  SEL R75, R87, R86, P0 ;  /* 0x00000056574b7207 */ /* 0x000fe40000000000 */
[----:B------:R-:W-:-:S02]  /*cb80*/  IADD3 R79, P3, R10, 0x4000, RZ ;  /* 0x000040000a4f7810 */ /* 0x000fc40007f7e0ff */
[C---:B------:R-:W-:Y:S02]  /*cb90*/  IADD3 R83, P4, R10.reuse, 0x4020, RZ ;  /* 0x000040200a537810 */ /* 0x040fe40007f9e0ff */
[----:B------:R-:W-:Y:S01]  /*cba0*/  SEL R111, R47, R14, P0 ;  /* 0x0000000e2f6f7207 */ /* 0x000fe20000000000 */
[--C-:B------:R-:W-:Y:S01]  /*cbb0*/  IMAD.X R95, RZ, RZ, R11.reuse, P3 ;  /* 0x000000ffff5f7224 */ /* 0x100fe200018e060b */
[----:B------:R-:W-:Y:S01]  /*cbc0*/  IADD3 R87, P5, R10, 0x4040, RZ ;  /* 0x000040400a577810 */ /* 0x000fe20007fbe0ff */
[--C-:B------:R-:W-:Y:S01]  /*cbd0*/  IMAD.X R9, RZ, RZ, R11.reuse, P4 ;  /* 0x000000ffff097224 */ /* 0x100fe200020e060b */
[----:B------:R-:W-:Y:S02]  /*cbe0*/  SEL R59, R7, R8, P0 ;  /* 0x00000008073b7207 */ /* 0x000fe40000000000 */
[----:B------:R-:W-:Y:S01]  /*cbf0*/  SEL R25, R8, R7, P0 ;  /* 0x0000000708197207 */ /* 0x000fe20000000000 */
[----:B------:R-:W-:Y:S01]  /*cc00*/  IMAD.X R7, RZ, RZ, R11, P5 ;  /* 0x000000ffff077224 */ /* 0x000fe200028e060b */
[----:B------:R-:W-:-:S02]  /*cc10*/  SEL R47, R14, R47, P0 ;  /* 0x0000002f0e2f7207 */ /* 0x000fc40000000000 */
[----:B------:R-:W-:Y:S02]  /*cc20*/  LOP3.LUT R8, R71, 0x380, RZ, 0xc0, !PT ;  /* 0x0000038047087812 */ /* 0x000fe400078ec0ff */
[----:B------:R-:W-:Y:S02]  /*cc30*/  LOP3.LUT R100, R4, R63, RZ, 0x3c, !PT ;  /* 0x0000003f04647212 */ /* 0x000fe400078e3cff */
[----:B------:R-:W-:Y:S02]  /*cc40*/  LOP3.LUT R14, R6, R67, RZ, 0x3c, !PT ;  /* 0x00000043060e7212 */ /* 0x000fe400078e3cff */
[----:B------:R-:W-:Y:S02]  /*cc50*/  LOP3.LUT R4, R79, 0x380, RZ, 0xc0, !PT ;  /* 0x000003804f047812 */ /* 0x000fe400078ec0ff */
[----:B------:R-:W-:Y:S02]  /*cc60*/  LOP3.LUT R6, R83, 0x380, RZ, 0xc0, !PT ;  /* 0x0000038053067812 */ /* 0x000fe400078ec0ff */
[----:B------:R-:W-:-:S02]  /*cc70*/  LOP3.LUT R30, R87, 0x380, RZ, 0xc0, !PT ;  /* 0x00000380571e7812 */ /* 0x000fc400078ec0ff */
[----:B------:R-:W-:Y:S02]  /*cc80*/  SHF.R.U64 R8, R8, 0x3, RZ ;  /* 0x0000000308087819 */ /* 0x000fe400000012ff */
[----:B------:R-:W-:Y:S02]  /*cc90*/  SHF.R.U64 R4, R4, 0x3, RZ ;  /* 0x0000000304047819 */ /* 0x000fe400000012ff */
[----:B------:R-:W-:Y:S02]  /*cca0*/  SHF.R.U64 R6, R6, 0x3, RZ ;  /* 0x0000000306067819 */ /* 0x000fe400000012ff */
[----:B------:R-:W-:Y:S02]  /*ccb0*/  SHF.R.U64 R30, R30, 0x3, RZ ;  /* 0x000000031e1e7819 */ /* 0x000fe400000012ff */
[----:B------:R-:W-:Y:S02]  /*ccc0*/  SEL R107, R12, R13, P0 ;  /* 0x0000000d0c6b7207 */ /* 0x000fe40000000000 */
[----:B------:R-:W-:Y:S01]  /*ccd0*/  SEL R43, R13, R12, P0 ;  /* 0x0000000c0d2b7207 */ /* 0x000fe20000000000 */
[----:B------:R-:W-:Y:S01]  /*cce0*/  IMAD.X R13, RZ, RZ, R11, P2 ;  /* 0x000000ffff0d7224 */ /* 0x000fe200010e060b */
[----:B------:R-:W-:-:S02]  /*ccf0*/  IADD3 R97, P6, R10, 0x4060, RZ ;  /* 0x000040600a617810 */ /* 0x000fc40007fde0ff */
[----:B------:R-:W-:Y:S02]  /*cd00*/  LOP3.LUT R12, R8, R71, RZ, 0x3c, !PT ;  /* 0x00000047080c7212 */ /* 0x000fe400078e3cff */
[----:B------:R-:W-:Y:S02]  /*cd10*/  LOP3.LUT R94, R4, R79, RZ, 0x3c, !PT ;  /* 0x0000004f045e7212 */ /* 0x000fe400078e3cff */
[----:B------:R-:W-:Y:S02]  /*cd20*/  LOP3.LUT R8, R6, R83, RZ, 0x3c, !PT ;  /* 0x0000005306087212 */ /* 0x000fe400078e3cff */
[----:B------:R-:W-:Y:S02]  /*cd30*/  LOP3.LUT R5, R10, 0x380, RZ, 0xc0, !PT ;  /* 0x000003800a057812 */ /* 0x000fe400078ec0ff */
[----:B------:R-:W-:Y:S02]  /*cd40*/  LOP3.LUT R6, R30, R87, RZ, 0x3c, !PT ;  /* 0x000000571e067212 */ /* 0x000fe400078e3cff */
[----:B------:R-:W-:-:S02]  /*cd50*/  LOP3.LUT R58, R97, 0x380, RZ, 0xc0, !PT ;  /* 0x00000380613a7812 */ /* 0x000fc400078ec0ff */
[----:B------:R-:W-:Y:S02]  /*cd60*/  MOV R94, R94 ;  /* 0x0000005e005e7202 */ /* 0x000fe40000000f00 */
[----:B------:R-:W-:Y:S02]  /*cd70*/  SHF.R.U64 R5, R5, 0x3, RZ ;  /* 0x0000000305057819 */ /* 0x000fe400000012ff */
[----:B------:R-:W-:Y:S02]  /*cd80*/  MOV R95, R6 ;  /* 0x00000006005f7202 */ /* 0x000fe40000000f00 */
[----:B------:R-:W-:Y:S02]  /*cd90*/  SHF.R.U64 R58, R58, 0x3, RZ ;  /* 0x000000033a3a7819 */ /* 0x000fe400000012ff */
[----:B------:R-:W-:Y:S01]  /*cda0*/  LOP3.LUT R10, R5, R10, RZ, 0x3c, !PT ;  /* 0x0000000a050a7212 */ /* 0x000fe200078e3cff */
[----:B------:R-:W-:Y:S01]  /*cdb0*/  IMAD.X R5, RZ, RZ, R11, P6 ;  /* 0x000000ffff057224 */ /* 0x000fe200030e060b */
[----:B------:R-:W-:-:S02]  /*cdc0*/  SEL R139, R15, R88, P0 ;  /* 0x000000580f8b7207 */ /* 0x000fc40000000000 */
[----:B------:R-:W-:Y:S01]  /*cdd0*/  SEL R33, R88, R15, P0 ;  /* 0x0000000f58217207 */ /* 0x000fe20000000000 */
[----:B------:R-:W-:Y:S01]  /*cde0*/  IMAD.X R15, RZ, RZ, R11, P1 ;  /* 0x000000ffff0f7224 */ /* 0x000fe200008e060b */
[----:B------:R-:W-:Y:S02]  /*cdf0*/  LOP3.LUT R4, R58, R97, RZ, 0x3c, !PT ;  /* 0x000000613a047212 */ /* 0x000fe400078e3cff */
[----:B------:R-:W-:Y:S02]  /*ce00*/  MOV R98, R12 ;  /* 0x0000000c00627202 */ /* 0x000fe40000000f00 */
[----:B------:R-:W-:Y:S02]  /*ce10*/  MOV R30, R8 ;  /* 0x00000008001e7202 */ /* 0x000fe40000000f00 */
[----:B------:R-:W-:Y:S02]  /*ce20*/  MOV R99, R10 ;  /* 0x0000000a00637202 */ /* 0x000fe40000000f00 */
[----:B------:R-:W-:-:S02]  /*ce30*/  MOV R97, R14 ;  /* 0x0000000e00617202 */ /* 0x000fc40000000f00 */
        /* <DEDUP_REMOVED lines=15> */
[----:B------:R-:W1:Y:S04]  /*cf30*/  SHFL.IDX PT, R80, R25, R6, 0x1c1f ;  /* 0x001c1f0619507589 */ /* 0x000e6800000e0000 */
[----:B------:R-:W-:Y:S04]  /*cf40*/  SHFL.IDX PT, R75, R75, R6, 0x1c1f ;  /* 0x001c1f064b4b7589 */ /* 0x000fe800000e0000 */
[----:B------:R-:W2:Y:S01]  /*cf50*/  SHFL.IDX PT, R45, R45, R6, 0x1c1f ;  /* 0x001c1f062d2d7589 */ /* 0x000ea200000e0000 */
[----:B0-----:R-:W-:-:S02]  /*cf60*/  SEL R78, R76, R77, P0 ;  /* 0x0000004d4c4e7207 */ /* 0x001fc40000000000 */
[----:B------:R-:W-:Y:S01]  /*cf70*/  SEL R76, R77, R76, P0 ;  /* 0x0000004c4d4c7207 */ /* 0x000fe20000000000 */
[----:B------:R-:W-:Y:S04]  /*cf80*/  SHFL.IDX PT, R26, R43, R6, 0x1c1f ;  /* 0x001c1f062b1a7589 */ /* 0x000fe800000e0000 */
[----:B------:R-:W-:Y:S04]  /*cf90*/  SHFL.IDX PT, R53, R53, R6, 0x1c1f ;  /* 0x001c1f0635357589 */ /* 0x000fe800000e0000 */
[----:B------:R-:W-:Y:S04]  /*cfa0*/  SHFL.IDX PT, R61, R61, R24, 0x1c1f ;  /* 0x001c1f183d3d7589 */ /* 0x000fe800000e0000 */
[----:B------:R-:W-:Y:S01]  /*cfb0*/  SHFL.IDX PT, R72, R137, R24, 0x1c1f ;  /* 0x001c1f1889487589 */ /* 0x000fe200000e0000 */
[----:B-1----:R-:W-:-:S02]  /*cfc0*/  SEL R82, R59, R80, P0 ;  /* 0x000000503b527207 */ /* 0x002fc40000000000 */
[----:B------:R-:W-:Y:S01]  /*cfd0*/  SEL R80, R80, R59, P0 ;  /* 0x0000003b50507207 */ /* 0x000fe20000000000 */
        /* <DEDUP_REMOVED lines=8> */
[----:B------:R2:W-:Y:S04]  /*d060*/  SHFL.IDX PT, R58, R37, R6, 0x1c1f ;  /* 0x001c1f06253a7589 */ /* 0x0005e800000e0000 */
[----:B------:R-:W1:Y:S04]  /*d070*/  SHFL.IDX PT, R44, R44, R6, 0x1c1f ;  /* 0x001c1f062c2c7589 */ /* 0x000e6800000e0000 */
[----:B------:R-:W3:Y:S01]  /*d080*/  SHFL.IDX PT, R49, R49, R6, 0x1c1f ;  /* 0x001c1f0631317589 */ /* 0x000ee200000e0000 */
[----:B--2---:R-:W-:-:S03]  /*d090*/  SEL R37, R45, R62, P0 ;  /* 0x0000003e2d257207 */ /* 0x004fc60000000000 */
[----:B------:R-:W-:Y:S04]  /*d0a0*/  SHFL.IDX PT, R7, R143, R24, 0x1c1f ;  /* 0x001c1f188f077589 */ /* 0x000fe800000e0000 */
[----:B------:R-:W-:Y:S01]  /*d0b0*/  SHFL.IDX PT, R68, R133, R24, 0x1c1f ;  /* 0x001c1f1885447589 */ /* 0x000fe200000e0000 */
[----:B0-----:R-:W-:-:S03]  /*d0c0*/  SEL R83, R61, R8, P0 ;  /* 0x000000083d537207 */ /* 0x001fc60000000000 */
[----:B------:R-:W-:Y:S04]  /*d0d0*/  SHFL.IDX PT, R84, R121, R24, 0x1c1f ;  /* 0x001c1f1879547589 */ /* 0x000fe800000e0000 */
[----:B------:R-:W-:Y:S04]  /*d0e0*/  SHFL.IDX PT, R92, R117, R24, 0x1c1f ;  /* 0x001c1f18755c7589 */ /* 0x000fe800000e0000 */
[----:B------:R0:W2:Y:S01]  /*d0f0*/  SHFL.IDX PT, R10, R29, R6, 0x1c1f ;  /* 0x001c1f061d0a7589 */ /* 0x0000a200000e0000 */
[----:B-1----:R-:W-:-:S03]  /*d100*/  SEL R34, R63, R44, P0 ;  /* 0x0000002c3f227207 */ /* 0x002fc60000000000 */
[----:B------:R-:W-:Y:S01]  /*d110*/  SHFL.IDX PT, R69, R32, R6, 0x1c1f ;  /* 0x001c1f0620457589 */ /* 0x000fe200000e0000 */
[----:B---3--:R-:W-:-:S03]  /*d120*/  SEL R43, R70, R49, P0 ;  /* 0x00000031462b7207 */ /* 0x008fc60000000000 */
[----:B------:R1:W-:Y:S01]  /*d130*/  SHFL.IDX PT, R85, R38, R6, 0x1c1f ;  /* 0x001c1f0626557589 */ /* 0x0003e200000e0000 */
[----:B0-----:R-:W-:-:S03]  /*d140*/  SEL R29, R74, R75, P0 ;  /* 0x0000004b4a1d7207 */ /* 0x001fc60000000000 */
[----:B------:R0:W-:Y:S04]  /*d150*/  SHFL.IDX PT, R93, R39, R6, 0x1c1f ;  /* 0x001c1f06275d7589 */ /* 0x0001e800000e0000 */
[----:B------:R-:W-:Y:S01]  /*d160*/  SHFL.IDX PT, R9, R139, R24, 0x1c1f ;  /* 0x001c1f188b097589 */ /* 0x000fe200000e0000 */
[----:B-1----:R-:W-:-:S03]  /*d170*/  SEL R38, R67, R26, P0 ;  /* 0x0000001a43267207 */ /* 0x002fc60000000000 */
[----:B------:R-:W-:Y:S01]  /*d180*/  SHFL.IDX PT, R87, R89, R24, 0x1c1f ;  /* 0x001c1f1859577589 */ /* 0x000fe200000e0000 */
[----:B0-----:R-:W-:-:S03]  /*d190*/  SEL R39, R66, R47, P0 ;  /* 0x0000002f42277207 */ /* 0x001fc60000000000 */
[----:B------:R-:W-:Y:S01]  /*d1a0*/  SHFL.IDX PT, R91, R91, R24, 0x1c1f ;  /* 0x001c1f185b5b7589 */ /* 0x000fe200000e0000 */
[----:B--2---:R-:W-:Y:S02]  /*d1b0*/  SEL R79, R7, R10, P0 ;  /* 0x0000000a074f7207 */ /* 0x004fe40000000000 */
[----:B------:R-:W-:Y:S01]  /*d1c0*/  SEL R77, R10, R7, P0 ;  /* 0x000000070a4d7207 */ /* 0x000fe20000000000 */
[----:B------:R0:W1:Y:S03]  /*d1d0*/  SHFL.IDX PT, R12, R33, R6, 0x1c1f ;  /* 0x001c1f06210c7589 */ /* 0x00006600000e0000 */
[----:B------:R-:W-:Y:S01]  /*d1e0*/  F2FP.BF16.F32.PACK_AB R10, R77, R76 ;  /* 0x0000004c4d0a723e */ /* 0x000fe200000010ff */
[----:B------:R-:W-:Y:S04]  /*d1f0*/  SHFL.IDX PT, R46, R46, R6, 0x1c1f ;  /* 0x001c1f062e2e7589 */ /* 0x000fe800000e0000 */
[----:B------:R-:W2:Y:S01]  /*d200*/  SHFL.IDX PT, R32, R50, R6, 0x1c1f ;  /* 0x001c1f0632207589 */ /* 0x000ea200000e0000 */
[----:B0-----:R-:W-:-:S03]  /*d210*/  SEL R33, R75, R74, P0 ;  /* 0x0000004a4b217207 */ /* 0x001fc60000000000 */
[----:B------:R-:W-:Y:S01]  /*d220*/  SHFL.IDX PT, R11, R135, R24, 0x1c1f ;  /* 0x001c1f18870b7589 */ /* 0x000fe200000e0000 */
[----:B------:R-:W-:Y:S02]  /*d230*/  SEL R74, R72, R73, P0 ;  /* 0x00000049484a7207 */ /* 0x000fe40000000000 */
[----:B------:R-:W-:Y:S01]  /*d240*/  SEL R72, R73, R72, P0 ;  /* 0x0000004849487207 */ /* 0x000fe20000000000 */
[----:B------:R-:W-:Y:S04]  /*d250*/  SHFL.IDX PT, R5, R123, R24, 0x1c1f ;  /* 0x001c1f187b057589 */ /* 0x000fe800000e0000 */
[----:B------:R-:W-:Y:S04]  /*d260*/  SHFL.IDX PT, R4, R119, R24, 0x1c1f ;  /* 0x001c1f1877047589 */ /* 0x000fe800000e0000 */
[----:B------:R0:W3:Y:S01]  /*d270*/  SHFL.IDX PT, R14, R35, R6, 0x1c1f ;  /* 0x001c1f06230e7589 */ /* 0x0000e200000e0000 */
[----:B-1----:R-:W-:-:S02]  /*d280*/  SEL R75, R9, R12, P0 ;  /* 0x0000000c094b7207 */ /* 0x002fc40000000000 */
[----:B------:R-:W-:Y:S01]  /*d290*/  SEL R73, R12, R9, P0 ;  /* 0x000000090c497207 */ /* 0x000fe20000000000 */
[----:B------:R1:W-:Y:S01]  /*d2a0*/  SHFL.IDX PT, R86, R41, R6, 0x1c1f ;  /* 0x001c1f0629567589 */ /* 0x0003e200000e0000 */
[----:B------:R-:W-:Y:S02]  /*d2b0*/  F2FP.BF16.F32.PACK_AB R9, R39, R38 ;  /* 0x000000262709723e */ /* 0x000fe400000010ff */
[----:B------:R-:W-:Y:S01]  /*d2c0*/  F2FP.BF16.F32.PACK_AB R12, R75, R74 ;  /* 0x0000004a4b0c723e */ /* 0x000fe200000010ff */
[----:B------:R-:W-:Y:S01]  /*d2d0*/  SHFL.IDX PT, R27, R42, R6, 0x1c1f ;  /* 0x001c1f062a1b7589 */ /* 0x000fe200000e0000 */
[----:B--2---:R-:W-:Y:S02]  /*d2e0*/  SEL R50, R91, R32, P0 ;  /* 0x000000205b327207 */ /* 0x004fe40000000000 */
[----:B0-----:R-:W-:Y:S01]  /*d2f0*/  SEL R35, R62, R45, P0 ;  /* 0x0000002d3e237207 */ /* 0x001fe20000000000 */
[----:B------:R0:W-:Y:S01]  /*d300*/  SHFL.IDX PT, R28, R51, R6, 0x1c1f ;  /* 0x001c1f06331c7589 */ /* 0x0001e200000e0000 */
[----:B------:R-:W-:-:S02]  /*d310*/  SEL R45, R49, R70, P0 ;  /* 0x00000046312d7207 */ /* 0x000fc40000000000 */
[----:B-1----:R-:W-:Y:S01]  /*d320*/  SEL R41, R47, R66, P0 ;  /* 0x000000422f297207 */ /* 0x002fe20000000000 */
[----:B------:R-:W1:Y:S01]  /*d330*/  SHFL.IDX PT, R89, R48, R6, 0x1c1f ;  /* 0x001c1f0630597589 */ /* 0x000e6200000e0000 */
[----:B------:R-:W-:Y:S02]  /*d340*/  SEL R66, R64, R65, P0 ;  /* 0x0000004140427207 */ /* 0x000fe40000000000 */
[----:B------:R-:W-:Y:S01]  /*d350*/  SEL R64, R65, R64, P0 ;  /* 0x0000004041407207 */ /* 0x000fe20000000000 */
[----:B------:R-:W-:Y:S01]  /*d360*/  SHFL.IDX PT, R60, R125, R24, 0x1c1f ;  /* 0x001c1f187d3c7589 */ /* 0x000fe200000e0000 */
[----:B------:R-:W-:Y:S02]  /*d370*/  SEL R65, R58, R13, P0 ;  /* 0x0000000d3a417207 */ /* 0x000fe40000000000 */
[----:B0-----:R-:W-:Y:S01]  /*d380*/  SEL R51, R90, R53, P0 ;  /* 0x000000355a337207 */ /* 0x001fe20000000000 */
[----:B------:R-:W-:Y:S01]  /*d390*/  SHFL.IDX PT, R15, R127, R24, 0x1c1f ;  /* 0x001c1f187f0f7589 */ /* 0x000fe200000e0000 */
[----:B------:R-:W-:-:S02]  /*d3a0*/  SEL R53, R53, R90, P0 ;  /* 0x0000005a35357207 */ /* 0x000fc40000000000 */
[----:B------:R-:W-:Y:S01]  /*d3b0*/  SEL R70, R68, R69, P0 ;  /* 0x0000004544467207 */ /* 0x000fe20000000000 */
[----:B------:R0:W-:Y:S01]  /*d3c0*/  SHFL.IDX PT, R101, R81, R24, 0x1c1f ;  /* 0x001c1f1851657589 */ /* 0x0001e200000e0000 */
[----:B------:R-:W-:Y:S02]  /*d3d0*/  SEL R90, R92, R93, P0 ;  /* 0x0000005d5c5a7207 */ /* 0x000fe40000000000 */
[----:B------:R-:W-:Y:S01]  /*d3e0*/  SEL R42, R71, R46, P0 ;  /* 0x0000002e472a7207 */ /* 0x000fe20000000000 */
[----:B------:R-:W-:Y:S01]  /*d3f0*/  SHFL.IDX PT, R105, R105, R24, 0x1c1f ;  /* 0x001c1f1869697589 */ /* 0x000fe200000e0000 */
[----:B------:R-:W-:Y:S02]  /*d400*/  SEL R68, R69, R68, P0 ;  /* 0x0000004445447207 */ /* 0x000fe40000000000 */
[----:B------:R-:W-:Y:S01]  /*d410*/  SEL R92, R93, R92, P0 ;  /* 0x0000005c5d5c7207 */ /* 0x000fe20000000000 */
[----:B------:R-:W-:Y:S01]  /*d420*/  SHFL.IDX PT, R109, R109, R24, 0x1c1f ;  /* 0x001c1f186d6d7589 */ /* 0x000fe200000e0000 */
[----:B---3--:R-:W-:-:S02]  /*d430*/  SEL R69, R14, R11, P0 ;  /* 0x0000000b0e457207 */ /* 0x008fc40000000000 */
[----:B0-----:R-:W-:Y:S01]  /*d440*/  SEL R81, R8, R61, P0 ;  /* 0x0000003d08517207 */ /* 0x001fe20000000000 */
[----:B------:R0:W-:Y:S01]  /*d450*/  SHFL.IDX PT, R24, R40, R6, 0x1c1f ;  /* 0x001c1f0628187589 */ /* 0x0001e200000e0000 */
[----:B-1----:R-:W-:Y:S02]  /*d460*/  SEL R48, R89, R88, P0 ;  /* 0x0000005859307207 */ /* 0x002fe40000000000 */
[----:B------:R-:W-:Y:S01]  /*d470*/  SEL R47, R87, R28, P0 ;  /* 0x0000001c572f7207 */ /* 0x000fe20000000000 */
[----:B------:R1:W2:Y:S01]  /*d480*/  SHFL.IDX PT, R25, R36, R6, 0x1c1f ;  /* 0x001c1f0624197589 */ /* 0x0002a200000e0000 */
[----:B------:R-:W-:Y:S02]  /*d490*/  SEL R49, R28, R87, P0 ;  /* 0x000000571c317207 */ /* 0x000fe40000000000 */
[----:B------:R-:W-:Y:S01]  /*d4a0*/  SEL R59, R5, R86, P0 ;  /* 0x00000056053b7207 */ /* 0x000fe20000000000 */
[----:B------:R-:W-:Y:S01]  /*d4b0*/  SHFL.IDX PT, R104, R55, R6, 0x1c1f ;  /* 0x001c1f0637687589 */ /* 0x000fe200000e0000 */
[----:B------:R-:W-:-:S02]  /*d4c0*/  SEL R93, R27, R4, P0 ;  /* 0x000000041b5d7207 */ /* 0x000fc40000000000 */
[----:B0-----:R-:W-:Y:S01]  /*d4d0*/  SEL R40, R26, R67, P0 ;  /* 0x000000431a287207 */ /* 0x001fe20000000000 */
[----:B------:R0:W3:Y:S01]  /*d4e0*/  SHFL.IDX PT, R103, R52, R6, 0x1c1f ;  /* 0x001c1f0634677589 */ /* 0x0000e200000e0000 */
[----:B------:R-:W-:Y:S02]  /*d4f0*/  SEL R67, R13, R58, P0 ;  /* 0x0000003a0d437207 */ /* 0x000fe40000000000 */
[----:B-1----:R-:W-:Y:S01]  /*d500*/  SEL R36, R44, R63, P0 ;  /* 0x0000003f2c247207 */ /* 0x002fe20000000000 */
[----:B------:R-:W-:Y:S01]  /*d510*/  SHFL.IDX PT, R108, R56, R6, 0x1c1f ;  /* 0x001c1f06386c7589 */ /* 0x000fe200000e0000 */
[----:B------:R-:W-:Y:S02]  /*d520*/  SEL R58, R84, R85, P0 ;  /* 0x00000055543a7207 */ /* 0x000fe40000000000 */
[----:B------:R-:W-:Y:S01]  /*d530*/  SEL R44, R46, R71, P0 ;  /* 0x000000472e2c7207 */ /* 0x000fe20000000000 */
[----:B------:R-:W1:Y:S01]  /*d540*/  SHFL.IDX PT, R107, R54, R6, 0x1c1f ;  /* 0x001c1f06366b7589 */ /* 0x000e6200000e0000 */
[----:B------:R-:W-:-:S02]  /*d550*/  SEL R84, R85, R84, P0 ;  /* 0x0000005455547207 */ /* 0x000fc40000000000 */
[----:B0-----:R-:W-:Y:S01]  /*d560*/  SEL R52, R32, R91, P0 ;  /* 0x0000005b20347207 */ /* 0x001fe20000000000 */
[----:B------:R0:W4:Y:S01]  /*d570*/  SHFL.IDX PT, R110, R57, R6, 0x1c1f ;  /* 0x001c1f06396e7589 */ /* 0x00012200000e0000 */
[----:B------:R-:W-:Y:S02]  /*d580*/  SEL R71, R11, R14, P0 ;  /* 0x0000000e0b477207 */ /* 0x000fe40000000000 */
[----:B------:R-:W-:Y:S02]  /*d590*/  SEL R46, R88, R89, P0 ;  /* 0x00000059582e7207 */ /* 0x000fe40000000000 */
[----:B------:R-:W-:Y:S02]  /*d5a0*/  SEL R85, R86, R5, P0 ;  /* 0x0000000556557207 */ /* 0x000fe40000000000 */
[----:B------:R-:W-:Y:S02]  /*d5b0*/  SEL R91, R4, R27, P0 ;  /* 0x0000001b045b7207 */ /* 0x000fe40000000000 */
[----:B------:R-:W-:-:S02]  /*d5c0*/  F2FP.BF16.F32.PACK_AB R4, R83, R82 ;  /* 0x000000525304723e */ /* 0x000fc400000010ff */
[----:B------:R-:W-:Y:S02]  /*d5d0*/  F2FP.BF16.F32.PACK_AB R5, R35, R34 ;  /* 0x000000222305723e */ /* 0x000fe400000010ff */
[----:B0-----:R-:W-:Y:S02]  /*d5e0*/  F2FP.BF16.F32.PACK_AB R6, R81, R80 ;  /* 0x000000505106723e */ /* 0x001fe400000010ff */
[----:B------:R-:W-:Y:S02]  /*d5f0*/  F2FP.BF16.F32.PACK_AB R7, R37, R36 ;  /* 0x000000242507723e */ /* 0x000fe400000010ff */
[----:B--2---:R-:W-:Y:S02]  /*d600*/  SEL R62, R60, R25, P0 ;  /* 0x000000193c3e7207 */ /* 0x004fe40000000000 */
[----:B------:R-:W-:Y:S01]  /*d610*/  SEL R63, R15, R24, P0 ;  /* 0x000000180f3f7207 */ /* 0x000fe20000000000 */
[----:B------:R0:W-:Y:S01]  /*d620*/  STSM.16.M88.4 [R99], R4 ;  /* 0x0000000463007844 */ /* 0x0001e20000000200 */
[----:B------:R-:W-:-:S02]  /*d630*/  SEL R61, R24, R15, P0 ;  /* 0x0000000f183d7207 */ /* 0x000fc40000000000 */
[----:B------:R-:W-:Y:S02]  /*d640*/  F2FP.BF16.F32.PACK_AB R8, R79, R78 ;  /* 0x0000004e4f08723e */ /* 0x000fe400000010ff */
[----:B------:R-:W-:Y:S02]  /*d650*/  F2FP.BF16.F32.PACK_AB R11, R41, R40 ;  /* 0x00000028290b723e */ /* 0x000fe400000010ff */
[----:B------:R-:W-:Y:S02]  /*d660*/  SEL R60, R25, R60, P0 ;  /* 0x0000003c193c7207 */ /* 0x000fe40000000000 */
[----:B------:R-:W-:Y:S01]  /*d670*/  F2FP.BF16.F32.PACK_AB R13, R43, R42 ;  /* 0x0000002a2b0d723e */ /* 0x000fe200000010ff */
[----:B------:R-:W-:Y:S01]  /*d680*/  STSM.16.M88.4 [R100], R8 ;  /* 0x0000000864007844 */ /* 0x000fe20000000200 */
[----:B------:R-:W-:Y:S02]  /*d690*/  F2FP.BF16.F32.PACK_AB R14, R73, R72 ;  /* 0x00000048490e723e */ /* 0x000fe400000010ff */
[----:B------:R-:W-:-:S02]  /*d6a0*/  F2FP.BF16.F32.PACK_AB R15, R45, R44 ;  /* 0x0000002c2d0f723e */ /* 0x000fc400000010ff */
[----:B---3--:R-:W-:Y:S01]  /*d6b0*/  SEL R54, R102, R103, P0 ;  /* 0x0000006766367207 */ /* 0x008fe20000000000 */
[----:B0-----:R-:W-:Y:S01]  /*d6c0*/  IMAD.U32 R99, RZ, RZ, UR9 ;  /* 0x00000009ff637e24 */ /* 0x001fe2000f8e00ff */
[----:B------:R-:W-:Y:S01]  /*d6d0*/  SEL R56, R103, R102, P0 ;  /* 0x0000006667387207 */ /* 0x000fe20000000000 */
[----:B------:R-:W-:Y:S01]  /*d6e0*/  STSM.16.M88.4 [R97], R12 ;  /* 0x0000000c61007844 */ /* 0x000fe20000000200 */
[----:B------:R-:W-:Y:S02]  /*d6f0*/  SEL R55, R101, R104, P0 ;  /* 0x0000006865377207 */ /* 0x000fe40000000000 */
[----:B------:R-:W-:Y:S02]  /*d700*/  SEL R57, R104, R101, P0 ;  /* 0x0000006568397207 */ /* 0x000fe40000000000 */
[----:B------:R-:W-:Y:S02]  /*d710*/  F2FP.BF16.F32.PACK_AB R24, R71, R70 ;  /* 0x000000464718723e */ /* 0x000fe400000010ff */
[----:B------:R-:W-:-:S02]  /*d720*/  F2FP.BF16.F32.PACK_AB R25, R47, R46 ;  /* 0x0000002e2f19723e */ /* 0x000fc400000010ff */
[----:B------:R-:W-:Y:S02]  /*d730*/  F2FP.BF16.F32.PACK_AB R26, R69, R68 ;  /* 0x00000044451a723e */ /* 0x000fe400000010ff */
[----:B------:R-:W-:Y:S02]  /*d740*/  F2FP.BF16.F32.PACK_AB R27, R49, R48 ;  /* 0x00000030311b723e */ /* 0x000fe400000010ff */
[----:B-1----:R-:W-:Y:S02]  /*d750*/  SEL R86, R106, R107, P0 ;  /* 0x0000006b6a567207 */ /* 0x002fe40000000000 */
[----:B------:R-:W-:Y:S01]  /*d760*/  SEL R88, R107, R106, P0 ;  /* 0x0000006a6b587207 */ /* 0x000fe20000000000 */
[----:B------:R0:W-:Y:S01]  /*d770*/  STSM.16.M88.4 [R98], R24 ;  /* 0x0000001862007844 */ /* 0x0001e20000000200 */
[----:B------:R-:W-:Y:S02]  /*d780*/  SEL R87, R105, R108, P0 ;  /* 0x0000006c69577207 */ /* 0x000fe40000000000 */
[----:B------:R-:W-:-:S02]  /*d790*/  SEL R89, R108, R105, P0 ;  /* 0x000000696c597207 */ /* 0x000fc40000000000 */
[----:B----4-:R-:W-:Y:S02]  /*d7a0*/  SEL R28, R109, R110, P0 ;  /* 0x0000006e6d1c7207 */ /* 0x010fe40000000000 */
[----:B------:R-:W-:Y:S02]  /*d7b0*/  SEL R32, R110, R109, P0 ;  /* 0x0000006d6e207207 */ /* 0x000fe40000000000 */
[----:B------:R-:W-:Y:S02]  /*d7c0*/  F2FP.BF16.F32.PACK_AB R4, R67, R66 ;  /* 0x000000424304723e */ /* 0x000fe400000010ff */
[----:B------:R-:W-:Y:S02]  /*d7d0*/  F2FP.BF16.F32.PACK_AB R5, R51, R50 ;  /* 0x000000323305723e */ /* 0x000fe400000010ff */
[----:B------:R-:W-:Y:S02]  /*d7e0*/  F2FP.BF16.F32.PACK_AB R6, R65, R64 ;  /* 0x000000404106723e */ /* 0x000fe400000010ff */
[----:B------:R-:W-:Y:S01]  /*d7f0*/  F2FP.BF16.F32.PACK_AB R7, R53, R52 ;  /* 0x000000343507723e */ /* 0x000fe200000010ff */
[----:B0-----:R-:W-:Y:S01]  /*d800*/  IMAD.U32 R98, RZ, RZ, UR8 ;  /* 0x00000008ff627e24 */ /* 0x001fe2000f8e00ff */
[----:B------:R-:W-:Y:S01]  /*d810*/  F2FP.BF16.F32.PACK_AB R8, R63, R62 ;  /* 0x0000003e3f08723e */ /* 0x000fe200000010ff */
[----:B------:R-:W-:Y:S01]  /*d820*/  ULDC.64 UR8, c[0x0][0xc08] ;  /* 0x0003020000087ab9 */ /* 0x000fe20000000a00 */
[----:B------:R-:W-:Y:S01]  /*d830*/  F2FP.BF16.F32.PACK_AB R9, R55, R54 ;  /* 0x000000363709723e */ /* 0x000fe200000010ff */
[----:B------:R0:W-:Y:S01]  /*d840*/  STSM.16.M88.4 [R94], R4 ;  /* 0x000000045e007844 */ /* 0x0001e20000000200 */
        /* <DEDUP_REMOVED lines=10> */
[----:B------:R-:W-:Y:S01]  /*d8f0*/  F2FP.BF16.F32.PACK_AB R26, R93, R92 ;  /* 0x0000005c5d1a723e */ /* 0x000fe200000010ff */
[----:B0-----:R-:W0:Y:S01]  /*d900*/  LDC R94, c[0x0][0xbe8] ;  /* 0x0002fa00ff5e7b82 */ /* 0x001e220000000800 */
[----:B------:R-:W-:Y:S02]  /*d910*/  F2FP.BF16.F32.PACK_AB R27, R33, R32 ;  /* 0x00000020211b723e */ /* 0x000fe400000010ff */
[----:B------:R-:W-:-:S03]  /*d920*/  ISETP.NE.U32.AND P0, PT, RZ, UR10, PT ;  /* 0x0000000aff007c0c */ /* 0x000fc6000bf05070 */
[----:B------:R3:W-:Y:S02]  /*d930*/  STSM.16.M88.4 [R96], R24 ;  /* 0x0000001860007844 */ /* 0x0007e40000000200 */
[----:B------:R-:W-:Y:S01]  /*d940*/  BAR.SYNC.DEFER_BLOCKING 0x1, 0x100 ;  /* 0x0044000000007b1d */ /* 0x000fe20000010000 */
[----:B------:R-:W-:-:S13]  /*d950*/  ISETP.NE.AND.EX P0, PT, RZ, UR11, PT, P0 ;  /* 0x0000000bff007c0c */ /* 0x000fda000bf05300 */
[----:B------:R-:W4:Y:S01]  /*d960*/  @P0 LDG.E R97, desc[UR36][R98.64] ;  /* 0x0000002462610981 */ /* 0x000f22000c1e1900 */
[----:B------:R-:W-:Y:S01]  /*d970*/  UISETP.NE.U32.AND UP0, UPT, UR8, URZ, UPT ;  /* 0x0000003f0800728c */ /* 0x000fe2000bf05070 */
[----:B0-----:R-:W-:Y:S01]  /*d980*/  ISETP.NE.AND P1, PT, R94, 0x1, PT ;  /* 0x000000015e00780c */ /* 0x001fe20003f25270 */
[----:B------:R-:W-:Y:S02]  /*d990*/  ULDC UR4, c[0x0][0xa88] ;  /* 0x0002a20000047ab9 */ /* 0x000fe40000000800 */
[----:B------:R-:W-:Y:S01]  /*d9a0*/  UISETP.NE.AND.EX UP0, UPT, UR9, URZ, UPT, UP0 ;  /* 0x0000003f0900728c */ /* 0x000fe2000bf05300 */
[----:B-1----:R-:W-:Y:S01]  /*d9b0*/  IMAD.U32 R9, RZ, RZ, UR4 ;  /* 0x00000004ff097e24 */ /* 0x002fe2000f8e00ff */
[----:B------:R-:W-:-:S04]  /*d9c0*/  UMOV UR16, 0x9b8 ;  /* 0x000009b800107882 */ /* 0x000fc80000000000 */
[----:B------:R-:W-:-:S04]  /*d9d0*/  PLOP3.LUT P4, PT, PT, PT, UP0, 0x80, 0x0 ;  /* 0x000000000000781c */ /* 0x000fc80003f8f008 */
[----:B------:R-:W0:Y:S01]  /*d9e0*/  @P1 LDC R6, c[0x0][0xbec] ;  /* 0x0002fb00ff061b82 */ /* 0x000e220000000800 */
[----:B------:R-:W-:-:S04]  /*d9f0*/  @UP0 ULEA UR8, UP1, UR54, UR8, 0x2 ;  /* 0x0000000836080291 */ /* 0x000fc8000f82103f */
[----:B------:R-:W-:Y:S02]  /*da00*/  @UP0 ULEA.HI.X UR9, UR54, UR9, UR58, 0x2, UP1 ;  /* 0x0000000936090291 */ /* 0x000fe400088f143a */
[----:B------:R-:W-:Y:S01]  /*da10*/  UISETP.GT.AND UP1, UPT, UR57, 0x1, UPT ;  /* 0x000000013900788c */ /* 0x000fe2000bf24270 */
[----:B------:R-:W1:Y:S01]  /*da20*/  @P1 LDC R11, c[0x0][0xbf0] ;  /* 0x0002fc00ff0b1b82 */ /* 0x000e620000000800 */
[----:B------:R-:W-:Y:S02]  /*da30*/  IMAD.U32 R4, RZ, RZ, UR8 ;  /* 0x00000008ff047e24 */ /* 0x000fe4000f8e00ff */
[----:B------:R-:W-:Y:S01]  /*da40*/  USEL UR16, UR16, 0x978, UP1 ;  /* 0x0000097810107887 */ /* 0x000fe20008800000 */
[----:B------:R-:W-:Y:S01]  /*da50*/  IMAD.U32 R5, RZ, RZ, UR9 ;  /* 0x00000009ff057e24 */ /* 0x000fe2000f8e00ff */
[----:B------:R-:W-:Y:S01]  /*da60*/  UISETP.NE.U32.AND UP0, UPT, UR10, URZ, UPT ;  /* 0x0000003f0a00728c */ /* 0x000fe2000bf05070 */
[----:B--2---:R-:W-:Y:S01]  /*da70*/  VIADD R13, R18, UR49 ;  /* 0x00000031120d7c36 */ /* 0x004fe20008000000 */
[----:B------:R-:W-:-:S02]  /*da80*/  UMOV UR4, URZ ;  /* 0x0000003f00047c82 */ /* 0x000fc40008000000 */
[----:B------:R-:W-:Y:S01]  /*da90*/  UISETP.NE.AND.EX UP0, UPT, UR11, URZ, UPT, UP0 ;  /* 0x0000003f0b00728c */ /* 0x000fe2000bf05300 */
[----:B------:R0:W5:Y:S01]  /*daa0*/  @P4 LDG.E R9, desc[UR36][R4.64] ;  /* 0x0000002404094981 */ /* 0x000162000c1e1900 */
[----:B------:R-:W-:Y:S01]  /*dab0*/  USEL UR7, UR59, URZ, UP1 ;  /* 0x0000003f3b077287 */ /* 0x000fe20008800000 */
[----:B------:R-:W-:Y:S01]  /*dac0*/  IMAD.MOV.U32 R7, RZ, RZ, R13 ;  /* 0x000000ffff077224 */ /* 0x000fe200078e000d */
[----:B------:R-:W-:Y:S02]  /*dad0*/  USEL UR54, UR54, URZ, !UP0 ;  /* 0x0000003f36367287 */ /* 0x000fe4000c000000 */
[----:B------:R-:W-:Y:S01]  /*dae0*/  ULDC.64 UR10, c[0x0][UR16+0x218] ;  /* 0x00008600100a7abb */ /* 0x000fe20008000a00 */
[----:B------:R-:W-:Y:S01]  /*daf0*/  ULDC.64 UR14, c[0x0][UR16+0x228] ;  /* 0x00008a00100e7abb */ /* 0x000fe20008000a00 */
[----:B------:R-:W-:Y:S01]  /*db00*/  ULDC.64 UR12, c[0x0][UR16+0x220] ;  /* 0x00008800100c7abb */ /* 0x000fe20008000a00 */
[----:B------:R-:W-:Y:S02]  /*db10*/  UIMAD.WIDE.U32 UR8, UR10, UR55, URZ ;  /* 0x000000370a0872a5 */ /* 0x000fe4000f8e003f */
[----:B------:R-:W-:Y:S01]  /*db20*/  UIMAD.WIDE.U32 UR18, UR14, UR7, URZ ;  /* 0x000000070e1272a5 */ /* 0x000fe2000f8e003f */
[----:B0-----:R-:W-:Y:S01]  /*db30*/  @P1 IMAD.HI.U32 R4, R13, R6, RZ ;  /* 0x000000060d041227 */ /* 0x001fe200078e00ff */
[----:B------:R-:W-:-:S02]  /*db40*/  UIMAD UR10, UR11, UR55, URZ ;  /* 0x000000370b0a72a4 */ /* 0x000fc4000f8e023f */
[----:B------:R-:W-:Y:S02]  /*db50*/  UIMAD UR14, UR15, UR7, URZ ;  /* 0x000000070f0e72a4 */ /* 0x000fe4000f8e023f */
[----:B------:R-:W-:Y:S01]  /*db60*/  USEL UR58, UR58, URZ, !UP0 ;  /* 0x0000003f3a3a7287 */ /* 0x000fe2000c000000 */
[----:B-1----:R-:W-:Y:S01]  /*db70*/  @P1 SHF.R.U32.HI R7, RZ, R11, R4 ;  /* 0x0000000bff071219 */ /* 0x002fe20000011604 */
[----:B------:R-:W-:Y:S01]  /*db80*/  UIMAD UR7, UR13, UR54, URZ ;  /* 0x000000360d0772a4 */ /* 0x000fe2000f8e023f */
[----:B------:R-:W-:Y:S01]  /*db90*/  IMAD.U32 R4, RZ, RZ, UR18 ;  /* 0x00000012ff047e24 */ /* 0x000fe2000f8e00ff */
[----:B------:R-:W-:Y:S01]  /*dba0*/  UIADD3 UR9, UR9, UR10, URZ ;  /* 0x0000000a09097290 */ /* 0x000fe2000fffe03f */
[----:B------:R-:W-:Y:S01]  /*dbb0*/  IMAD.U32 R5, RZ, RZ, UR19 ;  /* 0x00000013ff057e24 */ /* 0x000fe2000f8e00ff */
[----:B------:R-:W-:Y:S01]  /*dbc0*/  UIMAD.WIDE.U32 UR10, UR12, UR54, URZ ;  /* 0x000000360c0a72a5 */ /* 0x000fe2000f8e003f */
[--C-:B------:R-:W-:Y:S01]  /*dbd0*/  IMAD.MOV R11, RZ, RZ, -R7.reuse ;  /* 0x000000ffff0b7224 */ /* 0x100fe200078e0a07 */
[----:B------:R-:W-:Y:S01]  /*dbe0*/  UIMAD UR7, UR12, UR58, UR7 ;  /* 0x0000003a0c0772a4 */ /* 0x000fe2000f8e0207 */
[----:B------:R-:W-:Y:S01]  /*dbf0*/  SHF.R.S32.HI R5, RZ, 0x1f, R7 ;  /* 0x0000001fff057819 */ /* 0x000fe20000011407 */
[----:B------:R-:W-:Y:S01]  /*dc00*/  UIADD3 UR14, UR19, UR14, URZ ;  /* 0x0000000e130e7290 */ /* 0x000fe2000fffe03f */
[----:B------:R-:W-:Y:S01]  /*dc10*/  IMAD R11, R94, R11, R13 ;  /* 0x0000000b5e0b7224 */ /* 0x000fe200078e020d */
[----:B------:R-:W-:-:S04]  /*dc20*/  UIADD3 UR7, UR11, UR7, URZ ;  /* 0x000000070b077290 */ /* 0x000fc8000fffe03f */
[----:B------:R-:W-:Y:S01]  /*dc30*/  IMAD.U32 R8, RZ, RZ, UR14 ;  /* 0x0000000eff087e24 */ /* 0x000fe2000f8e00ff */
        /* <DEDUP_REMOVED lines=22> */
.L_x_2463:
        /* <DEDUP_REMOVED lines=63> */
[----:B------:R-:W-:Y:S01]  /*e190*/  IMAD R0, R22, 0x20, R202 ;  /* 0x0000002016007824 */ /* 0x000fe200078e02ca */
[----:B------:R-:W-:-:S02]  /*e1a0*/  ULDC.64 UR10, c[0x0][0xae8] ;  /* 0x0002ba00000a7ab9 */ /* 0x000fc40000000a00 */
[----:B------:R-:W5:Y:S04]  /*e1b0*/  LD.E.128 R12, desc[UR36][R12.64] ;  /* 0x000000240c0c7980 */ /* 0x000f68000c101d00 */
[----:B------:R-:W5:Y:S01]  /*e1c0*/  LD.E.128 R24, desc[UR36][R24.64] ;  /* 0x0000002418187980 */ /* 0x000f62000c101d00 */
[----:B-1----:R-:W1:Y:S01]  /*e1d0*/  @P1 LDC R21, c[0x0][0xbec] ;  /* 0x0002fb00ff151b82 */ /* 0x002e620000000800 */
[----:B------:R-:W-:Y:S01]  /*e1e0*/  UIADD3 UR9, UR9, UR7, URZ ;  /* 0x0000000709097290 */ /* 0x000fe2000fffe03f */
[----:B------:R-:W-:Y:S01]  /*e1f0*/  VIADD R2, R0, UR49 ;  /* 0x0000003100027c36 */ /* 0x000fe20008000000 */
[----:B------:R-:W5:Y:S02]  /*e200*/  LD.E.128 R32, desc[UR36][R32.64] ;  /* 0x0000002420207980 */ /* 0x000f64000c101d00 */
[----:B------:R-:W-:-:S02]  /*e210*/  UIMAD.WIDE.U32 UR8, UR55, UR10, UR8 ;  /* 0x0000000a370872a5 */ /* 0x000fc4000f8e0008 */
[----:B------:R-:W-:Y:S01]  /*e220*/  USHF.R.S32.HI UR4, URZ, 0x1f, UR54 ;  /* 0x0000001f3f047899 */ /* 0x000fe20008011436 */
[----:B------:R-:W5:Y:S01]  /*e230*/  LD.E.128 R36, desc[UR36][R36.64] ;  /* 0x0000002424247980 */ /* 0x000f62000c101d00 */
[----:B------:R-:W-:-:S03]  /*e240*/  UIMAD UR9, UR55, UR11, UR9 ;  /* 0x0000000b370972a4 */ /* 0x000fc6000f8e0209 */
[----:B------:R-:W-:Y:S01]  /*e250*/  ULDC.64 UR10, c[0x0][0xaf0] ;  /* 0x0002bc00000a7ab9 */ /* 0x000fe20000000a00 */
[----:B------:R-:W5:Y:S01]  /*e260*/  LD.E.128 R40, desc[UR36][R40.64] ;  /* 0x0000002428287980 */ /* 0x000f62000c101d00 */
[----:B------:R-:W-:Y:S01]  /*e270*/  UIMAD UR4, UR4, UR10, URZ ;  /* 0x0000000a040472a4 */ /* 0x000fe2000f8e023f */
[----:B------:R-:W-:Y:S02]  /*e280*/  IMAD.MOV.U32 R29, RZ, RZ, R2 ;  /* 0x000000ffff1d7224 */ /* 0x000fe400078e0002 */
[----:B------:R-:W5:Y:S01]  /*e290*/  LD.E.128 R44, desc[UR36][R44.64] ;  /* 0x000000242c2c7980 */ /* 0x000f62000c101d00 */
[----:B------:R-:W-:Y:S01]  /*e2a0*/  UIMAD UR4, UR54, UR11, UR4 ;  /* 0x0000000b360472a4 */ /* 0x000fe2000f8e0204 */
[----:B-1----:R-:W-:Y:S01]  /*e2b0*/  @P1 IMAD.HI.U32 R0, R2, R21, RZ ;  /* 0x0000001502001227 */ /* 0x002fe200078e00ff */
[----:B------:R-:W-:Y:S01]  /*e2c0*/  UIMAD.WIDE.U32 UR54, UR54, UR10, UR8 ;  /* 0x0000000a363672a5 */ /* 0x000fe2000f8e0008 */
        /* <DEDUP_REMOVED lines=14> */
[----:B------:R-:W-:Y:S02]  /*e3b0*/  IMAD.U32 R20, RZ, RZ, UR54 ;  /* 0x00000036ff147e24 */ /* 0x000fe4000f8e00ff */
[----:B------:R-:W-:-:S02]  /*e3c0*/  IMAD.U32 R21, RZ, RZ, UR4 ;  /* 0x00000004ff157e24 */ /* 0x000fc4000f8e00ff */
[C---:B------:R-:W-:Y:S01]  /*e3d0*/  IMAD R51, R29.reuse, UR9, R0 ;  /* 0x000000091d337c24 */ /* 0x040fe2000f8e0200 */
[----:B------:R-:W-:Y:S01]  /*e3e0*/  SHF.R.S32.HI R0, RZ, 0x1f, R49 ;  /* 0x0000001fff007819 */ /* 0x000fe20000011431 */
[----:B------:R-:W-:Y:S01]  /*e3f0*/  IMAD.WIDE.U32 R20, R29, UR8, R20 ;  /* 0x000000081d147c25 */ /* 0x000fe2000f8e0014 */
[----:B------:R-:W-:-:S03]  /*e400*/  ULDC.64 UR8, c[0x0][0xad8] ;  /* 0x0002b60000087ab9 */ /* 0x000fc60000000a00 */
        /* <DEDUP_REMOVED lines=30> */
.L_x_2466:
[----:B------:R-:W-:Y:S05]  /*e5f0*/  BSYNC B1 ;  /* 0x0000000000017941 */ /* 0x000fea0003800000 */
.L_x_2465:
        /* <DEDUP_REMOVED lines=13> */
.L_x_2468:
[----:B------:R-:W-:Y:S05]  /*e6d0*/  BSYNC B1 ;  /* 0x0000000000017941 */ /* 0x000fea0003800000 */
.L_x_2467:
        /* <DEDUP_REMOVED lines=13> */
.L_x_2470:
[----:B------:R-:W-:Y:S05]  /*e7b0*/  BSYNC B1 ;  /* 0x0000000000017941 */ /* 0x000fea0003800000 */
.L_x_2469:
        /* <DEDUP_REMOVED lines=16> */
.L_x_2464:
[----:B------:R-:W-:Y:S01]  /*e8c0*/  ULDC.64 UR10, c[0x0][0xb08] ;  /* 0x0002c200000a7ab9 */ /* 0x000fe20000000a00 */
[----:B0-----:R-:W0:Y:S01]  /*e8d0*/  @P1 LDC R0, c[0x0][0xbec] ;  /* 0x0002fb00ff001b82 */ /* 0x001e220000000800 */
[----:B------:R-:W-:Y:S01]  /*e8e0*/  UIMAD UR7, UR12, UR10, URZ ;  /* 0x0000000a0c0772a4 */ /* 0x000fe2000f8e023f */
[----:B------:R-:W-:Y:S01]  /*e8f0*/  IMAD.MOV.U32 R7, RZ, RZ, R13 ;  /* 0x000000ffff077224 */ /* 0x000fe200078e000d */
[----:B------:R-:W-:Y:S01]  /*e900*/  UIMAD.WIDE.U32 UR8, UR4, UR10, URZ ;  /* 0x0000000a040872a5 */ /* 0x000fe2000f8e003f */
[----:B------:R-:W-:Y:S01]  /*e910*/  VIADD R2, R3, 0x29820 ;  /* 0x0002982003027836 */ /* 0x000fe20000000000 */
[----:B------:R-:W-:Y:S01]  /*e920*/  UIMAD UR7, UR4, UR11, UR7 ;  /* 0x0000000b040772a4 */ /* 0x000fe2000f8e0207 */
[----:B------:R-:W-:Y:S01]  /*e930*/  BSSY B1, `(.L_x_2472) ;  /* 0x000006b000017945 */ /* 0x000fe20003800000 */
[----:B------:R-:W-:Y:S01]  /*e940*/  USHF.R.S32.HI UR4, URZ, 0x1f, UR54 ;  /* 0x0000001f3f047899 */ /* 0x000fe20008011436 */
[----:B------:R-:W1:Y:S01]  /*e950*/  @P1 LDC R5, c[0x0][0xbf0] ;  /* 0x0002fc00ff051b82 */ /* 0x000e620000000800 */
[----:B------:R-:W-:Y:S01]  /*e960*/  UIADD3 UR9, UR9, UR7, URZ ;  /* 0x0000000709097290 */ /* 0x000fe2000fffe03f */
[----:B------:R-:W-:Y:S01]  /*e970*/  PRMT R2, RZ, 0x654, R2 ;  /* 0x00000654ff027816 */ /* 0x000fe20000000002 */
[----:B------:R-:W-:-:S02]  /*e980*/  ULDC.64 UR10, c[0x0][0xb38] ;  /* 0x0002ce00000a7ab9 */ /* 0x000fc40000000a00 */
[----:B------:R-:W-:Y:S01]  /*e990*/  UIMAD.WIDE.U32 UR8, UR55, UR10, UR8 ;  /* 0x0000000a370872a5 */ /* 0x000fe2000f8e0008 */
[----:B------:R2:W-:Y:S03]  /*e9a0*/  SYNCS.ARRIVE.TRANS64.RED.A1T0 RZ, [R2+URZ], RZ ;  /* 0x000000ff02ff79a7 */ /* 0x0005e6000810043f */
        /* <DEDUP_REMOVED lines=29> */
[----:B------:R-:W-:Y:S01]  /*eb80*/  IMAD.IADD R3, R5, 0x1, R7 ;  /* 0x0000000105037824 */ /* 0x000fe200078e0207 */
[----:B------:R-:W-:-:S04]  /*eb90*/  LEA R0, P1, R4, UR8, 0x2 ;  /* 0x0000000804007c11 */ /* 0x000fc8000f8210ff */
[----:B------:R-:W-:Y:S02]  /*eba0*/  LEA.HI.X R14, R4, UR9, R3, 0x2, P1 ;  /* 0x00000009040e7c11 */ /* 0x000fe400088f1403 */
[----:B------:R2:W0:Y:S04]  /*ebb0*/  SHFL.IDX PT, R4, R0, RZ, 0x1c1f ;  /* 0x001c1fff00047589 */ /* 0x00042800000e0000 */
[----:B------:R2:W1:Y:S01]  /*ebc0*/  SHFL.IDX PT, R5, R14, RZ, 0x1c1f ;  /* 0x001c1fff0e057589 */ /* 0x00046200000e0000 */
[----:B------:R-:W-:Y:S05]  /*ebd0*/  @P2 BRA `(.L_x_2473) ;  /* 0x0000000400002947 */ /* 0x000fea0003800000 */
[----:B------:R-:W-:Y:S02]  /*ebe0*/  ULDC UR4, c[0x0][0xac8] ;  /* 0x0002b20000047ab9 */ /* 0x000fe40000000800 */
[----:B------:R-:W-:Y:S02]  /*ebf0*/  ISETP.GE.AND P1, PT, R17, UR4, PT ;  /* 0x0000000411007c0c */ /* 0x000fe4000bf26270 */
[----:B------:R-:W-:Y:S02]  /*ec00*/  ISETP.GE.AND P4, PT, R201, UR4, PT ;  /* 0x00000004c9007c0c */ /* 0x000fe4000bf86270 */
[----:B------:R-:W-:Y:S02]  /*ec10*/  ISETP.GE.AND P3, PT, R200, UR4, PT ;  /* 0x00000004c8007c0c */ /* 0x000fe4000bf66270 */
[----:B------:R-:W-:-:S07]  /*ec20*/  ISETP.GE.AND P2, PT, R199, UR4, PT ;  /* 0x00000004c7007c0c */ /* 0x000fce000bf46270 */
[----:B012---:R-:W-:Y:S02]  /*ec30*/  @!P1 IMAD.WIDE R2, R17, 0x4, R4 ;  /* 0x0000000411029825 */ /* 0x007fe400078e0204 */
        /* <DEDUP_REMOVED lines=20> */
[CC--:B-1----:R-:W-:Y:S02]  /*ed80*/  @!P3 LEA R6, P6, R196.reuse, R4.reuse, 0x2 ;  /* 0x00000004c406b211 */ /* 0x0c2fe400078c10ff */
[----:B--2---:R-:W-:Y:S01]  /*ed90*/  @!P2 LEA R8, P5, R195, R4, 0x2 ;  /* 0x00000004c308a211 */ /* 0x004fe200078a10ff */
[----:B------:R1:W-:Y:S01]  /*eda0*/  @!P4 ST.E.64 desc[UR36][R2.64], R72 ;  /* 0x000000480200c985 */ /* 0x0003e2000c101b24 */
[----:B------:R-:W-:-:S02]  /*edb0*/  @!P3 LEA.HI.X R7, R196, R5, R213, 0x2, P6 ;  /* 0x00000005c407b211 */ /* 0x000fc400030f14d5 */
[----:B------:R-:W-:Y:S02]  /*edc0*/  ISETP.GE.AND P4, PT, R193, UR4, PT ;  /* 0x00000004c1007c0c */ /* 0x000fe4000bf86270 */
        /* <DEDUP_REMOVED lines=33> */
.L_x_2473:
[----:B------:R-:W-:Y:S05]  /*efe0*/  BSYNC B1 ;  /* 0x0000000000017941 */ /* 0x000fea0003800000 */
.L_x_2472:
[----:B-1--4-:R1:W3:Y:S04]  /*eff0*/  SHFL.IDX PT, R5, R14, 0x1, 0x1c1f ;  /* 0x003c1f000e057f89 */ /* 0x0122e800000e0000 */
        /* <DEDUP_REMOVED lines=8> */
[-C--:B0-----:R-:W-:Y:S02]  /*f080*/  @!P1 LEA R6, P4, R201, R4.reuse, 0x2 ;  /* 0x00000004c9069211 */ /* 0x081fe400078810ff */
[----:B--23--:R-:W-:Y:S02]  /*f090*/  @!P6 IMAD.WIDE R2, R17, 0x4, R4 ;  /* 0x000000041102e825 */ /* 0x00cfe400078e0204 */
        /* <DEDUP_REMOVED lines=13> */
[----:B-1----:R-:W-:Y:S01]  /*f170*/  @!P4 LEA R14, P5, R197, R4, 0x2 ;  /* 0x00000004c50ec211 */ /* 0x002fe200078a10ff */
[----:B------:R1:W-:Y:S01]  /*f180*/  @!P2 ST.E.64 desc[UR36][R10.64], R40 ;  /* 0x000000280a00a985 */ /* 0x0003e2000c101b24 */
[----:B------:R-:W-:-:S02]  /*f190*/  ISETP.GE.AND P2, PT, R194, UR4, PT ;  /* 0x00000004c2007c0c */ /* 0x000fc4000bf46270 */
[-C--:B------:R-:W-:Y:S01]  /*f1a0*/  @!P4 LEA.HI.X R15, R197, R5.reuse, R214, 0x2, P5 ;  /* 0x00000005c50fc211 */ /* 0x080fe200028f14d6 */
[----:B------:R4:W-:Y:S02]  /*f1b0*/  @!P3 ST.E.64 desc[UR36][R12.64], R42 ;  /* 0x0000002a0c00b985 */ /* 0x0009e4000c101b24 */
[CC--:B0-----:R-:W-:Y:S02]  /*f1c0*/  @!P0 LEA R2, P3, R196.reuse, R4.reuse, 0x2 ;  /* 0x00000004c4028211 */ /* 0x0c1fe400078610ff */
[----:B------:R-:W-:Y:S01]  /*f1d0*/  @!P4 ST.E.64 desc[UR36][R14.64], R44 ;  /* 0x0000002c0e00c985 */ /* 0x000fe2000c101b24 */
[----:B------:R-:W-:Y:S02]  /*f1e0*/  ISETP.GE.AND P4, PT, R193, UR4, PT ;  /* 0x00000004c1007c0c */ /* 0x000fe4000bf86270 */
[----:B--2---:R-:W-:Y:S02]  /*f1f0*/  @!P1 LEA R6, P5, R195, R4, 0x2 ;  /* 0x00000004c3069211 */ /* 0x004fe400078a10ff */
[----:B------:R-:W-:-:S02]  /*f200*/  @!P0 LEA.HI.X R3, R196, R5, R213, 0x2, P3 ;  /* 0x00000005c4038211 */ /* 0x000fc400018f14d5 */
[----:B------:R-:W-:Y:S02]  /*f210*/  ISETP.GE.AND P3, PT, R192, UR4, PT ;  /* 0x00000004c0007c0c */ /* 0x000fe4000bf66270 */
[CC--:B---3--:R-:W-:Y:S01]  /*f220*/  @!P2 LEA R8, P6, R194.reuse, R4.reuse, 0x2 ;  /* 0x00000004c208a211 */ /* 0x0c8fe200078c10ff */
[----:B------:R0:W-:Y:S01]  /*f230*/  @!P0 ST.E.64 desc[UR36][R2.64], R46 ;  /* 0x0000002e02008985 */ /* 0x0001e2000c101b24 */
[-C--:B------:R-:W-:Y:S02]  /*f240*/  @!P1 LEA.HI.X R7, R195, R5.reuse, R212, 0x2, P5 ;  /* 0x00000005c3079211 */ /* 0x080fe400028f14d4 */
[----:B------:R-:W-:Y:S02]  /*f250*/  @!P2 LEA.HI.X R9, R194, R5, R211, 0x2, P6 ;  /* 0x00000005c209a211 */ /* 0x000fe400030f14d3 */
[----:B------:R-:W-:Y:S01]  /*f260*/  ISETP.GE.AND P0, PT, R191, UR4, PT ;  /* 0x00000004bf007c0c */ /* 0x000fe2000bf06270 */
[----:B------:R2:W-:Y:S01]  /*f270*/  @!P1 ST.E.64 desc[UR36][R6.64], R48 ;  /* 0x0000003006009985 */ /* 0x0005e2000c101b24 */
[----:B-1----:R-:W-:-:S02]  /*f280*/  @!P4 LEA R10, P1, R193, R4, 0x2 ;  /* 0x00000004c10ac211 */ /* 0x002fc400078210ff */
[----:B------:R-:W-:Y:S01]  /*f290*/  ISETP.GE.AND P5, PT, R190, UR4, PT ;  /* 0x00000004be007c0c */ /* 0x000fe2000bfa6270 */
[----:B------:R1:W-:Y:S01]  /*f2a0*/  @!P2 ST.E.64 desc[UR36][R8.64], R50 ;  /* 0x000000320800a985 */ /* 0x0003e2000c101b24 */
[----:B------:R-:W-:Y:S02]  /*f2b0*/  @!P4 LEA.HI.X R11, R193, R5, R210, 0x2, P1 ;  /* 0x00000005c10bc211 */ /* 0x000fe400008f14d2 */
[----:B------:R-:W-:Y:S02]  /*f2c0*/  ISETP.GE.AND P2, PT, R189, UR4, PT ;  /* 0x00000004bd007c0c */ /* 0x000fe4000bf46270 */
[----:B------:R-:W-:Y:S01]  /*f2d0*/  ISETP.GE.AND P1, PT, R188, UR4, PT ;  /* 0x00000004bc007c0c */ /* 0x000fe2000bf26270 */
[----:B------:R3:W-:Y:S01]  /*f2e0*/  @!P4 ST.E.64 desc[UR36][R10.64], R52 ;  /* 0x000000340a00c985 */ /* 0x0007e2000c101b24 */
[-C--:B----4-:R-:W-:Y:S02]  /*f2f0*/  @!P3 LEA R12, P6, R192, R4.reuse, 0x2 ;  /* 0x00000004c00cb211 */ /* 0x090fe400078c10ff */
[----:B0-----:R-:W-:-:S02]  /*f300*/  @!P0 LEA R2, P4, R191, R4, 0x2 ;  /* 0x00000004bf028211 */ /* 0x001fc400078810ff */
[-C--:B------:R-:W-:Y:S02]  /*f310*/  @!P3 LEA.HI.X R13, R192, R5.reuse, R209, 0x2, P6 ;  /* 0x00000005c00db211 */ /* 0x080fe400030f14d1 */
[----:B------:R-:W-:-:S03]  /*f320*/  @!P0 LEA.HI.X R3, R191, R5, R208, 0x2, P4 ;  /* 0x00000005bf038211 */ /* 0x000fc600020f14d0 */
[----:B------:R3:W-:Y:S01]  /*f330*/  @!P3 ST.E.64 desc[UR36][R12.64], R54 ;  /* 0x000000360c00b985 */ /* 0x0007e2000c101b24 */
[-C--:B--2---:R-:W-:Y:S02]  /*f340*/  @!P5 LEA R6, P3, R190, R4.reuse, 0x2 ;  /* 0x00000004be06d211 */ /* 0x084fe400078610ff */
        /* <DEDUP_REMOVED lines=11> */
[----:B---3--:R-:W-:-:S04]  /*f400*/  LEA R2, P0, R23, R4, 0x2 ;  /* 0x0000000417027211 */ /* 0x008fc800078010ff */
[----:B------:R-:W-:-:S05]  /*f410*/  LEA.HI.X R3, R23, R5, R204, 0x2, P0 ;  /* 0x0000000517037211 */ /* 0x000fca00000f14cc */
[----:B------:R4:W-:Y:S01]  /*f420*/  ST.E.64 desc[UR36][R2.64], R32 ;  /* 0x0000002002007985 */ /* 0x0009e2000c101b24 */
[----:B------:R-:W-:Y:S05]  /*f430*/  BRA `(.L_x_2471) ;  /* 0x0000000c000c7947 */ /* 0x000fea0003800000 */
.L_x_2462:
        /* <DEDUP_REMOVED lines=29> */
.L_x_2474:
[----:B------:R-:W-:Y:S01]  /*f610*/  USEL UR54, UR54, URZ, !UP0 ;  /* 0x0000003f36367287 */ /* 0x000fe2000c000000 */
[----:B------:R-:W-:Y:S01]  /*f620*/  BSSY B1, `(.L_x_2475) ;  /* 0x0000038000017945 */ /* 0x000fe20003800000 */
[----:B------:R-:W-:-:S03]  /*f630*/  USEL UR58, UR58, URZ, !UP0 ;  /* 0x0000003f3a3a7287 */ /* 0x000fc6000c000000 */
[----:B------:R-:W-:Y:S09]  /*f640*/  @P0 BRA `(.L_x_2476) ;  /* 0x0000000000d40947 */ /* 0x000ff20003800000 */
        /* <DEDUP_REMOVED lines=32> */
[----:B------:R-:W-:Y:S01]  /*f850*/  UIADD3.X UR7, UR7, UR11, UR16, UP0, UP1 ;  /* 0x0000000b07077290 */ /* 0x000fe200087e2410 */
[----:B-1----:R-:W-:Y:S01]  /*f860*/  @P0 SHF.R.U32.HI R5, RZ, R7, R2 ;  /* 0x00000007ff050219 */ /* 0x002fe20000011602 */
[----:B------:R-:W-:Y:S01]  /*f870*/  IMAD.U32 R2, RZ, RZ, UR20 ;  /* 0x00000014ff027e24 */ /* 0x000fe2000f8e00ff */
[----:B------:R-:W-:Y:S01]  /*f880*/  ULDC.64 UR8, c[0x0][UR17+0x210] ;  /* 0x0000840011087abb */ /* 0x000fe20008000a00 */
[----:B------:R-:W-:Y:S01]  /*f890*/  ULDC.64 UR10, c[0x0][0xba8] ;  /* 0x0002ea00000a7ab9 */ /* 0x000fe20000000a00 */
[----:B------:R-:W-:Y:S01]  /*f8a0*/  @!UP2 ULDC UR10, c[0x0][0xb50] ;  /* 0x0002d400000aaab9 */ /* 0x000fe20000000800 */
[--C-:B------:R-:W-:Y:S01]  /*f8b0*/  IMAD.MOV R7, RZ, RZ, -R5.reuse ;  /* 0x000000ffff077224 */ /* 0x100fe200078e0a05 */
[----:B------:R-:W-:Y:S01]  /*f8c0*/  IADD3 R2, P0, P1, R5, UR14, R2 ;  /* 0x0000000e05027c10 */ /* 0x000fe2000f91e002 */
[----:B------:R-:W-:Y:S01]  /*f8d0*/  @!UP2 ULDC UR11, c[0x0][0xb54] ;  /* 0x0002d500000baab9 */ /* 0x000fe20000000800 */
[----:B------:R-:W-:Y:S01]  /*f8e0*/  SHF.R.S32.HI R5, RZ, 0x1f, R5 ;  /* 0x0000001fff057819 */ /* 0x000fe20000011405 */
[----:B------:R-:W-:-:S03]  /*f8f0*/  IMAD R7, R9, R7, R4 ;  /* 0x0000000709077224 */ /* 0x000fc600078e0204 */
[----:B------:R-:W-:Y:S01]  /*f900*/  IADD3.X R3, R5, UR7, R6, P0, P1 ;  /* 0x0000000705037c10 */ /* 0x000fe200087e2406 */
        /* <DEDUP_REMOVED lines=9> */
.L_x_2476:
[----:B------:R-:W-:Y:S05]  /*f9a0*/  BSYNC B1 ;  /* 0x0000000000017941 */ /* 0x000fea0003800000 */
.L_x_2475:
        /* <DEDUP_REMOVED lines=11> */
[----:B------:R-:W-:Y:S01]  /*fa60*/  ULDC.64 UR10, c[0x0][0xae8] ;  /* 0x0002ba00000a7ab9 */ /* 0x000fe20000000a00 */
[----:B------:R-:W-:Y:S01]  /*fa70*/  UIADD3 UR9, UR9, UR7, URZ ;  /* 0x0000000709097290 */ /* 0x000fe2000fffe03f */
[----:B0-----:R-:W-:-:S03]  /*fa80*/  IMAD.MOV.U32 R5, RZ, RZ, R6 ;  /* 0x000000ffff057224 */ /* 0x001fc600078e0006 */
        /* <DEDUP_REMOVED lines=19> */
[----:B------:R-:W-:Y:S02]  /*fbc0*/  IMAD.U32 R2, RZ, RZ, UR54 ;  /* 0x00000036ff027e24 */ /* 0x000fe4000f8e00ff */
[C---:B------:R-:W-:Y:S01]  /*fbd0*/  IMAD R9, R5.reuse, UR9, R4 ;  /* 0x0000000905097c24 */ /* 0x040fe2000f8e0204 */
[----:B------:R-:W-:Y:S01]  /*fbe0*/  SHF.R.S32.HI R4, RZ, 0x1f, R7 ;  /* 0x0000001fff047819 */ /* 0x000fe20000011407 */
[----:B------:R-:W-:Y:S01]  /*fbf0*/  IMAD.WIDE.U32 R2, R5, UR8, R2 ;  /* 0x0000000805027c25 */ /* 0x000fe2000f8e0002 */
[----:B------:R-:W-:-:S03]  /*fc00*/  ULDC.64 UR8, c[0x0][0xad8] ;  /* 0x0002b60000087ab9 */ /* 0x000fc60000000a00 */
        /* <DEDUP_REMOVED lines=27> */
.L_x_2478:
[----:B------:R-:W-:Y:S05]  /*fdc0*/  BSYNC B1 ;  /* 0x0000000000017941 */ /* 0x000fea0003800000 */
.L_x_2477:
        /* <DEDUP_REMOVED lines=13> */
.L_x_2480:
[----:B------:R-:W-:Y:S05]  /*fea0*/  BSYNC B1 ;  /* 0x0000000000017941 */ /* 0x000fea0003800000 */
.L_x_2479:
        /* <DEDUP_REMOVED lines=13> */
.L_x_2482:
[----:B------:R-:W-:Y:S05]  /*ff80*/  BSYNC B1 ;  /* 0x0000000000017941 */ /* 0x000fea0003800000 */
.L_x_2481:
        /* <DEDUP_REMOVED lines=14> */
.L_x_2471:
[----:B------:R-:W-:Y:S05]  /*10070*/  BSYNC B0 ;  /* 0x0000000000007941 */ /* 0x000fea0003800000 */
.L_x_2461:
[----:B------:R-:W-:Y:S02]  /*10080*/  ULDC UR4, c[0x0][0xc3c] ;  /* 0x00030f0000047ab9 */ /* 0x000fe40000000800 */
[----:B------:R-:W-:-:S13]  /*10090*/  ISETP.GE.AND P0, PT, R31, UR4, PT ;  /* 0x000000041f007c0c */ /* 0x000fda000bf06270 */
[----:B------:R-:W-:Y:S05]  /*100a0*/  @!P0 BRA `(.L_x_2483) ;  /* 0xffffff0c00b08947 */ /* 0x000fea000383ffff */
[----:B------:R-:W-:Y:S05]  /*100b0*/  EXIT ;  /* 0x000000000000794d */ /* 0x000fea0003800000 */
.L_x_2418:
[----:B------:R-:W-:-:S08]  /*100c0*/  NOP ;  /* 0x0000000000007918 */ /* 0x000fd00000000000 */
[----:B0-----:R-:W0:-:S00]  /*100d0*/  USETMAXREG.DEALLOC.CTAPOOL 0x28 ;  /* 0x00000028000079c8 */ /* 0x001e0000080e0500 */
        /* <DEDUP_REMOVED lines=60> */
.L_x_2487:
        /* <DEDUP_REMOVED lines=36> */
.L_x_2485:
[----:B------:R-:W-:-:S04]  /*106e0*/  IMAD.IADD R8, R11, 0x1, -R8 ;  /* 0x000000010b087824 */ /* 0x000fc800078e0a08 */
[----:B------:R-:W-:-:S05]  /*106f0*/  IMAD R3, R5, R4, R8 ;  /* 0x0000000405037224 */ /* 0x000fca00078e0208 */
[----:B------:R-:W-:Y:S01]  /*10700*/  ISETP.GT.AND P0, PT, R3, R6, PT ;  /* 0x000000060300720c */ /* 0x000fe20003f04270 */
[----:B------:R-:W-:-:S12]  /*10710*/  IMAD.MOV.U32 R3, RZ, RZ, RZ ;  /* 0x000000ffff037224 */ /* 0x000fd800078e00ff */
        /* <DEDUP_REMOVED lines=13> */
.L_x_2488:
[----:B01----:R-:W-:-:S04]  /*107f0*/  IMAD R2, R3, R4, R8 ;  /* 0x0000000403027224 */ /* 0x003fc800078e0208 */
[----:B------:R-:W-:Y:S01]  /*10800*/  IMAD.IADD R5, R6, 0x1, -R2 ;  /* 0x0000000106057824 */ /* 0x000fe200078e0a02 */
[----:B------:R0:W-:Y:S01]  /*10810*/  STL [R1], R2 ;  /* 0x0000000201007387 */ /* 0x0001e20000100800 */
[----:B------:R-:W-:Y:S05]  /*10820*/  @!P1 BRA `(.L_x_2489) ;  /* 0x0000000000ec9947 */ /* 0x000fea0003800000 */
        /* <DEDUP_REMOVED lines=40> */
[----:B------:R-:W-:Y:S02]  /*10ab0*/  IMAD R3, R2, R6, R3 ;  /* 0x0000000602037224 */ /* 0x000fe400078e0203 */
[----:B------:R-:W-:-:S03]  /*10ac0*/  IMAD.MOV R6, RZ, RZ, -R8 ;  /* 0x000000ffff067224 */ /* 0x000fc600078e0a08 */
        /* <DEDUP_REMOVED lines=13> */
[----:B------:R-:W-:Y:S02]  /*10ba0*/  IMAD R2, R0, R6, R5 ;  /* 0x0000000600027224 */ /* 0x000fe400078e0205 */
[----:B------:R-:W-:-:S05]  /*10bb0*/  IMAD R3, R3, 0x10000, R4 ;  /* 0x0001000003037824 */ /* 0x000fca00078e0204 */
[----:B------:R1:W-:Y:S01]  /*10bc0*/  STL [R1+0x8], R3 ;  /* 0x0000080301007387 */ /* 0x0003e20000100800 */
[----:B------:R-:W-:Y:S05]  /*10bd0*/  BRA `(.L_x_2490) ;  /* 0x0000000400007947 */ /* 0x000fea0003800000 */
.L_x_2489:
        /* <DEDUP_REMOVED lines=36> */
[-C--:B------:R-:W-:Y:S02]  /*10e20*/  IABS R8, R13.reuse ;  /* 0x0000000d00087213 */ /* 0x080fe40000000000 */
[----:B------:R-:W-:Y:S02]  /*10e30*/  IABS R10, R13 ;  /* 0x0000000d000a7213 */ /* 0x000fe40000000000 */
[----:B------:R-:W0:Y:S08]  /*10e40*/  I2F.RP R4, R8 ;  /* 0x0000000800047306 */ /* 0x000e300000209400 */
[----:B0-----:R-:W0:Y:S02]  /*10e50*/  MUFU.RCP R4, R4 ;  /* 0x0000000400047308 */ /* 0x001e240000001000 */
[----:B0-----:R-:W-:-:S02]  /*10e60*/  VIADD R3, R4, 0xffffffe ;  /* 0x0ffffffe04037836 */ /* 0x001fc40000000000 */
[----:B------:R-:W-:-:S04]  /*10e70*/  IMAD.MOV R4, RZ, RZ, -R13 ;  /* 0x000000ffff047224 */ /* 0x000fc800078e0a0d */
        /* <DEDUP_REMOVED lines=20> */
[----:B------:R-:W-:-:S05]  /*10fc0*/  IMAD R3, R2, R4, R3 ;  /* 0x0000000402037224 */ /* 0x000fca00078e0203 */
[----:B------:R0:W-:Y:S02]  /*10fd0*/  STL [R1+0x8], R3 ;  /* 0x0000080301007387 */ /* 0x0001e40000100800 */
.L_x_2490:
[----:B01----:R-:W-:-:S05]  /*10fe0*/  LOP3.LUT R3, RZ, R2, RZ, 0x33, !PT ;  /* 0x00000002ff037212 */ /* 0x003fca00078e33ff */
[----:B------:R-:W-:-:S05]  /*10ff0*/  IMAD.IADD R0, R0, 0x1, R3 ;  /* 0x0000000100007824 */ /* 0x000fca00078e0203 */
[----:B------:R1:W-:Y:S01]  /*11000*/  STL [R1+0x4], R0 ;  /* 0x0000040001007387 */ /* 0x0003e20000100800 */
[----:B------:R-:W-:Y:S05]  /*11010*/  BRA `(.L_x_2491) ;  /* 0x0000000000107947 */ /* 0x000fea0003800000 */
.L_x_2486:
[----:B------:R0:W-:Y:S01]  /*11020*/  STL [R1], R6 ;  /* 0x0000000601007387 */ /* 0x0001e20000100800 */
[----:B------:R-:W-:-:S03]  /*11030*/  ULDC UR41, c[0x0][0xc3c] ;  /* 0x00030f0000297ab9 */ /* 0x000fc60000000800 */
[----:B------:R0:W-:Y:S04]  /*11040*/  STL [R1+0x4], RZ ;  /* 0x000004ff01007387 */ /* 0x0001e80000100800 */
[----:B------:R0:W-:Y:S02]  /*11050*/  STL [R1+0x8], RZ ;  /* 0x000008ff01007387 */ /* 0x0001e40000100800 */
.L_x_2491:
[----:B------:R-:W2:Y:S04]  /*11060*/  LDL R8, [R1] ;  /* 0x0000000001087983 */ /* 0x000ea80000100800 */
[----:B------:R-:W2:Y:S04]  /*11070*/  LDL R9, [R1+0x4] ;  /* 0x0000040001097983 */ /* 0x000ea80000100800 */
[----:B------:R-:W2:Y:S01]  /*11080*/  LDL R10, [R1+0x8] ;  /* 0x00000800010a7983 */ /* 0x000ea20000100800 */
[----:B------:R-:W-:Y:S01]  /*11090*/  ISETP.NE.AND P0, PT, R7, RZ, PT ;  /* 0x000000ff0700720c */ /* 0x000fe20003f05270 */
[----:B------:R-:W-:-:S12]  /*110a0*/  IMAD.U32 R2, RZ, RZ, UR41 ;  /* 0x00000029ff027e24 */ /* 0x000fd8000f8e00ff */
[----:B------:R-:W3:Y:S01]  /*110b0*/  @!P0 S2R R3, SR_CgaCtaId ;  /* 0x0000000000038919 */ /* 0x000ee20000008800 */
[----:B-1----:R-:W-:Y:S01]  /*110c0*/  @!P0 MOV R0, 0x400 ;  /* 0x0000040000008802 */ /* 0x002fe20000000f00 */
[----:B------:R-:W-:-:S03]  /*110d0*/  @!P0 IMAD.MOV.U32 R11, RZ, RZ, R2 ;  /* 0x000000ffff0b8224 */ /* 0x000fc600078e0002 */
[----:B---3--:R-:W-:-:S05]  /*110e0*/  @!P0 LEA R0, R3, R0, 0x18 ;  /* 0x0000000003008211 */ /* 0x008fca00078ec0ff */
[----:B--2---:R1:W-:Y:S01]  /*110f0*/  @!P0 STS.128 [R0+0x298d0], R8 ;  /* 0x0298d00800008388 */ /* 0x0043e20000000c00 */
[----:B------:R-:W-:Y:S06]  /*11100*/  BAR.ARV 0x5, 0x180 ;  /* 0x0146000000007b1d */ /* 0x000fec0000002000 */
.L_x_2484:
[----:B------:R-:W-:Y:S01]  /*11110*/  ULDC UR4, c[0x0][0xc3c] ;  /* 0x00030f0000047ab9 */ /* 0x000fe20000000800 */
[----:B------:R2:W-:Y:S01]  /*11120*/  STL [R1+0x28], RZ ;  /* 0x000028ff01007387 */ /* 0x0005e20000100800 */
[----:B------:R-:W-:Y:S01]  /*11130*/  UISETP.GE.AND UP0, UPT, UR41, UR4, UPT ;  /* 0x000000042900728c */ /* 0x000fe2000bf06270 */
[----:B------:R-:W-:Y:S02]  /*11140*/  IMAD.MOV.U32 R32, RZ, RZ, 0x1 ;  /* 0x00000001ff207424 */ /* 0x000fe400078e00ff */
[----:B------:R-:W-:-:S03]  /*11150*/  IMAD.MOV.U32 R19, RZ, RZ, RZ ;  /* 0x000000ffff137224 */ /* 0x000fc600078e00ff */
[----:B------:R-:W-:-:S13]  /*11160*/  PLOP3.LUT P0, PT, PT, PT, UP0, 0x80, 0x0 ;  /* 0x000000000000781c */ /* 0x000fda0003f0f008 */
[----:B--2---:R-:W-:Y:S05]  /*11170*/  @P0 BRA `(.L_x_2492) ;  /* 0x0000006000680947 */ /* 0x004fea0003800000 */
[----:B-1----:R-:W2:Y:S01]  /*11180*/  LDL R0, [R1+0x2c] ;  /* 0x00002c0001007983 */ /* 0x002ea20000100800 */
[----:B------:R-:W1:Y:S01]  /*11190*/  S2UR UR4, SR_CgaCtaId ;  /* 0x00000000000479c3 */ /* 0x000e620000008800 */
[----:B------:R-:W-:Y:S01]  /*111a0*/  MOV R16, 0x400 ;  /* 0x0000040000107802 */ /* 0x000fe20000000f00 */
[----:B------:R-:W-:Y:S01]  /*111b0*/  IMAD.MOV.U32 R34, RZ, RZ, 0x40 ;  /* 0x00000040ff227424 */ /* 0x000fe200078e00ff */
[----:B------:R-:W0:Y:S01]  /*111c0*/  S2R R14, SR_TID.X ;  /* 0x00000000000e7919 */ /* 0x000e220000002100 */
[----:B------:R-:W-:Y:S01]  /*111d0*/  IMAD.MOV.U32 R32, RZ, RZ, 0x1 ;  /* 0x00000001ff207424 */ /* 0x000fe200078e00ff */
[----:B------:R-:W-:Y:S01]  /*111e0*/  ULDC UR46, c[0x0][0xc] ;  /* 0x00000300002e7ab9 */ /* 0x000fe20000000800 */
[----:B------:R-:W-:Y:S02]  /*111f0*/  IMAD.MOV.U32 R19, RZ, RZ, RZ ;  /* 0x000000ffff137224 */ /* 0x000fe400078e00ff */
[C---:B0-----:R-:W-:Y:S01]  /*11200*/  IMAD.SHL.U32 R4, R14.reuse, 0x10, RZ ;  /* 0x000000100e047824 */ /* 0x041fe200078e00ff */
[C---:B------:R-:W-:Y:S01]  /*11210*/  LOP3.LUT R13, R14.reuse, 0x7f, RZ, 0xc0, !PT ;  /* 0x0000007f0e0d7812 */ /* 0x040fe200078ec0ff */
[C---:B------:R-:W-:Y:S01]  /*11220*/  IMAD.SHL.U32 R3, R14.reuse, 0x2, RZ ;  /* 0x000000020e037824 */ /* 0x040fe200078e00ff */
[C---:B------:R-:W-:Y:S01]  /*11230*/  R2P PR, R14.reuse, 0x14 ;  /* 0x000000140e007804 */ /* 0x040fe20000000000 */
[----:B------:R-:W-:Y:S01]  /*11240*/  IMAD.SHL.U32 R11, R14, 0x4, RZ ;  /* 0x000000040e0b7824 */ /* 0x000fe200078e00ff */
[----:B------:R-:W-:-:S02]  /*11250*/  SHF.R.U32.HI R2, RZ, 0x5, R13 ;  /* 0x00000005ff027819 */ /* 0x000fc4000001160d */
[----:B------:R-:W-:-:S03]  /*11260*/  LOP3.LUT R35, R4, 0x30, RZ, 0xc0, !PT ;  /* 0x0000003004237812 */ /* 0x000fc600078ec0ff */
[----:B------:R-:W-:Y:S01]  /*11270*/  IMAD.SHL.U32 R7, R2, 0x200, RZ ;  /* 0x0000020002077824 */ /* 0x000fe200078e00ff */
[----:B--2---:R-:W-:Y:S02]  /*11280*/  R2UR UR5, R0 ;  /* 0x00000000000572ca */ /* 0x004fe400000e0000 */
[----:B------:R-:W-:-:S04]  /*11290*/  LOP3.LUT R0, R4, 0x1b0, RZ, 0xc0, !PT ;  /* 0x000001b004007812 */ /* 0x000fc800078ec0ff */
[----:B------:R-:W-:Y:S01]  /*112a0*/  LOP3.LUT R10, R0, 0x30, R3, 0x78, !PT ;  /* 0x00000030000a7812 */ /* 0x000fe200078e7803 */
[C---:B------:R-:W-:Y:S02]  /*112b0*/  IMAD.SHL.U32 R3, R14.reuse, 0x80, RZ ;  /* 0x000000800e037824 */ /* 0x040fe400078e00ff */
[----:B------:R-:W-:-:S03]  /*112c0*/  IMAD.SHL.U32 R0, R14, 0x20, RZ ;  /* 0x000000200e007824 */ /* 0x000fc600078e00ff */
[----:B------:R-:W-:Y:S01]  /*112d0*/  LOP3.LUT R5, R3, 0x380, RZ, 0xc0, !PT ;  /* 0x0000038003057812 */ /* 0x000fe200078ec0ff */
[----:B------:R-:W-:Y:S01]  /*112e0*/  ULOP3.LUT UR44, UR5, 0x2, URZ, 0xfc, !UPT ;  /* 0x00000002052c7892 */ /* 0x000fe2000f8efc3f */
[C---:B------:R-:W-:Y:S01]  /*112f0*/  LOP3.LUT R6, R0.reuse, 0x80, RZ, 0xc0, !PT ;  /* 0x0000008000067812 */ /* 0x040fe200078ec0ff */
[----:B------:R-:W-:Y:S01]  /*11300*/  ULOP3.LUT UR45, UR5, 0x1, URZ, 0xfc, !UPT ;  /* 0x00000001052d7892 */ /* 0x000fe2000f8efc3f */
[----:B------:R-:W-:Y:S01]  /*11310*/  LOP3.LUT R9, R0, 0x380, RZ, 0xc0, !PT ;  /* 0x0000038000097812 */ /* 0x000fe200078ec0ff */
[----:B------:R-:W-:Y:S01]  /*11320*/  IMAD R5, R2, 0x10, R5 ;  /* 0x0000001002057824 */ /* 0x000fe200078e0205 */
[----:B------:R-:W-:Y:S01]  /*11330*/  LOP3.LUT R6, R6, 0x10, R14, 0xf8, !PT ;  /* 0x0000001006067812 */ /* 0x000fe200078ef80e */
[----:B------:R-:W-:Y:S01]  /*11340*/  IMAD.SHL.U32 R2, R2, 0x400, RZ ;  /* 0x0000040002027824 */ /* 0x000fe200078e00ff */
[----:B------:R-:W-:Y:S02]  /*11350*/  LOP3.LUT R33, R9, 0x30, R4, 0xf8, !PT ;  /* 0x0000003009217812 */ /* 0x000fe400078ef804 */
[----:B------:R-:W-:-:S02]  /*11360*/  LOP3.LUT R9, R7, 0x60, R0, 0xf8, !PT ;  /* 0x0000006007097812 */ /* 0x000fc400078ef800 */
[----:B------:R-:W-:Y:S02]  /*11370*/  LOP3.LUT R8, R6, 0x10, R11, 0x78, !PT ;  /* 0x0000001006087812 */ /* 0x000fe400078e780b */
[--C-:B------:R-:W-:Y:S02]  /*11380*/  LOP3.LUT R6, R5, 0x70, R4.reuse, 0x78, !PT ;  /* 0x0000007005067812 */ /* 0x100fe400078e7804 */
[----:B------:R-:W-:Y:S02]  /*11390*/  LOP3.LUT R7, R7, 0x40, R4, 0xf8, !PT ;  /* 0x0000004007077812 */ /* 0x000fe400078ef804 */
[----:B------:R-:W-:Y:S02]  /*113a0*/  LOP3.LUT R9, R9, 0x100, R0, 0xf8, !PT ;  /* 0x0000010009097812 */ /* 0x000fe400078ef800 */
[----:B------:R-:W-:Y:S02]  /*113b0*/  LOP3.LUT R5, R6, 0xc00, R3, 0xf8, !PT ;  /* 0x00000c0006057812 */ /* 0x000fe400078ef803 */
[----:B------:R-:W-:-:S02]  /*113c0*/  LOP3.LUT R12, R7, R10, RZ, 0xfc, !PT ;  /* 0x0000000a070c7212 */ /* 0x000fc400078efcff */
[----:B------:R-:W-:Y:S01]  /*113d0*/  LOP3.LUT R3, R9, R8, RZ, 0xfc, !PT ;  /* 0x0000000809037212 */ /* 0x000fe200078efcff */
[----:B------:R0:W-:Y:S01]  /*113e0*/  STL [R1+0x1c], R5 ;  /* 0x00001c0501007387 */ /* 0x0001e20000100800 */
[----:B------:R-:W-:Y:S02]  /*113f0*/  SHF.R.U32.HI R4, RZ, 0x2, R13 ;  /* 0x00000002ff047819 */ /* 0x000fe4000001160d */
[----:B------:R-:W-:Y:S01]  /*11400*/  LOP3.LUT R33, R33, 0x70, R11, 0x78, !PT ;  /* 0x0000007021217812 */ /* 0x000fe200078e780b */
[----:B------:R-:W-:Y:S01]  /*11410*/  STL [R1+0x14], R12 ;  /* 0x0000140c01007387 */ /* 0x000fe20000100800 */
[----:B------:R-:W-:Y:S02]  /*11420*/  LOP3.LUT R0, R4, 0x60, R0, 0xf8, !PT ;  /* 0x0000006004007812 */ /* 0x000fe400078ef800 */
[----:B------:R-:W-:Y:S01]  /*11430*/  LOP3.LUT R4, R35, 0x40, RZ, 0xfc, !PT ;  /* 0x0000004023047812 */ /* 0x000fe200078efcff */
[----:B------:R1:W-:Y:S01]  /*11440*/  STL [R1+0x18], R3 ;  /* 0x0000180301007387 */ /* 0x0003e20000100800 */
[----:B------:R-:W-:-:S02]  /*11450*/  LOP3.LUT R2, R0, 0x80, RZ, 0xfc, !PT ;  /* 0x0000008000027812 */ /* 0x000fc400078efcff */
[C---:B0-----:R-:W-:Y:S02]  /*11460*/  SEL R5, R34.reuse, 0xffffffc0, !P2 ;  /* 0xffffffc022057807 */ /* 0x041fe40005000000 */
[----:B------:R-:W-:-:S03]  /*11470*/  SEL R34, R34, 0xffffffc0, !P4 ;  /* 0xffffffc022227807 */ /* 0x000fc60006000000 */
[----:B------:R-:W-:Y:S01]  /*11480*/  STL [R1+0x20], R5 ;  /* 0x0000200501007387 */ /* 0x000fe20000100800 */
[----:B-1----:R-:W-:-:S05]  /*11490*/  IMAD.U32 R3, RZ, RZ, UR4 ;  /* 0x00000004ff037e24 */ /* 0x002fca000f8e00ff */
[----:B------:R-:W-:Y:S01]  /*114a0*/  LEA R16, R3, R16, 0x18 ;  /* 0x0000001003107211 */ /* 0x000fe200078ec0ff */
[----:B------:R0:W-:Y:S04]  /*114b0*/  STL [R1+0x10], R3 ;  /* 0x0000100301007387 */ /* 0x0001e80000100800 */
[----:B------:R-:W-:Y:S01]  /*114c0*/  IMAD.IADD R0, R16, 0x1, R12 ;  /* 0x0000000110007824 */ /* 0x000fe200078e020c */
[----:B------:R1:W-:Y:S04]  /*114d0*/  STL [R1+0x28], RZ ;  /* 0x000028ff01007387 */ /* 0x0003e80000100800 */
[----:B------:R1:W-:Y:S01]  /*114e0*/  STL [R1+0x24], R0 ;  /* 0x0000240001007387 */ /* 0x0003e20000100800 */
[----:B0-----:R-:W-:-:S07]  /*114f0*/  LOP3.LUT R3, R35, 0x80, RZ, 0xfc, !PT ;  /* 0x0000008023037812 */ /* 0x001fce00078efcff */
.L_x_2570:
[----:B------:R-:W-:Y:S01]  /*11500*/  ULDC.64 UR4, c[0x0][0xc88] ;  /* 0x0003220000047ab9 */ /* 0x000fe20000000a00 */
[----:B------:R-:W-:Y:S01]  /*11510*/  ULDC.64 UR6, c[0x0][0xa18] ;  /* 0x0002860000067ab9 */ /* 0x000fe20000000a00 */
[----:B------:R-:W-:Y:S01]  /*11520*/  UIMAD.WIDE UR4, UR41, 0x4, UR4 ;  /* 0x00000004290478a5 */ /* 0x000fe2000f8e0204 */
[----:B------:R-:W-:Y:S01]  /*11530*/  IMAD.MOV.U32 R36, RZ, RZ, RZ ;  /* 0x000000ffff247224 */ /* 0x000fe200078e00ff */
[----:B0--3--:R-:W0:Y:S04]  /*11540*/  LDC R7, c[0x0][0x424] ;  /* 0x00010900ff077b82 */ /* 0x009e280000000800 */
[----:B------:R-:W-:Y:S02]  /*11550*/  IMAD.U32 R2, RZ, RZ, UR4 ;  /* 0x00000004ff027e24 */ /* 0x000fe4000f8e00ff */
[----:B------:R-:W-:Y:S01]  /*11560*/  IMAD.U32 R3, RZ, RZ, UR5 ;  /* 0x00000005ff037e24 */ /* 0x000fe2000f8e00ff */
[----:B------:R-:W-:Y:S01]  /*11570*/  ULDC.64 UR4, c[0x0][0xa28] ;  /* 0x00028a0000047ab9 */ /* 0x000fe20000000a00 */
[----:B-1----:R-:W1:Y:S03]  /*11580*/  LDC R0, c[0x0][0x2f0] ;  /* 0x0000bc00ff007b82 */ /* 0x002e660000000800 */
[----:B------:R-:W2:Y:S01]  /*11590*/  LDG.E R2, desc[UR36][R2.64] ;  /* 0x0000002402027981 */ /* 0x000ea2000c1e1900 */
[----:B------:R-:W-:-:S04]  /*115a0*/  UISETP.NE.U32.AND UP0, UPT, UR4, URZ, UPT ;  /* 0x0000003f0400728c */ /* 0x000fc8000bf05070 */
[----:B------:R-:W-:-:S06]  /*115b0*/  UISETP.NE.AND.EX UP0, UPT, UR5, URZ, UPT, UP0 ;  /* 0x0000003f0500728c */ /* 0x000fcc000bf05300 */
[----:B------:R-:W-:Y:S02]  /*115c0*/  PLOP3.LUT P0, PT, PT, PT, UP0, 0x80, 0x0 ;  /* 0x000000000000781c */ /* 0x000fe40003f0f008 */
[----:B--2---:R-:W-:-:S13]  /*115d0*/  R2UR UR43, R2 ;  /* 0x00000000022b72ca */ /* 0x004fda00000e0000 */
[----:B------:R-:W-:Y:S02]  /*115e0*/  USHF.R.S32.HI UR42, URZ, 0x1f, UR43 ;  /* 0x0000001f3f2a7899 */ /* 0x000fe4000801142b */
[----:B------:R-:W-:-:S04]  /*115f0*/  @UP0 ULEA UR4, UP1, UR43, UR4, 0x2 ;  /* 0x000000042b040291 */ /* 0x000fc8000f82103f */
[----:B------:R-:W-:Y:S02]  /*11600*/  @UP0 ULEA.HI.X UR5, UR43, UR5, UR42, 0x2, UP1 ;  /* 0x000000052b050291 */ /* 0x000fe400088f142a */
[----:B------:R-:W-:-:S04]  /*11610*/  IMAD.U32 R2, RZ, RZ, UR4 ;  /* 0x00000004ff027e24 */ /* 0x000fc8000f8e00ff */
[----:B------:R-:W-:Y:S01]  /*11620*/  IMAD.U32 R3, RZ, RZ, UR5 ;  /* 0x00000005ff037e24 */ /* 0x000fe2000f8e00ff */
[----:B------:R-:W-:Y:S01]  /*11630*/  ULDC.64 UR4, c[0x0][0xa00] ;  /* 0x0002800000047ab9 */ /* 0x000fe20000000a00 */
[----:B------:R-:W-:Y:S02]  /*11640*/  USHF.L.U32 UR39, UR43, 0x2, URZ ;  /* 0x000000022b277899 */ /* 0x000fe4000800063f */
[----:B------:R-:W-:Y:S01]  /*11650*/  UISETP.NE.U32.AND UP0, UPT, UR4, URZ, UPT ;  /* 0x0000003f0400728c */ /* 0x000fe2000bf05070 */
[----:B------:R2:W5:Y:S01]  /*11660*/  @P0 LDG.E R36, desc[UR36][R2.64] ;  /* 0x0000002402240981 */ /* 0x000562000c1e1900 */
[----:B------:R-:W-:Y:S02]  /*11670*/  USHF.L.U64.HI UR38, UR43, 0x2, UR42 ;  /* 0x000000022b267899 */ /* 0x000fe4000801022a */
[----:B------:R-:W-:Y:S02]  /*11680*/  UISETP.NE.AND.EX UP2, UPT, UR5, URZ, UPT, UP0 ;  /* 0x0000003f0500728c */ /* 0x000fe4000bf45300 */
[----:B------:R-:W-:-:S02]  /*11690*/  UIADD3 UR4, UP0, UR39, UR4, URZ ;  /* 0x0000000427047290 */ /* 0x000fc4000ff1e03f */
[----:B------:R-:W-:Y:S02]  /*116a0*/  UP2UR UR48, UPR, URZ, 0x4 ;  /* 0x000000043f307883 */ /* 0x000fe40008000000 */
[----:B------:R-:W-:Y:S01]  /*116b0*/  UIADD3.X UR5, UR38, UR5, URZ, UP0, !UPT ;  /* 0x0000000526057290 */ /* 0x000fe200087fe43f */
[----:B------:R-:W-:Y:S01]  /*116c0*/  PLOP3.LUT P0, PT, PT, PT, UP2, 0x80, 0x0 ;  /* 0x000000000000781c */ /* 0x000fe20003f0f028 */
[----:B------:R-:W-:Y:S01]  /*116d0*/  UISETP.NE.U32.AND UP0, UPT, UR6, URZ, UPT ;  /* 0x0000003f0600728c */ /* 0x000fe2000bf05070 */
[----:B--2---:R-:W-:-:S03]  /*116e0*/  IMAD.U32 R2, RZ, RZ, UR4 ;  /* 0x00000004ff027e24 */ /* 0x004fc6000f8e00ff */
[----:B------:R-:W-:Y:S01]  /*116f0*/  UISETP.NE.AND.EX UP0, UPT, UR7, URZ, UPT, UP0 ;  /* 0x0000003f0700728c */ /* 0x000fe2000bf05300 */
[----:B------:R-:W-:-:S05]  /*11700*/  IMAD.U32 R3, RZ, RZ, UR5 ;  /* 0x00000005ff037e24 */ /* 0x000fca000f8e00ff */
[----:B------:R-:W-:Y:S02]  /*11710*/  PLOP3.LUT P1, PT, PT, PT, UP0, 0x80, 0x0 ;  /* 0x000000000000781c */ /* 0x000fe40003f2f008 */
[----:B------:R-:W5:Y:S03]  /*11720*/  @P0 LDG.E R6, desc[UR36][R2.64] ;  /* 0x0000002402060981 */ /* 0x000f66000c1e1900 */
[----:B------:R-:W-:-:S04]  /*11730*/  @UP0 UIADD3 UR4, UP1, UR39, UR6, URZ ;  /* 0x0000000627040290 */ /* 0x000fc8000ff3e03f */
[----:B------:R-:W-:Y:S02]  /*11740*/  @UP0 UIADD3.X UR5, UR38, UR7, URZ, UP1, !UPT ;  /* 0x0000000726050290 */ /* 0x000fe40008ffe43f */
[----:B------:R-:W-:-:S04]  /*11750*/  IMAD.U32 R4, RZ, RZ, UR4 ;  /* 0x00000004ff047e24 */ /* 0x000fc8000f8e00ff */
[----:B------:R-:W-:-:S05]  /*11760*/  IMAD.U32 R5, RZ, RZ, UR5 ;  /* 0x00000005ff057e24 */ /* 0x000fca000f8e00ff */
[----:B------:R2:W5:Y:S01]  /*11770*/  @P1 LDG.E R23, desc[UR36][R4.64] ;  /* 0x0000002404171981 */ /* 0x000562000c1e1900 */
[----:B------:R-:W-:Y:S01]  /*11780*/  PLOP3.LUT P2, PT, PT, PT, UP2, 0x80, 0x0 ;  /* 0x000000000000781c */ /* 0x000fe20003f4f028 */
[----:B--2---:R-:W2:Y:S02]  /*11790*/  LDC.64 R4, c[0x0][0x418] ;  /* 0x00010600ff047b82 */ /* 0x004ea40000000a00 */
[----:B--2---:R-:W-:-:S04]  /*117a0*/  ISETP.NE.U32.AND P0, PT, R4, RZ, PT ;  /* 0x000000ff0400720c */ /* 0x004fc80003f05070 */
[----:B------:R-:W-:Y:S01]  /*117b0*/  ISETP.NE.AND.EX P0, PT, R5, RZ, PT, P0 ;  /* 0x000000ff0500720c */ /* 0x000fe20003f05300 */
[----:B01----:R-:W-:-:S12]  /*117c0*/  @P1 BRA `(.L_x_2493) ;  /* 0x00000000001c1947 */ /* 0x003fd80003800000 */
[----:B------:R-:W-:Y:S01]  /*117d0*/  UISETP.NE.AND UP0, UPT, UR48, URZ, UPT ;  /* 0x0000003f3000728c */ /* 0x000fe2000bf05270 */
[----:B-----5:R-:W0:Y:S05]  /*117e0*/  LDC R23, c[0x0][0x288] ;  /* 0x0000a200ff177b82 */ /* 0x020e2a0000000800 */
[----:B------:R-:W-:-:S13]  /*117f0*/  PLOP3.LUT P1, PT, PT, PT, UP0, 0x40, 0x0 ;  /* 0x000000000000781c */ /* 0x000fda0003f2e808 */
[----:B------:R-:W-:Y:S05]  /*11800*/  @P1 BRA `(.L_x_2493) ;  /* 0x00000000000c1947 */ /* 0x000fea0003800000 */
[----:B------:R-:W2:Y:S04]  /*11810*/  LDG.E R4, desc[UR36][R2.64] ;  /* 0x0000002402047981 */ /* 0x000ea8000c1e1900 */
[----:B0-----:R-:W2:Y:S02]  /*11820*/  LDG.E R23, desc[UR36][R2.64+0x4] ;  /* 0x0000042402177981 */ /* 0x001ea4000c1e1900 */
[----:B--2---:R-:W-:-:S07]  /*11830*/  IMAD.IADD R23, R23, 0x1, -R4 ;  /* 0x0000000117177824 */ /* 0x004fce00078e0a04 */
.L_x_2493:
        /* <DEDUP_REMOVED lines=15> */
.L_x_2494:
[----:B------:R-:W-:Y:S02]  /*11930*/  ULDC.64 UR4, c[0x0][0xa08] ;  /* 0x0002820000047ab9 */ /* 0x000fe40000000a00 */
[----:B------:R-:W-:-:S04]  /*11940*/  ISETP.NE.U32.AND P0, PT, RZ, UR4, PT ;  /* 0x00000004ff007c0c */ /* 0x000fc8000bf05070 */
[----:B------:R-:W-:-:S13]  /*11950*/  ISETP.NE.AND.EX P0, PT, RZ, UR5, PT, P0 ;  /* 0x00000005ff007c0c */ /* 0x000fda000bf05300 */
[----:B------:R-:W-:Y:S05]  /*11960*/  @!P0 BRA `(.L_x_2495) ;  /* 0x0000000000148947 */ /* 0x000fea0003800000 */
[----:B------:R-:W1:Y:S02]  /*11970*/  LDC.64 R2, c[0x0][0xa08] ;  /* 0x00028200ff027b82 */ /* 0x000e640000000a00 */
[----:B-1----:R-:W-:-:S05]  /*11980*/  IMAD.WIDE R2, R31, 0x4, R2 ;  /* 0x000000041f027825 */ /* 0x002fca00078e0202 */
[----:B------:R-:W2:Y:S04]  /*11990*/  LDG.E R5, desc[UR36][R2.64] ;  /* 0x0000002402057981 */ /* 0x000ea8000c1e1900 */
[----:B------:R-:W2:Y:S02]  /*119a0*/  LDG.E R0, desc[UR36][R2.64+0x4] ;  /* 0x0000042402007981 */ /* 0x000ea4000c1e1900 */
[----:B--2---:R-:W-:-:S07]  /*119b0*/  IMAD.IADD R5, R0, 0x1, -R5 ;  /* 0x0000000100057824 */ /* 0x004fce00078e0a05 */
.L_x_2495:
[----:B------:R-:W2:Y:S01]  /*119c0*/  LDL R0, [R1+0x4] ;  /* 0x0000040001007983 */ /* 0x000ea20000100800 */
[----:B------:R-:W3:Y:S03]  /*119d0*/  LDC R30, c[0x0][0x448] ;  /* 0x00011200ff1e7b82 */ /* 0x000ee60000000800 */
[----:B------:R-:W4:Y:S01]  /*119e0*/  LDL R18, [R1+0x8] ;  /* 0x0000080001127983 */ /* 0x000f220000100800 */
[----:B-----5:R-:W-:Y:S01]  /*119f0*/  IMAD.IADD R22, R5, 0x1, -R36 ;  /* 0x0000000105167824 */ /* 0x020fe200078e0a24 */
[----:B------:R-:W-:Y:S02]  /*11a00*/  LOP3.LUT R17, R17, 0xfffffdff, RZ, 0xc0, !PT ;  /* 0xfffffdff11117812 */ /* 0x000fe400078ec0ff */
[----:B---3--:R-:W-:-:S13]  /*11a10*/  ISETP.NE.AND P0, PT, R30, 0x1, PT ;  /* 0x000000011e00780c */ /* 0x008fda0003f05270 */
[----:B-1----:R-:W1:Y:S01]  /*11a20*/  @P0 LDC R3, c[0x0][0x44c] ;  /* 0x00011300ff030b82 */ /* 0x002e620000000800 */
[----:B------:R-:W-:-:S07]  /*11a30*/  @P0 LOP3.LUT R17, R17, 0x200, RZ, 0xfc, !PT ;  /* 0x0000020011110812 */ /* 0x000fce00078efcff */
[----:B------:R-:W3:Y:S01]  /*11a40*/  @P0 LDC R2, c[0x0][0x450] ;  /* 0x00011400ff020b82 */ /* 0x000ee20000000800 */
[----:B--2---:R-:W-:-:S04]  /*11a50*/  IMAD.SHL.U32 R0, R0, 0x80, RZ ;  /* 0x0000008000007824 */ /* 0x004fc800078e00ff */
[----:B------:R-:W-:-:S04]  /*11a60*/  VIADD R0, R0, 0x7f ;  /* 0x0000007f00007836 */ /* 0x000fc80000000000 */
[----:B-1----:R-:W-:-:S05]  /*11a70*/  @P0 IMAD.HI.U32 R3, R0, R3, RZ ;  /* 0x0000000300030227 */ /* 0x002fca00078e00ff */
[----:B---3--:R-:W-:Y:S01]  /*11a80*/  @P0 SHF.R.U32.HI R0, RZ, R2, R3 ;  /* 0x00000002ff000219 */ /* 0x008fe20000011603 */
[C---:B------:R-:W-:Y:S01]  /*11a90*/  VIADD R2, R22.reuse, 0x9f ;  /* 0x0000009f16027836 */ /* 0x040fe20000000000 */
[----:B0-----:R-:W-:-:S03]  /*11aa0*/  IADD3 R3, R22, 0xa0, -R23 ;  /* 0x000000a016037810 */ /* 0x001fc60007ffe817 */
[----:B------:R-:W-:-:S04]  /*11ab0*/  IMAD.HI R2, R2, 0x66666667, RZ ;  /* 0x6666666702027827 */ /* 0x000fc800078e02ff */
[----:B------:R-:W-:Y:S01]  /*11ac0*/  IMAD.IADD R0, R3, 0x1, R0 ;  /* 0x0000000103007824 */ /* 0x000fe200078e0200 */
[----:B------:R-:W-:-:S03]  /*11ad0*/  SHF.R.U32.HI R3, RZ, 0x1f, R2 ;  /* 0x0000001fff037819 */ /* 0x000fc60000011602 */
[----:B------:R-:W-:Y:S01]  /*11ae0*/  IMAD.HI R4, R0, 0x66666667, RZ ;  /* 0x6666666700047827 */ /* 0x000fe200078e02ff */
[----:B------:R-:W-:Y:S02]  /*11af0*/  LEA.HI.SX32 R0, R2, R3, 0x1a ;  /* 0x0000000302007211 */ /* 0x000fe400078fd2ff */
[----:B----4-:R-:W-:Y:S02]  /*11b00*/  LOP3.LUT R2, R18, 0xff000000, RZ, 0xc0, !PT ;  /* 0xff00000012027812 */ /* 0x010fe400078ec0ff */
[----:B------:R-:W-:Y:S02]  /*11b10*/  SHF.R.U32.HI R3, RZ, 0x1f, R4 ;  /* 0x0000001fff037819 */ /* 0x000fe40000011604 */
[----:B------:R-:W-:Y:S02]  /*11b20*/  SHF.R.U32.HI R2, RZ, 0x8, R2 ;  /* 0x00000008ff027819 */ /* 0x000fe40000011602 */
[----:B------:R-:W-:-:S04]  /*11b30*/  LEA.HI.SX32 R3, R4, R3, 0x1a ;  /* 0x0000000304037211 */ /* 0x000fc800078fd2ff */
[----:B------:R-:W-:Y:S02]  /*11b40*/  VIMNMX R0, R0, R3, PT ;  /* 0x0000000300007248 */ /* 0x000fe40003fe0100 */
[----:B------:R-:W-:Y:S02]  /*11b50*/  LOP3.LUT R3, R18, 0xff0000, RZ, 0xc0, !PT ;  /* 0x00ff000012037812 */ /* 0x000fe400078ec0ff */
[----:B------:R-:W-:Y:S02]  /*11b60*/  ISETP.GE.AND P0, PT, R0, 0x1, PT ;  /* 0x000000010000780c */ /* 0x000fe40003f06270 */
[----:B------:R-:W-:Y:S01]  /*11b70*/  LEA.HI R2, R3, R2, RZ, 0x10 ;  /* 0x0000000203027211 */ /* 0x000fe200078f80ff */
[----:B------:R-:W-:-:S03]  /*11b80*/  IMAD.MOV.U32 R3, RZ, RZ, RZ ;  /* 0x000000ffff037224 */ /* 0x000fc600078e00ff */
[----:B------:R-:W-:-:S07]  /*11b90*/  LOP3.LUT R4, R2, 0xff, RZ, 0xc0, !PT ;  /* 0x000000ff02047812 */ /* 0x000fce00078ec0ff */
[----:B------:R-:W-:Y:S05]  /*11ba0*/  @!P0 BRA `(.L_x_2496) ;  /* 0x0000000000748947 */ /* 0x000fea0003800000 */
[----:B------:R-:W-:-:S04]  /*11bb0*/  SHF.R.U32.HI R5, RZ, 0x10, R2 ;  /* 0x00000010ff057819 */ /* 0x000fc80000011602 */
[----:B------:R-:W-:-:S13]  /*11bc0*/  ISETP.NE.AND P0, PT, R5, RZ, PT ;  /* 0x000000ff0500720c */ /* 0x000fda0003f05270 */
[----:B------:R-:W0:Y:S02]  /*11bd0*/  @!P0 LDC R5, c[0x0][0x9f0] ;  /* 0x00027c00ff058b82 */ /* 0x000e240000000800 */
[-C--:B0-----:R-:W-:Y:S02]  /*11be0*/  IABS R7, R5.reuse ;  /* 0x0000000500077213 */ /* 0x081fe40000000000 */
[----:B------:R-:W-:Y:S02]  /*11bf0*/  IADD3 R6, R5, -0x1, R0 ;  /* 0xffffffff05067810 */ /* 0x000fe40007ffe000 */
[----:B------:R-:W0:Y:S02]  /*11c00*/  I2F.RP R9, R7 ;  /* 0x0000000700097306 */ /* 0x000e240000209400 */
[----:B------:R-:W-:-:S04]  /*11c10*/  LOP3.LUT R2, R6, R5, RZ, 0x3c, !PT ;  /* 0x0000000506027212 */ /* 0x000fc800078e3cff */
[----:B------:R-:W-:Y:S02]  /*11c20*/  ISETP.GE.AND P2, PT, R2, RZ, PT ;  /* 0x000000ff0200720c */ /* 0x000fe40003f46270 */
[----:B0-----:R-:W0:Y:S02]  /*11c30*/  MUFU.RCP R9, R9 ;  /* 0x0000000900097308 */ /* 0x001e240000001000 */
[----:B0-----:R-:W-:-:S06]  /*11c40*/  VIADD R10, R9, 0xffffffe ;  /* 0x0ffffffe090a7836 */ /* 0x001fcc0000000000 */
[----:B------:R-:W0:Y:S02]  /*11c50*/  F2I.FTZ.U32.TRUNC.NTZ R3, R10 ;  /* 0x0000000a00037305 */ /* 0x000e24000021f000 */
[----:B0-----:R-:W-:-:S04]  /*11c60*/  IMAD.MOV R2, RZ, RZ, -R3 ;  /* 0x000000ffff027224 */ /* 0x001fc800078e0a03 */
[----:B------:R-:W-:Y:S02]  /*11c70*/  IMAD R8, R2, R7, RZ ;  /* 0x0000000702087224 */ /* 0x000fe400078e02ff */
[----:B------:R-:W-:-:S04]  /*11c80*/  IMAD.MOV.U32 R2, RZ, RZ, RZ ;  /* 0x000000ffff027224 */ /* 0x000fc800078e00ff */
        /* <DEDUP_REMOVED lines=15> */
.L_x_2496:
        /* <DEDUP_REMOVED lines=25> */
.L_x_2498:
        /* <DEDUP_REMOVED lines=20> */
.L_x_2501:
[----:B------:R-:W-:Y:S05]  /*12050*/  BSYNC B6 ;  /* 0x0000000000067941 */ /* 0x000fea0003800000 */
.L_x_2500:
        /* <DEDUP_REMOVED lines=22> */
.L_x_2503:
[----:B------:R-:W-:Y:S05]  /*121c0*/  BSYNC B6 ;  /* 0x0000000000067941 */ /* 0x000fea0003800000 */
.L_x_2502:
        /* <DEDUP_REMOVED lines=20> */
.L_x_2505:
[----:B------:R-:W-:Y:S05]  /*12310*/  BSYNC B6 ;  /* 0x0000000000067941 */ /* 0x000fea0003800000 */
.L_x_2504:
        /* <DEDUP_REMOVED lines=19> */
.L_x_2507:
[----:B------:R-:W-:Y:S05]  /*12450*/  BSYNC B6 ;  /* 0x0000000000067941 */ /* 0x000fea0003800000 */
.L_x_2506:
        /* <DEDUP_REMOVED lines=8> */
[----:B------:R-:W-:Y:S02]  /*124e0*/  ULDC UR4, c[0x0][0x2f4] ;  /* 0x0000bd0000047ab9 */ /* 0x000fe40000000800 */
[C---:B------:R-:W-:Y:S01]  /*124f0*/  ISETP.GE.AND P1, PT, R35.reuse, UR4, PT ;  /* 0x0000000423007c0c */ /* 0x040fe2000bf26270 */
[----:B------:R-:W-:Y:S01]  /*12500*/  IMAD.U32 R3, RZ, RZ, UR5 ;  /* 0x00000005ff037e24 */ /* 0x000fe2000f8e00ff */
[----:B------:R-:W-:Y:S01]  /*12510*/  LOP3.LUT R21, R35, 0x40, RZ, 0xfc, !PT ;  /* 0x0000004023157812 */ /* 0x000fe200078efcff */
[----:B------:R-:W-:Y:S01]  /*12520*/  ULDC UR5, c[0x0][0x320] ;  /* 0x0000c80000057ab9 */ /* 0x000fe20000000800 */
[----:B------:R-:W-:Y:S02]  /*12530*/  LOP3.LUT R17, R17, 0xffffffef, RZ, 0xc0, !PT ;  /* 0xffffffef11117812 */ /* 0x000fe400078ec0ff */
[----:B------:R1:W5:Y:S01]  /*12540*/  @P0 LDG.E R31, desc[UR36][R2.64] ;  /* 0x00000024021f0981 */ /* 0x000362000c1e1900 */
[----:B------:R-:W-:Y:S01]  /*12550*/  ISETP.GE.AND P0, PT, R21, UR4, PT ;  /* 0x0000000415007c0c */ /* 0x000fe2000bf06270 */
[----:B------:R-:W-:Y:S01]  /*12560*/  UMOV UR6, 0xffffffff ;  /* 0xffffffff00067882 */ /* 0x000fe20000000000 */
[----:B------:R-:W-:-:S04]  /*12570*/  LOP3.LUT R24, R35, 0x80, RZ, 0xfc, !PT ;  /* 0x0000008023187812 */ /* 0x000fc800078efcff */
[----:B------:R-:W-:Y:S02]  /*12580*/  @P1 LOP3.LUT R17, R17, 0x10, RZ, 0xfc, !PT ;  /* 0x0000001011111812 */ /* 0x000fe400078efcff */
[----:B------:R-:W-:Y:S02]  /*12590*/  ISETP.GE.AND P2, PT, R24, UR4, PT ;  /* 0x0000000418007c0c */ /* 0x000fe4000bf46270 */
[----:B------:R-:W-:Y:S02]  /*125a0*/  LOP3.LUT R17, R17, 0xfffffff7, RZ, 0xc0, !PT ;  /* 0xfffffff711117812 */ /* 0x000fe400078ec0ff */
[----:B------:R-:W-:Y:S02]  /*125b0*/  ISETP.GE.AND P1, PT, R35, UR5, PT ;  /* 0x0000000523007c0c */ /* 0x000fe4000bf26270 */
[----:B------:R-:W-:Y:S02]  /*125c0*/  @P0 LOP3.LUT R17, R17, 0x8, RZ, 0xfc, !PT ;  /* 0x0000000811110812 */ /* 0x000fe400078efcff */
[----:B------:R-:W-:-:S02]  /*125d0*/  ISETP.GE.AND P0, PT, R21, UR5, PT ;  /* 0x0000000515007c0c */ /* 0x000fc4000bf06270 */
[----:B------:R-:W-:-:S04]  /*125e0*/  LOP3.LUT R17, R17, 0xfffffffb, RZ, 0xc0, !PT ;  /* 0xfffffffb11117812 */ /* 0x000fc800078ec0ff */
[----:B------:R-:W-:-:S04]  /*125f0*/  @P2 LOP3.LUT R17, R17, 0x4, RZ, 0xfc, !PT ;  /* 0x0000000411112812 */ /* 0x000fc800078efcff */
[----:B------:R-:W-:-:S04]  /*12600*/  LOP3.LUT R17, R17, 0xfffffffe, RZ, 0xc0, !PT ;  /* 0xfffffffe11117812 */ /* 0x000fc800078ec0ff */
[----:B------:R-:W-:-:S04]  /*12610*/  LOP3.LUT R17, R17, 0xfffffffd, RZ, 0xc0, !PT ;  /* 0xfffffffd11117812 */ /* 0x000fc800078ec0ff */
[----:B------:R-:W-:-:S04]  /*12620*/  @P1 LOP3.LUT R17, R17, 0x2, RZ, 0xfc, !PT ;  /* 0x0000000211111812 */ /* 0x000fc800078efcff */
[----:B------:R-:W-:Y:S01]  /*12630*/  @P0 LOP3.LUT R17, R17, 0x1, RZ, 0xfc, !PT ;  /* 0x0000000111110812 */ /* 0x000fe200078efcff */
[----:B01----:R-:W-:Y:S06]  /*12640*/  BRA.DIV UR6, `(.L_x_2508) ;  /* 0x0000005206e87947 */ /* 0x003fec000b800000 */
.L_x_2590:
[----:B------:R-:W0:Y:S01]  /*12650*/  S2R R0, SR_TID.X ;  /* 0x0000000000007919 */ /* 0x000e220000002100 */
[----:B------:R-:W-:Y:S01]  /*12660*/  ISETP.NE.AND P2, PT, R20, 0x1, PT ;  /* 0x000000011400780c */ /* 0x000fe20003f45270 */
[----:B------:R-:W-:Y:S01]  /*12670*/  UMOV UR4, 0xa0 ;  /* 0x000000a000047882 */ /* 0x000fe20000000000 */
[----:B-----5:R-:W-:Y:S01]  /*12680*/  SHF.R.S32.HI R37, RZ, 0x1f, R31 ;  /* 0x0000001fff257819 */ /* 0x020fe2000001141f */
[----:B------:R-:W1:Y:S01]  /*12690*/  S2R R10, SR_TID.X ;  /* 0x00000000000a7919 */ /* 0x000e620000002100 */
[----:B------:R-:W-:Y:S01]  /*126a0*/  UIMAD UR4, UR47, UR4, -0xa0 ;  /* 0xffffff602f0474a4 */ /* 0x000fe2000f8e0204 */
[----:B------:R-:W-:-:S08]  /*126b0*/  LOP3.LUT R17, R17, 0xffffff7f, RZ, 0xc0, !PT ;  /* 0xffffff7f11117812 */ /* 0x000fd000078ec0ff */
[----:B------:R-:W2:Y:S01]  /*126c0*/  @P2 LDC R5, c[0x0][0x434] ;  /* 0x00010d00ff052b82 */ /* 0x000ea20000000800 */
[----:B------:R-:W-:-:S07]  /*126d0*/  @P2 LOP3.LUT R17, R17, 0x80, RZ, 0xfc, !PT ;  /* 0x0000008011112812 */ /* 0x000fce00078efcff */
[----:B------:R-:W3:Y:S01]  /*126e0*/  @P2 LDC R4, c[0x0][0x438] ;  /* 0x00010e00ff042b82 */ /* 0x000ee20000000800 */
[----:B0-----:R-:W-:Y:S01]  /*126f0*/  LOP3.LUT R0, R0, 0x7f, RZ, 0xc0, !PT ;  /* 0x0000007f00007812 */ /* 0x001fe200078ec0ff */
[----:B-1----:R-:W-:-:S03]  /*12700*/  IMAD.SHL.U32 R11, R10, 0x20, RZ ;  /* 0x000000200a0b7824 */ /* 0x002fc600078e00ff */
        /* <DEDUP_REMOVED lines=8> */
[----:B--2---:R-:W-:Y:S01]  /*12790*/  @P2 IMAD.HI.U32 R5, R8, R5, RZ ;  /* 0x0000000508052227 */ /* 0x004fe200078e00ff */
        /* <DEDUP_REMOVED lines=31> */
[----:B------:R-:W-:-:S02]  /*12990*/  LOP3.LUT R17, R17, 0xffffffbf, RZ, 0xc0, !PT ;  /* 0xffffffbf11117812 */ /* 0x000fc400078ec0ff */
[----:B0-----:R-:W-:-:S04]  /*129a0*/  @!P0 LEA R2, P1, R6, R2, 0x2 ;  /* 0x0000000206028211 */ /* 0x001fc800078210ff */
[----:B------:R-:W-:Y:S01]  /*129b0*/  @!P0 LEA.HI.X R3, R6, R3, R5, 0x2, P1 ;  /* 0x0000000306038211 */ /* 0x000fe200008f1405 */
[----:B------:R-:W-:Y:S02]  /*129c0*/  IMAD.MOV R5, RZ, RZ, -R0 ;  /* 0x000000ffff057224 */ /* 0x000fe400078e0a00 */
[----:B------:R-:W-:Y:S02]  /*129d0*/  IMAD.U32 R0, RZ, RZ, UR44 ;  /* 0x0000002cff007e24 */ /* 0x000fe4000f8e00ff */
[----:B------:R-:W-:-:S03]  /*129e0*/  IMAD.MOV.U32 R6, RZ, RZ, RZ ;  /* 0x000000ffff067224 */ /* 0x000fc600078e00ff */
[----:B------:R-:W-:-:S03]  /*129f0*/  ISETP.NE.AND P2, PT, R0, 0x3, PT ;  /* 0x000000030000780c */ /* 0x000fc60003f45270 */
[----:B------:R0:W5:Y:S01]  /*12a00*/  @!P0 LDG.E R6, desc[UR36][R2.64] ;  /* 0x0000002402068981 */ /* 0x000162000c1e1900 */
[----:B------:R-:W-:Y:S01]  /*12a10*/  ISETP.GT.U32.AND P0, PT, R11, 0x9f, PT ;  /* 0x0000009f0b00780c */ /* 0x000fe20003f04070 */
[----:B------:R-:W-:Y:S01]  /*12a20*/  IMAD.MOV R7, RZ, RZ, -R10 ;  /* 0x000000ffff077224 */ /* 0x000fe200078e0a0a */
[----:B------:R-:W-:Y:S01]  /*12a30*/  LOP3.LUT R18, R18, 0xffff, RZ, 0xc0, !PT ;  /* 0x0000ffff12127812 */ /* 0x000fe200078ec0ff */
[----:B------:R-:W-:Y:S02]  /*12a40*/  IMAD.U32 R10, RZ, RZ, UR47 ;  /* 0x0000002fff0a7e24 */ /* 0x000fe4000f8e00ff */
[C---:B------:R-:W-:Y:S02]  /*12a50*/  IMAD R5, R20.reuse, R5, R8 ;  /* 0x0000000514057224 */ /* 0x040fe400078e0208 */
[----:B------:R-:W-:Y:S02]  /*12a60*/  IMAD R7, R20, R7, R9 ;  /* 0x0000000714077224 */ /* 0x000fe400078e0209 */
[----:B------:R-:W-:Y:S01]  /*12a70*/  @P2 LOP3.LUT R17, R17, 0x40, RZ, 0xfc, !PT ;  /* 0x0000004011112812 */ /* 0x000fe200078efcff */
[----:B------:R-:W-:-:S03]  /*12a80*/  VIADD R10, R10, 0xffffffff ;  /* 0xffffffff0a0a7836 */ /* 0x000fc60000000000 */
[----:B------:R-:W-:-:S04]  /*12a90*/  LOP3.LUT R17, R17, 0xffffffdf, RZ, 0xc0, !PT ;  /* 0xffffffdf11117812 */ /* 0x000fc800078ec0ff */
[----:B------:R-:W-:Y:S01]  /*12aa0*/  @P0 LOP3.LUT R17, R17, 0x20, RZ, 0xfc, !PT ;  /* 0x0000002011110812 */ /* 0x000fe200078efcff */
[----:B0-----:R-:W-:Y:S06]  /*12ab0*/  @!P2 BRA `(.L_x_2509) ;  /* 0x000000000004a947 */ /* 0x001fec0003800000 */
[----:B------:R-:W-:Y:S01]  /*12ac0*/  BPT.TRAP 0x1 ;  /* 0x000000040000795c */ /* 0x000fe20000300000 */
.L_x_2509:
[----:B------:R-:W-:Y:S01]  /*12ad0*/  IMAD R0, R19, 0x8, R16 ;  /* 0x0000000813007824 */ /* 0x000fe200078e0210 */
[----:B------:R-:W-:Y:S01]  /*12ae0*/  SHF.L.U32 R29, R32, 0x1f, RZ ;  /* 0x0000001f201d7819 */ /* 0x000fe200000006ff */
[----:B------:R-:W-:Y:S01]  /*12af0*/  BSSY B0, `(.L_x_2510) ;  /* 0x0000004000007945 */ /* 0x000fe20003800000 */
[----:B------:R-:W-:Y:S02]  /*12b00*/  SHF.R.S32.HI R25, RZ, 0x1f, R7 ;  /* 0x0000001fff197819 */ /* 0x000fe40000011407 */
[----:B------:R-:W0:Y:S02]  /*12b10*/  SYNCS.PHASECHK.TRANS64.TRYWAIT P0, [R0+URZ+0x29880], R29 ;  /* 0x0298801d000075a7 */ /* 0x000e24000800017f */
[----:B0-----:R-:W-:Y:S05]  /*12b20*/  @!P0 BRA `(.L_x_2511) ;  /* 0x0000004c00dc8947 */ /* 0x001fea0003800000 */
.L_x_2591:
[----:B------:R-:W-:Y:S05]  /*12b30*/  BSYNC B0 ;  /* 0x0000000000007941 */ /* 0x000fea0003800000 */
.L_x_2510:
[----:B------:R-:W-:Y:S01]  /*12b40*/  ULDC.64 UR4, c[0x0][0x328] ;  /* 0x0000ca0000047ab9 */ /* 0x000fe20000000a00 */
[----:B-----5:R-:W-:Y:S01]  /*12b50*/  SHF.R.S32.HI R27, RZ, 0x1f, R6 ;  /* 0x0000001fff1b7819 */ /* 0x020fe20000011406 */
[----:B------:R-:W-:Y:S01]  /*12b60*/  IMAD R8, R25, UR4, RZ ;  /* 0x0000000419087c24 */ /* 0x000fe2000f8e02ff */
[----:B------:R-:W1:Y:S01]  /*12b70*/  S2R R13, SR_TID.X ;  /* 0x00000000000d7919 */ /* 0x000e620000002100 */
        /* <DEDUP_REMOVED lines=17> */
[----:B------:R-:W-:Y:S01]  /*12c90*/  IMAD.IADD R3, R3, 0x1, R10 ;  /* 0x0000000103037824 */ /* 0x000fe200078e020a */
[----:B-1----:R-:W-:Y:S01]  /*12ca0*/  LOP3.LUT R13, R13, 0x7f, RZ, 0xc0, !PT ;  /* 0x0000007f0d0d7812 */ /* 0x002fe200078ec0ff */
[----:B------:R-:W-:Y:S02]  /*12cb0*/  IMAD R10, R28, UR6, RZ ;  /* 0x000000061c0a7c24 */ /* 0x000fe4000f8e02ff */
[C---:B------:R-:W-:Y:S01]  /*12cc0*/  IMAD.WIDE.U32 R2, R4.reuse, UR6, R2 ;  /* 0x0000000604027c25 */ /* 0x040fe2000f8e0002 */
[--C-:B------:R-:W-:Y:S02]  /*12cd0*/  SHF.R.U32.HI R14, RZ, 0x2, R13.reuse ;  /* 0x00000002ff0e7819 */ /* 0x100fe4000001160d */
[----:B------:R-:W-:Y:S01]  /*12ce0*/  SHF.R.U32.HI R13, RZ, 0x5, R13 ;  /* 0x00000005ff0d7819 */ /* 0x000fe2000001160d */
[----:B------:R-:W-:Y:S01]  /*12cf0*/  IMAD R10, R4, UR7, R10 ;  /* 0x00000007040a7c24 */ /* 0x000fe2000f8e020a */
[----:B------:R-:W-:Y:S01]  /*12d00*/  ULDC.64 UR6, c[0x0][0x318] ;  /* 0x0000c60000067ab9 */ /* 0x000fe20000000a00 */
[----:B------:R-:W-:-:S02]  /*12d10*/  IMAD R22, R18, UR5, RZ ;  /* 0x0000000512167c24 */ /* 0x000fc4000f8e02ff */
        /* <DEDUP_REMOVED lines=56> */
.L_x_2603:
        /* <DEDUP_REMOVED lines=12> */
.L_x_2513:
[----:B------:R-:W-:Y:S02]  /*13160*/  PLOP3.LUT P1, PT, P1, P0, PT, 0xa2, 0x0 ;  /* 0x000000000000781c */ /* 0x000fe40000f21472 */
[----:B------:R-:W-:-:S08]  /*13170*/  @P0 R2UR P1, UR4, R0 ;  /* 0x00000000000402ca */ /* 0x000fd00000020000 */
[----:B------:R-:W-:-:S05]  /*13180*/  @P0 PLOP3.LUT P0, PT, P1, PT, PT, 0x80, 0x0 ;  /* 0x000000000000081c */ /* 0x000fca0000f0f070 */
[----:B------:R-:W-:Y:S01]  /*13190*/  @!P1 SYNCS.ARRIVE.TRANS64.RED.A0T1 RZ, [UR4+0x29870], RZ ;  /* 0x029870ffffff99a7 */ /* 0x000fe20008200404 */
[----:B------:R-:W-:Y:S07]  /*131a0*/  @!P1 ARRIVES.LDGSTSBAR.64.TRANSCNT [UR4+0x29870] ;  /* 0x02987000ff0099b0 */ /* 0x000fee0008000a84 */
[----:B------:R-:W-:Y:S05]  /*131b0*/  @P0 BRA.U.ANY `(.L_x_2513) ;  /* 0xfffffffd00e80947 */ /* 0x000fea000393ffff */
[----:B------:R-:W-:Y:S01]  /*131c0*/  NOP ;  /* 0x0000000000007918 */ /* 0x000fe20000000000 */
[----:B------:R-:W-:-:S13]  /*131d0*/  LOP3.LUT P6, RZ, R17, 0x40, RZ, 0xc0, !PT ;  /* 0x0000004011ff7812 */ /* 0x000fda00078cc0ff */
[----:B------:R-:W-:Y:S05]  /*131e0*/  @!P6 BRA `(.L_x_2514) ;  /* 0x000000000004e947 */ /* 0x000fea0003800000 */
[----:B------:R-:W-:Y:S01]  /*131f0*/  BPT.TRAP 0x1 ;  /* 0x000000040000795c */ /* 0x000fe20000300000 */
.L_x_2514:
[----:B------:R3:W-:Y:S01]  /*13200*/  SYNCS.ARRIVE.TRANS64.A1T0 RZ, [R0+URZ+0x29870], RZ ;  /* 0x029870ff00ff79a7 */ /* 0x0007e2000810003f */
[----:B------:R-:W-:Y:S05]  /*13210*/  @!P6 BRA `(.L_x_2515) ;  /* 0x000000000004e947 */ /* 0x000fea0003800000 */
[----:B------:R-:W-:Y:S01]  /*13220*/  BPT.TRAP 0x1 ;  /* 0x000000040000795c */ /* 0x000fe20000300000 */
.L_x_2515:
[----:B------:R-:W4:Y:S01]  /*13230*/  SYNCS.PHASECHK.TRANS64.TRYWAIT P0, [R0+URZ+0x29840], R29 ;  /* 0x0298401d000075a7 */ /* 0x000f22000800017f */
[----:B------:R-:W-:Y:S04]  /*13240*/  BSSY B0, `(.L_x_2516) ;  /* 0x0000002000007945 */ /* 0x000fe80003800000 */
[----:B----4-:R-:W-:Y:S05]  /*13250*/  @!P0 BRA `(.L_x_2517) ;  /* 0x0000004c00d48947 */ /* 0x010fea0003800000 */
.L_x_2604:
[----:B------:R-:W-:Y:S05]  /*13260*/  BSYNC B0 ;  /* 0x0000000000007941 */ /* 0x000fea0003800000 */
.L_x_2516:
[----:B--2---:R-:W2:Y:S01]  /*13270*/  LDL R9, [R1+0x14] ;  /* 0x0000140001097983 */ /* 0x004ea20000100800 */
        /* <DEDUP_REMOVED lines=29> */
[----:B--2---:R-:W-:Y:S01]  /*13450*/  IMAD R4, R19, 0x7800, R9 ;  /* 0x0000780013047824 */ /* 0x004fe200078e0209 */
[----:B------:R-:W-:Y:S07]  /*13460*/  BRA.DIV UR4, `(.L_x_2518) ;  /* 0x0000004e04647947 */ /* 0x000fee000b800000 */
[----:B------:R-:W2:Y:S01]  /*13470*/  SHFL.IDX PT, R3, R5, RZ, 0x1c1f ;  /* 0x001c1fff05037589 */ /* 0x000ea200000e0000 */
[C---:B------:R-:W-:Y:S01]  /*13480*/  LOP3.LUT P6, RZ, R17.reuse, 0x8, RZ, 0xc0, !PT ;  /* 0x0000000811ff7812 */ /* 0x040fe200078cc0ff */
[C-C-:B------:R-:W-:Y:S01]  /*13490*/  @P5 IMAD.IADD R9, R16.reuse, 0x1, R4.reuse ;  /* 0x0000000110095824 */ /* 0x140fe200078e0204 */
[----:B------:R-:W-:Y:S01]  /*134a0*/  LOP3.LUT P1, RZ, R17, 0x4, RZ, 0xc0, !PT ;  /* 0x0000000411ff7812 */ /* 0x000fe2000782c0ff */
[----:B------:R-:W5:Y:S01]  /*134b0*/  SHFL.IDX PT, R2, R6, RZ, 0x1c1f ;  /* 0x001c1fff06027589 */ /* 0x000f6200000e0000 */
[----:B------:R-:W-:-:S03]  /*134c0*/  @P4 IMAD.IADD R21, R16, 0x1, R4 ;  /* 0x0000000110154824 */ /* 0x000fc600078e0204 */
[----:B------:R-:W-:Y:S01]  /*134d0*/  SHFL.IDX PT, R7, R7, RZ, 0x1c1f ;  /* 0x001c1fff07077589 */ /* 0x000fe200000e0000 */
[----:B--2---:R-:W-:-:S05]  /*134e0*/  @P5 IADD3 R3, P0, R35, R3, RZ ;  /* 0x0000000323035210 */ /* 0x004fca0007f1e0ff */
        /* <DEDUP_REMOVED lines=9> */
[----:B--2---:R-:W2:Y:S01]  /*13580*/  SHFL.IDX PT, R3, R5, 0x1, 0x1c1f ;  /* 0x003c1f0005037f89 */ /* 0x004ea200000e0000 */
[----:B------:R-:W-:-:S03]  /*13590*/  @P3 IMAD.IADD R9, R16, 0x1, R4 ;  /* 0x0000000110093824 */ /* 0x000fc600078e0204 */
[----:B------:R-:W5:Y:S01]  /*135a0*/  SHFL.IDX PT, R2, R6, 0x1, 0x1c1f ;  /* 0x003c1f0006027f89 */ /* 0x000f6200000e0000 */
[----:B--2---:R-:W-:-:S05]  /*135b0*/  @P4 IADD3 R3, P0, R35, R3, RZ ;  /* 0x0000000323034210 */ /* 0x004fca0007f1e0ff */
[----:B-----5:R-:W-:-:S05]  /*135c0*/  @P4 IMAD.X R2, RZ, RZ, R2, P0 ;  /* 0x000000ffff024224 */ /* 0x020fca00000e0602 */
[----:B------:R-:W-:-:S04]  /*135d0*/  @P4 LOP3.LUT R3, R3, R2, RZ, 0x3c, !PT ;  /* 0x0000000203034212 */ /* 0x000fc800078e3cff */
[----:B------:R-:W-:-:S04]  /*135e0*/  @P4 LOP3.LUT R2, R3, R2, RZ, 0x3c, !PT ;  /* 0x0000000203024212 */ /* 0x000fc800078e3cff */
[----:B------:R-:W-:-:S05]  /*135f0*/  @P4 LOP3.LUT R3, R3, R2, RZ, 0x3c, !PT ;  /* 0x0000000203034212 */ /* 0x000fca00078e3cff */
[----:B------:R-:W-:Y:S04]  /*13600*/  @P4 LDGSTS.E.BYPASS.LTC128B.128 [R21+0x1ac00], desc[UR36][R2.64], !P5 ;  /* 0x1ac0000002154fae */ /* 0x000fe8000e901d64 */
[----:B------:R-:W-:Y:S04]  /*13610*/  @P4 LDGSTS.E.BYPASS.LTC128B.128 [R21+0x1d400], desc[UR36][R2.64+0x40], !P6 ;  /* 0x1d40004002154fae */ /* 0x000fe8000f101d64 */
[----:B------:R2:W-:Y:S04]  /*13620*/  @P4 LDGSTS.E.BYPASS.LTC128B.128 [R21+0x1fc00], desc[UR36][R2.64+0x80], !P1 ;  /* 0x1fc0008002154fae */ /* 0x0005e8000c901d64 */
[----:B--2---:R-:W2:Y:S01]  /*13630*/  SHFL.IDX PT, R3, R5, 0x2, 0x1c1f ;  /* 0x005c1f0005037f89 */ /* 0x004ea200000e0000 */
[----:B------:R-:W-:-:S03]  /*13640*/  @P2 IMAD.IADD R21, R16, 0x1, R4 ;  /* 0x0000000110152824 */ /* 0x000fc600078e0204 */
[----:B------:R-:W5:Y:S04]  /*13650*/  SHFL.IDX PT, R2, R6, 0x2, 0x1c1f ;  /* 0x005c1f0006027f89 */ /* 0x000f6800000e0000 */
[----:B------:R-:W-:Y:S01]  /*13660*/  SHFL.IDX PT, R6, R6, 0x3, 0x1c1f ;  /* 0x007c1f0006067f89 */ /* 0x000fe200000e0000 */
        /* <DEDUP_REMOVED lines=8> */
[----:B--2---:R-:W2:Y:S02]  /*136f0*/  SHFL.IDX PT, R2, R5, 0x3, 0x1c1f ;  /* 0x007c1f0005027f89 */ /* 0x004ea400000e0000 */
[----:B--2---:R-:W-:-:S05]  /*13700*/  @P2 IADD3 R2, P0, R35, R2, RZ ;  /* 0x0000000223022210 */ /* 0x004fca0007f1e0ff */
[----:B------:R-:W-:-:S05]  /*13710*/  @P2 IMAD.X R3, RZ, RZ, R6, P0 ;  /* 0x000000ffff032224 */ /* 0x000fca00000e0606 */
[----:B------:R-:W-:Y:S04]  /*13720*/  @P2 LDGSTS.E.BYPASS.LTC128B.128 [R21+0x1bc00], desc[UR36][R2.64], !P5 ;  /* 0x1bc0000002152fae */ /* 0x000fe8000e901d64 */
[----:B------:R-:W-:Y:S04]  /*13730*/  @P2 LDGSTS.E.BYPASS.LTC128B.128 [R21+0x1e400], desc[UR36][R2.64+0x40], !P6 ;  /* 0x1e40004002152fae */ /* 0x000fe8000f101d64 */
[----:B------:R2:W-:Y:S04]  /*13740*/  @P2 LDGSTS.E.BYPASS.LTC128B.128 [R21+0x20c00], desc[UR36][R2.64+0x80], !P1 ;  /* 0x20c0008002152fae */ /* 0x0005e8000c901d64 */
[----:B--2---:R2:W0:Y:S02]  /*13750*/  SHFL.IDX PT, R2, R8, RZ, 0x1c1f ;  /* 0x001c1fff08027589 */ /* 0x00442400000e0000 */
.L_x_2616:
[----:B------:R-:W-:Y:S01]  /*13760*/  LOP3.LUT P0, RZ, R17, 0x100, RZ, 0xc0, !PT ;  /* 0x0000010011ff7812 */ /* 0x000fe2000780c0ff */
[----:B------:R-:W-:-:S12]  /*13770*/  BSSY B0, `(.L_x_2519) ;  /* 0x000000e000007945 */ /* 0x000fd80003800000 */
[----:B------:R-:W-:Y:S05]  /*13780*/  @!P0 BRA `(.L_x_2520) ;  /* 0x0000000000308947 */ /* 0x000fea0003800000 */
[C---:B------:R-:W-:Y:S01]  /*13790*/  LOP3.LUT P3, RZ, R17.reuse, 0x10, RZ, 0xc0, !PT ;  /* 0x0000001011ff7812 */ /* 0x040fe2000786c0ff */
[----:B------:R-:W-:Y:S01]  /*137a0*/  IMAD.IADD R4, R16, 0x1, R4 ;  /* 0x0000000110047824 */ /* 0x000fe200078e0204 */
[C---:B------:R-:W-:Y:S02]  /*137b0*/  LOP3.LUT P2, RZ, R17.reuse, 0x8, RZ, 0xc0, !PT ;  /* 0x0000000811ff7812 */ /* 0x040fe4000784c0ff */
[----:B------:R-:W-:Y:S02]  /*137c0*/  LOP3.LUT P1, RZ, R17, 0x4, RZ, 0xc0, !PT ;  /* 0x0000000411ff7812 */ /* 0x000fe4000782c0ff */
[----:B0-----:R-:W-:-:S05]  /*137d0*/  IADD3 R2, P0, R35, R2, RZ ;  /* 0x0000000223027210 */ /* 0x001fca0007f1e0ff */
[----:B------:R-:W-:-:S05]  /*137e0*/  IMAD.X R3, RZ, RZ, R7, P0 ;  /* 0x000000ffff037224 */ /* 0x000fca00000e0607 */
[----:B------:R-:W-:Y:S01]  /*137f0*/  @!PT LDS RZ, [RZ] ;  /* 0x00000000fffff984 */ /* 0x000fe20000000800 */
[----:B------:R-:W-:Y:S01]  /*13800*/  @!PT LDS RZ, [RZ] ;  /* 0x00000000fffff984 */ /* 0x000fe20000000800 */
[----:B------:R-:W-:Y:S01]  /*13810*/  @!PT LDS RZ, [RZ] ;  /* 0x00000000fffff984 */ /* 0x000fe20000000800 */
[----:B------:R0:W-:Y:S04]  /*13820*/  LDGSTS.E.BYPASS.LTC128B.128 [R4+0x1c400], desc[UR36][R2.64], !P3 ;  /* 0x1c40000002047fae */ /* 0x0001e8000d901d64 */
[----:B------:R0:W-:Y:S04]  /*13830*/  LDGSTS.E.BYPASS.LTC128B.128 [R4+0x1ec00], desc[UR36][R2.64+0x40], !P2 ;  /* 0x1ec0004002047fae */ /* 0x0001e8000d101d64 */
[----:B------:R0:W-:Y:S02]  /*13840*/  LDGSTS.E.BYPASS.LTC128B.128 [R4+0x21400], desc[UR36][R2.64+0x80], !P1 ;  /* 0x2140008002047fae */ /* 0x0001e4000c901d64 */
.L_x_2520:
[----:B------:R-:W-:Y:S05]  /*13850*/  BSYNC B0 ;  /* 0x0000000000007941 */ /* 0x000fea0003800000 */
.L_x_2519:
[----:B------:R-:W-:Y:S01]  /*13860*/  NOP ;  /* 0x0000000000007918 */ /* 0x000fe20000000000 */
[----:B------:R-:W-:-:S13]  /*13870*/  PLOP3.LUT P0, PT, PT, PT, PT, 0x80, 0x0 ;  /* 0x000000000000781c */ /* 0x000fda0003f0f070 */
.L_x_2521:
        /* <DEDUP_REMOVED lines=10> */
.L_x_2522:
[----:B------:R0:W-:Y:S02]  /*13920*/  SYNCS.ARRIVE.TRANS64.A1T0 RZ, [R0+URZ+0x29830], RZ ;  /* 0x029830ff00ff79a7 */ /* 0x0001e4000810003f */
[----:B------:R-:W-:Y:S05]  /*13930*/  WARPSYNC.ALL ;  /* 0x0000000000007948 */ /* 0x000fea0003800000 */
[----:B0--34-:R-:W-:Y:S01]  /*13940*/  VIADD R0, R16, 0x14400 ;  /* 0x0001440010007836 */ /* 0x019fe20000000000 */
[----:B------:R-:W-:Y:S01]  /*13950*/  USHF.R.S32.HI UR4, URZ, 0x1f, UR40 ;  /* 0x0000001f3f047899 */ /* 0x000fe20008011428 */
[----:B------:R-:W-:Y:S01]  /*13960*/  BAR.SYNC.DEFER_BLOCKING 0x8, 0x180 ;  /* 0x0206000000007b1d */ /* 0x000fe20000010000 */
[----:B------:R-:W-:Y:S02]  /*13970*/  UISETP.NE.AND UP0, UPT, UR48, URZ, UPT ;  /* 0x0000003f3000728c */ /* 0x000fe4000bf05270 */
[----:B------:R-:W-:-:S02]  /*13980*/  LOP3.LUT P0, RZ, R0, 0x1bf, RZ, 0xc0, !PT ;  /* 0x000001bf00ff7812 */ /* 0x000fc4000780c0ff */
[----:B------:R-:W-:Y:S01]  /*13990*/  USEL UR42, UR42, URZ, !UP0 ;  /* 0x0000003f2a2a7287 */ /* 0x000fe2000c000000 */
[----:B------:R-:W-:Y:S01]  /*139a0*/  BSSY B6, `(.L_x_2523) ;  /* 0x0000018000067945 */ /* 0x000fe20003800000 */
[----:B------:R-:W-:Y:S02]  /*139b0*/  ULDC.64 UR6, c[0x0][0x298] ;  /* 0x0000a60000067ab9 */ /* 0x000fe40000000a00 */
[----:B------:R-:W-:Y:S02]  /*139c0*/  UIMAD UR4, UR4, UR6, URZ ;  /* 0x00000006040472a4 */ /* 0x000fe4000f8e023f */
[----:B------:R-:W-:Y:S02]  /*139d0*/  UIMAD.WIDE.U32 UR38, UR40, UR6, URZ ;  /* 0x00000006282672a5 */ /* 0x000fe4000f8e003f */
[----:B------:R-:W-:Y:S02]  /*139e0*/  UIMAD UR4, UR40, UR7, UR4 ;  /* 0x00000007280472a4 */ /* 0x000fe4000f8e0204 */
[----:B------:R-:W-:-:S02]  /*139f0*/  USEL UR40, UR43, URZ, !UP0 ;  /* 0x0000003f2b287287 */ /* 0x000fc4000c000000 */
        /* <DEDUP_REMOVED lines=13> */
[----:B--2---:R-:W-:Y:S02]  /*13ad0*/  IMAD.MOV.U32 R8, RZ, RZ, 0x70 ;  /* 0x00000070ff087424 */ /* 0x004fe400078e00ff */
[----:B------:R-:W-:Y:S02]  /*13ae0*/  IMAD.MOV.U32 R12, RZ, RZ, 0x1 ;  /* 0x00000001ff0c7424 */ /* 0x000fe400078e00ff */
[----:B------:R-:W-:-:S07]  /*13af0*/  IMAD.MOV.U32 R13, RZ, RZ, RZ ;  /* 0x000000ffff0d7224 */ /* 0x000fce00078e00ff */
[----:B------:R-:W-:-:S07]  /*13b00*/  LEPC R20, `(.L_x_2524) ;  /* 0x000000001014794e */ /* 0x000fce0000000000 */
[----:B01----:R-:W-:Y:S05]  /*13b10*/  CALL.ABS.NOINC R2 ;  /* 0x0000000002007343 */ /* 0x003fea0003c00000 */
.L_x_2524:
[----:B------:R-:W-:Y:S05]  /*13b20*/  BSYNC B6 ;  /* 0x0000000000067941 */ /* 0x000fea0003800000 */
.L_x_2523:
[----:B------:R-:W0:Y:S01]  /*13b30*/  S2R R2, SR_TID.X ;  /* 0x0000000000027919 */ /* 0x000e220000002100 */
[----:B--2---:R2:W5:Y:S01]  /*13b40*/  LDL R8, [R1+0x24] ;  /* 0x0000240001087983 */ /* 0x0045620000100800 */
[----:B------:R-:W-:Y:S01]  /*13b50*/  ISETP.NE.AND P6, PT, R30, 0x1, PT ;  /* 0x000000011e00780c */ /* 0x000fe20003fc5270 */
[----:B------:R-:W-:-:S12]  /*13b60*/  ULDC.64 UR6, c[0x0][0x2d8] ;  /* 0x0000b60000067ab9 */ /* 0x000fd80000000a00 */
[----:B------:R-:W3:Y:S01]  /*13b70*/  @P6 LDC R5, c[0x0][0x44c] ;  /* 0x00011300ff056b82 */ /* 0x000ee20000000800 */
[----:B------:R-:W-:-:S07]  /*13b80*/  R2UR UR8, R18 ;  /* 0x00000000120872ca */ /* 0x000fce00000e0000 */
[----:B------:R-:W4:Y:S01]  /*13b90*/  @P6 LDC R3, c[0x0][0x450] ;  /* 0x00011400ff036b82 */ /* 0x000f220000000800 */
[----:B0-----:R-:W-:-:S04]  /*13ba0*/  LOP3.LUT R20, R2, 0x7f, RZ, 0xc0, !PT ;  /* 0x0000007f02147812 */ /* 0x001fc800078ec0ff */
[----:B------:R-:W-:Y:S02]  /*13bb0*/  SHF.R.U32.HI R21, RZ, 0x2, R20 ;  /* 0x00000002ff157819 */ /* 0x000fe40000011614 */
[----:B------:R-:W2:Y:S01]  /*13bc0*/  LDL R20, [R1+0x4] ;  /* 0x0000040001147983 */ /* 0x000ea20000100800 */
[----:B------:R-:W-:-:S05]  /*13bd0*/  IMAD.SHL.U32 R2, R2, 0x20, RZ ;  /* 0x0000002002027824 */ /* 0x000fca00078e00ff */
[----:B------:R-:W-:Y:S02]  /*13be0*/  LOP3.LUT R2, R21, 0x60, R2, 0xf8, !PT ;  /* 0x0000006015027812 */ /* 0x000fe400078ef802 */
[----:B------:R-:W-:Y:S01]  /*13bf0*/  R2UR UR9, R18 ;  /* 0x00000000120972ca */ /* 0x000fe200000e0000 */
[----:B------:R-:W-:Y:S01]  /*13c00*/  UMOV UR4, UR38 ;  /* 0x0000002600047c82 */ /* 0x000fe20008000000 */
[----:B------:R-:W-:Y:S02]  /*13c10*/  UMOV UR5, UR43 ;  /* 0x0000002b00057c82 */ /* 0x000fe40008000000 */
[----:B------:R-:W-:Y:S01]  /*13c20*/  UIMAD.WIDE.U32 UR4, UR8, UR6, UR4 ;  /* 0x00000006080472a5 */ /* 0x000fe2000f8e0004 */
[----:B------:R-:W0:Y:S08]  /*13c30*/  S2R R21, SR_TID.X ;  /* 0x0000000000157919 */ /* 0x000e300000002100 */
[----:B------:R-:W-:-:S03]  /*13c40*/  UIMAD UR5, UR9, UR7, UR5 ;  /* 0x00000007090572a4 */ /* 0x000fc6000f8e0205 */
[----:B------:R-:W-:Y:S02]  /*13c50*/  ULDC.64 UR8, c[0x0][0x2e0] ;  /* 0x0000b80000087ab9 */ /* 0x000fe40000000a00 */
[----:B------:R-:W-:Y:S02]  /*13c60*/  UIMAD UR6, UR42, UR8, URZ ;  /* 0x000000082a0672a4 */ /* 0x000fe4000f8e023f */
[----:B------:R-:W-:Y:S02]  /*13c70*/  UIMAD.WIDE.U32 UR4, UR40, UR8, UR4 ;  /* 0x00000008280472a5 */ /* 0x000fe4000f8e0004 */
[----:B------:R-:W-:-:S03]  /*13c80*/  UIMAD UR6, UR40, UR9, UR6 ;  /* 0x00000009280672a4 */ /* 0x000fc6000f8e0206 */
[----:B------:R-:W-:Y:S01]  /*13c90*/  ULDC.64 UR8, c[0x0][0x2d0] ;  /* 0x0000b40000087ab9 */ /* 0x000fe20000000a00 */
[----:B------:R-:W-:Y:S01]  /*13ca0*/  UIADD3 UR5, UR5, UR6, URZ ;  /* 0x0000000605057290 */ /* 0x000fe2000fffe03f */
[C---:B------:R-:W-:Y:S02]  /*13cb0*/  LOP3.LUT R7, R35.reuse, 0x40, RZ, 0xfc, !PT ;  /* 0x0000004023077812 */ /* 0x040fe400078efcff */
[----:B------:R-:W-:Y:S02]  /*13cc0*/  LOP3.LUT R6, R35, 0x80, RZ, 0xfc, !PT ;  /* 0x0000008023067812 */ /* 0x000fe400078efcff */
[----:B0-----:R-:W-:-:S04]  /*13cd0*/  LOP3.LUT R21, R21, 0x7f, RZ, 0xc0, !PT ;  /* 0x0000007f15157812 */ /* 0x001fc800078ec0ff */
[----:B------:R-:W-:Y:S01]  /*13ce0*/  SHF.R.U32.HI R9, RZ, 0x2, R21 ;  /* 0x00000002ff097819 */ /* 0x000fe20000011615 */
[----:B--2---:R-:W-:-:S04]  /*13cf0*/  IMAD R0, R20, 0x80, R2 ;  /* 0x0000008014007824 */ /* 0x004fc800078e0202 */
[----:B---3--:R-:W-:Y:S02]  /*13d00*/  @P6 IMAD.HI.U32 R4, R0, R5, RZ ;  /* 0x0000000500046227 */ /* 0x008fe400078e00ff */
[----:B------:R-:W0:Y:S02]  /*13d10*/  LDC R5, c[0x0][0x448] ;  /* 0x00011200ff057b82 */ /* 0x000e240000000800 */
[----:B------:R-:W-:Y:S01]  /*13d20*/  IMAD.MOV.U32 R2, RZ, RZ, R0 ;  /* 0x000000ffff027224 */ /* 0x000fe200078e0000 */
[----:B----4-:R-:W-:-:S04]  /*13d30*/  @P6 SHF.R.U32.HI R2, RZ, R3, R4 ;  /* 0x00000003ff026219 */ /* 0x010fc80000011604 */
[--C-:B------:R-:W-:Y:S01]  /*13d40*/  SHF.R.S32.HI R4, RZ, 0x1f, R2.reuse ;  /* 0x0000001fff047819 */ /* 0x100fe20000011402 */
[----:B------:R-:W-:-:S04]  /*13d50*/  IMAD.MOV R3, RZ, RZ, -R2 ;  /* 0x000000ffff037224 */ /* 0x000fc800078e0a02 */
[----:B------:R-:W-:-:S04]  /*13d60*/  IMAD R4, R4, UR8, RZ ;  /* 0x0000000804047c24 */ /* 0x000fc8000f8e02ff */
[----:B------:R-:W-:Y:S02]  /*13d70*/  IMAD R4, R2, UR9, R4 ;  /* 0x0000000902047c24 */ /* 0x000fe4000f8e0204 */
[----:B0-----:R-:W-:Y:S02]  /*13d80*/  IMAD R0, R5, R3, R0 ;  /* 0x0000000305007224 */ /* 0x001fe400078e0200 */
[----:B------:R-:W-:-:S04]  /*13d90*/  IMAD.U32 R3, RZ, RZ, UR8 ;  /* 0x00000008ff037e24 */ /* 0x000fc8000f8e00ff */
[----:B------:R-:W-:Y:S01]  /*13da0*/  IMAD.WIDE.U32 R2, R2, R3, UR4 ;  /* 0x0000000402027e25 */ /* 0x000fe2000f8e0003 */
[----:B------:R-:W-:-:S03]  /*13db0*/  ULDC.64 UR4, c[0x0][0x2c8] ;  /* 0x0000b20000047ab9 */ /* 0x000fc60000000a00 */
[----:B------:R-:W-:Y:S01]  /*13dc0*/  IMAD.IADD R3, R3, 0x1, R4 ;  /* 0x0000000103037824 */ /* 0x000fe200078e0204 */
[----:B------:R-:W-:Y:S01]  /*13dd0*/  SHF.R.S32.HI R4, RZ, 0x1f, R0 ;  /* 0x0000001fff047819 */ /* 0x000fe20000011400 */
[----:B------:R-:W-:-:S04]  /*13de0*/  IMAD.WIDE.U32 R2, R0, UR4, R2 ;  /* 0x0000000400027c25 */ /* 0x000fc8000f8e0002 */
[----:B------:R-:W-:-:S04]  /*13df0*/  IMAD R4, R4, UR4, RZ ;  /* 0x0000000404047c24 */ /* 0x000fc8000f8e02ff */
[----:B------:R-:W-:Y:S01]  /*13e00*/  IMAD R4, R0, UR5, R4 ;  /* 0x0000000500047c24 */ /* 0x000fe2000f8e0204 */
[----:B------:R-:W-:Y:S02]  /*13e10*/  ULDC.64 UR4, c[0x0][0x280] ;  /* 0x0000a00000047ab9 */ /* 0x000fe40000000a00 */
[----:B------:R-:W-:Y:S01]  /*13e20*/  IADD3 R0, P0, R2, UR4, RZ ;  /* 0x0000000402007c10 */ /* 0x000fe2000ff1e0ff */
[----:B------:R-:W-:-:S03]  /*13e30*/  ULDC UR4, c[0x0][0x2b8] ;  /* 0x0000ae0000047ab9 */ /* 0x000fc60000000800 */
[----:B------:R-:W-:Y:S01]  /*13e40*/  IADD3.X R4, R3, UR5, R4, P0, !PT ;  /* 0x0000000503047c10 */ /* 0x000fe200087fe404 */
[----:B------:R-:W-:Y:S01]  /*13e50*/  UMOV UR5, 0xffffffff ;  /* 0xffffffff00057882 */ /* 0x000fe20000000000 */
[----:B------:R-:W-:Y:S02]  /*13e60*/  ISETP.GE.AND P3, PT, R35, UR4, PT ;  /* 0x0000000423007c0c */ /* 0x000fe4000bf66270 */
[----:B------:R-:W-:Y:S02]  /*13e70*/  ISETP.GE.AND P2, PT, R7, UR4, PT ;  /* 0x0000000407007c0c */ /* 0x000fe4000bf46270 */
[----:B------:R-:W-:Y:S01]  /*13e80*/  ISETP.GE.AND P1, PT, R6, UR4, PT ;  /* 0x0000000406007c0c */ /* 0x000fe2000bf26270 */
[----:B------:R-:W-:-:S12]  /*13e90*/  BRA.DIV UR5, `(.L_x_2525) ;  /* 0x0000004a05b87947 */ /* 0x000fd8000b800000 */
[----:B------:R-:W0:Y:S01]  /*13ea0*/  SHFL.IDX PT, R3, R0, RZ, 0x1c1f ;  /* 0x001c1fff00037589 */ /* 0x000e2200000e0000 */
[----:B------:R-:W-:Y:S02]  /*13eb0*/  IMAD R23, R23, R5, RZ ;  /* 0x0000000517177224 */ /* 0x000fe400078e02ff */
[----:B------:R-:W-:Y:S01]  /*13ec0*/  IMAD R5, R20, 0x80, R9 ;  /* 0x0000008014057824 */ /* 0x000fe200078e0209 */
[----:B------:R-:W2:Y:S04]  /*13ed0*/  SHFL.IDX PT, R2, R4, RZ, 0x1c1f ;  /* 0x001c1fff04027589 */ /* 0x000ea800000e0000 */
[----:B------:R-:W-:Y:S01]  /*13ee0*/  ISETP.GE.AND P0, PT, R5, R23, PT ;  /* 0x000000170500720c */ /* 0x000fe20003f06270 */
[----:B------:R-:W3:-:S12]  /*13ef0*/  SHFL.IDX PT, R14, R0, 0x1, 0x1c1f ;  /* 0x003c1f00000e7f89 */ /* 0x000ed800000e0000 */
[----:B0-----:R-:W-:-:S05]  /*13f00*/  @!P0 IADD3 R6, P4, R35, R3, RZ ;  /* 0x0000000323068210 */ /* 0x001fca0007f9e0ff */
[----:B--2---:R-:W-:Y:S02]  /*13f10*/  @!P0 IMAD.X R3, RZ, RZ, R2, P4 ;  /* 0x000000ffff038224 */ /* 0x004fe400020e0602 */
[----:B------:R-:W-:Y:S02]  /*13f20*/  @!P0 IMAD.MOV.U32 R2, RZ, RZ, R6 ;  /* 0x000000ffff028224 */ /* 0x000fe400078e0006 */
[----:B------:R-:W-:-:S03]  /*13f30*/  VIADD R6, R5, 0x20 ;  /* 0x0000002005067836 */ /* 0x000fc60000000000 */
        /* <DEDUP_REMOVED lines=16> */
[----:B--2---:R-:W-:Y:S01]  /*14040*/  @!P0 IADD3 R6, P4, R35, R14, RZ ;  /* 0x0000000e23068210 */ /* 0x004fe20007f9e0ff */
[----:B------:R-:W2:Y:S04]  /*14050*/  SHFL.IDX PT, R4, R4, 0x3, 0x1c1f ;  /* 0x007c1f0004047f89 */ /* 0x000ea800000e0000 */
[----:B------:R3:W4:Y:S01]  /*14060*/  SHFL.IDX PT, R14, R0, 0x3, 0x1c1f ;  /* 0x007c1f00000e7f89 */ /* 0x00072200000e0000 */
[----:B0-----:R-:W-:-:S02]  /*14070*/  @!P0 IMAD.X R7, RZ, RZ, R2, P4 ;  /* 0x000000ffff078224 */ /* 0x001fc400020e0602 */
[----:B------:R-:W-:Y:S02]  /*14080*/  @!P0 IMAD.MOV.U32 R2, RZ, RZ, R6 ;  /* 0x000000ffff028224 */ /* 0x000fe400078e0006 */
[----:B------:R-:W-:-:S05]  /*14090*/  @!P0 IMAD.MOV.U32 R3, RZ, RZ, R7 ;  /* 0x000000ffff038224 */ /* 0x000fca00078e0007 */
[----:B------:R3:W-:Y:S04]  /*140a0*/  @!P0 LDGSTS.E.BYPASS.LTC128B.128 [R8+0x15400], desc[UR36][R2.64], !P3 ;  /* 0x1540000002088fae */ /* 0x0007e8000d901d64 */
[----:B------:R3:W-:Y:S04]  /*140b0*/  @!P0 LDGSTS.E.BYPASS.LTC128B.128 [R8+0x17400], desc[UR36][R2.64+0x40], !P2 ;  /* 0x1740004002088fae */ /* 0x0007e8000d101d64 */
[----:B--2-4-:R3:W-:Y:S02]  /*140c0*/  @!P0 LDGSTS.E.BYPASS.LTC128B.128 [R8+0x19400], desc[UR36][R2.64+0x80], !P1 ;  /* 0x1940008002088fae */ /* 0x0147e4000c901d64 */
.L_x_2625:
[----:B---3--:R-:W-:Y:S01]  /*140d0*/  VIADD R0, R5, 0x60 ;  /* 0x0000006005007836 */ /* 0x008fe20000000000 */
        /* <DEDUP_REMOVED lines=11> */
.L_x_2527:
[----:B------:R-:W-:Y:S05]  /*14190*/  BSYNC B0 ;  /* 0x0000000000007941 */ /* 0x000fea0003800000 */
.L_x_2526:
[----:B------:R-:W-:Y:S01]  /*141a0*/  NOP ;  /* 0x0000000000007918 */ /* 0x000fe20000000000 */
[----:B------:R-:W-:-:S13]  /*141b0*/  PLOP3.LUT P0, PT, PT, PT, PT, 0x80, 0x0 ;  /* 0x000000000000781c */ /* 0x000fda0003f0f070 */
.L_x_2528:
[----:B------:R-:W-:Y:S02]  /*141c0*/  PLOP3.LUT P1, PT, P1, P0, PT, 0xa2, 0x0 ;  /* 0x000000000000781c */ /* 0x000fe40000f21472 */
[----:B------:R-:W-:-:S08]  /*141d0*/  @P0 R2UR P1, UR4, R16 ;  /* 0x00000000100402ca */ /* 0x000fd00000020000 */
[----:B------:R-:W-:-:S05]  /*141e0*/  @P0 PLOP3.LUT P0, PT, P1, PT, PT, 0x80, 0x0 ;  /* 0x000000000000081c */ /* 0x000fca0000f0f070 */
[----:B------:R-:W-:Y:S01]  /*141f0*/  @!P1 SYNCS.ARRIVE.TRANS64.RED.A0T1 RZ, [UR4+0x29800], RZ ;  /* 0x029800ffffff99a7 */ /* 0x000fe20008200404 */
[----:B------:R-:W-:Y:S07]  /*14200*/  @!P1 ARRIVES.LDGSTSBAR.64.TRANSCNT [UR4+0x29800] ;  /* 0x02980000ff0099b0 */ /* 0x000fee0008000a84 */
[----:B------:R-:W-:Y:S05]  /*14210*/  @P0 BRA.U.ANY `(.L_x_2528) ;  /* 0xfffffffd00e80947 */ /* 0x000fea000393ffff */
[----:B0-----:R-:W2:Y:S02]  /*14220*/  LDL.LU R2, [R1+0x28] ;  /* 0x0000280001027983 */ /* 0x001ea40000300800 */
        /* <DEDUP_REMOVED lines=11> */
.L_x_2626:
[----:B------:R-:W-:Y:S05]  /*142e0*/  BSYNC B0 ;  /* 0x0000000000007941 */ /* 0x000fea0003800000 */
.L_x_2529:
[----:B------:R-:W2:Y:S01]  /*142f0*/  LDL R0, [R1+0xc] ;  /* 0x00000c0001007983 */ /* 0x000ea20000100800 */
[----:B------:R-:W-:Y:S01]  /*14300*/  UIADD3 UR4, UR47, -0x2, URZ ;  /* 0xfffffffe2f047890 */ /* 0x000fe2000fffe03f */
[----:B--2---:R-:W-:-:S13]  /*14310*/  R2UR UR5, R0 ;  /* 0x00000000000572ca */ /* 0x004fda00000e0000 */
[----:B------:R-:W-:-:S06]  /*14320*/  UISETP.GE.AND UP0, UPT, UR4, UR5, UPT ;  /* 0x000000050400728c */ /* 0x000fcc000bf06270 */
[----:B------:R-:W-:-:S13]  /*14330*/  PLOP3.LUT P0, PT, PT, PT, UP0, 0x40, 0x0 ;  /* 0x000000000000781c */ /* 0x000fda0003f0e808 */
[----:B------:R-:W-:Y:S05]  /*14340*/  @P0 BRA `(.L_x_2531) ;  /* 0x0000001400b00947 */ /* 0x000fea0003800000 */
[----:B------:R-:W-:Y:S02]  /*14350*/  IMAD.MOV.U32 R20, RZ, RZ, R32 ;  /* 0x000000ffff147224 */ /* 0x000fe400078e0020 */
[----:B------:R-:W-:Y:S02]  /*14360*/  IMAD.MOV.U32 R10, RZ, RZ, R19 ;  /* 0x000000ffff0a7224 */ /* 0x000fe400078e0013 */
[----:B------:R-:W-:-:S07]  /*14370*/  IMAD.U32 R30, RZ, RZ, UR4 ;  /* 0x00000004ff1e7e24 */ /* 0x000fce000f8e00ff */
.L_x_2551:
        /* <DEDUP_REMOVED lines=50> */
[----:B------:R-:W-:Y:S01]  /*146a0*/  LOP3.LUT P1, RZ, R17, 0x40, RZ, 0xc0, !PT ;  /* 0x0000004011ff7812 */ /* 0x000fe2000782c0ff */
[----:B------:R-:W-:-:S05]  /*146b0*/  VIADD R19, R10, 0x1 ;  /* 0x000000010a137836 */ /* 0x000fca0000000000 */
[----:B------:R-:W-:Y:S01]  /*146c0*/  ISETP.NE.AND P0, PT, R19, 0x2, PT ;  /* 0x000000021300780c */ /* 0x000fe20003f05270 */
[----:B0-----:R-:W-:Y:S02]  /*146d0*/  IMAD.MOV R7, RZ, RZ, -R11 ;  /* 0x000000ffff077224 */ /* 0x001fe400078e0a0b */
[----:B------:R-:W-:Y:S02]  /*146e0*/  IMAD.MOV.U32 R6, RZ, RZ, RZ ;  /* 0x000000ffff067224 */ /* 0x000fe400078e00ff */
[----:B------:R-:W-:Y:S01]  /*146f0*/  IMAD R7, R7, UR4, R0 ;  /* 0x0000000407077c24 */ /* 0x000fe2000f8e0200 */
[----:B------:R-:W-:Y:S01]  /*14700*/  SEL R32, RZ, 0x1, P0 ;  /* 0x00000001ff207807 */ /* 0x000fe20000000000 */
[----:B------:R-:W-:Y:S01]  /*14710*/  IMAD.MOV.U32 R0, RZ, RZ, R30 ;  /* 0x000000ffff007224 */ /* 0x000fe200078e001e */
[----:B------:R-:W-:Y:S01]  /*14720*/  SEL R19, R19, RZ, P0 ;  /* 0x000000ff13137207 */ /* 0x000fe20000000000 */
[----:B------:R0:W5:Y:S01]  /*14730*/  @!P2 LDG.E R6, desc[UR36][R8.64] ;  /* 0x000000240806a981 */ /* 0x000162000c1e1900 */
[----:B------:R-:W-:Y:S01]  /*14740*/  VIADD R30, R30, 0xffffffff ;  /* 0xffffffff1e1e7836 */ /* 0x000fe20000000000 */
[----:B------:R-:W-:-:S02]  /*14750*/  LOP3.LUT R32, R20, R32, RZ, 0x3c, !PT ;  /* 0x0000002014207212 */ /* 0x000fc400078e3cff */
[----:B------:R-:W-:Y:S02]  /*14760*/  ISETP.GT.AND P2, PT, R0, R12, PT ;  /* 0x0000000c0000720c */ /* 0x000fe40003f44270 */
[----:B--2---:R-:W-:Y:S01]  /*14770*/  SHF.R.S32.HI R28, RZ, 0x1f, R5 ;  /* 0x0000001fff1c7819 */ /* 0x004fe20000011405 */
[----:B0-----:R-:W-:Y:S10]  /*14780*/  @!P1 BRA `(.L_x_2532) ;  /* 0x0000000000049947 */ /* 0x001ff40003800000 */
[----:B------:R-:W-:Y:S01]  /*14790*/  BPT.TRAP 0x1 ;  /* 0x000000040000795c */ /* 0x000fe20000300000 */
.L_x_2532:
[----:B------:R-:W-:Y:S01]  /*147a0*/  IMAD R0, R19, 0x8, R16 ;  /* 0x0000000813007824 */ /* 0x000fe200078e0210 */
[----:B------:R-:W-:Y:S01]  /*147b0*/  SHF.L.U32 R29, R32, 0x1f, RZ ;  /* 0x0000001f201d7819 */ /* 0x000fe200000006ff */
[----:B------:R-:W-:Y:S01]  /*147c0*/  BSSY B0, `(.L_x_2533) ;  /* 0x0000004000007945 */ /* 0x000fe20003800000 */
[----:B------:R-:W-:Y:S02]  /*147d0*/  SHF.R.S32.HI R25, RZ, 0x1f, R4 ;  /* 0x0000001fff197819 */ /* 0x000fe40000011404 */
[----:B------:R-:W0:Y:S02]  /*147e0*/  SYNCS.PHASECHK.TRANS64.TRYWAIT P0, [R0+URZ+0x29880], R29 ;  /* 0x0298801d000075a7 */ /* 0x000e24000800017f */
[----:B0-----:R-:W-:Y:S05]  /*147f0*/  @!P0 BRA `(.L_x_2534) ;  /* 0x0000004400b48947 */ /* 0x001fea0003800000 */
.L_x_2627:
[----:B------:R-:W-:Y:S05]  /*14800*/  BSYNC B0 ;  /* 0x0000000000007941 */ /* 0x000fea0003800000 */
.L_x_2533:
        /* <DEDUP_REMOVED lines=33> */
[----:B-1----:R-:W-:Y:S01]  /*14a20*/  IADD3.X R22, R23, UR7, R9, P0, !PT ;  /* 0x0000000717167c10 */ /* 0x002fe200087fe409 */
        /* <DEDUP_REMOVED lines=33> */
.L_x_2639:
        /* <DEDUP_REMOVED lines=9> */
.L_x_2536:
        /* <DEDUP_REMOVED lines=10> */
.L_x_2537:
[----:B------:R3:W-:Y:S01]  /*14d70*/  SYNCS.ARRIVE.TRANS64.A1T0 RZ, [R0+URZ+0x29870], RZ ;  /* 0x029870ff00ff79a7 */ /* 0x0007e2000810003f */
[----:B------:R-:W-:Y:S05]  /*14d80*/  @!P3 BRA `(.L_x_2538) ;  /* 0x000000000004b947 */ /* 0x000fea0003800000 */
[----:B------:R-:W-:Y:S01]  /*14d90*/  BPT.TRAP 0x1 ;  /* 0x000000040000795c */ /* 0x000fe20000300000 */
.L_x_2538:
[----:B------:R-:W4:Y:S01]  /*14da0*/  SYNCS.PHASECHK.TRANS64.TRYWAIT P0, [R0+URZ+0x29840], R29 ;  /* 0x0298401d000075a7 */ /* 0x000f22000800017f */
[----:B------:R-:W-:Y:S04]  /*14db0*/  BSSY B0, `(.L_x_2539) ;  /* 0x0000002000007945 */ /* 0x000fe80003800000 */
[----:B----4-:R-:W-:Y:S05]  /*14dc0*/  @!P0 BRA `(.L_x_2540) ;  /* 0x0000004400c88947 */ /* 0x010fea0003800000 */
.L_x_2640:
[----:B------:R-:W-:Y:S05]  /*14dd0*/  BSYNC B0 ;  /* 0x0000000000007941 */ /* 0x000fea0003800000 */
.L_x_2539:
[----:B------:R-:W5:Y:S01]  /*14de0*/  LDL R11, [R1+0x14] ;  /* 0x00001400010b7983 */ /* 0x000f620000100800 */
[----:B------:R-:W-:Y:S01]  /*14df0*/  ULDC.64 UR4, c[0x0][0x300] ;  /* 0x0000c00000047ab9 */ /* 0x000fe20000000a00 */
[----:B------:R-:W-:Y:S01]  /*14e00*/  ULDC.64 UR6, c[0x0][0x310] ;  /* 0x0000c40000067ab9 */ /* 0x000fe20000000a00 */
[----:B------:R-:W-:Y:S01]  /*14e10*/  IMAD R8, R25, UR4, RZ ;  /* 0x0000000419087c24 */ /* 0x000fe2000f8e02ff */
[C---:B------:R-:W-:Y:S01]  /*14e20*/  LOP3.LUT P4, RZ, R17.reuse, 0x10, RZ, 0xc0, !PT ;  /* 0x0000001011ff7812 */ /* 0x040fe2000788c0ff */
[C---:B--2---:R-:W-:Y:S01]  /*14e30*/  IMAD.WIDE.U32 R2, R4.reuse, UR4, RZ ;  /* 0x0000000404027c25 */ /* 0x044fe2000f8e00ff */
        /* <DEDUP_REMOVED lines=28> */
[----:B-----5:R-:W-:Y:S01]  /*15000*/  IMAD R7, R19, 0x7800, R11 ;  /* 0x0000780013077824 */ /* 0x020fe200078e020b */
[----:B------:R-:W-:Y:S07]  /*15010*/  BRA.DIV UR4, `(.L_x_2541) ;  /* 0x0000004604487947 */ /* 0x000fee000b800000 */
[----:B------:R-:W2:Y:S01]  /*15020*/  SHFL.IDX PT, R2, R4, RZ, 0x1c1f ;  /* 0x001c1fff04027589 */ /* 0x000ea200000e0000 */
[----:B------:R-:W-:-:S03]  /*15030*/  IMAD.IADD R7, R16, 0x1, R7 ;  /* 0x0000000110077824 */ /* 0x000fc600078e0207 */
[----:B------:R-:W5:Y:S04]  /*15040*/  SHFL.IDX PT, R3, R5, RZ, 0x1c1f ;  /* 0x001c1fff05037589 */ /* 0x000f6800000e0000 */
[----:B------:R-:W-:Y:S04]  /*15050*/  SHFL.IDX PT, R9, R5, 0x2, 0x1c1f ;  /* 0x005c1f0005097f89 */ /* 0x000fe800000e0000 */
[----:B------:R-:W-:Y:S01]  /*15060*/  SHFL.IDX PT, R8, R8, RZ, 0x1c1f ;  /* 0x001c1fff08087589 */ /* 0x000fe200000e0000 */
[----:B--2---:R-:W-:-:S05]  /*15070*/  IADD3 R2, P0, R35, R2, RZ ;  /* 0x0000000223027210 */ /* 0x004fca0007f1e0ff */
[----:B-----5:R-:W-:-:S05]  /*15080*/  IMAD.X R3, RZ, RZ, R3, P0 ;  /* 0x000000ffff037224 */ /* 0x020fca00000e0603 */
[----:B------:R-:W-:Y:S04]  /*15090*/  LDGSTS.E.BYPASS.LTC128B.128 [R7+0x1a400], desc[UR36][R2.64], !P4 ;  /* 0x1a40000002077fae */ /* 0x000fe8000e101d64 */
[----:B------:R-:W-:Y:S04]  /*150a0*/  LDGSTS.E.BYPASS.LTC128B.128 [R7+0x1cc00], desc[UR36][R2.64+0x40], !P3 ;  /* 0x1cc0004002077fae */ /* 0x000fe8000d901d64 */
[----:B------:R2:W-:Y:S04]  /*150b0*/  LDGSTS.E.BYPASS.LTC128B.128 [R7+0x1f400], desc[UR36][R2.64+0x80], !P1 ;  /* 0x1f40008002077fae */ /* 0x0005e8000c901d64 */
[----:B--2---:R-:W2:Y:S04]  /*150c0*/  SHFL.IDX PT, R2, R4, 0x1, 0x1c1f ;  /* 0x003c1f0004027f89 */ /* 0x004ea800000e0000 */
[----:B------:R-:W5:Y:S01]  /*150d0*/  SHFL.IDX PT, R3, R5, 0x1, 0x1c1f ;  /* 0x003c1f0005037f89 */ /* 0x000f6200000e0000 */
[----:B--2---:R-:W-:-:S05]  /*150e0*/  IADD3 R2, P0, R35, R2, RZ ;  /* 0x0000000223027210 */ /* 0x004fca0007f1e0ff */
[----:B-----5:R-:W-:-:S05]  /*150f0*/  IMAD.X R3, RZ, RZ, R3, P0 ;  /* 0x000000ffff037224 */ /* 0x020fca00000e0603 */
[----:B------:R-:W-:Y:S04]  /*15100*/  LDGSTS.E.BYPASS.LTC128B.128 [R7+0x1ac00], desc[UR36][R2.64], !P4 ;  /* 0x1ac0000002077fae */ /* 0x000fe8000e101d64 */
[----:B------:R-:W-:Y:S04]  /*15110*/  LDGSTS.E.BYPASS.LTC128B.128 [R7+0x1d400], desc[UR36][R2.64+0x40], !P3 ;  /* 0x1d40004002077fae */ /* 0x000fe8000d901d64 */
[----:B------:R2:W-:Y:S04]  /*15120*/  LDGSTS.E.BYPASS.LTC128B.128 [R7+0x1fc00], desc[UR36][R2.64+0x80], !P1 ;  /* 0x1fc0008002077fae */ /* 0x0005e8000c901d64 */
[----:B--2---:R-:W2:Y:S02]  /*15130*/  SHFL.IDX PT, R2, R4, 0x2, 0x1c1f ;  /* 0x005c1f0004027f89 */ /* 0x004ea400000e0000 */
[----:B--2---:R-:W-:-:S05]  /*15140*/  IADD3 R2, P0, R35, R2, RZ ;  /* 0x0000000223027210 */ /* 0x004fca0007f1e0ff */
[----:B------:R-:W-:Y:S02]  /*15150*/  IMAD.X R3, RZ, RZ, R9, P0 ;  /* 0x000000ffff037224 */ /* 0x000fe400000e0609 */
[----:B------:R-:W-:Y:S04]  /*15160*/  SHFL.IDX PT, R9, R5, 0x3, 0x1c1f ;  /* 0x007c1f0005097f89 */ /* 0x000fe800000e0000 */
[----:B------:R-:W-:Y:S04]  /*15170*/  LDGSTS.E.BYPASS.LTC128B.128 [R7+0x1b400], desc[UR36][R2.64], !P4 ;  /* 0x1b40000002077fae */ /* 0x000fe8000e101d64 */
[----:B------:R-:W-:Y:S04]  /*15180*/  LDGSTS.E.BYPASS.LTC128B.128 [R7+0x1dc00], desc[UR36][R2.64+0x40], !P3 ;  /* 0x1dc0004002077fae */ /* 0x000fe8000d901d64 */
[----:B------:R2:W-:Y:S04]  /*15190*/  LDGSTS.E.BYPASS.LTC128B.128 [R7+0x20400], desc[UR36][R2.64+0x80], !P1 ;  /* 0x2040008002077fae */ /* 0x0005e8000c901d64 */
[----:B--2---:R-:W2:Y:S02]  /*151a0*/  SHFL.IDX PT, R2, R4, 0x3, 0x1c1f ;  /* 0x007c1f0004027f89 */ /* 0x004ea400000e0000 */
[----:B--2---:R-:W-:-:S05]  /*151b0*/  IADD3 R2, P0, R35, R2, RZ ;  /* 0x0000000223027210 */ /* 0x004fca0007f1e0ff */
[----:B------:R-:W-:-:S05]  /*151c0*/  IMAD.X R3, RZ, RZ, R9, P0 ;  /* 0x000000ffff037224 */ /* 0x000fca00000e0609 */
[----:B------:R-:W-:Y:S04]  /*151d0*/  LDGSTS.E.BYPASS.LTC128B.128 [R7+0x1bc00], desc[UR36][R2.64], !P4 ;  /* 0x1bc0000002077fae */ /* 0x000fe8000e101d64 */
[----:B------:R-:W-:Y:S04]  /*151e0*/  LDGSTS.E.BYPASS.LTC128B.128 [R7+0x1e400], desc[UR36][R2.64+0x40], !P3 ;  /* 0x1e40004002077fae */ /* 0x000fe8000d901d64 */
[----:B------:R2:W-:Y:S04]  /*151f0*/  LDGSTS.E.BYPASS.LTC128B.128 [R7+0x20c00], desc[UR36][R2.64+0x80], !P1 ;  /* 0x20c0008002077fae */ /* 0x0005e8000c901d64 */
[----:B--2---:R2:W0:Y:S02]  /*15200*/  SHFL.IDX PT, R2, R6, RZ, 0x1c1f ;  /* 0x001c1fff06027589 */ /* 0x00442400000e0000 */
.L_x_2652:
        /* <DEDUP_REMOVED lines=10> */
.L_x_2542:
        /* <DEDUP_REMOVED lines=10> */
.L_x_2543:
[----:B------:R3:W-:Y:S02]  /*15350*/  SYNCS.ARRIVE.TRANS64.A1T0 RZ, [R0+URZ+0x29830], RZ ;  /* 0x029830ff00ff79a7 */ /* 0x0007e4000810003f */
[----:B---34-:R-:W-:-:S05]  /*15360*/  IMAD.U32 R0, RZ, RZ, UR45 ;  /* 0x0000002dff007e24 */ /* 0x018fca000f8e00ff */
[----:B------:R-:W-:-:S13]  /*15370*/  ISETP.NE.AND P0, PT, R0, 0x3, PT ;  /* 0x000000030000780c */ /* 0x000fda0003f05270 */
[----:B------:R-:W-:Y:S05]  /*15380*/  @!P0 BRA `(.L_x_2544) ;  /* 0x0000000000048947 */ /* 0x000fea0003800000 */
[----:B------:R-:W-:Y:S01]  /*15390*/  BPT.TRAP 0x1 ;  /* 0x000000040000795c */ /* 0x000fe20000300000 */
.L_x_2544:
[----:B0-----:R-:W-:Y:S01]  /*153a0*/  LOP3.LUT R3, R20, 0x1, RZ, 0x3c, !PT ;  /* 0x0000000114037812 */ /* 0x001fe200078e3cff */
[----:B------:R-:W-:Y:S01]  /*153b0*/  IMAD R0, R10, 0x8, R16 ;  /* 0x000000080a007824 */ /* 0x000fe200078e0210 */
[----:B------:R-:W-:Y:S02]  /*153c0*/  BSSY B0, `(.L_x_2545) ;  /* 0x0000004000007945 */ /* 0x000fe40003800000 */
[----:B------:R-:W-:-:S04]  /*153d0*/  SHF.L.U32 R3, R3, 0x1f, RZ ;  /* 0x0000001f03037819 */ /* 0x000fc800000006ff */
[----:B------:R-:W0:Y:S02]  /*153e0*/  SYNCS.PHASECHK.TRANS64.TRYWAIT P1, [R0+URZ+0x29870], R3 ;  /* 0x02987003000075a7 */ /* 0x000e24000802017f */
[----:B0-----:R-:W-:Y:S05]  /*153f0*/  @!P1 BRA `(.L_x_2546) ;  /* 0x0000004400d09947 */ /* 0x001fea0003800000 */
.L_x_2653:
[----:B------:R-:W-:Y:S05]  /*15400*/  BSYNC B0 ;  /* 0x0000000000007941 */ /* 0x000fea0003800000 */
.L_x_2545:
[----:B------:R-:W-:-:S13]  /*15410*/  LOP3.LUT P1, RZ, R17, 0x40, RZ, 0xc0, !PT ;  /* 0x0000004011ff7812 */ /* 0x000fda000782c0ff */
[----:B------:R-:W-:Y:S05]  /*15420*/  @!P1 BRA `(.L_x_2547) ;  /* 0x0000000000049947 */ /* 0x000fea0003800000 */
[----:B------:R-:W-:Y:S01]  /*15430*/  BPT.TRAP 0x1 ;  /* 0x000000040000795c */ /* 0x000fe20000300000 */
.L_x_2547:
[----:B0-----:R-:W-:Y:S01]  /*15440*/  SHF.L.U32 R3, R20, 0x1f, RZ ;  /* 0x0000001f14037819 */ /* 0x001fe200000006ff */
[----:B------:R-:W-:-:S03]  /*15450*/  IMAD R12, R10, 0x5000, RZ ;  /* 0x000050000a0c7824 */ /* 0x000fc600078e02ff */
[----:B------:R-:W0:Y:S02]  /*15460*/  SYNCS.PHASECHK.TRANS64.TRYWAIT P1, [R0+URZ+0x29860], R3 ;  /* 0x02986003000075a7 */ /* 0x000e24000802017f */
[----:B0-----:R-:W-:Y:S05]  /*15470*/  @!P1 BRA `(.L_x_2548) ;  /* 0x0000004400c49947 */ /* 0x001fea0003800000 */
.L_x_2654:
[----:B------:R-:W0:Y:S04]  /*15480*/  LDL R4, [R1+0x1c] ;  /* 0x00001c0001047983 */ /* 0x000e280000100800 */
[----:B------:R-:W3:Y:S04]  /*15490*/  LDL R2, [R1+0x20] ;  /* 0x0000200001027983 */ /* 0x000ee80000100800 */
[----:B------:R-:W1:Y:S01]  /*154a0*/  LDL R13, [R1+0x18] ;  /* 0x00001800010d7983 */ /* 0x000e620000100800 */
[----:B------:R-:W-:Y:S05]  /*154b0*/  WARPSYNC.ALL ;  /* 0x0000000000007948 */ /* 0x000fea0003800000 */
[----:B------:R-:W-:-:S02]  /*154c0*/  LOP3.LUT P1, RZ, R17, 0x40, RZ, 0xc0, !PT ;  /* 0x0000004011ff7812 */ /* 0x000fc4000782c0ff */
[----:B0-----:R-:W-:-:S05]  /*154d0*/  LOP3.LUT R3, R12, R4, RZ, 0xfc, !PT ;  /* 0x000000040c037212 */ /* 0x001fca00078efcff */
[----:B------:R-:W-:Y:S01]  /*154e0*/  IMAD.IADD R3, R16, 0x1, R3 ;  /* 0x0000000110037824 */ /* 0x000fe200078e0203 */
[----:B-1----:R-:W-:-:S03]  /*154f0*/  LOP3.LUT R24, R12, R13, RZ, 0xfc, !PT ;  /* 0x0000000d0c187212 */ /* 0x002fc600078efcff */
[----:B---3--:R-:W-:Y:S01]  /*15500*/  IMAD.IADD R2, R2, 0x1, R3 ;  /* 0x0000000102027824 */ /* 0x008fe200078e0203 */
[----:B--2---:R-:W0:Y:S01]  /*15510*/  LDSM.16.MT88.4 R4, [R3+0xa400] ;  /* 0x00a400000304783b */ /* 0x004e220000004200 */
        /* <DEDUP_REMOVED lines=68> */
.L_x_2549:
[----:B-1----:R1:W-:Y:S01]  /*15960*/  SYNCS.ARRIVE.TRANS64.A1T0 RZ, [R0+URZ+0x29850], RZ ;  /* 0x029850ff00ff79a7 */ /* 0x0023e2000810003f */
[----:B------:R-:W-:Y:S06]  /*15970*/  BAR.SYNC.DEFER_BLOCKING 0x2, 0x80 ;  /* 0x0082000000007b1d */ /* 0x000fec0000010000 */
[----:B------:R-:W-:Y:S05]  /*15980*/  @!P0 BRA `(.L_x_2550) ;  /* 0x0000000000048947 */ /* 0x000fea0003800000 */
[----:B------:R-:W-:Y:S01]  /*15990*/  BPT.TRAP 0x1 ;  /* 0x000000040000795c */ /* 0x000fe20000300000 */
.L_x_2550:
[----:B------:R-:W2:Y:S01]  /*159a0*/  LDL R2, [R1+0x10] ;  /* 0x0000100001027983 */ /* 0x000ea20000100800 */
[----:B-1----:R-:W-:Y:S02]  /*159b0*/  VIADD R0, R0, 0x29880 ;  /* 0x0002988000007836 */ /* 0x002fe40000000000 */
[----:B------:R-:W-:Y:S02]  /*159c0*/  IMAD.MOV.U32 R20, RZ, RZ, R32 ;  /* 0x000000ffff147224 */ /* 0x000fe400078e0020 */
[----:B0-----:R-:W-:Y:S01]  /*159d0*/  IMAD.MOV.U32 R10, RZ, RZ, R19 ;  /* 0x000000ffff0a7224 */ /* 0x001fe200078e0013 */
[----:B--2---:R-:W-:-:S04]  /*159e0*/  PRMT R0, R2, 0x654, R0 ;  /* 0x0000065402007816 */ /* 0x004fc80000000000 */
[----:B------:R2:W-:Y:S01]  /*159f0*/  SYNCS.ARRIVE.TRANS64.RED.A1T0 RZ, [R0+URZ], RZ ;  /* 0x000000ff00ff79a7 */ /* 0x0005e2000810043f */
[----:B------:R-:W-:Y:S05]  /*15a00*/  @P2 BRA `(.L_x_2551) ;  /* 0xffffffe8005c2947 */ /* 0x000fea000383ffff */
.L_x_2531:
        /* <DEDUP_REMOVED lines=20> */
.L_x_2553:
[----:B------:R-:W-:Y:S05]  /*15b50*/  BSYNC B0 ;  /* 0x0000000000007941 */ /* 0x000fea0003800000 */
.L_x_2552:
[----:B------:R-:W-:Y:S05]  /*15b60*/  @!P0 BRA `(.L_x_2554) ;  /* 0x0000000000048947 */ /* 0x000fea0003800000 */
[----:B------:R-:W-:Y:S01]  /*15b70*/  BPT.TRAP 0x1 ;  /* 0x000000040000795c */ /* 0x000fe20000300000 */
.L_x_2554:
[----:B0-----:R-:W-:Y:S01]  /*15b80*/  LOP3.LUT R3, R32, 0x1, RZ, 0x3c, !PT ;  /* 0x0000000120037812 */ /* 0x001fe200078e3cff */
[----:B------:R-:W-:Y:S01]  /*15b90*/  IMAD R18, R19, 0x8, R16 ;  /* 0x0000000813127824 */ /* 0x000fe200078e0210 */
[----:B------:R-:W-:Y:S02]  /*15ba0*/  BSSY B0, `(.L_x_2555) ;  /* 0x0000004000007945 */ /* 0x000fe40003800000 */
[----:B------:R-:W-:-:S04]  /*15bb0*/  SHF.L.U32 R3, R3, 0x1f, RZ ;  /* 0x0000001f03037819 */ /* 0x000fc800000006ff */
[----:B------:R-:W0:Y:S02]  /*15bc0*/  SYNCS.PHASECHK.TRANS64.TRYWAIT P1, [R18+URZ+0x29870], R3 ;  /* 0x02987003120075a7 */ /* 0x000e24000802017f */
[----:B0-----:R-:W-:Y:S05]  /*15bd0*/  @!P1 BRA `(.L_x_2556) ;  /* 0x0000004000009947 */ /* 0x001fea0003800000 */
.L_x_2655:
[----:B------:R-:W-:Y:S05]  /*15be0*/  BSYNC B0 ;  /* 0x0000000000007941 */ /* 0x000fea0003800000 */
.L_x_2555:
[----:B------:R-:W-:-:S13]  /*15bf0*/  LOP3.LUT P1, RZ, R17, 0x40, RZ, 0xc0, !PT ;  /* 0x0000004011ff7812 */ /* 0x000fda000782c0ff */
[----:B------:R-:W-:Y:S05]  /*15c00*/  @!P1 BRA `(.L_x_2557) ;  /* 0x0000000000049947 */ /* 0x000fea0003800000 */
[----:B------:R-:W-:Y:S01]  /*15c10*/  BPT.TRAP 0x1 ;  /* 0x000000040000795c */ /* 0x000fe20000300000 */
.L_x_2557:
[----:B0-----:R-:W-:-:S04]  /*15c20*/  SHF.L.U32 R3, R32, 0x1f, RZ ;  /* 0x0000001f20037819 */ /* 0x001fc800000006ff */
[----:B------:R-:W0:Y:S02]  /*15c30*/  SYNCS.PHASECHK.TRANS64.TRYWAIT P1, [R18+URZ+0x29860], R3 ;  /* 0x02986003120075a7 */ /* 0x000e24000802017f */
[----:B0-----:R-:W-:Y:S05]  /*15c40*/  @!P1 BRA `(.L_x_2558) ;  /* 0x0000003c00f89947 */ /* 0x001fea0003800000 */
.L_x_2656:
[----:B------:R-:W0:Y:S04]  /*15c50*/  LDL R2, [R1+0x1c] ;  /* 0x00001c0001027983 */ /* 0x000e280000100800 */
[----:B------:R-:W3:Y:S04]  /*15c60*/  LDL R13, [R1+0x20] ;  /* 0x00002000010d7983 */ /* 0x000ee80000100800 */
[----:B------:R-:W4:Y:S01]  /*15c70*/  LDL R12, [R1+0x18] ;  /* 0x00001800010c7983 */ /* 0x000f220000100800 */
[----:B--2---:R-:W-:Y:S01]  /*15c80*/  IMAD R0, R19, 0x5000, RZ ;  /* 0x0000500013007824 */ /* 0x004fe200078e02ff */
[----:B------:R-:W-:Y:S05]  /*15c90*/  WARPSYNC.ALL ;  /* 0x0000000000007948 */ /* 0x000fea0003800000 */
[----:B------:R-:W-:-:S02]  /*15ca0*/  LOP3.LUT P1, RZ, R17, 0x40, RZ, 0xc0, !PT ;  /* 0x0000004011ff7812 */ /* 0x000fc4000782c0ff */
[----:B0-----:R-:W-:-:S05]  /*15cb0*/  LOP3.LUT R3, R0, R2, RZ, 0xfc, !PT ;  /* 0x0000000200037212 */ /* 0x001fca00078efcff */
[----:B------:R-:W-:-:S04]  /*15cc0*/  IMAD.IADD R2, R16, 0x1, R3 ;  /* 0x0000000110027824 */ /* 0x000fc800078e0203 */
[----:B---3--:R-:W-:Y:S01]  /*15cd0*/  IMAD.IADD R3, R13, 0x1, R2 ;  /* 0x000000010d037824 */ /* 0x008fe200078e0202 */
[----:B------:R-:W0:Y:S01]  /*15ce0*/  LDSM.16.MT88.4 R8, [R2+0xa400] ;  /* 0x00a400000208783b */ /* 0x000e220000004200 */
[----:B----4-:R-:W-:-:S05]  /*15cf0*/  LOP3.LUT R13, R0, R12, RZ, 0xfc, !PT ;  /* 0x0000000c000d7212 */ /* 0x010fca00078efcff */
        /* <DEDUP_REMOVED lines=68> */
.L_x_2559:
[----:B-1----:R1:W-:Y:S01]  /*16140*/  SYNCS.ARRIVE.TRANS64.A1T0 RZ, [R18+URZ+0x29850], RZ ;  /* 0x029850ff12ff79a7 */ /* 0x0023e2000810003f */
[----:B------:R-:W-:Y:S06]  /*16150*/  BAR.SYNC.DEFER_BLOCKING 0x2, 0x80 ;  /* 0x0082000000007b1d */ /* 0x000fec0000010000 */
[----:B------:R-:W-:Y:S05]  /*16160*/  @!P0 BRA `(.L_x_2560) ;  /* 0x0000000000048947 */ /* 0x000fea0003800000 */
[----:B------:R-:W-:Y:S01]  /*16170*/  BPT.TRAP 0x1 ;  /* 0x000000040000795c */ /* 0x000fe20000300000 */
.L_x_2560:
        /* <DEDUP_REMOVED lines=9> */
.L_x_2499:
[----:B------:R-:W-:Y:S05]  /*16210*/  BSYNC B7 ;  /* 0x0000000000077941 */ /* 0x000fea0003800000 */
.L_x_2497:
[----:B------:R-:W-:-:S13]  /*16220*/  LOP3.LUT P0, RZ, R17, 0x400, RZ, 0xc0, !PT ;  /* 0x0000040011ff7812 */ /* 0x000fda000780c0ff */
[----:B------:R-:W-:Y:S05]  /*16230*/  @!P0 BRA `(.L_x_2561) ;  /* 0x0000000000348947 */ /* 0x000fea0003800000 */
[----:B------:R-:W1:Y:S08]  /*16240*/  S2UR UR4, SR_CgaCtaId ;  /* 0x00000000000479c3 */ /* 0x000e700000008800 */
[----:B------:R-:W-:Y:S01]  /*16250*/  BAR.SYNC.DEFER_BLOCKING 0x5, 0x180 ;  /* 0x0146000000007b1d */ /* 0x000fe20000010000 */
[----:B------:R-:W-:Y:S01]  /*16260*/  MOV R16, 0x400 ;  /* 0x0000040000107802 */ /* 0x000fe20000000f00 */
[----:B-1----:R-:W-:-:S05]  /*16270*/  IMAD.U32 R0, RZ, RZ, UR4 ;  /* 0x00000004ff007e24 */ /* 0x002fca000f8e00ff */
[----:B------:R-:W-:Y:S01]  /*16280*/  LEA R16, R0, R16, 0x18 ;  /* 0x0000001000107211 */ /* 0x000fe200078ec0ff */
[----:B------:R-:W-:Y:S04]  /*16290*/  STL [R1+0x10], R0 ;  /* 0x0000100001007387 */ /* 0x000fe80000100800 */
[----:B------:R-:W1:Y:S04]  /*162a0*/  LDS.128 R4, [R16+0x298d0] ;  /* 0x0298d00010047984 */ /* 0x000e680000000c00 */
[----:B-1----:R1:W-:Y:S01]  /*162b0*/  STL.64 [R1], R4 ;  /* 0x0000000401007387 */ /* 0x0023e20000100a00 */
[----:B------:R-:W-:-:S03]  /*162c0*/  IMAD.MOV.U32 R0, RZ, RZ, R7 ;  /* 0x000000ffff007224 */ /* 0x000fc600078e0007 */
[----:B------:R1:W-:Y:S02]  /*162d0*/  STL [R1+0x8], R6 ;  /* 0x0000080601007387 */ /* 0x0003e40000100800 */
[----:B------:R-:W-:Y:S01]  /*162e0*/  R2UR UR41, R0 ;  /* 0x00000000002972ca */ /* 0x000fe200000e0000 */
[----:B------:R-:W-:Y:S06]  /*162f0*/  BAR.ARV 0x4, 0x180 ;  /* 0x0106000000007b1d */ /* 0x000fec0000002000 */
[----:B------:R-:W-:Y:S08]  /*16300*/  BRA `(.L_x_2562) ;  /* 0x0000000c00f47947 */ /* 0x000ff00003800000 */
.L_x_2561:
[----:B-1----:R-:W2:Y:S01]  /*16310*/  LDL.LU R0, [R1] ;  /* 0x0000000001007983 */ /* 0x002ea20000300800 */
[----:B------:R-:W-:Y:S01]  /*16320*/  ULDC UR4, c[0x0][0xc3c] ;  /* 0x00030f0000047ab9 */ /* 0x000fe20000000800 */
[----:B------:R-:W1:Y:S02]  /*16330*/  S2R R2, SR_TID.X ;  /* 0x0000000000027919 */ /* 0x000e640000002100 */
[----:B-1----:R-:W-:-:S04]  /*16340*/  LOP3.LUT R9, R2, 0x1f, RZ, 0xc0, !PT ;  /* 0x0000001f02097812 */ /* 0x002fc800078ec0ff */
[C---:B------:R-:W-:Y:S01]  /*16350*/  ISETP.NE.AND P0, PT, R9.reuse, 0x1f, PT ;  /* 0x0000001f0900780c */ /* 0x040fe20003f05270 */
[----:B------:R-:W-:-:S05]  /*16360*/  VIADD R7, R9, UR41 ;  /* 0x0000002909077c36 */ /* 0x000fca0008000000 */
[----:B------:R-:W-:Y:S01]  /*16370*/  ISETP.GE.OR P1, PT, R7, UR4, !P0 ;  /* 0x0000000407007c0c */ /* 0x000fe2000c726670 */
[----:B------:R-:W-:-:S12]  /*16380*/  ULDC UR4, c[0x0][0xc3c] ;  /* 0x00030f0000047ab9 */ /* 0x000fd80000000800 */
[----:B------:R-:W1:Y:S08]  /*16390*/  @!P1 LDC.64 R2, c[0x0][0xc80] ;  /* 0x00032000ff029b82 */ /* 0x000e700000000a00 */
[----:B------:R-:W3:Y:S01]  /*163a0*/  @!P1 LDC.64 R4, c[0x0][0xc78] ;  /* 0x00031e00ff049b82 */ /* 0x000ee20000000a00 */
[----:B-1----:R-:W-:-:S04]  /*163b0*/  @!P1 IMAD.WIDE R2, R7, 0x4, R2 ;  /* 0x0000000407029825 */ /* 0x002fc800078e0202 */
        /* <DEDUP_REMOVED lines=21> */
[----:B------:R-:W-:Y:S02]  /*16510*/  IMAD.IADD R2, R6, 0x1, R3 ;  /* 0x0000000106027824 */ /* 0x000fe400078e0203 */
[----:B------:R-:W-:Y:S04]  /*16520*/  SHFL.IDX PT, R6, R10, RZ, 0x1f ;  /* 0x00001fff0a067589 */ /* 0x000fe800000e0000 */
[----:B------:R-:W1:Y:S02]  /*16530*/  SHFL.UP PT, R3, R2, 0x8, RZ ;  /* 0x0500000002037989 */ /* 0x000e6400000e00ff */
[----:B-1----:R-:W-:-:S05]  /*16540*/  SEL R3, R3, RZ, P4 ;  /* 0x000000ff03037207 */ /* 0x002fca0002000000 */
[----:B------:R-:W-:-:S05]  /*16550*/  IMAD.IADD R7, R2, 0x1, R3 ;  /* 0x0000000102077824 */ /* 0x000fca00078e0203 */
[----:B------:R-:W1:Y:S02]  /*16560*/  SHFL.UP PT, R3, R7, 0x10, RZ ;  /* 0x0600000007037989 */ /* 0x000e6400000e00ff */
[----:B-1----:R-:W-:-:S05]  /*16570*/  SEL R4, R3, RZ, P5 ;  /* 0x000000ff03047207 */ /* 0x002fca0002800000 */
[----:B------:R-:W-:Y:S02]  /*16580*/  IMAD.IADD R3, R7, 0x1, R4 ;  /* 0x0000000107037824 */ /* 0x000fe400078e0204 */
[----:B------:R-:W1:Y:S01]  /*16590*/  LDC R4, c[0x0][0xc38] ;  /* 0x00030e00ff047b82 */ /* 0x000e620000000800 */
[----:B------:R-:W-:Y:S02]  /*165a0*/  IMAD.MOV.U32 R7, RZ, RZ, RZ ;  /* 0x000000ffff077224 */ /* 0x000fe400078e00ff */
[----:B------:R-:W1:Y:S02]  /*165b0*/  SHFL.IDX PT, R9, R3, 0x1f, 0x1f ;  /* 0x03e01f0003097f89 */ /* 0x000e6400000e0000 */
[----:B-1----:R-:W-:-:S04]  /*165c0*/  IMAD R2, R9, R4, RZ ;  /* 0x0000000409027224 */ /* 0x002fc800078e02ff */
[----:B------:R-:W-:-:S05]  /*165d0*/  IMAD.IADD R9, R11, 0x1, R2 ;  /* 0x000000010b097824 */ /* 0x000fca00078e0202 */
[----:B------:R-:W-:-:S13]  /*165e0*/  ISETP.GT.AND P6, PT, R9, R6, PT ;  /* 0x000000060900720c */ /* 0x000fda0003fc4270 */
[----:B------:R-:W-:Y:S05]  /*165f0*/  @P6 BRA `(.L_x_2563) ;  /* 0x0000000000a06947 */ /* 0x000fea0003800000 */
.L_x_2565:
[----:B------:R-:W-:-:S04]  /*16600*/  UIADD3 UR41, UR41, 0x1f, URZ ;  /* 0x0000001f29297890 */ /* 0x000fc8000fffe03f */
[----:B------:R-:W-:-:S06]  /*16610*/  UISETP.GE.AND UP0, UPT, UR41, UR4, UPT ;  /* 0x000000042900728c */ /* 0x000fcc000bf06270 */
[----:B------:R-:W-:-:S13]  /*16620*/  PLOP3.LUT P6, PT, PT, PT, UP0, 0x40, 0x0 ;  /* 0x000000000000781c */ /* 0x000fda0003fce808 */
[----:B------:R-:W-:Y:S05]  /*16630*/  @!P6 BRA `(.L_x_2564) ;  /* 0x0000000800cce947 */ /* 0x000fea0003800000 */
[----:B------:R-:W1:Y:S02]  /*16640*/  S2R R0, SR_TID.X ;  /* 0x0000000000007919 */ /* 0x000e640000002100 */
[----:B-1----:R-:W-:-:S05]  /*16650*/  LOP3.LUT R0, R0, 0x1f, RZ, 0xc0, !PT ;  /* 0x0000001f00007812 */ /* 0x002fca00078ec0ff */
[----:B------:R-:W-:Y:S02]  /*16660*/  VIADD R11, R0, UR41 ;  /* 0x00000029000b7c36 */ /* 0x000fe40008000000 */
[----:B------:R-:W-:-:S03]  /*16670*/  IMAD.MOV.U32 R0, RZ, RZ, RZ ;  /* 0x000000ffff007224 */ /* 0x000fc600078e00ff */
[----:B------:R-:W-:-:S13]  /*16680*/  ISETP.GE.OR P6, PT, R11, UR4, !P0 ;  /* 0x000000040b007c0c */ /* 0x000fda000c7c6670 */
[----:B------:R-:W1:Y:S08]  /*16690*/  @!P6 LDC.64 R2, c[0x0][0xc80] ;  /* 0x00032000ff02eb82 */ /* 0x000e700000000a00 */
[----:B------:R-:W2:Y:S01]  /*166a0*/  @!P6 LDC.64 R4, c[0x0][0xc78] ;  /* 0x00031e00ff04eb82 */ /* 0x000ea20000000a00 */
[----:B-1----:R-:W-:-:S05]  /*166b0*/  @!P6 IMAD.WIDE R2, R11, 0x4, R2 ;  /* 0x000000040b02e825 */ /* 0x002fca00078e0202 */
[----:B------:R2:W3:Y:S02]  /*166c0*/  @!P6 LDG.E R0, desc[UR36][R2.64] ;  /* 0x000000240200e981 */ /* 0x0004e4000c1e1900 */
        /* <DEDUP_REMOVED lines=9> */
[----:B------:R-:W-:Y:S02]  /*16760*/  IMAD.IADD R11, R4, 0x1, R11 ;  /* 0x00000001040b7824 */ /* 0x000fe400078e020b */
[----:B------:R-:W1:Y:S03]  /*16770*/  LDC R4, c[0x0][0xc38] ;  /* 0x00030e00ff047b82 */ /* 0x000e660000000800 */
        /* <DEDUP_REMOVED lines=8> */
[----:B------:R-:W-:-:S05]  /*16800*/  IMAD.IADD R2, R3, 0x1, R2 ;  /* 0x0000000103027824 */ /* 0x000fca00078e0202 */
[----:B------:R-:W1:Y:S02]  /*16810*/  SHFL.IDX PT, R13, R2, 0x1f, 0x1f ;  /* 0x03e01f00020d7f89 */ /* 0x000e6400000e0000 */
[----:B-1----:R-:W-:-:S04]  /*16820*/  IMAD R10, R13, R4, RZ ;  /* 0x000000040d0a7224 */ /* 0x002fc800078e02ff */
[----:B------:R-:W-:-:S05]  /*16830*/  IMAD.IADD R9, R10, 0x1, R9 ;  /* 0x000000010a097824 */ /* 0x000fca00078e0209 */
[----:B------:R-:W-:-:S13]  /*16840*/  ISETP.GT.AND P6, PT, R9, R6, PT ;  /* 0x000000060900720c */ /* 0x000fda0003fc4270 */
[----:B------:R-:W-:Y:S05]  /*16850*/  @!P6 BRA `(.L_x_2565) ;  /* 0xfffffffc0068e947 */ /* 0x000fea000383ffff */
[----:B------:R-:W-:Y:S02]  /*16860*/  IMAD.MOV.U32 R3, RZ, RZ, R2 ;  /* 0x000000ffff037224 */ /* 0x000fe400078e0002 */
[----:B------:R-:W-:-:S07]  /*16870*/  IMAD.MOV.U32 R2, RZ, RZ, R10 ;  /* 0x000000ffff027224 */ /* 0x000fce00078e000a */
.L_x_2563:
        /* <DEDUP_REMOVED lines=8> */
[----:B------:R1:W2:Y:S04]  /*16900*/  SHFL.IDX PT, R8, R5, R8, 0x1f ;  /* 0x00001f0805087589 */ /* 0x0002a800000e0000 */
[----:B------:R1:W3:Y:S01]  /*16910*/  SHFL.IDX PT, R0, R0, R9, 0x1f ;  /* 0x00001f0900007589 */ /* 0x0002e200000e0000 */
[----:B------:R-:W-:Y:S05]  /*16920*/  @!P0 BRA `(.L_x_2566) ;  /* 0x00000000000c8947 */ /* 0x000fea0003800000 */
[----:B------:R-:W-:-:S06]  /*16930*/  UIADD3 UR5, UR4, -0x1, URZ ;  /* 0xffffffff04057890 */ /* 0x000fcc000fffe03f */
[----:B------:R-:W-:-:S05]  /*16940*/  IMAD.U32 R10, RZ, RZ, UR5 ;  /* 0x00000005ff0a7e24 */ /* 0x000fca000f8e00ff */
[----:B------:R4:W0:Y:S02]  /*16950*/  SHFL.IDX PT, R7, R3, R10, 0x1f ;  /* 0x00001f0a03077589 */ /* 0x00082400000e0000 */
.L_x_2566:
[----:B0---4-:R-:W-:Y:S01]  /*16960*/  IMAD R3, R7, R4, R2 ;  /* 0x0000000407037224 */ /* 0x011fe200078e0202 */
[----:B--2---:R-:W-:Y:S01]  /*16970*/  ISETP.NE.AND P0, PT, R8, 0x1, PT ;  /* 0x000000010800780c */ /* 0x004fe20003f05270 */
[----:B------:R-:W-:Y:S02]  /*16980*/  UIADD3 UR41, UR4, UR41, URZ ;  /* 0x0000002904297290 */ /* 0x000fe4000fffe03f */
[----:B-1----:R-:W-:Y:S01]  /*16990*/  IMAD.IADD R5, R6, 0x1, -R3 ;  /* 0x0000000106057824 */ /* 0x002fe200078e0a03 */
[----:B------:R0:W-:Y:S09]  /*169a0*/  STL [R1], R3 ;  /* 0x0000000301007387 */ /* 0x0001f20000100800 */
[----:B------:R-:W-:Y:S05]  /*169b0*/  @!P0 BRA `(.L_x_2567) ;  /* 0x0000000000e08947 */ /* 0x000fea0003800000 */
[----:B---3--:R-:W-:Y:S01]  /*169c0*/  IABS R6, R0 ;  /* 0x0000000000067213 */ /* 0x008fe20000000000 */
[----:B------:R-:W-:Y:S01]  /*169d0*/  IMAD.MOV.U32 R2, RZ, RZ, RZ ;  /* 0x000000ffff027224 */ /* 0x000fe200078e00ff */
[----:B------:R-:W-:Y:S02]  /*169e0*/  IABS R4, R8 ;  /* 0x0000000800047213 */ /* 0x000fe40000000000 */
[----:B------:R-:W1:Y:S01]  /*169f0*/  I2F.RP R7, R6 ;  /* 0x0000000600077306 */ /* 0x000e620000209400 */
[----:B------:R-:W-:-:S07]  /*16a00*/  IABS R12, R5 ;  /* 0x00000005000c7213 */ /* 0x000fce0000000000 */
[----:B------:R-:W-:Y:S08]  /*16a10*/  I2F.RP R10, R4 ;  /* 0x00000004000a7306 */ /* 0x000ff00000209400 */
[----:B-1----:R-:W1:Y:S02]  /*16a20*/  MUFU.RCP R7, R7 ;  /* 0x0000000700077308 */ /* 0x002e640000001000 */
[----:B-1----:R-:W-:Y:S01]  /*16a30*/  VIADD R9, R7, 0xffffffe ;  /* 0x0ffffffe07097836 */ /* 0x002fe20000000000 */
[----:B------:R-:W-:-:S05]  /*16a40*/  IABS R7, R0 ;  /* 0x0000000000077213 */ /* 0x000fca0000000000 */
[----:B0-----:R0:W1:Y:S02]  /*16a50*/  F2I.FTZ.U32.TRUNC.NTZ R3, R9 ;  /* 0x0000000900037305 */ /* 0x001064000021f000 */
[----:B0-----:R-:W-:Y:S02]  /*16a60*/  IMAD.MOV R9, RZ, RZ, -R7 ;  /* 0x000000ffff097224 */ /* 0x001fe400078e0a07 */
[----:B-1----:R-:W-:-:S04]  /*16a70*/  IMAD.MOV R11, RZ, RZ, -R3 ;  /* 0x000000ffff0b7224 */ /* 0x002fc800078e0a03 */
[----:B------:R-:W-:-:S04]  /*16a80*/  IMAD R11, R11, R6, RZ ;  /* 0x000000060b0b7224 */ /* 0x000fc800078e02ff */
        /* <DEDUP_REMOVED lines=11> */
[----:B------:R-:W-:Y:S02]  /*16b40*/  ISETP.GE.U32.AND P0, PT, R9, R6, PT ;  /* 0x000000060900720c */ /* 0x000fe40003f06070 */
[----:B------:R-:W-:Y:S01]  /*16b50*/  IABS R6, R8 ;  /* 0x0000000800067213 */ /* 0x000fe20000000000 */
[----:B0-----:R-:W-:-:S04]  /*16b60*/  IMAD.MOV R9, RZ, RZ, -R3 ;  /* 0x000000ffff097224 */ /* 0x001fc800078e0a03 */
[----:B------:R-:W-:Y:S02]  /*16b70*/  IMAD.MOV R6, RZ, RZ, -R6 ;  /* 0x000000ffff067224 */ /* 0x000fe400078e0a06 */
[----:B------:R-:W-:-:S04]  /*16b80*/  IMAD R9, R9, R4, RZ ;  /* 0x0000000409097224 */ /* 0x000fc800078e02ff */
[----:B------:R-:W-:Y:S01]  /*16b90*/  IMAD.HI.U32 R2, R3, R9, R2 ;  /* 0x0000000903027227 */ /* 0x000fe200078e0002 */
[----:B------:R-:W-:-:S03]  /*16ba0*/  LOP3.LUT R3, R5, R0, RZ, 0x3c, !PT ;  /* 0x0000000005037212 */ /* 0x000fc600078e3cff */
[----:B------:R-:W-:Y:S01]  /*16bb0*/  @P0 VIADD R7, R7, 0x1 ;  /* 0x0000000107070836 */ /* 0x000fe20000000000 */
        /* <DEDUP_REMOVED lines=21> */
[----:B------:R-:W-:-:S03]  /*16d10*/  IMAD R2, R0, R2, R5 ;  /* 0x0000000200027224 */ /* 0x000fc600078e0205 */
[----:B------:R1:W-:Y:S01]  /*16d20*/  STL [R1+0x8], R3 ;  /* 0x0000080301007387 */ /* 0x0003e20000100800 */
[----:B------:R-:W-:Y:S05]  /*16d30*/  BRA `(.L_x_2568) ;  /* 0x0000000000fc7947 */ /* 0x000fea0003800000 */
.L_x_2567:
[----:B------:R-:W-:Y:S02]  /*16d40*/  ULDC.64 UR4, c[0x0][0xc90] ;  /* 0x0003240000047ab9 */ /* 0x000fe40000000a00 */
[----:B------:R-:W-:-:S06]  /*16d50*/  UIMAD.WIDE UR4, UR41, 0x4, UR4 ;  /* 0x00000004290478a5 */ /* 0x000fcc000f8e0204 */
[----:B------:R-:W-:Y:S02]  /*16d60*/  IMAD.U32 R2, RZ, RZ, UR4 ;  /* 0x00000004ff027e24 */ /* 0x000fe4000f8e00ff */
[----:B0-----:R-:W-:-:S05]  /*16d70*/  IMAD.U32 R3, RZ, RZ, UR5 ;  /* 0x00000005ff037e24 */ /* 0x001fca000f8e00ff */
[----:B------:R0:W3:Y:S02]  /*16d80*/  LDG.E R7, desc[UR36][R2.64] ;  /* 0x0000002402077981 */ /* 0x0000e4000c1e1900 */
[----:B0-----:R-:W-:Y:S02]  /*16d90*/  IMAD.MOV.U32 R2, RZ, RZ, RZ ;  /* 0x000000ffff027224 */ /* 0x001fe400078e00ff */
[----:B---3--:R-:W-:-:S05]  /*16da0*/  IMAD R6, R0, R7, RZ ;  /* 0x0000000700067224 */ /* 0x008fca00078e02ff */
        /* <DEDUP_REMOVED lines=33> */
[----:B0-----:R-:W-:Y:S01]  /*16fc0*/  VIADD R3, R9, 0xffffffe ;  /* 0x0ffffffe09037836 */ /* 0x001fe20000000000 */
[----:B------:R-:W-:-:S05]  /*16fd0*/  IABS R9, R5 ;  /* 0x0000000500097213 */ /* 0x000fca0000000000 */
[----:B------:R-:W0:Y:S02]  /*16fe0*/  F2I.FTZ.U32.TRUNC.NTZ R3, R3 ;  /* 0x0000000300037305 */ /* 0x000e24000021f000 */
[----:B0-----:R-:W-:-:S04]  /*16ff0*/  IMAD.MOV R2, RZ, RZ, -R3 ;  /* 0x000000ffff027224 */ /* 0x001fc800078e0a03 */
[----:B------:R-:W-:Y:S02]  /*17000*/  IMAD R11, R2, R7, RZ ;  /* 0x00000007020b7224 */ /* 0x000fe400078e02ff */
[----:B------:R-:W-:-:S04]  /*17010*/  IMAD.MOV.U32 R2, RZ, RZ, RZ ;  /* 0x000000ffff027224 */ /* 0x000fc800078e00ff */
[----:B------:R-:W-:Y:S01]  /*17020*/  IMAD.HI.U32 R2, R3, R11, R2 ;  /* 0x0000000b03027227 */ /* 0x000fe200078e0002 */
[----:B------:R-:W-:Y:S02]  /*17030*/  LOP3.LUT R3, R5, R4, RZ, 0x3c, !PT ;  /* 0x0000000405037212 */ /* 0x000fe400078e3cff */
[----:B------:R-:W-:Y:S02]  /*17040*/  IADD3 R5, R8, 0x1000000, R5 ;  /* 0x0100000008057810 */ /* 0x000fe40007ffe005 */
        /* <DEDUP_REMOVED lines=12> */
[----:B------:R-:W-:-:S05]  /*17110*/  IMAD R3, R2, R4, R5 ;  /* 0x0000000402037224 */ /* 0x000fca00078e0205 */
[----:B------:R0:W-:Y:S02]  /*17120*/  STL [R1+0x8], R3 ;  /* 0x0000080301007387 */ /* 0x0001e40000100800 */
.L_x_2568:
[----:B01----:R-:W-:-:S05]  /*17130*/  LOP3.LUT R3, RZ, R2, RZ, 0x33, !PT ;  /* 0x00000002ff037212 */ /* 0x003fca00078e33ff */
[----:B------:R-:W-:-:S05]  /*17140*/  IMAD.IADD R0, R0, 0x1, R3 ;  /* 0x0000000100007824 */ /* 0x000fca00078e0203 */
[----:B------:R2:W-:Y:S01]  /*17150*/  STL [R1+0x4], R0 ;  /* 0x0000040001007387 */ /* 0x0005e20000100800 */
[----:B------:R-:W-:Y:S05]  /*17160*/  BRA `(.L_x_2569) ;  /* 0x0000000000107947 */ /* 0x000fea0003800000 */
.L_x_2564:
[----:B------:R1:W-:Y:S01]  /*17170*/  STL [R1], R6 ;  /* 0x0000000601007387 */ /* 0x0003e20000100800 */
[----:B------:R-:W-:-:S03]  /*17180*/  ULDC UR41, c[0x0][0xc3c] ;  /* 0x00030f0000297ab9 */ /* 0x000fc60000000800 */
[----:B------:R1:W-:Y:S04]  /*17190*/  STL [R1+0x4], RZ ;  /* 0x000004ff01007387 */ /* 0x0003e80000100800 */
[----:B------:R1:W-:Y:S02]  /*171a0*/  STL [R1+0x8], RZ ;  /* 0x000008ff01007387 */ /* 0x0003e40000100800 */
.L_x_2569:
[----:B------:R-:W3:Y:S04]  /*171b0*/  LDL R3, [R1+0x4] ;  /* 0x0000040001037983 */ /* 0x000ee80000100800 */
[----:B------:R-:W4:Y:S04]  /*171c0*/  LDL R2, [R1+0x8] ;  /* 0x0000080001027983 */ /* 0x000f280000100800 */
[----:B------:R-:W5:Y:S01]  /*171d0*/  LDL R4, [R1] ;  /* 0x0000000001047983 */ /* 0x000f620000100800 */
[----:B--2---:R-:W2:Y:S01]  /*171e0*/  S2R R0, SR_TID.X ;  /* 0x0000000000007919 */ /* 0x004ea20000002100 */
[----:B------:R-:W-:Y:S01]  /*171f0*/  BAR.SYNC.DEFER_BLOCKING 0x4, 0x180 ;  /* 0x0106000000007b1d */ /* 0x000fe20000010000 */
[----:B---3--:R-:W-:-:S02]  /*17200*/  IMAD.MOV.U32 R5, RZ, RZ, R3 ;  /* 0x000000ffff057224 */ /* 0x008fc400078e0003 */
[----:B----4-:R-:W-:-:S03]  /*17210*/  IMAD.MOV.U32 R3, RZ, RZ, R2 ;  /* 0x000000ffff037224 */ /* 0x010fc600078e0002 */
[----:B------:R3:W4:Y:S01]  /*17220*/  LDL R2, [R1+0x10] ;  /* 0x0000100001027983 */ /* 0x0007220000100800 */
[----:B--2---:R-:W-:Y:S01]  /*17230*/  LOP3.LUT R0, R0, 0x1f, RZ, 0xc0, !PT ;  /* 0x0000001f00007812 */ /* 0x004fe200078ec0ff */
[----:B-1----:R-:W-:-:S03]  /*17240*/  IMAD.MOV.U32 R6, RZ, RZ, R3 ;  /* 0x000000ffff067224 */ /* 0x002fc600078e0003 */
[----:B------:R-:W-:-:S13]  /*17250*/  ISETP.NE.AND P0, PT, R0, RZ, PT ;  /* 0x000000ff0000720c */ /* 0x000fda0003f05270 */
[----:B------:R-:W-:Y:S01]  /*17260*/  @!P0 MOV R0, 0x400 ;  /* 0x0000040000008802 */ /* 0x000fe20000000f00 */
[----:B----4-:R-:W1:Y:S03]  /*17270*/  @!P0 S2R R2, SR_CgaCtaId ;  /* 0x0000000000028919 */ /* 0x010e660000008800 */
[----:B-1----:R-:W-:Y:S01]  /*17280*/  @!P0 LEA R16, R2, R0, 0x18 ;  /* 0x0000000002108211 */ /* 0x002fe200078ec0ff */
[----:B------:R-:W-:Y:S01]  /*17290*/  IMAD.U32 R0, RZ, RZ, UR41 ;  /* 0x00000029ff007e24 */ /* 0x000fe2000f8e00ff */
[----:B------:R3:W-:Y:S03]  /*172a0*/  @!P0 STL [R1+0x10], R2 ;  /* 0x0000100201008387 */ /* 0x0007e60000100800 */
[----:B------:R-:W-:-:S05]  /*172b0*/  @!P0 IMAD.MOV.U32 R7, RZ, RZ, R0 ;  /* 0x000000ffff078224 */ /* 0x000fca00078e0000 */
[----:B-----5:R3:W-:Y:S01]  /*172c0*/  @!P0 STS.128 [R16+0x298d0], R4 ;  /* 0x0298d00410008388 */ /* 0x0207e20000000c00 */
[----:B------:R-:W-:Y:S06]  /*172d0*/  BAR.ARV 0x5, 0x180 ;  /* 0x0146000000007b1d */ /* 0x000fec0000002000 */
.L_x_2562:
[----:B------:R-:W-:Y:S02]  /*172e0*/  ULDC UR4, c[0x0][0xc3c] ;  /* 0x00030f0000047ab9 */ /* 0x000fe40000000800 */
[----:B------:R-:W-:-:S06]  /*172f0*/  UISETP.GE.AND UP0, UPT, UR41, UR4, UPT ;  /* 0x000000042900728c */ /* 0x000fcc000bf06270 */
[----:B------:R-:W-:-:S13]  /*17300*/  PLOP3.LUT P0, PT, PT, PT, UP0, 0x80, 0x0 ;  /* 0x000000000000781c */ /* 0x000fda0003f0f008 */
[----:B------:R-:W-:Y:S05]  /*17310*/  @!P0 BRA `(.L_x_2570) ;  /* 0xffffffa000788947 */ /* 0x000fea000383ffff */
.L_x_2492:
[----:B-1----:R-:W2:Y:S01]  /*17320*/  LDL.LU R0, [R1+0x28] ;  /* 0x0000280001007983 */ /* 0x002ea20000300800 */
[----:B------:R-:W-:Y:S01]  /*17330*/  BSSY B0, `(.L_x_2571) ;  /* 0x000000b000007945 */ /* 0x000fe20003800000 */
[----:B0--3--:R-:W0:Y:S01]  /*17340*/  S2R R5, SR_CgaCtaId ;  /* 0x0000000000057919 */ /* 0x009e220000008800 */
        /* <DEDUP_REMOVED lines=9> */
.L_x_2657:
[----:B------:R-:W-:Y:S05]  /*173e0*/  BSYNC B0 ;  /* 0x0000000000007941 */ /* 0x000fea0003800000 */
.L_x_2571:
[----:B------:R-:W-:-:S03]  /*173f0*/  UMOV UR4, 0xffffffff ;  /* 0xffffffff00047882 */ /* 0x000fc60000000000 */
[----:B------:R-:W-:Y:S05]  /*17400*/  BRA.DIV UR4, `(.L_x_2573) ;  /* 0x0000002a04307947 */ /* 0x000fea000b800000 */
[----:B0-----:R-:W0:Y:S02]  /*17410*/  S2R R0, SR_TID.X ;  /* 0x0000000000007919 */ /* 0x001e240000002100 */
[----:B0-----:R-:W-:-:S04]  /*17420*/  SHF.R.U32.HI R0, RZ, 0x5, R0 ;  /* 0x00000005ff007819 */ /* 0x001fc80000011600 */
[----:B------:R-:W-:-:S05]  /*17430*/  LOP3.LUT R0, R0, 0x3, RZ, 0xc0, !PT ;  /* 0x0000000300007812 */ /* 0x000fca00078ec0ff */
[----:B------:R0:W1:Y:S02]  /*17440*/  SHFL.IDX PT, R14, R0, RZ, 0x1f ;  /* 0x00001fff000e7589 */ /* 0x00006400000e0000 */
.L_x_2660:
[----:B-1----:R-:W-:Y:S01]  /*17450*/  ISETP.NE.AND P0, PT, R14, RZ, PT ;  /* 0x000000ff0e00720c */ /* 0x002fe20003f05270 */
[----:B------:R-:W-:-:S12]  /*17460*/  BSSY B0, `(.L_x_2574) ;  /* 0x000002e000007945 */ /* 0x000fd80003800000 */
[----:B------:R-:W-:Y:S05]  /*17470*/  @P0 BRA `(.L_x_2575) ;  /* 0x0000000000b00947 */ /* 0x000fea0003800000 */
[----:B------:R-:W-:-:S03]  /*17480*/  UMOV UR4, 0xffffffff ;  /* 0xffffffff00047882 */ /* 0x000fc60000000000 */
[----:B------:R-:W-:Y:S05]  /*17490*/  BRA.DIV UR4, `(.L_x_2576) ;  /* 0x0000002a04407947 */ /* 0x000fea000b800000 */
[----:B------:R-:W-:-:S13]  /*174a0*/  ELECT P6, URZ, PT ;  /* 0x00000000003f782f */ /* 0x000fda00038c0000 */
.L_x_2663:
[----:B------:R-:W-:Y:S05]  /*174b0*/  @!P6 BRA `(.L_x_2575) ;  /* 0x0000000000a0e947 */ /* 0x000fea0003800000 */
[----:B0-----:R-:W2:Y:S02]  /*174c0*/  LDL R0, [R1+0x2c] ;  /* 0x00002c0001007983 */ /* 0x001ea40000100800 */
[----:B--2---:R-:W-:-:S13]  /*174d0*/  R2UR UR4, R0 ;  /* 0x00000000000472ca */ /* 0x004fda00000e0000 */
[----:B------:R-:W-:-:S06]  /*174e0*/  ULOP3.LUT UR4, UR4, 0x2, URZ, 0xfc, !UPT ;  /* 0x0000000204047892 */ /* 0x000fcc000f8efc3f */
[----:B------:R-:W-:-:S05]  /*174f0*/  IMAD.U32 R0, RZ, RZ, UR4 ;  /* 0x00000004ff007e24 */ /* 0x000fca000f8e00ff */
[----:B------:R-:W-:-:S13]  /*17500*/  ISETP.NE.AND P0, PT, R0, 0x3, PT ;  /* 0x000000030000780c */ /* 0x000fda0003f05270 */
[----:B------:R-:W-:Y:S05]  /*17510*/  @!P0 BRA `(.L_x_2577) ;  /* 0x0000000000048947 */ /* 0x000fea0003800000 */
[----:B------:R-:W-:Y:S01]  /*17520*/  BPT.TRAP 0x1 ;  /* 0x000000040000795c */ /* 0x000fe20000300000 */
.L_x_2577:
[C---:B------:R-:W-:Y:S01]  /*17530*/  IMAD R5, R19.reuse, 0x8, R4 ;  /* 0x0000000813057824 */ /* 0x040fe200078e0204 */
[----:B------:R-:W-:Y:S01]  /*17540*/  SHF.L.U32 R0, R32, 0x1f, RZ ;  /* 0x0000001f20007819 */ /* 0x000fe200000006ff */
[----:B------:R-:W-:-:S03]  /*17550*/  VIADD R19, R19, 0x1 ;  /* 0x0000000113137836 */ /* 0x000fc60000000000 */
[----:B------:R-:W0:Y:S02]  /*17560*/  SYNCS.PHASECHK.TRANS64.TRYWAIT P1, [R5+URZ+0x29840], R0 ;  /* 0x02984000050075a7 */ /* 0x000e24000802017f */
[----:B------:R-:W-:-:S04]  /*17570*/  ISETP.NE.AND P2, PT, R19, 0x2, PT ;  /* 0x000000021300780c */ /* 0x000fc80003f45270 */
[----:B------:R-:W-:Y:S01]  /*17580*/  SEL R3, RZ, 0x1, P2 ;  /* 0x00000001ff037807 */ /* 0x000fe20001000000 */
[----:B0-----:R-:W-:Y:S08]  /*17590*/  @!P1 BRA `(.L_x_2578) ;  /* 0x0000002800209947 */ /* 0x001ff00003800000 */
.L_x_2664:
[----:B------:R-:W-:Y:S02]  /*175a0*/  SEL R19, R19, RZ, P2 ;  /* 0x000000ff13137207 */ /* 0x000fe40001000000 */
[----:B------:R-:W-:Y:S01]  /*175b0*/  LOP3.LUT R2, R32, R3, RZ, 0x3c, !PT ;  /* 0x0000000320027212 */ /* 0x000fe200078e3cff */
[----:B------:R-:W-:Y:S06]  /*175c0*/  @!P0 BRA `(.L_x_2579) ;  /* 0x0000000000048947 */ /* 0x000fec0003800000 */
[----:B------:R-:W-:Y:S01]  /*175d0*/  BPT.TRAP 0x1 ;  /* 0x000000040000795c */ /* 0x000fe20000300000 */
.L_x_2579:
[----:B------:R-:W-:Y:S01]  /*175e0*/  IMAD R19, R19, 0x8, R4 ;  /* 0x0000000813137824 */ /* 0x000fe200078e0204 */
[----:B------:R-:W-:-:S04]  /*175f0*/  SHF.L.U32 R2, R2, 0x1f, RZ ;  /* 0x0000001f02027819 */ /* 0x000fc800000006ff */
[----:B------:R-:W1:Y:S02]  /*17600*/  SYNCS.PHASECHK.TRANS64.TRYWAIT P1, [R19+URZ+0x29840], R2 ;  /* 0x02984002130075a7 */ /* 0x000e64000802017f */
[----:B-1----:R-:W-:Y:S05]  /*17610*/  @!P1 BRA `(.L_x_2580) ;  /* 0x0000002800149947 */ /* 0x002fea0003800000 */
.L_x_2665:
[----:B------:R-:W-:Y:S05]  /*17620*/  @!P0 BRA `(.L_x_2581) ;  /* 0x0000000000048947 */ /* 0x000fea0003800000 */
[----:B------:R-:W-:Y:S01]  /*17630*/  BPT.TRAP 0x1 ;  /* 0x000000040000795c */ /* 0x000fe20000300000 */
.L_x_2581:
[----:B------:R-:W2:Y:S02]  /*17640*/  SYNCS.PHASECHK.TRANS64.TRYWAIT P1, [R5+URZ+0x29860], R0 ;  /* 0x02986000050075a7 */ /* 0x000ea4000802017f */
[----:B--2---:R-:W-:Y:S05]  /*17650*/  @!P1 BRA `(.L_x_2582) ;  /* 0x0000002800189947 */ /* 0x004fea0003800000 */
.L_x_2666:
[----:B------:R-:W-:Y:S05]  /*17660*/  @!P0 BRA `(.L_x_2583) ;  /* 0x0000000000048947 */ /* 0x000fea0003800000 */
[----:B------:R-:W-:Y:S01]  /*17670*/  BPT.TRAP 0x1 ;  /* 0x000000040000795c */ /* 0x000fe20000300000 */
.L_x_2583:
[----:B------:R-:W3:Y:S02]  /*17680*/  SYNCS.PHASECHK.TRANS64.TRYWAIT P1, [R19+URZ+0x29860], R2 ;  /* 0x02986002130075a7 */ /* 0x000ee4000802017f */
[----:B---3--:R-:W-:Y:S05]  /*17690*/  @!P1 BRA `(.L_x_2584) ;  /* 0x00000028001c9947 */ /* 0x008fea0003800000 */
.L_x_2667:
[----:B------:R-:W-:Y:S05]  /*176a0*/  @!P0 BRA `(.L_x_2585) ;  /* 0x0000000000048947 */ /* 0x000fea0003800000 */
[----:B------:R-:W-:Y:S01]  /*176b0*/  BPT.TRAP 0x1 ;  /* 0x000000040000795c */ /* 0x000fe20000300000 */
.L_x_2585:
[----:B------:R-:W4:Y:S02]  /*176c0*/  SYNCS.PHASECHK.TRANS64.TRYWAIT P1, [R5+URZ+0x29880], R0 ;  /* 0x02988000050075a7 */ /* 0x000f24000802017f */
[----:B----4-:R-:W-:Y:S05]  /*176d0*/  @!P1 BRA `(.L_x_2586) ;  /* 0x0000002800209947 */ /* 0x010fea0003800000 */
.L_x_2668:
[----:B------:R-:W-:Y:S05]  /*176e0*/  @!P0 BRA `(.L_x_2587) ;  /* 0x0000000000048947 */ /* 0x000fea0003800000 */
[----:B------:R-:W-:Y:S01]  /*176f0*/  BPT.TRAP 0x1 ;  /* 0x000000040000795c */ /* 0x000fe20000300000 */
.L_x_2587:
[----:B------:R0:W0:Y:S02]  /*17700*/  SYNCS.PHASECHK.TRANS64.TRYWAIT P0, [R19+URZ+0x29880], R2 ;  /* 0x02988002130075a7 */ /* 0x000024000800017f */
[----:B0-----:R-:W-:Y:S05]  /*17710*/  @!P0 NANOSLEEP.SYNCS 0x989680 ;  /* 0x009896800000895d */ /* 0x001fea0003900000 */
[----:B------:R-:W0:Y:S02]  /*17720*/  @!P0 SYNCS.PHASECHK.TRANS64 P0, [R19+URZ+0x29880], R2 ;  /* 0x02988002130085a7 */ /* 0x000e24000800007f */
[----:B0-----:R-:W-:Y:S05]  /*17730*/  @!P0 BRA `(.L_x_2587) ;  /* 0xfffffffc00f08947 */ /* 0x001fea000383ffff */
.L_x_2575:
[----:B------:R-:W-:Y:S05]  /*17740*/  BSYNC B0 ;  /* 0x0000000000007941 */ /* 0x000fea0003800000 */
.L_x_2574:
[----:B------:R-:W-:Y:S05]  /*17750*/  EXIT ;  /* 0x000000000000794d */ /* 0x000fea0003800000 */
.L_x_2426:
[----:B0-----:R-:W-:-:S04]  /*17760*/  IMAD.U32 R3, RZ, RZ, UR39 ;  /* 0x00000027ff037e24 */ /* 0x001fc8000f8e00ff */
[----:B------:R0:W1:Y:S03]  /*17770*/  SYNCS.PHASECHK.TRANS64.TRYWAIT P0, [R3+URZ+0x29800], R0 ;  /* 0x02980000030075a7 */ /* 0x000066000800017f */
[----:B-1----:R-:W-:Y:S05]  /*17780*/  @!P0 NANOSLEEP.SYNCS 0x989680 ;  /* 0x009896800000895d */ /* 0x002fea0003900000 */
[----:B------:R-:W1:Y:S02]  /*17790*/  @!P0 SYNCS.PHASECHK.TRANS64 P0, [R3+URZ+0x29800], R0 ;  /* 0x02980000030085a7 */ /* 0x000e64000800007f */
[----:B-1----:R-:W-:Y:S05]  /*177a0*/  @!P0 BRA `(.L_x_2426) ;  /* 0xfffffffc00ec8947 */ /* 0x002fea000383ffff */
[----:B------:R-:W-:Y:S05]  /*177b0*/  BRA `(.L_x_2588) ;  /* 0xfffffea400f87947 */ /* 0x000fea000383ffff */
.L_x_2430:
[----:B-1----:R1:W2:Y:S02]  /*177c0*/  SYNCS.PHASECHK.TRANS64.TRYWAIT P0, [R0+URZ+0x29830], R3 ;  /* 0x02983003000075a7 */ /* 0x0022a4000800017f */
[----:B--2---:R-:W-:Y:S05]  /*177d0*/  @!P0 NANOSLEEP.SYNCS 0x989680 ;  /* 0x009896800000895d */ /* 0x004fea0003900000 */
[----:B------:R-:W2:Y:S02]  /*177e0*/  @!P0 SYNCS.PHASECHK.TRANS64 P0, [R0+URZ+0x29830], R3 ;  /* 0x02983003000085a7 */ /* 0x000ea4000800007f */
[----:B--2---:R-:W-:Y:S05]  /*177f0*/  @!P0 BRA `(.L_x_2430) ;  /* 0xfffffffc00f08947 */ /* 0x004fea000383ffff */
[----:B------:R-:W-:Y:S05]  /*17800*/  BRA `(.L_x_2429) ;  /* 0xfffffea800147947 */ /* 0x000fea000383ffff */
.L_x_2436:
[----:B-1----:R-:W-:-:S04]  /*17810*/  IMAD.U32 R4, RZ, RZ, UR5 ;  /* 0x00000005ff047e24 */ /* 0x002fc8000f8e00ff */
[----:B------:R1:W2:Y:S03]  /*17820*/  SYNCS.PHASECHK.TRANS64.TRYWAIT P0, [R4+URZ+0x29830], R3 ;  /* 0x02983003040075a7 */ /* 0x0002a6000800017f */
[----:B--2---:R-:W-:Y:S05]  /*17830*/  @!P0 NANOSLEEP.SYNCS 0x989680 ;  /* 0x009896800000895d */ /* 0x004fea0003900000 */
[----:B------:R-:W2:Y:S02]  /*17840*/  @!P0 SYNCS.PHASECHK.TRANS64 P0, [R4+URZ+0x29830], R3 ;  /* 0x02983003040085a7 */ /* 0x000ea4000800007f */
[----:B--2---:R-:W-:Y:S05]  /*17850*/  @!P0 BRA `(.L_x_2436) ;  /* 0xfffffffc00ec8947 */ /* 0x004fea000383ffff */
[----:B------:R-:W-:Y:S05]  /*17860*/  BRA `(.L_x_2433) ;  /* 0xfffffedc00c87947 */ /* 0x000fea000383ffff */
.L_x_2440:
[----:B-1----:R-:W-:-:S04]  /*17870*/  IMAD.U32 R4, RZ, RZ, UR5 ;  /* 0x00000005ff047e24 */ /* 0x002fc8000f8e00ff */
[----:B------:R1:W2:Y:S03]  /*17880*/  SYNCS.PHASECHK.TRANS64.TRYWAIT P0, [R4+URZ+0x29850], R3 ;  /* 0x02985003040075a7 */ /* 0x0002a6000800017f */
[----:B--2---:R-:W-:Y:S05]  /*17890*/  @!P0 NANOSLEEP.SYNCS 0x989680 ;  /* 0x009896800000895d */ /* 0x004fea0003900000 */
[----:B------:R-:W2:Y:S02]  /*178a0*/  @!P0 SYNCS.PHASECHK.TRANS64 P0, [R4+URZ+0x29850], R3 ;  /* 0x02985003040085a7 */ /* 0x000ea4000800007f */
[----:B--2---:R-:W-:Y:S05]  /*178b0*/  @!P0 BRA `(.L_x_2440) ;  /* 0xfffffffc00ec8947 */ /* 0x004fea000383ffff */
[----:B------:R-:W-:Y:S05]  /*178c0*/  BRA `(.L_x_2437) ;  /* 0xfffffee800d07947 */ /* 0x000fea000383ffff */
.L_x_2448:
[----:B-1----:R-:W-:-:S04]  /*178d0*/  IMAD.U32 R4, RZ, RZ, UR5 ;  /* 0x00000005ff047e24 */ /* 0x002fc8000f8e00ff */
[----:B------:R1:W2:Y:S03]  /*178e0*/  SYNCS.PHASECHK.TRANS64.TRYWAIT P0, [R4+URZ+0x29830], R3 ;  /* 0x02983003040075a7 */ /* 0x0002a6000800017f */
[----:B--2---:R-:W-:Y:S05]  /*178f0*/  @!P0 NANOSLEEP.SYNCS 0x989680 ;  /* 0x009896800000895d */ /* 0x004fea0003900000 */
[----:B------:R-:W2:Y:S02]  /*17900*/  @!P0 SYNCS.PHASECHK.TRANS64 P0, [R4+URZ+0x29830], R3 ;  /* 0x02983003040085a7 */ /* 0x000ea4000800007f */
[----:B--2---:R-:W-:Y:S05]  /*17910*/  @!P0 BRA `(.L_x_2448) ;  /* 0xfffffffc00ec8947 */ /* 0x004fea000383ffff */
[----:B------:R-:W-:Y:S05]  /*17920*/  BRA `(.L_x_2445) ;  /* 0xffffff1400b87947 */ /* 0x000fea000383ffff */
.L_x_2452:
[----:B-1----:R-:W-:-:S04]  /*17930*/  IMAD.U32 R4, RZ, RZ, UR5 ;  /* 0x00000005ff047e24 */ /* 0x002fc8000f8e00ff */
[----:B------:R1:W2:Y:S03]  /*17940*/  SYNCS.PHASECHK.TRANS64.TRYWAIT P0, [R4+URZ+0x29850], R3 ;  /* 0x02985003040075a7 */ /* 0x0002a6000800017f */
[----:B--2---:R-:W-:Y:S05]  /*17950*/  @!P0 NANOSLEEP.SYNCS 0x989680 ;  /* 0x009896800000895d */ /* 0x004fea0003900000 */
[----:B------:R-:W2:Y:S02]  /*17960*/  @!P0 SYNCS.PHASECHK.TRANS64 P0, [R4+URZ+0x29850], R3 ;  /* 0x02985003040085a7 */ /* 0x000ea4000800007f */
[----:B--2---:R-:W-:Y:S05]  /*17970*/  @!P0 BRA `(.L_x_2452) ;  /* 0xfffffffc00ec8947 */ /* 0x004fea000383ffff */
[----:B------:R-:W-:Y:S05]  /*17980*/  BRA `(.L_x_2449) ;  /* 0xffffff2000b47947 */ /* 0x000fea000383ffff */
.L_x_2459:
[----:B-1----:R-:W-:-:S04]  /*17990*/  IMAD.U32 R6, RZ, RZ, UR5 ;  /* 0x00000005ff067e24 */ /* 0x002fc8000f8e00ff */
[----:B------:R1:W2:Y:S03]  /*179a0*/  SYNCS.PHASECHK.TRANS64.TRYWAIT P0, [R6+URZ+0x29850], R5 ;  /* 0x02985005060075a7 */ /* 0x0002a6000800017f */
[----:B--2---:R-:W-:Y:S05]  /*179b0*/  @!P0 NANOSLEEP.SYNCS 0x989680 ;  /* 0x009896800000895d */ /* 0x004fea0003900000 */
[----:B------:R-:W2:Y:S02]  /*179c0*/  @!P0 SYNCS.PHASECHK.TRANS64 P0, [R6+URZ+0x29850], R5 ;  /* 0x02985005060085a7 */ /* 0x000ea4000800007f */
[----:B--2---:R-:W-:Y:S05]  /*179d0*/  @!P0 BRA `(.L_x_2459) ;  /* 0xfffffffc00ec8947 */ /* 0x004fea000383ffff */
[----:B------:R-:W-:Y:S05]  /*179e0*/  BRA `(.L_x_2458) ;  /* 0xffffff40008c7947 */ /* 0x000fea000383ffff */
.L_x_2508:
        /* <DEDUP_REMOVED lines=10> */
.L_x_2589:
[----:B------:R-:W-:Y:S05]  /*17a90*/  BRA `(.L_x_2590) ;  /* 0xffffffa800ec7947 */ /* 0x000fea000383ffff */
.L_x_2511:
[----:B0-----:R0:W1:Y:S02]  /*17aa0*/  SYNCS.PHASECHK.TRANS64.TRYWAIT P0, [R0+URZ+0x29880], R29 ;  /* 0x0298801d000075a7 */ /* 0x001064000800017f */
[----:B-1----:R-:W-:Y:S05]  /*17ab0*/  @!P0 NANOSLEEP.SYNCS 0x989680 ;  /* 0x009896800000895d */ /* 0x002fea0003900000 */
[----:B------:R-:W1:Y:S02]  /*17ac0*/  @!P0 SYNCS.PHASECHK.TRANS64 P0, [R0+URZ+0x29880], R29 ;  /* 0x0298801d000085a7 */ /* 0x000e64000800007f */
[----:B-1----:R-:W-:Y:S05]  /*17ad0*/  @!P0 BRA `(.L_x_2511) ;  /* 0xfffffffc00f08947 */ /* 0x002fea000383ffff */
[----:B------:R-:W-:Y:S05]  /*17ae0*/  BRA `(.L_x_2591) ;  /* 0xffffffb000107947 */ /* 0x000fea000383ffff */
.L_x_2512:
        /* <DEDUP_REMOVED lines=8> */
.L_x_2593:
[----:B------:R-:W-:Y:S05]  /*17b70*/  BSYNC B0 ;  /* 0x0000000000007941 */ /* 0x000fea0003800000 */
.L_x_2592:
        /* <DEDUP_REMOVED lines=12> */
.L_x_2594:
        /* <DEDUP_REMOVED lines=9> */
.L_x_2595:
        /* <DEDUP_REMOVED lines=13> */
.L_x_2596:
        /* <DEDUP_REMOVED lines=9> */
.L_x_2597:
        /* <DEDUP_REMOVED lines=11> */
.L_x_2598:
        /* <DEDUP_REMOVED lines=9> */
.L_x_2599:
        /* <DEDUP_REMOVED lines=11> */
.L_x_2600:
[----:B------:R-:W-:Y:S02]  /*18020*/  IMAD.MOV.U32 R13, RZ, RZ, R22 ;  /* 0x000000ffff0d7224 */ /* 0x000fe400078e0016 */
[----:B------:R-:W-:Y:S02]  /*18030*/  IMAD.MOV.U32 R12, RZ, RZ, RZ ;  /* 0x000000ffff0c7224 */ /* 0x000fe400078e00ff */
[----:B------:R-:W-:-:S07]  /*18040*/  IMAD.MOV.U32 R9, RZ, RZ, R14 ;  /* 0x000000ffff097224 */ /* 0x000fce00078e000e */
[----:B------:R-:W-:Y:S05]  /*18050*/  WARPSYNC.COLLECTIVE R15, `(.L_x_2601) ;  /* 0x000000000f087348 */ /* 0x000fea0003c00000 */
[----:B------:R0:W1:Y:S02]  /*18060*/  SHFL.IDX P6, R14, R13, R12, R11 ;  /* 0x0000000c0d0e7389 */ /* 0x00006400000c000b */
[----:B01----:R-:W-:Y:S01]  /*18070*/  ENDCOLLECTIVE ;  /* 0x000000000000791b */ /* 0x003fe20003800000 */
.L_x_2601:
        /* <DEDUP_REMOVED lines=16> */
.L_x_2602:
[----:B------:R-:W-:Y:S01]  /*18180*/  @P0 LOP3.LUT R17, R17, 0x100, RZ, 0xfc, !PT ;  /* 0x0000010011110812 */ /* 0x000fe200078efcff */
[----:B------:R-:W-:Y:S01]  /*18190*/  IMAD.MOV.U32 R8, RZ, RZ, R14 ;  /* 0x000000ffff087224 */ /* 0x000fe200078e000e */
[----:B------:R-:W-:Y:S06]  /*181a0*/  BRA `(.L_x_2603) ;  /* 0xffffffac00bc7947 */ /* 0x000fec000383ffff */
.L_x_2517:
[----:B----4-:R4:W0:Y:S02]  /*181b0*/  SYNCS.PHASECHK.TRANS64.TRYWAIT P0, [R0+URZ+0x29840], R29 ;  /* 0x0298401d000075a7 */ /* 0x010824000800017f */
[----:B0-----:R-:W-:Y:S05]  /*181c0*/  @!P0 NANOSLEEP.SYNCS 0x989680 ;  /* 0x009896800000895d */ /* 0x001fea0003900000 */
[----:B------:R-:W0:Y:S02]  /*181d0*/  @!P0 SYNCS.PHASECHK.TRANS64 P0, [R0+URZ+0x29840], R29 ;  /* 0x0298401d000085a7 */ /* 0x000e24000800007f */
[----:B0-----:R-:W-:Y:S05]  /*181e0*/  @!P0 BRA `(.L_x_2517) ;  /* 0xfffffffc00f08947 */ /* 0x001fea000383ffff */
[----:B------:R-:W-:Y:S05]  /*181f0*/  BRA `(.L_x_2604) ;  /* 0xffffffb000187947 */ /* 0x000fea000383ffff */
.L_x_2518:
[----:B------:R-:W-:Y:S01]  /*18200*/  BSSY B0, `(.L_x_2605) ;  /* 0x0000008000007945 */ /* 0x000fe20003800000 */
[----:B------:R-:W-:Y:S02]  /*18210*/  IMAD.MOV.U32 R13, RZ, RZ, R6 ;  /* 0x000000ffff0d7224 */ /* 0x000fe400078e0006 */
[----:B------:R-:W-:Y:S02]  /*18220*/  IMAD.MOV.U32 R12, RZ, RZ, RZ ;  /* 0x000000ffff0c7224 */ /* 0x000fe400078e00ff */
[----:B------:R-:W-:Y:S02]  /*18230*/  IMAD.MOV.U32 R11, RZ, RZ, 0x1c1f ;  /* 0x00001c1fff0b7424 */ /* 0x000fe400078e00ff */
[----:B------:R-:W-:-:S07]  /*18240*/  IMAD.MOV.U32 R15, RZ, RZ, -0x1 ;  /* 0xffffffffff0f7424 */ /* 0x000fce00078e00ff */
[----:B01-34-:R-:W-:Y:S05]  /*18250*/  WARPSYNC.COLLECTIVE R15, `(.L_x_2606) ;  /* 0x000000000f087348 */ /* 0x01bfea0003c00000 */
[----:B------:R2:W0:Y:S02]  /*18260*/  SHFL.IDX P6, R14, R13, R12, R11 ;  /* 0x0000000c0d0e7389 */ /* 0x00042400000c000b */
[----:B01234-:R-:W-:Y:S01]  /*18270*/  ENDCOLLECTIVE ;  /* 0x000000000000791b */ /* 0x01ffe20003800000 */
.L_x_2606:
[----:B------:R-:W-:Y:S05]  /*18280*/  BSYNC B0 ;  /* 0x0000000000007941 */ /* 0x000fea0003800000 */
.L_x_2605:
        /* <DEDUP_REMOVED lines=10> */
.L_x_2607:
        /* <DEDUP_REMOVED lines=19> */
.L_x_2608:
        /* <DEDUP_REMOVED lines=11> */
.L_x_2609:
        /* <DEDUP_REMOVED lines=16> */
.L_x_2610:
        /* <DEDUP_REMOVED lines=12> */
.L_x_2611:
[----:B------:R-:W-:Y:S02]  /*186d0*/  IMAD.MOV.U32 R13, RZ, RZ, R6 ;  /* 0x000000ffff0d7224 */ /* 0x000fe400078e0006 */
[----:B------:R-:W-:Y:S02]  /*186e0*/  IMAD.MOV.U32 R12, RZ, RZ, 0x3 ;  /* 0x00000003ff0c7424 */ /* 0x000fe400078e00ff */
[----:B------:R-:W-:-:S07]  /*186f0*/  IMAD.MOV.U32 R3, RZ, RZ, R14 ;  /* 0x000000ffff037224 */ /* 0x000fce00078e000e */
[----:B------:R-:W-:Y:S05]  /*18700*/  WARPSYNC.COLLECTIVE R15, `(.L_x_2612) ;  /* 0x000000000f087348 */ /* 0x000fea0003c00000 */
[----:B------:R0:W1:Y:S02]  /*18710*/  SHFL.IDX P6, R14, R13, R12, R11 ;  /* 0x0000000c0d0e7389 */ /* 0x00006400000c000b */
[----:B01----:R-:W-:Y:S01]  /*18720*/  ENDCOLLECTIVE ;  /* 0x000000000000791b */ /* 0x003fe20003800000 */
.L_x_2612:
        /* <DEDUP_REMOVED lines=10> */
.L_x_2613:
        /* <DEDUP_REMOVED lines=12> */
.L_x_2614:
        /* <DEDUP_REMOVED lines=13> */
.L_x_2615:
[----:B------:R-:W-:Y:S01]  /*18960*/  IMAD.MOV.U32 R2, RZ, RZ, R14 ;  /* 0x000000ffff027224 */ /* 0x000fe200078e000e */
[----:B------:R-:W-:Y:S06]  /*18970*/  BRA `(.L_x_2616) ;  /* 0xffffffac00787947 */ /* 0x000fec000383ffff */
.L_x_2525:
[----:B------:R-:W-:Y:S02]  /*18980*/  IMAD.MOV.U32 R13, RZ, RZ, R4 ;  /* 0x000000ffff0d7224 */ /* 0x000fe400078e0004 */
[----:B------:R-:W-:Y:S02]  /*18990*/  IMAD.MOV.U32 R12, RZ, RZ, RZ ;  /* 0x000000ffff0c7224 */ /* 0x000fe400078e00ff */
[----:B------:R-:W-:Y:S02]  /*189a0*/  IMAD.MOV.U32 R11, RZ, RZ, 0x1c1f ;  /* 0x00001c1fff0b7424 */ /* 0x000fe400078e00ff */
[----:B------:R-:W-:Y:S02]  /*189b0*/  IMAD.MOV.U32 R15, RZ, RZ, -0x1 ;  /* 0xffffffffff0f7424 */ /* 0x000fe400078e00ff */
[----:B------:R-:W-:Y:S02]  /*189c0*/  IMAD R23, R23, R5, RZ ;  /* 0x0000000517177224 */ /* 0x000fe400078e02ff */
[----:B------:R-:W-:-:S07]  /*189d0*/  IMAD R5, R20, 0x80, R9 ;  /* 0x0000008014057824 */ /* 0x000fce00078e0209 */
[----:B-1---5:R-:W-:Y:S05]  /*189e0*/  WARPSYNC.COLLECTIVE R15, `(.L_x_2617) ;  /* 0x000000000f087348 */ /* 0x022fea0003c00000 */
[----:B------:R0:W2:Y:S02]  /*189f0*/  SHFL.IDX P6, R14, R13, R12, R11 ;  /* 0x0000000c0d0e7389 */ /* 0x0000a400000c000b */
[----:B012--5:R-:W-:Y:S01]  /*18a00*/  ENDCOLLECTIVE ;  /* 0x000000000000791b */ /* 0x027fe20003800000 */
.L_x_2617:
[----:B------:R-:W-:Y:S01]  /*18a10*/  ISETP.GE.AND P0, PT, R5, R23, PT ;  /* 0x000000170500720c */ /* 0x000fe20003f06270 */
[----:B------:R-:W-:Y:S02]  /*18a20*/  IMAD.MOV.U32 R13, RZ, RZ, R0 ;  /* 0x000000ffff0d7224 */ /* 0x000fe400078e0000 */
[----:B------:R-:W-:-:S10]  /*18a30*/  IMAD.MOV.U32 R2, RZ, RZ, R14 ;  /* 0x000000ffff027224 */ /* 0x000fd400078e000e */
[----:B------:R-:W-:Y:S05]  /*18a40*/  WARPSYNC.COLLECTIVE R15, `(.L_x_2618) ;  /* 0x000000000f087348 */ /* 0x000fea0003c00000 */
[----:B------:R0:W1:Y:S02]  /*18a50*/  SHFL.IDX P6, R14, R13, R12, R11 ;  /* 0x0000000c0d0e7389 */ /* 0x00006400000c000b */
[----:B01----:R-:W-:Y:S01]  /*18a60*/  ENDCOLLECTIVE ;  /* 0x000000000000791b */ /* 0x003fe20003800000 */
.L_x_2618:
[----:B------:R-:W-:Y:S02]  /*18a70*/  IMAD.MOV.U32 R13, RZ, RZ, R4 ;  /* 0x000000ffff0d7224 */ /* 0x000fe400078e0004 */
[----:B------:R-:W-:Y:S02]  /*18a80*/  IMAD.MOV.U32 R12, RZ, RZ, 0x1 ;  /* 0x00000001ff0c7424 */ /* 0x000fe400078e00ff */
[----:B------:R-:W-:-:S07]  /*18a90*/  IMAD.MOV.U32 R3, RZ, RZ, R14 ;  /* 0x000000ffff037224 */ /* 0x000fce00078e000e */
[----:B------:R-:W-:Y:S05]  /*18aa0*/  WARPSYNC.COLLECTIVE R15, `(.L_x_2619) ;  /* 0x000000000f087348 */ /* 0x000fea0003c00000 */
[----:B------:R0:W1:Y:S02]  /*18ab0*/  SHFL.IDX P6, R14, R13, R12, R11 ;  /* 0x0000000c0d0e7389 */ /* 0x00006400000c000b */
[----:B01----:R-:W-:Y:S01]  /*18ac0*/  ENDCOLLECTIVE ;  /* 0x000000000000791b */ /* 0x003fe20003800000 */
.L_x_2619:
[----:B------:R-:W-:-:S05]  /*18ad0*/  @!P0 IADD3 R6, P4, R35, R3, RZ ;  /* 0x0000000323068210 */ /* 0x000fca0007f9e0ff */
[----:B------:R-:W-:Y:S02]  /*18ae0*/  @!P0 IMAD.X R3, RZ, RZ, R2, P4 ;  /* 0x000000ffff038224 */ /* 0x000fe400020e0602 */
[----:B------:R-:W-:Y:S02]  /*18af0*/  @!P0 IMAD.MOV.U32 R2, RZ, RZ, R6 ;  /* 0x000000ffff028224 */ /* 0x000fe400078e0006 */
[----:B------:R-:W-:Y:S02]  /*18b00*/  VIADD R6, R5, 0x20 ;  /* 0x0000002005067836 */ /* 0x000fe40000000000 */
[----:B------:R-:W-:Y:S01]  /*18b10*/  IMAD.MOV.U32 R13, RZ, RZ, R0 ;  /* 0x000000ffff0d7224 */ /* 0x000fe200078e0000 */
        /* <DEDUP_REMOVED lines=11> */
.L_x_2620:
[----:B------:R-:W-:Y:S02]  /*18bd0*/  IMAD.MOV.U32 R13, RZ, RZ, R4 ;  /* 0x000000ffff0d7224 */ /* 0x000fe400078e0004 */
[----:B------:R-:W-:Y:S01]  /*18be0*/  IMAD.MOV.U32 R12, RZ, RZ, 0x2 ;  /* 0x00000002ff0c7424 */ /* 0x000fe200078e00ff */
[----:B------:R-:W-:-:S13]  /*18bf0*/  @!P0 IADD3 R6, P4, R35, R14, RZ ;  /* 0x0000000e23068210 */ /* 0x000fda0007f9e0ff */
[----:B------:R-:W-:Y:S05]  /*18c00*/  WARPSYNC.COLLECTIVE R15, `(.L_x_2621) ;  /* 0x000000000f087348 */ /* 0x000fea0003c00000 */
[----:B------:R0:W1:Y:S02]  /*18c10*/  SHFL.IDX P6, R14, R13, R12, R11 ;  /* 0x0000000c0d0e7389 */ /* 0x00006400000c000b */
[----:B01----:R-:W-:Y:S01]  /*18c20*/  ENDCOLLECTIVE ;  /* 0x000000000000791b */ /* 0x003fe20003800000 */
.L_x_2621:
        /* <DEDUP_REMOVED lines=16> */
.L_x_2622:
[----:B------:R-:W-:Y:S02]  /*18d30*/  IMAD.MOV.U32 R13, RZ, RZ, R4 ;  /* 0x000000ffff0d7224 */ /* 0x000fe400078e0004 */
[----:B------:R-:W-:Y:S01]  /*18d40*/  IMAD.MOV.U32 R12, RZ, RZ, 0x3 ;  /* 0x00000003ff0c7424 */ /* 0x000fe200078e00ff */
[----:B------:R-:W-:-:S13]  /*18d50*/  @!P0 IADD3 R6, P4, R35, R14, RZ ;  /* 0x0000000e23068210 */ /* 0x000fda0007f9e0ff */
[----:B------:R-:W-:Y:S05]  /*18d60*/  WARPSYNC.COLLECTIVE R15, `(.L_x_2623) ;  /* 0x000000000f087348 */ /* 0x000fea0003c00000 */
[----:B------:R0:W1:Y:S02]  /*18d70*/  SHFL.IDX P6, R14, R13, R12, R11 ;  /* 0x0000000c0d0e7389 */ /* 0x00006400000c000b */
[----:B01----:R-:W-:Y:S01]  /*18d80*/  ENDCOLLECTIVE ;  /* 0x000000000000791b */ /* 0x003fe20003800000 */
.L_x_2623:
        /* <DEDUP_REMOVED lines=14> */
.L_x_2624:
[----:B------:R-:W-:Y:S05]  /*18e70*/  BRA `(.L_x_2625) ;  /* 0xffffffb000947947 */ /* 0x000fea000383ffff */
.L_x_2530:
[----:B0-----:R0:W2:Y:S02]  /*18e80*/  SYNCS.PHASECHK.TRANS64.TRYWAIT P0, [R16+URZ+0x29820], R3 ;  /* 0x02982003100075a7 */ /* 0x0010a4000800017f */
[----:B--2---:R-:W-:Y:S05]  /*18e90*/  @!P0 NANOSLEEP.SYNCS 0x989680 ;  /* 0x009896800000895d */ /* 0x004fea0003900000 */
[----:B------:R-:W2:Y:S02]  /*18ea0*/  @!P0 SYNCS.PHASECHK.TRANS64 P0, [R16+URZ+0x29820], R3 ;  /* 0x02982003100085a7 */ /* 0x000ea4000800007f */
[----:B--2---:R-:W-:Y:S05]  /*18eb0*/  @!P0 BRA `(.L_x_2530) ;  /* 0xfffffffc00f08947 */ /* 0x004fea000383ffff */
[----:B------:R-:W-:Y:S05]  /*18ec0*/  BRA `(.L_x_2626) ;  /* 0xffffffb400047947 */ /* 0x000fea000383ffff */
.L_x_2534:
[----:B0-----:R0:W2:Y:S02]  /*18ed0*/  SYNCS.PHASECHK.TRANS64.TRYWAIT P0, [R0+URZ+0x29880], R29 ;  /* 0x0298801d000075a7 */ /* 0x0010a4000800017f */
[----:B--2---:R-:W-:Y:S05]  /*18ee0*/  @!P0 NANOSLEEP.SYNCS 0x989680 ;  /* 0x009896800000895d */ /* 0x004fea0003900000 */
[----:B------:R-:W2:Y:S02]  /*18ef0*/  @!P0 SYNCS.PHASECHK.TRANS64 P0, [R0+URZ+0x29880], R29 ;  /* 0x0298801d000085a7 */ /* 0x000ea4000800007f */
[----:B--2---:R-:W-:Y:S05]  /*18f00*/  @!P0 BRA `(.L_x_2534) ;  /* 0xfffffffc00f08947 */ /* 0x004fea000383ffff */
[----:B------:R-:W-:Y:S05]  /*18f10*/  BRA `(.L_x_2627) ;  /* 0xffffffb800387947 */ /* 0x000fea000383ffff */
.L_x_2535:
        /* <DEDUP_REMOVED lines=8> */
.L_x_2629:
[----:B------:R-:W-:Y:S05]  /*18fa0*/  BSYNC B0 ;  /* 0x0000000000007941 */ /* 0x000fea0003800000 */
.L_x_2628:
        /* <DEDUP_REMOVED lines=10> */
.L_x_2630:
[----:B------:R-:W-:Y:S02]  /*19050*/  IMAD.MOV.U32 R13, RZ, RZ, R22 ;  /* 0x000000ffff0d7224 */ /* 0x000fe400078e0016 */
[----:B------:R-:W-:Y:S02]  /*19060*/  IMAD.MOV.U32 R12, RZ, RZ, 0x1 ;  /* 0x00000001ff0c7424 */ /* 0x000fe400078e00ff */
[----:B------:R-:W-:-:S07]  /*19070*/  IMAD.MOV.U32 R2, RZ, RZ, R14 ;  /* 0x000000ffff027224 */ /* 0x000fce00078e000e */
[----:B------:R-:W-:Y:S05]  /*19080*/  WARPSYNC.COLLECTIVE R15, `(.L_x_2631) ;  /* 0x000000000f087348 */ /* 0x000fea0003c00000 */
[----:B------:R0:W1:Y:S02]  /*19090*/  SHFL.IDX P6, R14, R13, R12, R11 ;  /* 0x0000000c0d0e7389 */ /* 0x00006400000c000b */
[----:B01----:R-:W-:Y:S01]  /*190a0*/  ENDCOLLECTIVE ;  /* 0x000000000000791b */ /* 0x003fe20003800000 */
.L_x_2631:
        /* <DEDUP_REMOVED lines=12> */
.L_x_2632:
[----:B------:R-:W-:Y:S02]  /*19170*/  IMAD.MOV.U32 R13, RZ, RZ, R22 ;  /* 0x000000ffff0d7224 */ /* 0x000fe400078e0016 */
[----:B------:R-:W-:Y:S02]  /*19180*/  IMAD.MOV.U32 R12, RZ, RZ, 0x2 ;  /* 0x00000002ff0c7424 */ /* 0x000fe400078e00ff */
[----:B------:R-:W-:-:S07]  /*19190*/  IMAD.MOV.U32 R2, RZ, RZ, R14 ;  /* 0x000000ffff027224 */ /* 0x000fce00078e000e */
[----:B------:R-:W-:Y:S05]  /*191a0*/  WARPSYNC.COLLECTIVE R15, `(.L_x_2633) ;  /* 0x000000000f087348 */ /* 0x000fea0003c00000 */
[----:B------:R0:W1:Y:S02]  /*191b0*/  SHFL.IDX P6, R14, R13, R12, R11 ;  /* 0x0000000c0d0e7389 */ /* 0x00006400000c000b */
[----:B01----:R-:W-:Y:S01]  /*191c0*/  ENDCOLLECTIVE ;  /* 0x000000000000791b */ /* 0x003fe20003800000 */
.L_x_2633:
        /* <DEDUP_REMOVED lines=12> */
.L_x_2634:
[----:B------:R-:W-:Y:S02]  /*19290*/  IMAD.MOV.U32 R13, RZ, RZ, R22 ;  /* 0x000000ffff0d7224 */ /* 0x000fe400078e0016 */
[----:B------:R-:W-:Y:S02]  /*192a0*/  IMAD.MOV.U32 R12, RZ, RZ, 0x3 ;  /* 0x00000003ff0c7424 */ /* 0x000fe400078e00ff */
[----:B------:R-:W-:-:S07]  /*192b0*/  IMAD.MOV.U32 R2, RZ, RZ, R14 ;  /* 0x000000ffff027224 */ /* 0x000fce00078e000e */
[----:B------:R-:W-:Y:S05]  /*192c0*/  WARPSYNC.COLLECTIVE R15, `(.L_x_2635) ;  /* 0x000000000f087348 */ /* 0x000fea0003c00000 */
[----:B------:R0:W1:Y:S02]  /*192d0*/  SHFL.IDX P6, R14, R13, R12, R11 ;  /* 0x0000000c0d0e7389 */ /* 0x00006400000c000b */
[----:B01----:R-:W-:Y:S01]  /*192e0*/  ENDCOLLECTIVE ;  /* 0x000000000000791b */ /* 0x003fe20003800000 */
.L_x_2635:
        /* <DEDUP_REMOVED lines=12> */
.L_x_2636:
[----:B------:R-:W-:Y:S02]  /*193b0*/  IMAD.MOV.U32 R13, RZ, RZ, R23 ;  /* 0x000000ffff0d7224 */ /* 0x000fe400078e0017 */
[----:B------:R-:W-:Y:S02]  /*193c0*/  IMAD.MOV.U32 R12, RZ, RZ, RZ ;  /* 0x000000ffff0c7224 */ /* 0x000fe400078e00ff */
[----:B------:R-:W-:-:S07]  /*193d0*/  IMAD.MOV.U32 R2, RZ, RZ, R14 ;  /* 0x000000ffff027224 */ /* 0x000fce00078e000e */
[----:B------:R-:W-:Y:S05]  /*193e0*/  WARPSYNC.COLLECTIVE R15, `(.L_x_2637) ;  /* 0x000000000f087348 */ /* 0x000fea0003c00000 */
[----:B------:R0:W1:Y:S02]  /*193f0*/  SHFL.IDX P6, R14, R13, R12, R11 ;  /* 0x0000000c0d0e7389 */ /* 0x00006400000c000b */
[----:B01----:R-:W-:Y:S01]  /*19400*/  ENDCOLLECTIVE ;  /* 0x000000000000791b */ /* 0x003fe20003800000 */
.L_x_2637:
        /* <DEDUP_REMOVED lines=12> */
.L_x_2638:
[----:B------:R-:W-:Y:S01]  /*194d0*/  IMAD.MOV.U32 R2, RZ, RZ, R14 ;  /* 0x000000ffff027224 */ /* 0x000fe200078e000e */
[----:B------:R-:W-:Y:S06]  /*194e0*/  BRA `(.L_x_2639) ;  /* 0xffffffb400d47947 */ /* 0x000fec000383ffff */
.L_x_2540:
[----:B----4-:R4:W0:Y:S02]  /*194f0*/  SYNCS.PHASECHK.TRANS64.TRYWAIT P0, [R0+URZ+0x29840], R29 ;  /* 0x0298401d000075a7 */ /* 0x010824000800017f */
[----:B0-----:R-:W-:Y:S05]  /*19500*/  @!P0 NANOSLEEP.SYNCS 0x989680 ;  /* 0x009896800000895d */ /* 0x001fea0003900000 */
[----:B------:R-:W0:Y:S02]  /*19510*/  @!P0 SYNCS.PHASECHK.TRANS64 P0, [R0+URZ+0x29840], R29 ;  /* 0x0298401d000085a7 */ /* 0x000e24000800007f */
[----:B0-----:R-:W-:Y:S05]  /*19520*/  @!P0 BRA `(.L_x_2540) ;  /* 0xfffffffc00f08947 */ /* 0x001fea000383ffff */
[----:B------:R-:W-:Y:S05]  /*19530*/  BRA `(.L_x_2640) ;  /* 0xffffffb800247947 */ /* 0x000fea000383ffff */
.L_x_2541:
        /* <DEDUP_REMOVED lines=8> */
.L_x_2642:
[----:B------:R-:W-:Y:S05]  /*195c0*/  BSYNC B0 ;  /* 0x0000000000007941 */ /* 0x000fea0003800000 */
.L_x_2641:
        /* <DEDUP_REMOVED lines=9> */
.L_x_2643:
[----:B------:R-:W-:Y:S02]  /*19660*/  IMAD.MOV.U32 R13, RZ, RZ, R5 ;  /* 0x000000ffff0d7224 */ /* 0x000fe400078e0005 */
[----:B------:R-:W-:Y:S02]  /*19670*/  IMAD.MOV.U32 R12, RZ, RZ, 0x1 ;  /* 0x00000001ff0c7424 */ /* 0x000fe400078e00ff */
[----:B------:R-:W-:-:S07]  /*19680*/  IMAD.MOV.U32 R2, RZ, RZ, R14 ;  /* 0x000000ffff027224 */ /* 0x000fce00078e000e */
[----:B------:R-:W-:Y:S05]  /*19690*/  WARPSYNC.COLLECTIVE R15, `(.L_x_2644) ;  /* 0x000000000f087348 */ /* 0x000fea0003c00000 */
[----:B------:R0:W1:Y:S02]  /*196a0*/  SHFL.IDX P6, R14, R13, R12, R11 ;  /* 0x0000000c0d0e7389 */ /* 0x00006400000c000b */
[----:B01----:R-:W-:Y:S01]  /*196b0*/  ENDCOLLECTIVE ;  /* 0x000000000000791b */ /* 0x003fe20003800000 */
.L_x_2644:
        /* <DEDUP_REMOVED lines=13> */
.L_x_2645:
[----:B------:R-:W-:Y:S02]  /*19790*/  IMAD.MOV.U32 R13, RZ, RZ, R5 ;  /* 0x000000ffff0d7224 */ /* 0x000fe400078e0005 */
[----:B------:R-:W-:Y:S02]  /*197a0*/  IMAD.MOV.U32 R12, RZ, RZ, 0x2 ;  /* 0x00000002ff0c7424 */ /* 0x000fe400078e00ff */
[----:B------:R-:W-:-:S07]  /*197b0*/  IMAD.MOV.U32 R2, RZ, RZ, R14 ;  /* 0x000000ffff027224 */ /* 0x000fce00078e000e */
[----:B------:R-:W-:Y:S05]  /*197c0*/  WARPSYNC.COLLECTIVE R15, `(.L_x_2646) ;  /* 0x000000000f087348 */ /* 0x000fea0003c00000 */
[----:B------:R0:W1:Y:S02]  /*197d0*/  SHFL.IDX P6, R14, R13, R12, R11 ;  /* 0x0000000c0d0e7389 */ /* 0x00006400000c000b */
[----:B01----:R-:W-:Y:S01]  /*197e0*/  ENDCOLLECTIVE ;  /* 0x000000000000791b */ /* 0x003fe20003800000 */
.L_x_2646:
        /* <DEDUP_REMOVED lines=13> */
.L_x_2647:
[----:B------:R-:W-:Y:S02]  /*198c0*/  IMAD.MOV.U32 R13, RZ, RZ, R5 ;  /* 0x000000ffff0d7224 */ /* 0x000fe400078e0005 */
[----:B------:R-:W-:Y:S02]  /*198d0*/  IMAD.MOV.U32 R12, RZ, RZ, 0x3 ;  /* 0x00000003ff0c7424 */ /* 0x000fe400078e00ff */
[----:B------:R-:W-:-:S07]  /*198e0*/  IMAD.MOV.U32 R2, RZ, RZ, R14 ;  /* 0x000000ffff027224 */ /* 0x000fce00078e000e */
[----:B------:R-:W-:Y:S05]  /*198f0*/  WARPSYNC.COLLECTIVE R15, `(.L_x_2648) ;  /* 0x000000000f087348 */ /* 0x000fea0003c00000 */
[----:B------:R0:W1:Y:S02]  /*19900*/  SHFL.IDX P6, R14, R13, R12, R11 ;  /* 0x0000000c0d0e7389 */ /* 0x00006400000c000b */
[----:B01----:R-:W-:Y:S01]  /*19910*/  ENDCOLLECTIVE ;  /* 0x000000000000791b */ /* 0x003fe20003800000 */
.L_x_2648:
        /* <DEDUP_REMOVED lines=13> */
.L_x_2649:
[----:B------:R-:W-:Y:S02]  /*199f0*/  IMAD.MOV.U32 R13, RZ, RZ, R8 ;  /* 0x000000ffff0d7224 */ /* 0x000fe400078e0008 */
[----:B------:R-:W-:Y:S02]  /*19a00*/  IMAD.MOV.U32 R12, RZ, RZ, RZ ;  /* 0x000000ffff0c7224 */ /* 0x000fe400078e00ff */
[----:B------:R-:W-:-:S07]  /*19a10*/  IMAD.MOV.U32 R2, RZ, RZ, R14 ;  /* 0x000000ffff027224 */ /* 0x000fce00078e000e */
[----:B------:R-:W-:Y:S05]  /*19a20*/  WARPSYNC.COLLECTIVE R15, `(.L_x_2650) ;  /* 0x000000000f087348 */ /* 0x000fea0003c00000 */
[----:B------:R0:W1:Y:S02]  /*19a30*/  SHFL.IDX P6, R14, R13, R12, R11 ;  /* 0x0000000c0d0e7389 */ /* 0x00006400000c000b */
[----:B01----:R-:W-:Y:S01]  /*19a40*/  ENDCOLLECTIVE ;  /* 0x000000000000791b */ /* 0x003fe20003800000 */
.L_x_2650:
        /* <DEDUP_REMOVED lines=13> */
.L_x_2651:
[----:B------:R-:W-:Y:S01]  /*19b20*/  IMAD.MOV.U32 R2, RZ, RZ, R14 ;  /* 0x000000ffff027224 */ /* 0x000fe200078e000e */
[----:B------:R-:W-:Y:S06]  /*19b30*/  BRA `(.L_x_2652) ;  /* 0xffffffb400b47947 */ /* 0x000fec000383ffff */
.L_x_2546:
[----:B0-----:R0:W3:Y:S02]  /*19b40*/  SYNCS.PHASECHK.TRANS64.TRYWAIT P1, [R0+URZ+0x29870], R3 ;  /* 0x02987003000075a7 */ /* 0x0010e4000802017f */
[----:B---3--:R-:W-:Y:S05]  /*19b50*/  @!P1 NANOSLEEP.SYNCS 0x989680 ;  /* 0x009896800000995d */ /* 0x008fea0003900000 */
[----:B------:R-:W3:Y:S02]  /*19b60*/  @!P1 SYNCS.PHASECHK.TRANS64 P1, [R0+URZ+0x29870], R3 ;  /* 0x02987003000095a7 */ /* 0x000ee4000802007f */
[----:B---3--:R-:W-:Y:S05]  /*19b70*/  @!P1 BRA `(.L_x_2546) ;  /* 0xfffffffc00f09947 */ /* 0x008fea000383ffff */
[----:B------:R-:W-:Y:S05]  /*19b80*/  BRA `(.L_x_2653) ;  /* 0xffffffb8001c7947 */ /* 0x000fea000383ffff */
.L_x_2548:
[----:B0-----:R0:W3:Y:S02]  /*19b90*/  SYNCS.PHASECHK.TRANS64.TRYWAIT P1, [R0+URZ+0x29860], R3 ;  /* 0x02986003000075a7 */ /* 0x0010e4000802017f */
[----:B---3--:R-:W-:Y:S05]  /*19ba0*/  @!P1 NANOSLEEP.SYNCS 0x989680 ;  /* 0x009896800000995d */ /* 0x008fea0003900000 */
[----:B------:R-:W3:Y:S02]  /*19bb0*/  @!P1 SYNCS.PHASECHK.TRANS64 P1, [R0+URZ+0x29860], R3 ;  /* 0x02986003000095a7 */ /* 0x000ee4000802007f */
[----:B---3--:R-:W-:Y:S05]  /*19bc0*/  @!P1 BRA `(.L_x_2548) ;  /* 0xfffffffc00f09947 */ /* 0x008fea000383ffff */
[----:B------:R-:W-:Y:S05]  /*19bd0*/  BRA `(.L_x_2654) ;  /* 0xffffffb800287947 */ /* 0x000fea000383ffff */
.L_x_2556:
[----:B0-----:R0:W3:Y:S02]  /*19be0*/  SYNCS.PHASECHK.TRANS64.TRYWAIT P1, [R18+URZ+0x29870], R3 ;  /* 0x02987003120075a7 */ /* 0x0010e4000802017f */
[----:B---3--:R-:W-:Y:S05]  /*19bf0*/  @!P1 NANOSLEEP.SYNCS 0x989680 ;  /* 0x009896800000995d */ /* 0x008fea0003900000 */
[----:B------:R-:W3:Y:S02]  /*19c00*/  @!P1 SYNCS.PHASECHK.TRANS64 P1, [R18+URZ+0x29870], R3 ;  /* 0x02987003120095a7 */ /* 0x000ee4000802007f */
[----:B---3--:R-:W-:Y:S05]  /*19c10*/  @!P1 BRA `(.L_x_2556) ;  /* 0xfffffffc00f09947 */ /* 0x008fea000383ffff */
[----:B------:R-:W-:Y:S05]  /*19c20*/  BRA `(.L_x_2655) ;  /* 0xffffffbc00ec7947 */ /* 0x000fea000383ffff */
.L_x_2558:
[----:B0-----:R0:W3:Y:S02]  /*19c30*/  SYNCS.PHASECHK.TRANS64.TRYWAIT P1, [R18+URZ+0x29860], R3 ;  /* 0x02986003120075a7 */ /* 0x0010e4000802017f */
[----:B---3--:R-:W-:Y:S05]  /*19c40*/  @!P1 NANOSLEEP.SYNCS 0x989680 ;  /* 0x009896800000995d */ /* 0x008fea0003900000 */
[----:B------:R-:W3:Y:S02]  /*19c50*/  @!P1 SYNCS.PHASECHK.TRANS64 P1, [R18+URZ+0x29860], R3 ;  /* 0x02986003120095a7 */ /* 0x000ee4000802007f */
[----:B---3--:R-:W-:Y:S05]  /*19c60*/  @!P1 BRA `(.L_x_2558) ;  /* 0xfffffffc00f09947 */ /* 0x008fea000383ffff */
[----:B------:R-:W-:Y:S05]  /*19c70*/  BRA `(.L_x_2656) ;  /* 0xffffffbc00f47947 */ /* 0x000fea000383ffff */
.L_x_2572:
[----:B0-----:R0:W1:Y:S02]  /*19c80*/  SYNCS.PHASECHK.TRANS64.TRYWAIT P0, [R4+URZ+0x29820], R0 ;  /* 0x02982000040075a7 */ /* 0x001064000800017f */
[----:B-1----:R-:W-:Y:S05]  /*19c90*/  @!P0 NANOSLEEP.SYNCS 0x989680 ;  /* 0x009896800000895d */ /* 0x002fea0003900000 */
[----:B------:R-:W1:Y:S02]  /*19ca0*/  @!P0 SYNCS.PHASECHK.TRANS64 P0, [R4+URZ+0x29820], R0 ;  /* 0x02982000040085a7 */ /* 0x000e64000800007f */
[----:B-1----:R-:W-:Y:S05]  /*19cb0*/  @!P0 BRA `(.L_x_2572) ;  /* 0xfffffffc00f08947 */ /* 0x002fea000383ffff */
[----:B------:R-:W-:Y:S05]  /*19cc0*/  BRA `(.L_x_2657) ;  /* 0xffffffd400c47947 */ /* 0x000fea000383ffff */
.L_x_2573:
        /* <DEDUP_REMOVED lines=11> */
.L_x_2659:
[----:B------:R-:W-:Y:S05]  /*19d80*/  BSYNC B0 ;  /* 0x0000000000007941 */ /* 0x000fea0003800000 */
.L_x_2658:
[----:B------:R-:W-:Y:S05]  /*19d90*/  BRA `(.L_x_2660) ;  /* 0xffffffd400ac7947 */ /* 0x000fea000383ffff */
.L_x_2576:
[----:B------:R-:W-:Y:S01]  /*19da0*/  BSSY B1, `(.L_x_2661) ;  /* 0x0000006000017945 */ /* 0x000fe20003800000 */
[----:B------:R-:W-:-:S07]  /*19db0*/  IMAD.MOV.U32 R15, RZ, RZ, -0x1 ;  /* 0xffffffffff0f7424 */ /* 0x000fce00078e00ff */
[----:B0-----:R-:W-:Y:S05]  /*19dc0*/  WARPSYNC.COLLECTIVE R15, `(.L_x_2662) ;  /* 0x000000000f0c7348 */ /* 0x001fea0003c00000 */
[----:B------:R-:W-:Y:S02]  /*19dd0*/  ELECT P6, UR62, PT ;  /* 0x00000000003e782f */ /* 0x000fe400038c0000 */
[----:B------:R-:W-:Y:S01]  /*19de0*/  MOV R14, UR62 ;  /* 0x0000003e000e7c02 */ /* 0x000fe20008000f00 */
[----:B0-----:R-:W-:Y:S10]  /*19df0*/  ENDCOLLECTIVE ;  /* 0x000000000000791b */ /* 0x001ff40003800000 */
.L_x_2662:
[----:B------:R-:W-:Y:S05]  /*19e00*/  BSYNC B1 ;  /* 0x0000000000017941 */ /* 0x000fea0003800000 */
.L_x_2661:
[----:B------:R-:W-:Y:S05]  /*19e10*/  BRA `(.L_x_2663) ;  /* 0xffffffd400a47947 */ /* 0x000fea000383ffff */
.L_x_2578:
[----:B0-----:R0:W1:Y:S02]  /*19e20*/  SYNCS.PHASECHK.TRANS64.TRYWAIT P1, [R5+URZ+0x29840], R0 ;  /* 0x02984000050075a7 */ /* 0x001064000802017f */
[----:B-1----:R-:W-:Y:S05]  /*19e30*/  @!P1 NANOSLEEP.SYNCS 0x989680 ;  /* 0x009896800000995d */ /* 0x002fea0003900000 */
[----:B------:R-:W1:Y:S02]  /*19e40*/  @!P1 SYNCS.PHASECHK.TRANS64 P1, [R5+URZ+0x29840], R0 ;  /* 0x02984000050095a7 */ /* 0x000e64000802007f */
[----:B-1----:R-:W-:Y:S05]  /*19e50*/  @!P1 BRA `(.L_x_2578) ;  /* 0xfffffffc00f09947 */ /* 0x002fea000383ffff */
[----:B------:R-:W-:Y:S05]  /*19e60*/  BRA `(.L_x_2664) ;  /* 0xffffffd400cc7947 */ /* 0x000fea000383ffff */
.L_x_2580:
[----:B-1----:R1:W2:Y:S02]  /*19e70*/  SYNCS.PHASECHK.TRANS64.TRYWAIT P1, [R19+URZ+0x29840], R2 ;  /* 0x02984002130075a7 */ /* 0x0022a4000802017f */
[----:B--2---:R-:W-:Y:S05]  /*19e80*/  @!P1 NANOSLEEP.SYNCS 0x989680 ;  /* 0x009896800000995d */ /* 0x004fea0003900000 */
[----:B------:R-:W2:Y:S02]  /*19e90*/  @!P1 SYNCS.PHASECHK.TRANS64 P1, [R19+URZ+0x29840], R2 ;  /* 0x02984002130095a7 */ /* 0x000ea4000802007f */
[----:B--2---:R-:W-:Y:S05]  /*19ea0*/  @!P1 BRA `(.L_x_2580) ;  /* 0xfffffffc00f09947 */ /* 0x004fea000383ffff */
[----:B------:R-:W-:Y:S05]  /*19eb0*/  BRA `(.L_x_2665) ;  /* 0xffffffd400d87947 */ /* 0x000fea000383ffff */
.L_x_2582:
[----:B--2---:R2:W3:Y:S02]  /*19ec0*/  SYNCS.PHASECHK.TRANS64.TRYWAIT P1, [R5+URZ+0x29860], R0 ;  /* 0x02986000050075a7 */ /* 0x0044e4000802017f */
[----:B---3--:R-:W-:Y:S05]  /*19ed0*/  @!P1 NANOSLEEP.SYNCS 0x989680 ;  /* 0x009896800000995d */ /* 0x008fea0003900000 */
[----:B------:R-:W3:Y:S02]  /*19ee0*/  @!P1 SYNCS.PHASECHK.TRANS64 P1, [R5+URZ+0x29860], R0 ;  /* 0x02986000050095a7 */ /* 0x000ee4000802007f */
[----:B---3--:R-:W-:Y:S05]  /*19ef0*/  @!P1 BRA `(.L_x_2582) ;  /* 0xfffffffc00f09947 */ /* 0x008fea000383ffff */
[----:B------:R-:W-:Y:S05]  /*19f00*/  BRA `(.L_x_2666) ;  /* 0xffffffd400d47947 */ /* 0x000fea000383ffff */
.L_x_2584:
[----:B---3--:R3:W4:Y:S02]  /*19f10*/  SYNCS.PHASECHK.TRANS64.TRYWAIT P1, [R19+URZ+0x29860], R2 ;  /* 0x02986002130075a7 */ /* 0x008724000802017f */
[----:B----4-:R-:W-:Y:S05]  /*19f20*/  @!P1 NANOSLEEP.SYNCS 0x989680 ;  /* 0x009896800000995d */ /* 0x010fea0003900000 */
[----:B------:R-:W4:Y:S02]  /*19f30*/  @!P1 SYNCS.PHASECHK.TRANS64 P1, [R19+URZ+0x29860], R2 ;  /* 0x02986002130095a7 */ /* 0x000f24000802007f */
[----:B----4-:R-:W-:Y:S05]  /*19f40*/  @!P1 BRA `(.L_x_2584) ;  /* 0xfffffffc00f09947 */ /* 0x010fea000383ffff */
[----:B------:R-:W-:Y:S05]  /*19f50*/  BRA `(.L_x_2667) ;  /* 0xffffffd400d07947 */ /* 0x000fea000383ffff */
.L_x_2586:
[----:B----4-:R4:W0:Y:S02]  /*19f60*/  SYNCS.PHASECHK.TRANS64.TRYWAIT P1, [R5+URZ+0x29880], R0 ;  /* 0x02988000050075a7 */ /* 0x010824000802017f */
[----:B0-----:R-:W-:Y:S05]  /*19f70*/  @!P1 NANOSLEEP.SYNCS 0x989680 ;  /* 0x009896800000995d */ /* 0x001fea0003900000 */
[----:B------:R-:W0:Y:S02]  /*19f80*/  @!P1 SYNCS.PHASECHK.TRANS64 P1, [R5+URZ+0x29880], R0 ;  /* 0x02988000050095a7 */ /* 0x000e24000802007f */
[----:B0-----:R-:W-:Y:S05]  /*19f90*/  @!P1 BRA `(.L_x_2586) ;  /* 0xfffffffc00f09947 */ /* 0x001fea000383ffff */
[----:B------:R-:W-:Y:S05]  /*19fa0*/  BRA `(.L_x_2668) ;  /* 0xffffffd400cc7947 */ /* 0x000fea000383ffff */
.L_x_2669:
        /* <DEDUP_REMOVED lines=13> */
.L_x_3321:


//--------------------- .text._ZN7cutlass13device_kernelIN5flash11enable_sm90INS1_16FlashAttnFwdSm90INS1_25CollectiveMainloopFwdSm90ILi2EN4cute5tupleIJNS5_1CILi1EEES8_S8_EEENS6_IJNS7_ILi128EEENS7_ILi160EEENS7_ILi192EEEEEELi128ENS_12float_e4m3_tEfNS_4arch4Sm90ELb1ELb0ELb0ELb1ELb1ELb1ELb0ELb1ELb1ELb1ELb1ELb0EEENS1_21CollectiveEpilogueFwdINS6_IJSA_SA_SB_EEES9_NS_10bfloat16_tESG_Li256ELb1ELb1ELb1ELb1EEENS1_36VarlenDynamicPersistentTileSchedulerILi128ELi160ELi256ELi128ELb1ELb1ELb1ELb1ELb1ELb1EEEEEEEEEvNT_6ParamsE --------------------------
	.section	.text._ZN7cutlass13device_kernelIN5flash11enable_sm90INS1_16FlashAttnFwdSm90INS1_25CollectiveMainloopFwdSm90ILi2EN4cute5tupleIJNS5_1CILi1EEES8_S8_EEENS6_IJNS7_ILi128EEENS7_ILi160EEENS7_ILi192EEEEEELi128ENS_12float_e4m3_tEfNS_4arch4Sm90ELb1ELb0ELb0ELb1ELb1ELb1ELb0ELb1ELb1ELb1ELb1ELb0EEENS1_21CollectiveEpilogueFwdINS6_IJSA_SA_SB_EEES9_NS_10bfloat16_tESG_Li256ELb1ELb1ELb1ELb1EEENS1_36VarlenDynamicPersistentTileSchedulerILi128ELi160ELi256ELi128ELb1ELb1ELb1ELb1ELb1ELb1EEEEEEEEEvNT_6ParamsE,"ax",@progbits
	.align	128
.text._ZN7cutlass13device_kernelIN5flash11enable_sm90INS1_16FlashAttnFwdSm90INS1_25CollectiveMainloopFwdSm90ILi2EN4cute5tupleIJNS5_1CILi1EEES8_S8_EEENS6_IJNS7_ILi128EEENS7_ILi160EEENS7_ILi192EEEEEELi128ENS_12float_e4m3_tEfNS_4arch4Sm90ELb1ELb0ELb0ELb1ELb1ELb1ELb0ELb1ELb1ELb1ELb1ELb0EEENS1_21CollectiveEpilogueFwdINS6_IJSA_SA_SB_EEES9_NS_10bfloat16_tESG_Li256ELb1ELb1ELb1ELb1EEENS1_36VarlenDynamicPersistentTileSchedulerILi128ELi160ELi256ELi128ELb1ELb1ELb1ELb1ELb1ELb1EEEEEEEEEvNT_6ParamsE:
        .type           _ZN7cutlass13device_kernelIN5flash11enable_sm90INS1_16FlashAttnFwdSm90INS1_25CollectiveMainloopFwdSm90ILi2EN4cute5tupleIJNS5_1CILi1EEES8_S8_EEENS6_IJNS7_ILi128EEENS7_ILi160EEENS7_ILi192EEEEEELi128ENS_12float_e4m3_tEfNS_4arch4Sm90ELb1ELb0ELb0ELb1ELb1ELb1ELb0ELb1ELb1ELb1ELb1ELb0EEENS1_21CollectiveEpilogueFwdINS6_IJSA_SA_SB_EEES9_NS_10bfloat16_tESG_Li256ELb1ELb1ELb1ELb1EEENS1_36VarlenDynamicPersistentTileSchedulerILi128ELi160ELi256ELi128ELb1ELb1ELb1ELb1ELb1ELb1EEEEEEEEEvNT_6ParamsE,@function
        .size           _ZN7cutlass13device_kernelIN5flash11enable_sm90INS1_16FlashAttnFwdSm90INS1_25CollectiveMainloopFwdSm90ILi2EN4cute5tupleIJNS5_1CILi1EEES8_S8_EEENS6_IJNS7_ILi128EEENS7_ILi160EEENS7_ILi192EEEEEELi128ENS_12float_e4m3_tEfNS_4arch4Sm90ELb1ELb0ELb0ELb1ELb1ELb1ELb0ELb1ELb1ELb1ELb1ELb0EEENS1_21CollectiveEpilogueFwdINS6_IJSA_SA_SB_EEES9_NS_10bfloat16_tESG_Li256ELb1ELb1ELb1ELb1EEENS1_36VarlenDynamicPersistentTileSchedulerILi128ELi160ELi256ELi128ELb1ELb1ELb1ELb1ELb1ELb1EEEEEEEEEvNT_6ParamsE,(.L_x_3322 - _ZN7cutlass13device_kernelIN5flash11enable_sm90INS1_16FlashAttnFwdSm90INS1_25CollectiveMainloopFwdSm90ILi2EN4cute5tupleIJNS5_1CILi1EEES8_S8_EEENS6_IJNS7_ILi128EEENS7_ILi160EEENS7_ILi192EEEEEELi128ENS_12float_e4m3_tEfNS_4arch4Sm90ELb1ELb0ELb0ELb1ELb1ELb1ELb0ELb1ELb1ELb1ELb1ELb0EEENS1_21CollectiveEpilogueFwdINS6_IJSA_SA_SB_EEES9_NS_10bfloat16_tESG_Li256ELb1ELb1ELb1ELb1EEENS1_36VarlenDynamicPersistentTileSchedulerILi128ELi160ELi256ELi128ELb1ELb1ELb1ELb1ELb1ELb1EEEEEEEEEvNT_6ParamsE)
        .other          _ZN7cutlass13device_kernelIN5flash11enable_sm90INS1_16FlashAttnFwdSm90INS1_25CollectiveMainloopFwdSm90ILi2EN4cute5tupleIJNS5_1CILi1EEES8_S8_EEENS6_IJNS7_ILi128EEENS7_ILi160EEENS7_ILi192EEEEEELi128ENS_12float_e4m3_tEfNS_4arch4Sm90ELb1ELb0ELb0ELb1ELb1ELb1ELb0ELb1ELb1ELb1ELb1ELb0EEENS1_21CollectiveEpilogueFwdINS6_IJSA_SA_SB_EEES9_NS_10bfloat16_tESG_Li256ELb1ELb1ELb1ELb1EEENS1_36VarlenDynamicPersistentTileSchedulerILi128ELi160ELi256ELi128ELb1ELb1ELb1ELb1ELb1ELb1EEEEEEEEEvNT_6ParamsE,@"STO_CUDA_ENTRY STV_DEFAULT"
_ZN7cutlass13device_kernelIN5flash11enable_sm90INS1_16FlashAttnFwdSm90INS1_25CollectiveMainloopFwdSm90ILi2EN4cute5tupleIJNS5_1CILi1EEES8_S8_EEENS6_IJNS7_ILi128EEENS7_ILi160EEENS7_ILi192EEEEEELi128ENS_12float_e4m3_tEfNS_4arch4Sm90ELb1ELb0ELb0ELb1ELb1ELb1ELb0ELb1ELb1ELb1ELb1ELb0EEENS1_21CollectiveEpilogueFwdINS6_IJSA_SA_SB_EEES9_NS_10bfloat16_tESG_Li256ELb1ELb1ELb1ELb1EEENS1_36VarlenDynamicPersistentTileSchedulerILi128ELi160ELi256ELi128ELb1ELb1ELb1ELb1ELb1ELb1EEEEEEEEEvNT_6ParamsE:
        /* <DEDUP_REMOVED lines=18> */
.L_x_2671:
[----:B------:R-:W-:Y:S05]  /*0120*/  BSYNC B0 ;  /* 0x0000000000007941 */ /* 0x000fea0003800000 */
.L_x_2670:
        /* <DEDUP_REMOVED lines=41> */
.L_x_2672:
        /* <DEDUP_REMOVED lines=22> */
.L_x_2673:
        /* <DEDUP_REMOVED lines=18> */
.L_x_2674:
        /* <DEDUP_REMOVED lines=22> */
.L_x_2675:
        /* <DEDUP_REMOVED lines=23> */
.L_x_2676:
        /* <DEDUP_REMOVED lines=8> */
.L_x_2679:
        /* <DEDUP_REMOVED lines=38> */
[----:B------:R-:W-:Y:S01]  /*0bf0*/  LOP3.LUT R9, R5, 0xfffffc00, RZ, 0xc0, !PT ;  /* 0xfffffc0005097812 */ /* 0x000fe200078ec0ff */
[----:B------:R-:W-:Y:S01]  /*0c00*/  IMAD.IADD R8, R26, 0x1, -R2 ;  /* 0x000000011a087824 */ /* 0x000fe200078e0a02 */
[----:B------:R-:W-:Y:S02]  /*0c10*/  LOP3.LUT R2, R3, 0xfffffffe, RZ, 0xc0, !PT ;  /* 0xfffffffe03027812 */ /* 0x000fe400078ec0ff */
[--C-:B------:R-:W-:Y:S01]  /*0c20*/  SHF.R.S32.HI R5, RZ, 0x2, R4.reuse ;  /* 0x00000002ff057819 */ /* 0x100fe20000011404 */
[----:B------:R-:W-:Y:S01]  /*0c30*/  IMAD R8, R8, 0x40, R9 ;  /* 0x0000004008087824 */ /* 0x000fe200078e0209 */
[----:B------:R-:W-:Y:S02]  /*0c40*/  IADD3 R10, R26, -R2, RZ ;  /* 0x800000021a0a7210 */ /* 0x000fe40007ffe0ff */
[----:B------:R-:W-:-:S02]  /*0c50*/  SHF.R.S32.HI R6, RZ, 0x1f, R4 ;  /* 0x0000001fff067819 */ /* 0x000fc40000011404 */
[----:B------:R-:W-:Y:S01]  /*0c60*/  LOP3.LUT R4, R4, 0xfffffffc, RZ, 0xc0, !PT ;  /* 0xfffffffc04047812 */ /* 0x000fe200078ec0ff */
[C---:B------:R-:W-:Y:S01]  /*0c70*/  IMAD.SHL.U32 R188, R10.reuse, 0x8, RZ ;  /* 0x000000080abc7824 */ /* 0x040fe200078e00ff */
[----:B------:R-:W-:Y:S01]  /*0c80*/  LEA.HI R7, R7, R222, RZ, 0x1 ;  /* 0x000000de07077211 */ /* 0x000fe200078f08ff */
[----:B------:R-:W-:Y:S01]  /*0c90*/  IMAD.SHL.U32 R16, R10, 0x10, RZ ;  /* 0x000000100a107824 */ /* 0x000fe200078e00ff */
[----:B------:R-:W-:Y:S01]  /*0ca0*/  LEA.HI R6, R6, R5, RZ, 0x2 ;  /* 0x0000000506067211 */ /* 0x000fe200078f10ff */
[----:B------:R-:W-:Y:S01]  /*0cb0*/  IMAD.IADD R4, R26, 0x1, -R4 ;  /* 0x000000011a047824 */ /* 0x000fe200078e0a04 */
[----:B------:R-:W-:Y:S01]  /*0cc0*/  LOP3.LUT R7, R7, 0x1ffffffe, RZ, 0xc0, !PT ;  /* 0x1ffffffe07077812 */ /* 0x000fe200078ec0ff */
[----:B------:R-:W-:Y:S01]  /*0cd0*/  VIADD R202, R188, 0x20 ;  /* 0x00000020bcca7836 */ /* 0x000fe20000000000 */
[----:B------:R-:W-:Y:S01]  /*0ce0*/  LOP3.LUT R6, R6, 0xfffffffc, RZ, 0xc0, !PT ;  /* 0xfffffffc06067812 */ /* 0x000fe200078ec0ff */
[----:B------:R-:W-:Y:S01]  /*0cf0*/  VIADD R190, R16, 0x60 ;  /* 0x0000006010be7836 */ /* 0x000fe20000000000 */
[----:B------:R-:W-:Y:S01]  /*0d00*/  LEA.HI R2, R4, R4, RZ, 0x1 ;  /* 0x0000000404027211 */ /* 0x000fe200078f08ff */
[----:B------:R-:W-:Y:S01]  /*0d10*/  IMAD.IADD R7, R222, 0x1, -R7 ;  /* 0x00000001de077824 */ /* 0x000fe200078e0a07 */
[C---:B------:R-:W-:Y:S01]  /*0d20*/  IADD3 R201, R188.reuse, 0x40, RZ ;  /* 0x00000040bcc97810 */ /* 0x040fe20007ffe0ff */
[----:B------:R-:W-:Y:S01]  /*0d30*/  IMAD.IADD R9, R188, 0x1, R202 ;  /* 0x00000001bc097824 */ /* 0x000fe200078e02ca */
[----:B------:R-:W-:Y:S01]  /*0d40*/  SHF.R.S32.HI R198, RZ, 0x1, R3 ;  /* 0x00000001ffc67819 */ /* 0x000fe20000011403 */
[----:B------:R-:W-:Y:S01]  /*0d50*/  IMAD.IADD R6, R5, 0x1, -R6 ;  /* 0x0000000105067824 */ /* 0x000fe200078e0a06 */
[----:B------:R-:W-:Y:S01]  /*0d60*/  LOP3.LUT R5, R2, 0x1ffffffe, RZ, 0xc0, !PT ;  /* 0x1ffffffe02057812 */ /* 0x000fe200078ec0ff */
[----:B------:R-:W-:Y:S01]  /*0d70*/  IMAD R8, R7, 0x8, R8 ;  /* 0x0000000807087824 */ /* 0x000fe200078e0208 */
[----:B------:R-:W-:Y:S01]  /*0d80*/  SHF.R.S32.HI R2, RZ, 0x1f, R9 ;  /* 0x0000001fff027819 */ /* 0x000fe20000011409 */
[----:B------:R-:W-:Y:S01]  /*0d90*/  IMAD.IADD R7, R188, 0x1, R201 ;  /* 0x00000001bc077824 */ /* 0x000fe200078e02c9 */
[----:B------:R-:W-:Y:S01]  /*0da0*/  LOP3.LUT P0, RZ, R6, 0x2, RZ, 0xc0, !PT ;  /* 0x0000000206ff7812 */ /* 0x000fe2000780c0ff */
[----:B------:R-:W-:Y:S01]  /*0db0*/  IMAD.IADD R219, R4, 0x1, -R5 ;  /* 0x0000000104db7824 */ /* 0x000fe200078e0a05 */
[-C--:B------:R-:W-:Y:S01]  /*0dc0*/  LEA.HI R11, R2, R9.reuse, RZ, 0x4 ;  /* 0x00000009020b7211 */ /* 0x080fe200078f20ff */
[----:B------:R-:W-:Y:S01]  /*0dd0*/  VIADD R21, R198, 0x80 ;  /* 0x00000080c6157836 */ /* 0x000fe20000000000 */
[----:B------:R-:W-:Y:S01]  /*0de0*/  LEA.HI R19, R2, R9, RZ, 0x6 ;  /* 0x0000000902137211 */ /* 0x000fe200078f30ff */
[----:B------:R0:W-:Y:S01]  /*0df0*/  STL [R1+0x54], R8 ;  /* 0x0000540801007387 */ /* 0x0001e20000100800 */
[----:B------:R-:W-:Y:S01]  /*0e00*/  SHF.R.S32.HI R4, RZ, 0x1f, R7 ;  /* 0x0000001fff047819 */ /* 0x000fe20000011407 */
[----:B------:R-:W-:Y:S01]  /*0e10*/  IMAD.SHL.U32 R208, R6, 0x80, RZ ;  /* 0x0000008006d07824 */ /* 0x000fe200078e00ff */
[----:B------:R-:W-:Y:S01]  /*0e20*/  LEA.HI R2, R0, R26, RZ, 0x7 ;  /* 0x0000001a00027211 */ /* 0x000fe200078f38ff */
[----:B------:R-:W-:Y:S01]  /*0e30*/  IMAD.SHL.U32 R19, R19, 0x80, RZ ;  /* 0x0000008013137824 */ /* 0x000fe200078e00ff */
[----:B------:R-:W-:Y:S01]  /*0e40*/  SHF.R.S32.HI R5, RZ, 0x1f, R3 ;  /* 0x0000001fff057819 */ /* 0x000fe20000011403 */
[----:B------:R-:W-:Y:S01]  /*0e50*/  VIADD R195, R16, 0x80 ;  /* 0x0000008010c37836 */ /* 0x000fe20000000000 */
[-C--:B------:R-:W-:Y:S01]  /*0e60*/  LEA.HI R193, R4, R7.reuse, RZ, 0x4 ;  /* 0x0000000704c17211 */ /* 0x080fe200078f20ff */
[----:B------:R-:W-:Y:S01]  /*0e70*/  VIADD R196, R16, 0xa0 ;  /* 0x000000a010c47836 */ /* 0x000fe20000000000 */
[----:B------:R-:W-:Y:S01]  /*0e80*/  LEA.HI R20, R4, R7, RZ, 0x6 ;  /* 0x0000000704147211 */ /* 0x000fe200078f30ff */
[----:B------:R-:W-:Y:S01]  /*0e90*/  VIADD R203, R188, 0x30 ;  /* 0x00000030bccb7836 */ /* 0x000fe20000000000 */
[----:B------:R-:W-:Y:S01]  /*0ea0*/  LOP3.LUT R4, R2, 0xffffff80, RZ, 0xc0, !PT ;  /* 0xffffff8002047812 */ /* 0x000fe200078ec0ff */
[----:B------:R-:W-:Y:S01]  /*0eb0*/  VIADD R204, R188, 0x50 ;  /* 0x00000050bccc7836 */ /* 0x000fe20000000000 */
[----:B------:R-:W-:Y:S01]  /*0ec0*/  LEA.HI R5, R5, R198, RZ, 0x3 ;  /* 0x000000c605057211 */ /* 0x000fe200078f18ff */
[----:B------:R-:W-:Y:S01]  /*0ed0*/  IMAD.SHL.U32 R20, R20, 0x80, RZ ;  /* 0x0000008014147824 */ /* 0x000fe200078e00ff */
[----:B------:R-:W-:Y:S01]  /*0ee0*/  LEA.HI R12, R21, R21, RZ, 0x1 ;  /* 0x00000015150c7211 */ /* 0x000fe200078f08ff */
[----:B------:R-:W-:Y:S01]  /*0ef0*/  IMAD.IADD R24, R26, 0x1, -R4 ;  /* 0x000000011a187824 */ /* 0x000fe200078e0a04 */
[----:B------:R-:W-:-:S02]  /*0f00*/  LOP3.LUT R5, R5, 0xfffffff8, RZ, 0xc0, !PT ;  /* 0xfffffff805057812 */ /* 0x000fc400078ec0ff */
[----:B------:R-:W-:Y:S02]  /*0f10*/  SHF.R.S32.HI R4, RZ, 0x1f, R21 ;  /* 0x0000001fff047819 */ /* 0x000fe40000011415 */
[----:B0-----:R-:W-:Y:S02]  /*0f20*/  IADD3 R8, R198, -R5, RZ ;  /* 0x80000005c6087210 */ /* 0x001fe40007ffe0ff */
[----:B------:R-:W-:Y:S02]  /*0f30*/  LEA.HI R5, R4, R21, RZ, 0x3 ;  /* 0x0000001504057211 */ /* 0x000fe400078f18ff */
[----:B------:R-:W-:Y:S01]  /*0f40*/  SHF.R.S32.HI R7, RZ, 0x1f, R24 ;  /* 0x0000001fff077819 */ /* 0x000fe20000011418 */
[----:B------:R0:W-:Y:S01]  /*0f50*/  STL [R1+0x50], R8 ;  /* 0x0000500801007387 */ /* 0x0001e20000100800 */
[----:B------:R-:W-:Y:S01]  /*0f60*/  LOP3.LUT R9, R12, 0x3fffffe, RZ, 0xc0, !PT ;  /* 0x03fffffe0c097812 */ /* 0x000fe200078ec0ff */
[----:B------:R-:W-:Y:S01]  /*0f70*/  IMAD.SHL.U32 R10, R5, 0x40, RZ ;  /* 0x00000040050a7824 */ /* 0x000fe200078e00ff */
[----:B------:R-:W-:Y:S01]  /*0f80*/  LEA.HI R3, R3, R198, RZ, 0x1 ;  /* 0x000000c603037211 */ /* 0x000fe200078f08ff */
[----:B------:R-:W-:Y:S01]  /*0f90*/  IMAD.SHL.U32 R4, R8, 0x80, RZ ;  /* 0x0000008008047824 */ /* 0x000fe200078e00ff */
[----:B------:R-:W-:Y:S01]  /*0fa0*/  LOP3.LUT R208, R208, 0x180, RZ, 0xc0, !PT ;  /* 0x00000180d0d07812 */ /* 0x000fe200078ec0ff */
[----:B------:R-:W-:Y:S01]  /*0fb0*/  IMAD.IADD R212, R21, 0x1, -R9 ;  /* 0x0000000115d47824 */ /* 0x000fe200078e0a09 */
[----:B------:R-:W-:-:S02]  /*0fc0*/  LOP3.LUT R17, R10, 0xfffffe00, RZ, 0xc0, !PT ;  /* 0xfffffe000a117812 */ /* 0x000fc400078ec0ff */
[----:B------:R-:W-:Y:S02]  /*0fd0*/  SHF.R.S32.HI R21, RZ, 0x7, R2 ;  /* 0x00000007ff157819 */ /* 0x000fe40000011402 */
[----:B0-----:R-:W-:Y:S01]  /*0fe0*/  LEA.HI R8, R7, R24, RZ, 0x2 ;  /* 0x0000001807087211 */ /* 0x001fe200078f10ff */
[----:B------:R-:W-:Y:S01]  /*0ff0*/  IMAD R212, R212, 0x40, R17 ;  /* 0x00000040d4d47824 */ /* 0x000fe200078e0211 */
[----:B------:R-:W-:Y:S02]  /*1000*/  LOP3.LUT R3, R3, 0x3fffffe, RZ, 0xc0, !PT ;  /* 0x03fffffe03037812 */ /* 0x000fe400078ec0ff */
[--C-:B------:R-:W-:Y:S02]  /*1010*/  SHF.R.S32.HI R9, RZ, 0x2, R8.reuse ;  /* 0x00000002ff097819 */ /* 0x100fe40000011408 */
[----:B------:R-:W-:Y:S01]  /*1020*/  SHF.R.S32.HI R10, RZ, 0x1f, R8 ;  /* 0x0000001fff0a7819 */ /* 0x000fe20000011408 */
[----:B------:R-:W-:Y:S01]  /*1030*/  IMAD.IADD R3, R198, 0x1, -R3 ;  /* 0x00000001c6037824 */ /* 0x000fe200078e0a03 */
[----:B------:R-:W-:-:S02]  /*1040*/  LEA.HI R2, R2, R21, RZ, 0x1 ;  /* 0x0000001502027211 */ /* 0x000fc400078f08ff */
[----:B------:R-:W-:Y:S01]  /*1050*/  LEA.HI R10, R10, R9, RZ, 0x3 ;  /* 0x000000090a0a7211 */ /* 0x000fe200078f18ff */
[----:B------:R-:W-:Y:S01]  /*1060*/  IMAD R3, R222, 0x8, R3 ;  /* 0x00000008de037824 */ /* 0x000fe200078e0203 */
[----:B------:R-:W-:Y:S02]  /*1070*/  LEA.HI R7, R7, R24, RZ, 0x5 ;  /* 0x0000001807077211 */ /* 0x000fe400078f28ff */
[----:B------:R-:W-:Y:S01]  /*1080*/  LOP3.LUT R10, R10, 0xfffffff8, RZ, 0xc0, !PT ;  /* 0xfffffff80a0a7812 */ /* 0x000fe200078ec0ff */
[----:B------:R-:W-:Y:S01]  /*1090*/  IMAD.SHL.U32 R210, R3, 0x40, RZ ;  /* 0x0000004003d27824 */ /* 0x000fe200078e00ff */
[----:B------:R-:W-:Y:S02]  /*10a0*/  LOP3.LUT R5, R4, 0x380, RZ, 0xc0, !PT ;  /* 0x0000038004057812 */ /* 0x000fe400078ec0ff */
[----:B------:R-:W-:Y:S01]  /*10b0*/  LOP3.LUT R2, R2, 0x3fffffe, RZ, 0xc0, !PT ;  /* 0x03fffffe02027812 */ /* 0x000fe200078ec0ff */
[----:B------:R-:W-:Y:S01]  /*10c0*/  IMAD.IADD R10, R9, 0x1, -R10 ;  /* 0x00000001090a7824 */ /* 0x000fe200078e0a0a */
[----:B------:R-:W-:-:S02]  /*10d0*/  SHF.R.S32.HI R7, RZ, 0x5, R7 ;  /* 0x00000005ff077819 */ /* 0x000fc40000011407 */
[----:B------:R-:W-:Y:S02]  /*10e0*/  LOP3.LUT R8, R8, 0x7ffffffc, RZ, 0xc0, !PT ;  /* 0x7ffffffc08087812 */ /* 0x000fe400078ec0ff */
[----:B------:R-:W-:Y:S01]  /*10f0*/  SHF.R.U32.HI R4, RZ, 0x3, R5 ;  /* 0x00000003ff047819 */ /* 0x000fe20000011605 */
[----:B------:R-:W-:Y:S01]  /*1100*/  IMAD R7, R7, 0x10, R10 ;  /* 0x0000001007077824 */ /* 0x000fe200078e020a */
[----:B------:R-:W-:Y:S01]  /*1110*/  LOP3.LUT R5, R5, 0x10, R16, 0xf8, !PT ;  /* 0x0000001005057812 */ /* 0x000fe200078ef810 */
[----:B------:R-:W-:Y:S01]  /*1120*/  IMAD.IADD R8, R24, 0x1, -R8 ;  /* 0x0000000118087824 */ /* 0x000fe200078e0a08 */
[----:B------:R-:W-:Y:S02]  /*1130*/  IADD3 R2, R21, -R2, RZ ;  /* 0x8000000215027210 */ /* 0x000fe40007ffe0ff */
[----:B------:R-:W-:Y:S01]  /*1140*/  SHF.R.U32.HI R209, RZ, 0x3, R208 ;  /* 0x00000003ffd17819 */ /* 0x000fe200000116d0 */
[----:B------:R-:W-:Y:S01]  /*1150*/  IMAD.SHL.U32 R216, R8, 0x2, RZ ;  /* 0x0000000208d87824 */ /* 0x000fe200078e00ff */
[----:B------:R-:W-:Y:S01]  /*1160*/  LOP3.LUT R6, R208, 0x30, R193, 0xf8, !PT ;  /* 0x00000030d0067812 */ /* 0x000fe200078ef8c1 */
[----:B------:R-:W-:Y:S01]  /*1170*/  IMAD R10, R2, 0x40, R7 ;  /* 0x00000040020a7824 */ /* 0x000fe200078e0207 */
[----:B------:R-:W-:Y:S01]  /*1180*/  LOP3.LUT R5, R5, R4, RZ, 0x3c, !PT ;  /* 0x0000000405057212 */ /* 0x000fe200078e3cff */
[----:B------:R-:W-:Y:S01]  /*1190*/  VIADD R24, R216, 0x50 ;  /* 0x00000050d8187836 */ /* 0x000fe20000000000 */
[----:B------:R-:W-:Y:S01]  /*11a0*/  LOP3.LUT R4, R208, 0x30, R11, 0xf8, !PT ;  /* 0x00000030d0047812 */ /* 0x000fe200078ef80b */
[----:B------:R-:W-:Y:S01]  /*11b0*/  IMAD.MOV.U32 R7, RZ, RZ, R15 ;  /* 0x000000ffff077224 */ /* 0x000fe200078e000f */
[----:B------:R-:W-:Y:S01]  /*11c0*/  LEA.HI R0, R0, R26, RZ, 0x3 ;  /* 0x0000001a00007211 */ /* 0x000fe200078f18ff */
[----:B------:R-:W-:Y:S01]  /*11d0*/  STL [R1+0x4c], R10 ;  /* 0x00004c0a01007387 */ /* 0x000fe20000100800 */
[----:B------:R-:W-:Y:S01]  /*11e0*/  LOP3.LUT R3, R20, 0xffffe000, RZ, 0xc0, !PT ;  /* 0xffffe00014037812 */ /* 0x000fe200078ec0ff */
[----:B------:R-:W-:Y:S01]  /*11f0*/  VIADD R20, R216, 0x58 ;  /* 0x00000058d8147836 */ /* 0x000fe20000000000 */
[-C--:B------:R-:W-:Y:S01]  /*1200*/  LOP3.LUT R6, R6, R209.reuse, RZ, 0x3c, !PT ;  /* 0x000000d106067212 */ /* 0x080fe200078e3cff */
[----:B------:R-:W-:Y:S01]  /*1210*/  VIADD R15, R216, 0x60 ;  /* 0x00000060d80f7836 */ /* 0x000fe20000000000 */
[----:B------:R-:W-:Y:S01]  /*1220*/  LOP3.LUT R2, R208, 0x30, R16, 0xf8, !PT ;  /* 0x00000030d0027812 */ /* 0x000fe200078ef810 */
[----:B------:R-:W-:Y:S01]  /*1230*/  VIADD R229, R216, 0x8 ;  /* 0x00000008d8e57836 */ /* 0x000fe20000000000 */
[----:B------:R-:W-:Y:S01]  /*1240*/  LOP3.LUT R19, R19, 0xffffe000, RZ, 0xc0, !PT ;  /* 0xffffe00013137812 */ /* 0x000fe200078ec0ff */
[----:B------:R-:W-:Y:S01]  /*1250*/  IMAD R219, R219, 0x8, R10 ;  /* 0x00000008dbdb7824 */ /* 0x000fe200078e020a */
[----:B------:R-:W-:-:S02]  /*1260*/  LOP3.LUT R4, R4, R209, RZ, 0x3c, !PT ;  /* 0x000000d104047212 */ /* 0x000fc400078e3cff */
[----:B------:R-:W-:Y:S02]  /*1270*/  LOP3.LUT R223, R0, 0xfffffff8, RZ, 0xc0, !PT ;  /* 0xfffffff800df7812 */ /* 0x000fe400078ec0ff */
[----:B------:R-:W-:Y:S01]  /*1280*/  IADD3 R25, R6, R210, R3 ;  /* 0x000000d206197210 */ /* 0x000fe20007ffe003 */
[----:B------:R-:W-:Y:S01]  /*1290*/  IMAD.MOV.U32 R6, RZ, RZ, R14 ;  /* 0x000000ffff067224 */ /* 0x000fe200078e000e */
[----:B------:R-:W-:Y:S01]  /*12a0*/  SHF.R.S32.HI R0, RZ, 0x3, R0 ;  /* 0x00000003ff007819 */ /* 0x000fe20000011400 */
[----:B------:R-:W-:Y:S01]  /*12b0*/  VIADD R14, R216, 0x68 ;  /* 0x00000068d80e7836 */ /* 0x000fe20000000000 */
[----:B------:R-:W-:Y:S01]  /*12c0*/  SHF.R.S32.HI R192, RZ, 0x4, R11 ;  /* 0x00000004ffc07819 */ /* 0x000fe2000001140b */
[----:B------:R-:W-:Y:S01]  /*12d0*/  IMAD.MOV.U32 R3, RZ, RZ, 0x20 ;  /* 0x00000020ff037424 */ /* 0x000fe200078e00ff */
[----:B------:R-:W-:Y:S01]  /*12e0*/  LOP3.LUT R0, R208, 0x10, R16, 0xf8, !PT ;  /* 0x00000010d0007812 */ /* 0x000fe200078ef810 */
[----:B------:R-:W-:Y:S01]  /*12f0*/  IMAD.IADD R223, R26, 0x1, -R223 ;  /* 0x000000011adf7824 */ /* 0x000fe200078e0adf */
[----:B------:R-:W-:-:S02]  /*1300*/  LOP3.LUT R11, R2, R209, RZ, 0x3c, !PT ;  /* 0x000000d1020b7212 */ /* 0x000fc400078e3cff */
[-C--:B------:R-:W-:Y:S01]  /*1310*/  IADD3 R21, R4, R210.reuse, R19 ;  /* 0x000000d204157210 */ /* 0x080fe20007ffe013 */
[----:B------:R-:W-:Y:S01]  /*1320*/  VIADD R4, R216, 0x78 ;  /* 0x00000078d8047836 */ /* 0x000fe20000000000 */
[----:B------:R-:W-:Y:S01]  /*1330*/  LEA R222, R222, R5, 0xa ;  /* 0x00000005dede7211 */ /* 0x000fe200078e50ff */
[----:B------:R-:W-:Y:S01]  /*1340*/  IMAD.MOV.U32 R5, RZ, RZ, R13 ;  /* 0x000000ffff057224 */ /* 0x000fe200078e000d */
[----:B------:R-:W-:Y:S01]  /*1350*/  LOP3.LUT R9, R0, R209, RZ, 0x3c, !PT ;  /* 0x000000d100097212 */ /* 0x000fe200078e3cff */
[----:B------:R-:W-:Y:S01]  /*1360*/  VIADD R13, R216, 0x70 ;  /* 0x00000070d80d7836 */ /* 0x000fe20000000000 */
[C---:B------:R-:W-:Y:S01]  /*1370*/  IADD3 R2, R18.reuse, R210, R11 ;  /* 0x000000d212027210 */ /* 0x040fe20007ffe00b */
[----:B------:R-:W-:Y:S01]  /*1380*/  IMAD.MOV.U32 R19, RZ, RZ, RZ ;  /* 0x000000ffff137224 */ /* 0x000fe200078e00ff */
[----:B------:R-:W-:Y:S02]  /*1390*/  SHF.R.S32.HI R0, RZ, 0x1f, R24 ;  /* 0x0000001fff007819 */ /* 0x000fe40000011418 */
[----:B------:R-:W-:Y:S01]  /*13a0*/  SHF.R.S32.HI R0, RZ, 0x1f, R14 ;  /* 0x0000001fff007819 */ /* 0x000fe2000001140e */
[----:B------:R-:W-:Y:S01]  /*13b0*/  IMAD.IADD R0, R18, 0x1, R21 ;  /* 0x0000000112007824 */ /* 0x000fe200078e0215 */
[----:B------:R-:W-:Y:S01]  /*13c0*/  SEL R3, R3, 0xffffffe0, !P0 ;  /* 0xffffffe003037807 */ /* 0x000fe20004000000 */
[----:B------:R0:W-:Y:S01]  /*13d0*/  STL [R1+0x48], R2 ;  /* 0x0000480201007387 */ /* 0x0001e20000100800 */
[----:B------:R-:W-:-:S02]  /*13e0*/  IADD3 R218, R210, R9, RZ ;  /* 0x00000009d2da7210 */ /* 0x000fc40007ffe0ff */
[----:B------:R-:W-:Y:S01]  /*13f0*/  SHF.R.S32.HI R12, RZ, 0x1, R12 ;  /* 0x00000001ff0c7819 */ /* 0x000fe2000001140c */
[----:B------:R1:W-:Y:S01]  /*1400*/  STL [R1+0x44], R0 ;  /* 0x0000440001007387 */ /* 0x0003e20000100800 */
[----:B------:R-:W-:Y:S01]  /*1410*/  SHF.R.S32.HI R17, RZ, 0x1f, R16 ;  /* 0x0000001fff117819 */ /* 0x000fe20000011410 */
[C---:B------:R-:W-:Y:S01]  /*1420*/  IMAD.IADD R221, R3.reuse, 0x1, R218 ;  /* 0x0000000103dd7824 */ /* 0x040fe200078e02da */
[----:B------:R-:W-:Y:S01]  /*1430*/  IADD3 R200, R188, 0x10, RZ ;  /* 0x00000010bcc87810 */ /* 0x000fe20007ffe0ff */
[----:B------:R-:W-:Y:S01]  /*1440*/  IMAD.SHL.U32 R12, R12, 0x80, RZ ;  /* 0x000000800c0c7824 */ /* 0x000fe200078e00ff */
[----:B------:R-:W-:Y:S02]  /*1450*/  SHF.R.S32.HI R197, RZ, 0x1f, R190 ;  /* 0x0000001fffc57819 */ /* 0x000fe400000114be */
[----:B0-----:R-:W-:Y:S02]  /*1460*/  SHF.R.S32.HI R2, RZ, 0x1f, R20 ;  /* 0x0000001fff027819 */ /* 0x001fe40000011414 */
[----:B------:R-:W-:Y:S01]  /*1470*/  SHF.R.S32.HI R2, RZ, 0x1f, R13 ;  /* 0x0000001fff027819 */ /* 0x000fe2000001140d */
[----:B------:R-:W-:Y:S01]  /*1480*/  IMAD.IADD R2, R18, 0x1, R25 ;  /* 0x0000000112027824 */ /* 0x000fe200078e0219 */
[----:B-1----:R-:W-:-:S02]  /*1490*/  IADD3 R0, R3, UR39, R218 ;  /* 0x0000002703007c10 */ /* 0x002fc4000fffe0da */
[----:B------:R-:W-:Y:S02]  /*14a0*/  SHF.R.S32.HI R206, RZ, 0x1f, R195 ;  /* 0x0000001fffce7819 */ /* 0x000fe400000114c3 */
[----:B------:R0:W-:Y:S01]  /*14b0*/  STL [R1+0x40], R2 ;  /* 0x0000400201007387 */ /* 0x0001e20000100800 */
[----:B------:R-:W-:Y:S02]  /*14c0*/  SHF.R.S32.HI R205, RZ, 0x1f, R196 ;  /* 0x0000001fffcd7819 */ /* 0x000fe400000114c4 */
[----:B------:R-:W-:Y:S01]  /*14d0*/  LOP3.LUT R211, R12, 0x180, RZ, 0xc0, !PT ;  /* 0x000001800cd37812 */ /* 0x000fe200078ec0ff */
[----:B------:R0:W-:Y:S01]  /*14e0*/  STL [R1+0x18], R0 ;  /* 0x0000180001007387 */ /* 0x0001e20000100800 */
[----:B------:R-:W-:Y:S02]  /*14f0*/  SHF.R.S32.HI R193, RZ, 0x4, R193 ;  /* 0x00000004ffc17819 */ /* 0x000fe400000114c1 */
[----:B------:R-:W-:Y:S02]  /*1500*/  IADD3 R228, R216, 0x48, RZ ;  /* 0x00000048d8e47810 */ /* 0x000fe40007ffe0ff */
[----:B------:R-:W-:-:S02]  /*1510*/  SHF.R.S32.HI R8, RZ, 0x1f, R15 ;  /* 0x0000001fff087819 */ /* 0x000fc4000001140f */
[----:B------:R-:W-:-:S07]  /*1520*/  SHF.R.S32.HI R4, RZ, 0x1f, R4 ;  /* 0x0000001fff047819 */ /* 0x000fce0000011404 */
.L_x_2905:
[----:B012---:R-:W0:Y:S02]  /*1530*/  LDC.64 R2, c[0x0][0xc88] ;  /* 0x00032200ff027b82 */ /* 0x007e240000000a00 */
        /* <DEDUP_REMOVED lines=8> */
[----:B------:R-:W-:-:S02]  /*15c0*/  ISETP.NE.U32.AND P0, PT, RZ, UR6, PT ;  /* 0x00000006ff007c0c */ /* 0x000fc4000bf05070 */
[----:B------:R-:W-:Y:S02]  /*15d0*/  ISETP.NE.AND.EX P1, PT, RZ, UR5, PT, P1 ;  /* 0x00000005ff007c0c */ /* 0x000fe4000bf25310 */
[----:B------:R-:W-:Y:S02]  /*15e0*/  ISETP.NE.AND.EX P0, PT, RZ, UR7, PT, P0 ;  /* 0x00000007ff007c0c */ /* 0x000fe4000bf05300 */
[----:B-----5:R-:W-:Y:S02]  /*15f0*/  MOV R26, RZ ;  /* 0x000000ff001a7202 */ /* 0x020fe40000000f00 */
[----:B--2---:R-:W-:Y:S01]  /*1600*/  SHF.R.S32.HI R227, RZ, 0x1f, R220 ;  /* 0x0000001fffe37819 */ /* 0x004fe200000114dc */
[----:B------:R-:W-:-:S06]  /*1610*/  IMAD.SHL.U32 R225, R220, 0x4, RZ ;  /* 0x00000004dce17824 */ /* 0x000fcc00078e00ff */
[C---:B------:R-:W-:Y:S02]  /*1620*/  @P1 LEA R8, P2, R220.reuse, UR4, 0x2 ;  /* 0x00000004dc081c11 */ /* 0x040fe4000f8410ff */
[C-C-:B------:R-:W-:Y:S02]  /*1630*/  SHF.L.U64.HI R226, R220.reuse, 0x2, R227.reuse ;  /* 0x00000002dce27819 */ /* 0x140fe400000102e3 */
[----:B------:R-:W-:Y:S02]  /*1640*/  @P1 LEA.HI.X R9, R220, UR5, R227, 0x2, P2 ;  /* 0x00000005dc091c11 */ /* 0x000fe400090f14e3 */
[----:B------:R-:W-:Y:S01]  /*1650*/  ISETP.NE.U32.AND P2, PT, RZ, UR8, PT ;  /* 0x00000008ff007c0c */ /* 0x000fe2000bf45070 */
[----:B------:R-:W-:Y:S01]  /*1660*/  ULDC UR4, c[0x0][0x288] ;  /* 0x0000a20000047ab9 */ /* 0x000fe20000000800 */
[----:B------:R-:W-:Y:S01]  /*1670*/  IADD3 R12, P3, R225, UR6, RZ ;  /* 0x00000006e10c7c10 */ /* 0x000fe2000ff7e0ff */
[----:B------:R0:W5:Y:S01]  /*1680*/  @P1 LDG.E R4, desc[UR50][R8.64] ;  /* 0x0000003208041981 */ /* 0x000162000c1e1900 */
[----:B------:R-:W-:Y:S01]  /*1690*/  ISETP.NE.AND.EX P2, PT, RZ, UR9, PT, P2 ;  /* 0x00000009ff007c0c */ /* 0x000fe2000bf45320 */
[----:B------:R-:W-:Y:S01]  /*16a0*/  IMAD.U32 R215, RZ, RZ, UR4 ;  /* 0x00000004ffd77e24 */ /* 0x000fe2000f8e00ff */
[----:B------:R-:W-:Y:S01]  /*16b0*/  IADD3.X R13, R226, UR7, RZ, P3, !PT ;  /* 0x00000007e20d7c10 */ /* 0x000fe20009ffe4ff */
[----:B------:R-:W-:-:S04]  /*16c0*/  ULDC.64 UR4, c[0x0][0x418] ;  /* 0x0001060000047ab9 */ /* 0x000fc80000000a00 */
[----:B------:R0:W5:Y:S06]  /*16d0*/  @P0 LDG.E R26, desc[UR50][R12.64] ;  /* 0x000000320c1a0981 */ /* 0x00016c000c1e1900 */
        /* <DEDUP_REMOVED lines=12> */
[----:B0--34-:R-:W-:Y:S06]  /*17a0*/  @P2 BRA `(.L_x_2681) ;  /* 0x0000000000242947 */ /* 0x019fec0003800000 */
        /* <DEDUP_REMOVED lines=9> */
.L_x_2681:
[----:B------:R-:W-:Y:S01]  /*1840*/  ULDC.64 UR4, c[0x0][0xa20] ;  /* 0x0002880000047ab9 */ /* 0x000fe20000000a00 */
[C---:B------:R-:W-:Y:S02]  /*1850*/  LOP3.LUT R3, R6.reuse, 0xff000000, RZ, 0xc0, !PT ;  /* 0xff00000006037812 */ /* 0x040fe400078ec0ff */
        /* <DEDUP_REMOVED lines=11> */
.L_x_2682:
[----:B------:R-:W-:Y:S05]  /*1910*/  @!P0 BRA `(.L_x_2683) ;  /* 0x00000000000c8947 */ /* 0x000fea0003800000 */
[----:B------:R-:W2:Y:S04]  /*1920*/  LDG.E R0, desc[UR50][R12.64] ;  /* 0x000000320c007981 */ /* 0x000ea8000c1e1900 */
[----:B------:R-:W2:Y:S02]  /*1930*/  LDG.E R25, desc[UR50][R12.64+0x4] ;  /* 0x000004320c197981 */ /* 0x000ea4000c1e1900 */
[----:B--2---:R-:W-:-:S07]  /*1940*/  IMAD.IADD R25, R25, 0x1, -R0 ;  /* 0x0000000119197824 */ /* 0x004fce00078e0a00 */
.L_x_2683:
[----:B------:R-:W-:Y:S01]  /*1950*/  ULDC.64 UR4, c[0x0][0xa10] ;  /* 0x0002840000047ab9 */ /* 0x000fe20000000a00 */
[----:B------:R-:W1:Y:S01]  /*1960*/  LDC R10, c[0x0][0x448] ;  /* 0x00011200ff0a7b82 */ /* 0x000e620000000800 */
[----:B------:R-:W-:-:S04]  /*1970*/  ISETP.NE.U32.AND P0, PT, RZ, UR4, PT ;  /* 0x00000004ff007c0c */ /* 0x000fc8000bf05070 */
[----:B------:R-:W-:Y:S01]  /*1980*/  ISETP.NE.AND.EX P0, PT, RZ, UR5, PT, P0 ;  /* 0x00000005ff007c0c */ /* 0x000fe2000bf05300 */
[----:B------:R-:W-:-:S12]  /*1990*/  ULDC.64 UR4, c[0x0][0xa30] ;  /* 0x00028c0000047ab9 */ /* 0x000fd80000000a00 */
[----:B0-----:R-:W0:Y:S02]  /*19a0*/  @P0 LDC.64 R6, c[0x0][0xa10] ;  /* 0x00028400ff060b82 */ /* 0x001e240000000a00 */
[----:B0-----:R-:W-:-:S05]  /*19b0*/  @P0 IMAD.WIDE R6, R220, 0x4, R6 ;  /* 0x00000004dc060825 */ /* 0x001fca00078e0206 */
[----:B------:R-:W2:Y:S04]  /*19c0*/  @P0 LDG.E R0, desc[UR50][R6.64] ;  /* 0x0000003206000981 */ /* 0x000ea8000c1e1900 */
[----:B------:R0:W2:Y:S01]  /*19d0*/  @P0 LDG.E R3, desc[UR50][R6.64+0x4] ;  /* 0x0000043206030981 */ /* 0x0000a2000c1e1900 */
[----:B------:R-:W-:Y:S01]  /*19e0*/  ISETP.NE.U32.AND P1, PT, RZ, UR4, PT ;  /* 0x00000004ff007c0c */ /* 0x000fe2000bf25070 */
[----:B-----5:R-:W-:-:S03]  /*19f0*/  IMAD.MOV.U32 R135, RZ, RZ, R25 ;  /* 0x000000ffff877224 */ /* 0x020fc600078e0019 */
[----:B------:R-:W-:-:S13]  /*1a00*/  ISETP.NE.AND.EX P1, PT, RZ, UR5, PT, P1 ;  /* 0x00000005ff007c0c */ /* 0x000fda000bf25310 */
[----:B------:R-:W-:-:S04]  /*1a10*/  @P1 IADD3 R8, P2, R225, UR4, RZ ;  /* 0x00000004e1081c10 */ /* 0x000fc8000ff5e0ff */
[----:B------:R-:W-:-:S05]  /*1a20*/  @P1 IADD3.X R9, R226, UR5, RZ, P2, !PT ;  /* 0x00000005e2091c10 */ /* 0x000fca00097fe4ff */
[----:B------:R3:W5:Y:S01]  /*1a30*/  @P1 LDG.E R135, desc[UR50][R8.64] ;  /* 0x0000003208871981 */ /* 0x000762000c1e1900 */
[----:B-1----:R-:W-:Y:S01]  /*1a40*/  ISETP.NE.AND P1, PT, R10, 0x1, PT ;  /* 0x000000010a00780c */ /* 0x002fe20003f25270 */
[----:B------:R-:W-:Y:S01]  /*1a50*/  IMAD.IADD R11, R25, 0x1, -R4 ;  /* 0x00000001190b7824 */ /* 0x000fe200078e0a04 */
[----:B------:R-:W-:Y:S01]  /*1a60*/  SHF.L.U32 R214, R5, 0x7, RZ ;  /* 0x0000000705d67819 */ /* 0x000fe200000006ff */
[----:B------:R-:W-:Y:S01]  /*1a70*/  BSSY B0, `(.L_x_2684) ;  /* 0x0000035000007945 */ /* 0x000fe20003800000 */
[----:B------:R-:W-:Y:S02]  /*1a80*/  LOP3.LUT R13, R224, 0xff, RZ, 0xc0, !PT ;  /* 0x000000ffe00d7812 */ /* 0x000fe400078ec0ff */
[----:B------:R-:W-:Y:S01]  /*1a90*/  SHF.R.U32.HI R224, RZ, 0x10, R224 ;  /* 0x00000010ffe07819 */ /* 0x000fe200000116e0 */
[----:B------:R-:W-:Y:S02]  /*1aa0*/  VIADD R5, R214, 0x7f ;  /* 0x0000007fd6057836 */ /* 0x000fe40000000000 */
[----:B------:R1:W-:Y:S04]  /*1ab0*/  STL [R1], R13 ;  /* 0x0000000d01007387 */ /* 0x0003e80000100800 */
[----:B------:R-:W4:Y:S08]  /*1ac0*/  @P1 LDC R10, c[0x0][0x44c] ;  /* 0x00011300ff0a1b82 */ /* 0x000f300000000800 */
[----:B0-----:R-:W0:Y:S01]  /*1ad0*/  @P1 LDC R7, c[0x0][0x450] ;  /* 0x00011400ff071b82 */ /* 0x001e220000000800 */
[----:B--2---:R-:W-:-:S02]  /*1ae0*/  @P0 IMAD.IADD R2, R3, 0x1, -R0 ;  /* 0x0000000103020824 */ /* 0x004fc400078e0a00 */
[----:B----4-:R-:W-:-:S04]  /*1af0*/  @P1 IMAD.HI.U32 R0, R5, R10, RZ ;  /* 0x0000000a05001227 */ /* 0x010fc800078e00ff */
[----:B------:R-:W-:Y:S01]  /*1b00*/  IMAD.IADD R217, R11, 0x1, R2 ;  /* 0x000000010bd97824 */ /* 0x000fe200078e0202 */
[----:B0-----:R-:W-:-:S03]  /*1b10*/  @P1 SHF.R.U32.HI R5, RZ, R7, R0 ;  /* 0x00000007ff051219 */ /* 0x001fc60000011600 */
[C---:B------:R-:W-:Y:S01]  /*1b20*/  VIADD R0, R217.reuse, 0x9f ;  /* 0x0000009fd9007836 */ /* 0x040fe20000000000 */
[----:B------:R-:W-:-:S03]  /*1b30*/  IADD3 R4, R217, 0xa0, -R215 ;  /* 0x000000a0d9047810 */ /* 0x000fc60007ffe8d7 */
[----:B------:R-:W-:-:S04]  /*1b40*/  IMAD.HI R0, R0, 0x66666667, RZ ;  /* 0x6666666700007827 */ /* 0x000fc800078e02ff */
[----:B------:R-:W-:Y:S01]  /*1b50*/  IMAD.IADD R5, R4, 0x1, R5 ;  /* 0x0000000104057824 */ /* 0x000fe200078e0205 */
[----:B------:R-:W-:-:S03]  /*1b60*/  SHF.R.U32.HI R3, RZ, 0x1f, R0 ;  /* 0x0000001fff037819 */ /* 0x000fc60000011600 */
[----:B------:R-:W-:Y:S01]  /*1b70*/  IMAD.HI R5, R5, 0x66666667, RZ ;  /* 0x6666666705057827 */ /* 0x000fe200078e02ff */
[----:B------:R-:W-:Y:S02]  /*1b80*/  LEA.HI.SX32 R156, R0, R3, 0x1a ;  /* 0x00000003009c7211 */ /* 0x000fe400078fd2ff */
[----:B------:R-:W-:Y:S02]  /*1b90*/  MOV R0, RZ ;  /* 0x000000ff00007202 */ /* 0x000fe40000000f00 */
[----:B------:R-:W-:-:S04]  /*1ba0*/  SHF.R.U32.HI R4, RZ, 0x1f, R5 ;  /* 0x0000001fff047819 */ /* 0x000fc80000011605 */
[----:B------:R-:W-:-:S04]  /*1bb0*/  LEA.HI.SX32 R5, R5, R4, 0x1a ;  /* 0x0000000405057211 */ /* 0x000fc800078fd2ff */
[----:B---3--:R-:W-:-:S04]  /*1bc0*/  VIMNMX R9, R156, R5, PT ;  /* 0x000000059c097248 */ /* 0x008fc80003fe0100 */
[----:B------:R-:W-:-:S13]  /*1bd0*/  ISETP.GE.AND P0, PT, R9, 0x1, PT ;  /* 0x000000010900780c */ /* 0x000fda0003f06270 */
[----:B-1----:R-:W-:Y:S05]  /*1be0*/  @!P0 BRA `(.L_x_2685) ;  /* 0x0000000000748947 */ /* 0x002fea0003800000 */
[----:B------:R-:W-:Y:S01]  /*1bf0*/  ISETP.NE.AND P0, PT, R224, RZ, PT ;  /* 0x000000ffe000720c */ /* 0x000fe20003f05270 */
[----:B------:R-:W-:-:S03]  /*1c00*/  ULDC UR4, c[0x0][0x9f0] ;  /* 0x00027c0000047ab9 */ /* 0x000fc60000000800 */
[----:B------:R-:W-:-:S04]  /*1c10*/  SEL R10, R224, UR4, P0 ;  /* 0x00000004e00a7c07 */ /* 0x000fc80008000000 */
[-C--:B------:R-:W-:Y:S02]  /*1c20*/  IABS R6, R10.reuse ;  /* 0x0000000a00067213 */ /* 0x080fe40000000000 */
        /* <DEDUP_REMOVED lines=22> */
[----:B------:R-:W-:-:S04]  /*1d90*/  IMAD.MOV.U32 R0, RZ, RZ, R5 ;  /* 0x000000ffff007224 */ /* 0x000fc800078e0005 */
[----:B------:R-:W-:Y:S01]  /*1da0*/  @!P2 IMAD.MOV R0, RZ, RZ, -R0 ;  /* 0x000000ffff00a224 */ /* 0x000fe200078e0a00 */
[----:B------:R-:W-:-:S07]  /*1db0*/  @!P1 LOP3.LUT R0, RZ, R10, RZ, 0x33, !PT ;  /* 0x0000000aff009212 */ /* 0x000fce00078e33ff */
.L_x_2685:
[----:B------:R-:W-:Y:S05]  /*1dc0*/  BSYNC B0 ;  /* 0x0000000000007941 */ /* 0x000fea0003800000 */
.L_x_2684:
        /* <DEDUP_REMOVED lines=26> */
[----:B------:R-:W-:Y:S01]  /*1f70*/  MOV R5, UR5 ;  /* 0x0000000500057c02 */ /* 0x000fe20008000f00 */
[----:B------:R-:W-:Y:S01]  /*1f80*/  ULDC.64 UR4, c[0x4][0xd0] ;  /* 0x0100340000047ab9 */ /* 0x000fe20000000a00 */
[----:B------:R-:W-:Y:S01]  /*1f90*/  IMAD.U32 R10, RZ, RZ, UR6 ;  /* 0x00000006ff0a7e24 */ /* 0x000fe2000f8e00ff */
[----:B------:R-:W-:Y:S01]  /*1fa0*/  MOV R13, RZ ;  /* 0x000000ff000d7202 */ /* 0x000fe20000000f00 */
[----:B------:R-:W-:Y:S02]  /*1fb0*/  IMAD.U32 R6, RZ, RZ, UR4 ;  /* 0x00000004ff067e24 */ /* 0x000fe4000f8e00ff */
[----:B------:R-:W-:-:S02]  /*1fc0*/  IMAD.U32 R7, RZ, RZ, UR5 ;  /* 0x00000005ff077e24 */ /* 0x000fc4000f8e00ff */
[----:B------:R-:W-:Y:S02]  /*1fd0*/  IMAD.U32 R11, RZ, RZ, UR7 ;  /* 0x00000007ff0b7e24 */ /* 0x000fe4000f8e00ff */
[----:B------:R-:W-:Y:S02]  /*1fe0*/  IMAD.MOV.U32 R8, RZ, RZ, 0x70 ;  /* 0x00000070ff087424 */ /* 0x000fe400078e00ff */
[----:B0-----:R-:W-:-:S07]  /*1ff0*/  IMAD.MOV.U32 R12, RZ, RZ, 0x1 ;  /* 0x00000001ff0c7424 */ /* 0x001fce00078e00ff */
[----:B------:R-:W-:-:S07]  /*2000*/  LEPC R20, `(.L_x_2688) ;  /* 0x000000001014794e */ /* 0x000fce0000000000 */
[----:B-1---5:R-:W-:Y:S05]  /*2010*/  CALL.ABS.NOINC R14 ;  /* 0x000000000e007343 */ /* 0x022fea0003c00000 */
.L_x_2688:
[----:B------:R-:W-:Y:S05]  /*2020*/  BSYNC B6 ;  /* 0x0000000000067941 */ /* 0x000fea0003800000 */
.L_x_2687:
        /* <DEDUP_REMOVED lines=19> */
[----:B-1---5:R-:W-:Y:S05]  /*2160*/  CALL.ABS.NOINC R14 ;  /* 0x000000000e007343 */ /* 0x022fea0003c00000 */
.L_x_2690:
[----:B------:R-:W-:Y:S05]  /*2170*/  BSYNC B6 ;  /* 0x0000000000067941 */ /* 0x000fea0003800000 */
.L_x_2689:
[----:B------:R-:W-:Y:S01]  /*2180*/  ULDC.64 UR4, c[0x0][0x9f8] ;  /* 0x00027e0000047ab9 */ /* 0x000fe20000000a00 */
[----:B------:R-:W2:Y:S01]  /*2190*/  LDL R28, [R1+0x50] ;  /* 0x00005000011c7983 */ /* 0x000ea20000100800 */
[----:B------:R-:W-:Y:S01]  /*21a0*/  ISETP.NE.U32.AND P0, PT, RZ, UR4, PT ;  /* 0x00000004ff007c0c */ /* 0x000fe2000bf05070 */
[----:B------:R-:W-:Y:S01]  /*21b0*/  IMAD.MOV.U32 R0, RZ, RZ, R220 ;  /* 0x000000ffff007224 */ /* 0x000fe200078e00dc */
[----:B------:R-:W0:Y:S01]  /*21c0*/  LDC R15, c[0x0][0x3f4] ;  /* 0x0000fd00ff0f7b82 */ /* 0x000e220000000800 */
[----:B------:R-:W1:Y:S01]  /*21d0*/  S2R R27, SR_TID.X ;  /* 0x00000000001b7919 */ /* 0x000e620000002100 */
[----:B------:R-:W-:Y:S01]  /*21e0*/  ISETP.NE.AND.EX P0, PT, RZ, UR5, PT, P0 ;  /* 0x00000005ff007c0c */ /* 0x000fe2000bf05300 */
[C---:B------:R-:W-:Y:S02]  /*21f0*/  VIADD R3, R16.reuse, 0x20 ;  /* 0x0000002010037836 */ /* 0x040fe40000000000 */
[----:B------:R-:W-:-:S03]  /*2200*/  VIADD R4, R16, 0x40 ;  /* 0x0000004010047836 */ /* 0x000fc60000000000 */
[----:B------:R-:W3:Y:S07]  /*2210*/  LDC.64 R104, c[0x0][0x3f8] ;  /* 0x0000fe00ff687b82 */ /* 0x000eee0000000a00 */
[----:B------:R-:W-:Y:S01]  /*2220*/  @P0 IADD3 R6, P1, R225, UR4, RZ ;  /* 0x00000004e1060c10 */ /* 0x000fe2000ff3e0ff */
[----:B------:R-:W-:Y:S01]  /*2230*/  ULDC UR4, c[0x0][0x320] ;  /* 0x0000c80000047ab9 */ /* 0x000fe20000000800 */
[----:B------:R-:W4:Y:S02]  /*2240*/  LDC.64 R98, c[0x0][0x408] ;  /* 0x00010200ff627b82 */ /* 0x000f240000000a00 */
[----:B------:R-:W-:-:S05]  /*2250*/  @P0 IADD3.X R7, R226, UR5, RZ, P1, !PT ;  /* 0x00000005e2070c10 */ /* 0x000fca0008ffe4ff */
[----:B------:R0:W2:Y:S01]  /*2260*/  @P0 LDG.E R0, desc[UR50][R6.64] ;  /* 0x0000003206000981 */ /* 0x0000a2000c1e1900 */
[----:B------:R-:W-:Y:S01]  /*2270*/  ISETP.GE.AND P2, PT, R16, UR4, PT ;  /* 0x0000000410007c0c */ /* 0x000fe2000bf46270 */
[----:B------:R-:W-:Y:S01]  /*2280*/  IMAD.MOV.U32 R122, RZ, RZ, 0x20 ;  /* 0x00000020ff7a7424 */ /* 0x000fe200078e00ff */
[----:B------:R-:W-:Y:S01]  /*2290*/  ISETP.GE.AND P3, PT, R3, UR4, PT ;  /* 0x0000000403007c0c */ /* 0x000fe2000bf66270 */
[----:B------:R-:W-:Y:S01]  /*22a0*/  IMAD.MOV.U32 R123, RZ, RZ, 0x40 ;  /* 0x00000040ff7b7424 */ /* 0x000fe200078e00ff */
[----:B------:R-:W-:Y:S01]  /*22b0*/  ISETP.GE.AND P0, PT, R4, UR4, PT ;  /* 0x0000000404007c0c */ /* 0x000fe2000bf06270 */
[----:B------:R-:W-:Y:S01]  /*22c0*/  IMAD.IADD R125, R26, 0x1, R25 ;  /* 0x000000011a7d7824 */ /* 0x000fe200078e0219 */
[----:B------:R-:W-:Y:S01]  /*22d0*/  ISETP.GE.AND P1, PT, R190, UR4, PT ;  /* 0x00000004be007c0c */ /* 0x000fe2000bf26270 */
[-C--:B---3--:R-:W-:Y:S01]  /*22e0*/  IMAD.WIDE.U32 R106, R198, R104.reuse, R16 ;  /* 0x00000068c66a7225 */ /* 0x088fe200078e0010 */
[----:B-1----:R-:W-:Y:S02]  /*22f0*/  SHF.R.U32.HI R20, RZ, 0x7, R27 ;  /* 0x00000007ff147819 */ /* 0x002fe4000001161b */
[----:B------:R-:W-:Y:S01]  /*2300*/  SHF.R.S32.HI R11, RZ, 0x1f, R198 ;  /* 0x0000001fff0b7819 */ /* 0x000fe200000114c6 */
[----:B------:R-:W-:Y:S01]  /*2310*/  VIADD R27, R27, 0xffffff80 ;  /* 0xffffff801b1b7836 */ /* 0x000fe20000000000 */
[C---:B------:R-:W-:Y:S01]  /*2320*/  ISETP.NE.AND P6, PT, R20.reuse, 0x1, PT ;  /* 0x000000011400780c */ /* 0x040fe20003fc5270 */
[----:B------:R-:W-:Y:S01]  /*2330*/  VIADD R150, R20, 0x8 ;  /* 0x0000000814967836 */ /* 0x000fe20000000000 */
[--C-:B------:R-:W-:Y:S01]  /*2340*/  SHF.R.S32.HI R189, RZ, 0x1f, R188.reuse ;  /* 0x0000001fffbd7819 */ /* 0x100fe200000114bc */
[----:B------:R-:W-:Y:S01]  /*2350*/  IMAD R9, R11, R104, RZ ;  /* 0x000000680b097224 */ /* 0x000fe200078e02ff */
[----:B------:R-:W-:Y:S01]  /*2360*/  LEA.HI R14, R27, R27, RZ, 0x1 ;  /* 0x0000001b1b0e7211 */ /* 0x000fe200078f08ff */
[-C--:B----4-:R-:W-:Y:S01]  /*2370*/  IMAD R11, R11, R98.reuse, RZ ;  /* 0x000000620b0b7224 */ /* 0x090fe200078e02ff */
[----:B------:R-:W-:Y:S01]  /*2380*/  LOP3.LUT R22, R22, 0xfffffffe, RZ, 0xc0, !PT ;  /* 0xfffffffe16167812 */ /* 0x000fe200078ec0ff */
[----:B------:R-:W-:Y:S01]  /*2390*/  IMAD R13, R198, R105, R9 ;  /* 0x00000069c60d7224 */ /* 0x000fe200078e0209 */
[----:B------:R-:W-:Y:S01]  /*23a0*/  LOP3.LUT R14, R14, 0xfffffffe, RZ, 0xc0, !PT ;  /* 0xfffffffe0e0e7812 */ /* 0x000fe200078ec0ff */
[----:B------:R-:W-:-:S03]  /*23b0*/  IMAD.WIDE.U32 R102, R198, R98, R188 ;  /* 0x00000062c6667225 */ /* 0x000fc600078e00bc */
[----:B------:R-:W-:Y:S01]  /*23c0*/  IADD3 R14, R27, -R14, RZ ;  /* 0x8000000e1b0e7210 */ /* 0x000fe20007ffe0ff */
[----:B------:R-:W-:Y:S05]  /*23d0*/  @!P6 WARPSYNC.ALL ;  /* 0x000000000000e948 */ /* 0x000fea0003800000 */
[----:B------:R-:W-:Y:S01]  /*23e0*/  ULDC UR4, c[0x0][0x2f4] ;  /* 0x0000bd0000047ab9 */ /* 0x000fe20000000800 */
[C---:B------:R-:W-:Y:S01]  /*23f0*/  IMAD R11, R198.reuse, R99, R11 ;  /* 0x00000063c60b7224 */ /* 0x040fe200078e020b */
[----:B------:R-:W-:Y:S01]  /*2400*/  ISETP.GE.AND P5, PT, R3, UR4, PT ;  /* 0x0000000403007c0c */ /* 0x000fe2000bfa6270 */
[----:B------:R-:W-:Y:S01]  /*2410*/  IMAD.WIDE.U32 R100, R198, R98, R16 ;  /* 0x00000062c6647225 */ /* 0x000fe200078e0010 */
[----:B------:R-:W-:-:S02]  /*2420*/  ISETP.GE.AND P4, PT, R16, UR4, PT ;  /* 0x0000000410007c0c */ /* 0x000fc4000bf86270 */
[----:B0-----:R-:W-:Y:S01]  /*2430*/  SEL R6, RZ, 0xffffffff, P5 ;  /* 0xffffffffff067807 */ /* 0x001fe20002800000 */
[----:B------:R-:W-:Y:S01]  /*2440*/  IMAD.IADD R103, R103, 0x1, R11 ;  /* 0x0000000167677824 */ /* 0x000fe200078e020b */
[----:B------:R-:W-:Y:S01]  /*2450*/  SEL R5, RZ, 0x1, P4 ;  /* 0x00000001ff057807 */ /* 0x000fe20002000000 */
[----:B------:R-:W-:Y:S01]  /*2460*/  IMAD.IADD R101, R11, 0x1, R101 ;  /* 0x000000010b657824 */ /* 0x000fe200078e0265 */
[----:B------:R-:W-:Y:S01]  /*2470*/  SHF.L.U32 R6, R6, 0x1, RZ ;  /* 0x0000000106067819 */ /* 0x000fe200000006ff */
[----:B------:R-:W-:Y:S01]  /*2480*/  IMAD.WIDE.U32 R108, R198, R104, R188 ;  /* 0x00000068c66c7225 */ /* 0x000fe200078e00bc */
[----:B------:R-:W-:Y:S02]  /*2490*/  ISETP.GE.AND P4, PT, R190, UR4, PT ;  /* 0x00000004be007c0c */ /* 0x000fe4000bf86270 */
[----:B------:R-:W-:Y:S01]  /*24a0*/  LOP3.LUT R7, R6, 0x2, R5, 0xe2, !PT ;  /* 0x0000000206077812 */ /* 0x000fe200078ee205 */
[----:B------:R-:W-:Y:S01]  /*24b0*/  IMAD.IADD R109, R109, 0x1, R13 ;  /* 0x000000016d6d7824 */ /* 0x000fe200078e020d */
[----:B------:R-:W-:Y:S01]  /*24c0*/  SEL R6, RZ, 0xffffffff, P3 ;  /* 0xffffffffff067807 */ /* 0x000fe20001800000 */
[----:B------:R-:W-:Y:S01]  /*24d0*/  IMAD.IADD R107, R13, 0x1, R107 ;  /* 0x000000010d6b7824 */ /* 0x000fe200078e026b */
[----:B------:R-:W-:Y:S01]  /*24e0*/  ISETP.GE.AND P3, PT, R4, UR4, PT ;  /* 0x0000000404007c0c */ /* 0x000fe2000bf66270 */
[----:B-----5:R-:W-:Y:S01]  /*24f0*/  IMAD.WIDE.U32 R102, R135, R98, R102 ;  /* 0x0000006287667225 */ /* 0x020fe200078e0066 */
[----:B------:R-:W-:-:S02]  /*2500*/  SEL R8, RZ, 0x8, P4 ;  /* 0x00000008ff087807 */ /* 0x000fc40002000000 */
[----:B------:R-:W-:Y:S01]  /*2510*/  SEL R5, RZ, 0x1, P2 ;  /* 0x00000001ff057807 */ /* 0x000fe20001000000 */
[----:B------:R-:W-:Y:S01]  /*2520*/  IMAD.SHL.U32 R10, R6, 0x2, RZ ;  /* 0x00000002060a7824 */ /* 0x000fe200078e00ff */
[----:B------:R-:W-:Y:S01]  /*2530*/  SEL R6, RZ, 0x4, P3 ;  /* 0x00000004ff067807 */ /* 0x000fe20001800000 */
[----:B------:R-:W-:Y:S01]  /*2540*/  IMAD.WIDE.U32 R100, R135, R98, R100 ;  /* 0x0000006287647225 */ /* 0x000fe200078e0064 */
[----:B------:R-:W-:Y:S02]  /*2550*/  ISETP.GE.AND P3, PT, R3, R15, PT ;  /* 0x0000000f0300720c */ /* 0x000fe40003f66270 */
[----:B------:R-:W-:Y:S01]  /*2560*/  LOP3.LUT R8, R8, R7, R6, 0xfe, !PT ;  /* 0x0000000708087212 */ /* 0x000fe200078efe06 */
[CC--:B------:R-:W-:Y:S01]  /*2570*/  IMAD.WIDE.U32 R108, R135.reuse, R104.reuse, R108 ;  /* 0x00000068876c7225 */ /* 0x0c0fe200078e006c */
[----:B------:R-:W-:Y:S02]  /*2580*/  LOP3.LUT R5, R10, 0x2, R5, 0xe2, !PT ;  /* 0x000000020a057812 */ /* 0x000fe400078ee205 */
[----:B------:R-:W-:Y:S01]  /*2590*/  SEL R6, RZ, 0x4, P0 ;  /* 0x00000004ff067807 */ /* 0x000fe20000000000 */
[----:B------:R-:W-:Y:S01]  /*25a0*/  IMAD.WIDE.U32 R106, R135, R104, R106 ;  /* 0x00000068876a7225 */ /* 0x000fe200078e006a */
[----:B------:R-:W-:-:S02]  /*25b0*/  SEL R7, RZ, 0x8, P1 ;  /* 0x00000008ff077807 */ /* 0x000fc40000800000 */
[----:B------:R-:W-:Y:S01]  /*25c0*/  ISETP.GE.AND P0, PT, R16, R15, PT ;  /* 0x0000000f1000720c */ /* 0x000fe20003f06270 */
[----:B------:R-:W-:Y:S01]  /*25d0*/  IMAD R127, R99, 0xa0, RZ ;  /* 0x000000a0637f7824 */ /* 0x000fe200078e02ff */
[----:B------:R-:W-:Y:S01]  /*25e0*/  LOP3.LUT R21, R7, R5, R6, 0xfe, !PT ;  /* 0x0000000507157212 */ /* 0x000fe200078efe06 */
[----:B------:R-:W-:Y:S01]  /*25f0*/  IMAD.SHL.U32 R97, R98, 0x80, RZ ;  /* 0x0000008062617824 */ /* 0x000fe200078e00ff */
[----:B------:R-:W-:Y:S01]  /*2600*/  SEL R6, R15, RZ, P3 ;  /* 0x000000ff0f067207 */ /* 0x000fe20001800000 */
[----:B------:R-:W-:Y:S01]  /*2610*/  IMAD R113, R14, 0x80, R198 ;  /* 0x000000800e717824 */ /* 0x000fe200078e02c6 */
[----:B------:R-:W-:Y:S01]  /*2620*/  @!P6 BAR.SYNC.DEFER_BLOCKING 0x9, 0x100 ;  /* 0x024400000000eb1d */ /* 0x000fe20000010000 */
[----:B------:R-:W-:Y:S01]  /*2630*/  ISETP.GE.AND P2, PT, R195, UR4, PT ;  /* 0x00000004c3007c0c */ /* 0x000fe2000bf46270 */
[C---:B------:R-:W-:Y:S01]  /*2640*/  IMAD.SHL.U32 R118, R15.reuse, 0x2, RZ ;  /* 0x000000020f767824 */ /* 0x040fe200078e00ff */
[----:B------:R-:W-:Y:S01]  /*2650*/  SEL R5, R15, RZ, P0 ;  /* 0x000000ff0f057207 */ /* 0x000fe20000000000 */
[----:B------:R-:W-:Y:S01]  /*2660*/  IMAD.IADD R7, R3, 0x1, R6 ;  /* 0x0000000103077824 */ /* 0x000fe200078e0206 */
[----:B------:R-:W-:-:S02]  /*2670*/  SEL R9, RZ, 0x10, P2 ;  /* 0x00000010ff097807 */ /* 0x000fc40001000000 */
[----:B------:R-:W-:Y:S02]  /*2680*/  IADD3 R5, R16, R5, RZ ;  /* 0x0000000510057210 */ /* 0x000fe40007ffe0ff */
[----:B------:R-:W-:Y:S02]  /*2690*/  LOP3.LUT R32, R8, R9, RZ, 0xfc, !PT ;  /* 0x0000000908207212 */ /* 0x000fe400078efcff */
[----:B------:R-:W-:Y:S02]  /*26a0*/  ISETP.GE.AND P5, PT, R4, R15, PT ;  /* 0x0000000f0400720c */ /* 0x000fe40003fa6270 */
[----:B------:R-:W-:Y:S02]  /*26b0*/  SHF.R.S32.HI R8, RZ, 0x1f, R7 ;  /* 0x0000001fff087819 */ /* 0x000fe40000011407 */
[----:B------:R-:W-:Y:S02]  /*26c0*/  SHF.R.S32.HI R6, RZ, 0x1f, R5 ;  /* 0x0000001fff067819 */ /* 0x000fe40000011405 */
[----:B------:R-:W-:-:S02]  /*26d0*/  SEL R9, R15, RZ, P5 ;  /* 0x000000ff0f097207 */ /* 0x000fc40002800000 */
[----:B------:R-:W-:Y:S02]  /*26e0*/  LEA.HI R30, R8, R7, RZ, 0x4 ;  /* 0x00000007081e7211 */ /* 0x000fe400078f20ff */
[----:B------:R-:W-:Y:S01]  /*26f0*/  LEA.HI R29, R6, R5, RZ, 0x4 ;  /* 0x00000005061d7211 */ /* 0x000fe200078f20ff */
[----:B------:R-:W-:Y:S01]  /*2700*/  IMAD.IADD R12, R4, 0x1, R9 ;  /* 0x00000001040c7824 */ /* 0x000fe200078e0209 */
[----:B------:R-:W-:Y:S02]  /*2710*/  LEA.HI R8, R8, R7, RZ, 0x6 ;  /* 0x0000000708087211 */ /* 0x000fe400078f30ff */
[----:B------:R-:W-:Y:S02]  /*2720*/  LEA.HI R6, R6, R5, RZ, 0x6 ;  /* 0x0000000506067211 */ /* 0x000fe400078f30ff */
[----:B------:R-:W-:Y:S02]  /*2730*/  SHF.R.S32.HI R9, RZ, 0x6, R8 ;  /* 0x00000006ff097819 */ /* 0x000fe40000011408 */
[----:B------:R-:W-:-:S02]  /*2740*/  SHF.R.U32.HI R5, RZ, 0x3, R211 ;  /* 0x00000003ff057819 */ /* 0x000fc400000116d3 */
[----:B------:R-:W-:Y:S01]  /*2750*/  SHF.R.S32.HI R7, RZ, 0x6, R6 ;  /* 0x00000006ff077819 */ /* 0x000fe20000011406 */
[C---:B------:R-:W-:Y:S01]  /*2760*/  IMAD R133, R9.reuse, 0x2800, R210 ;  /* 0x0000280009857824 */ /* 0x040fe200078e02d2 */
[----:B------:R-:W-:Y:S01]  /*2770*/  LOP3.LUT R8, R208, 0x30, R30, 0xf8, !PT ;  /* 0x00000030d0087812 */ /* 0x000fe200078ef81e */
[--C-:B------:R-:W-:Y:S01]  /*2780*/  IMAD R130, R9, 0x2800, R212.reuse ;  /* 0x0000280009827824 */ /* 0x100fe200078e02d4 */
[--C-:B------:R-:W-:Y:S01]  /*2790*/  LOP3.LUT R10, R211, 0x30, R29.reuse, 0xf8, !PT ;  /* 0x00000030d30a7812 */ /* 0x100fe200078ef81d */
[C---:B------:R-:W-:Y:S01]  /*27a0*/  IMAD R132, R7.reuse, 0x2800, R212 ;  /* 0x0000280007847824 */ /* 0x040fe200078e02d4 */
[----:B------:R-:W-:Y:S01]  /*27b0*/  LOP3.LUT R8, R8, R209, RZ, 0x3c, !PT ;  /* 0x000000d108087212 */ /* 0x000fe200078e3cff */
[----:B------:R-:W-:Y:S01]  /*27c0*/  IMAD R134, R7, 0x2800, R210 ;  /* 0x0000280007867824 */ /* 0x000fe200078e02d2 */
[----:B------:R-:W-:Y:S02]  /*27d0*/  LOP3.LUT R11, R10, R5, RZ, 0x3c, !PT ;  /* 0x000000050a0b7212 */ /* 0x000fe400078e3cff */
[----:B------:R-:W-:Y:S01]  /*27e0*/  LOP3.LUT R6, R208, 0x30, R29, 0xf8, !PT ;  /* 0x00000030d0067812 */ /* 0x000fe200078ef81d */
[----:B------:R-:W-:Y:S01]  /*27f0*/  IMAD.IADD R133, R133, 0x1, R8 ;  /* 0x0000000185857824 */ /* 0x000fe200078e0208 */
[----:B------:R-:W-:Y:S01]  /*2800*/  SHF.R.S32.HI R13, RZ, 0x1f, R12 ;  /* 0x0000001fff0d7819 */ /* 0x000fe2000001140c */
[----:B------:R-:W-:Y:S01]  /*2810*/  IMAD.IADD R132, R132, 0x1, R11 ;  /* 0x0000000184847824 */ /* 0x000fe200078e020b */
[----:B------:R-:W-:-:S02]  /*2820*/  SHF.R.S32.HI R11, RZ, 0x1f, R135 ;  /* 0x0000001fff0b7819 */ /* 0x000fc40000011487 */
[----:B------:R-:W-:Y:S02]  /*2830*/  LOP3.LUT R8, R211, 0x30, R30, 0xf8, !PT ;  /* 0x00000030d3087812 */ /* 0x000fe400078ef81e */
[----:B------:R-:W-:Y:S02]  /*2840*/  LOP3.LUT R7, R6, R209, RZ, 0x3c, !PT ;  /* 0x000000d106077212 */ /* 0x000fe400078e3cff */
[----:B------:R-:W-:Y:S02]  /*2850*/  LEA.HI R31, R13, R12, RZ, 0x4 ;  /* 0x0000000c0d1f7211 */ /* 0x000fe400078f20ff */
[----:B------:R-:W-:Y:S01]  /*2860*/  LOP3.LUT R9, R8, R5, RZ, 0x3c, !PT ;  /* 0x0000000508097212 */ /* 0x000fe200078e3cff */
[----:B------:R-:W-:Y:S01]  /*2870*/  IMAD R8, R11, R104, RZ ;  /* 0x000000680b087224 */ /* 0x000fe200078e02ff */
[----:B------:R-:W-:Y:S01]  /*2880*/  LEA.HI R12, R13, R12, RZ, 0x6 ;  /* 0x0000000c0d0c7211 */ /* 0x000fe200078f30ff */
[----:B------:R-:W-:Y:S01]  /*2890*/  IMAD.IADD R134, R134, 0x1, R7 ;  /* 0x0000000186867824 */ /* 0x000fe200078e0207 */
[----:B------:R-:W-:Y:S01]  /*28a0*/  LOP3.LUT R6, R208, 0x30, R31, 0xf8, !PT ;  /* 0x00000030d0067812 */ /* 0x000fe200078ef81f */
[----:B------:R-:W-:Y:S01]  /*28b0*/  IMAD R13, R135, R105, R8 ;  /* 0x00000069870d7224 */ /* 0x000fe200078e0208 */
[----:B------:R-:W-:Y:S01]  /*28c0*/  SHF.R.S32.HI R7, RZ, 0x6, R12 ;  /* 0x00000006ff077819 */ /* 0x000fe2000001140c */
[----:B------:R-:W-:Y:S01]  /*28d0*/  IMAD R8, R11, R98, RZ ;  /* 0x000000620b087224 */ /* 0x000fe200078e02ff */
[----:B------:R-:W-:Y:S01]  /*28e0*/  LOP3.LUT R6, R6, R209, RZ, 0x3c, !PT ;  /* 0x000000d106067212 */ /* 0x000fe200078e3cff */
[----:B------:R-:W-:Y:S01]  /*28f0*/  IMAD.IADD R130, R130, 0x1, R9 ;  /* 0x0000000182827824 */ /* 0x000fe200078e0209 */
[----:B------:R-:W-:Y:S01]  /*2900*/  LOP3.LUT R10, R211, 0x30, R31, 0xf8, !PT ;  /* 0x00000030d30a7812 */ /* 0x000fe200078ef81f */
[----:B------:R-:W-:Y:S01]  /*2910*/  IMAD R131, R7, 0x2800, R210 ;  /* 0x0000280007837824 */ /* 0x000fe200078e02d2 */
[----:B------:R-:W-:Y:S01]  /*2920*/  SHF.R.S32.HI R116, RZ, 0x4, R29 ;  /* 0x00000004ff747819 */ /* 0x000fe2000001141d */
[----:B------:R-:W-:Y:S01]  /*2930*/  IMAD R11, R135, R99, R8 ;  /* 0x00000063870b7224 */ /* 0x000fe200078e0208 */
[----:B------:R-:W-:Y:S01]  /*2940*/  LOP3.LUT R10, R10, R5, RZ, 0x3c, !PT ;  /* 0x000000050a0a7212 */ /* 0x000fe200078e3cff */
[----:B------:R-:W-:Y:S01]  /*2950*/  IMAD R129, R7, 0x2800, R212 ;  /* 0x0000280007817824 */ /* 0x000fe200078e02d4 */
[----:B------:R-:W-:Y:S01]  /*2960*/  IADD3 R131, R131, R6, RZ ;  /* 0x0000000683837210 */ /* 0x000fe20007ffe0ff */
[----:B------:R-:W-:Y:S01]  /*2970*/  IMAD.IADD R27, R103, 0x1, R11 ;  /* 0x00000001671b7824 */ /* 0x000fe200078e020b */
[----:B------:R-:W-:Y:S01]  /*2980*/  SHF.L.U64.HI R6, R104, 0x7, R105 ;  /* 0x0000000768067819 */ /* 0x000fe20000010269 */
[----:B------:R-:W-:Y:S01]  /*2990*/  IMAD R9, R105, 0xa0, RZ ;  /* 0x000000a069097824 */ /* 0x000fe200078e02ff */
[----:B------:R-:W-:Y:S01]  /*29a0*/  SHF.L.U64.HI R8, R98, 0x7, R99 ;  /* 0x0000000762087819 */ /* 0x000fe20000010263 */
[C---:B------:R-:W-:Y:S01]  /*29b0*/  IMAD.SHL.U32 R7, R104.reuse, 0x80, RZ ;  /* 0x0000008068077824 */ /* 0x040fe200078e00ff */
[----:B------:R-:W-:Y:S01]  /*29c0*/  SHF.R.S32.HI R115, RZ, 0x4, R30 ;  /* 0x00000004ff737819 */ /* 0x000fe2000001141e */
[----:B------:R-:W-:Y:S01]  /*29d0*/  IMAD.WIDE.U32 R104, R104, 0xa0, RZ ;  /* 0x000000a068687825 */ /* 0x000fe200078e00ff */
[----:B------:R-:W-:-:S02]  /*29e0*/  SHF.R.S32.HI R114, RZ, 0x4, R31 ;  /* 0x00000004ff727819 */ /* 0x000fc4000001141f */
[----:B------:R-:W-:Y:S01]  /*29f0*/  LOP3.LUT R29, R29, 0xfffffff0, RZ, 0xc0, !PT ;  /* 0xfffffff01d1d7812 */ /* 0x000fe200078ec0ff */
[----:B------:R-:W-:Y:S01]  /*2a00*/  IMAD.WIDE.U32 R98, R98, 0xa0, RZ ;  /* 0x000000a062627825 */ /* 0x000fe200078e00ff */
[----:B------:R-:W-:Y:S02]  /*2a10*/  LOP3.LUT R30, R30, 0xfffffff0, RZ, 0xc0, !PT ;  /* 0xfffffff01e1e7812 */ /* 0x000fe400078ec0ff */
[----:B------:R-:W-:Y:S01]  /*2a20*/  LOP3.LUT R31, R31, 0xfffffff0, RZ, 0xc0, !PT ;  /* 0xfffffff01f1f7812 */ /* 0x000fe200078ec0ff */
[----:B------:R-:W-:Y:S01]  /*2a30*/  IMAD.IADD R129, R129, 0x1, R10 ;  /* 0x0000000181817824 */ /* 0x000fe200078e020a */
[----:B------:R-:W-:Y:S01]  /*2a40*/  LOP3.LUT R10, R21, 0x2, RZ, 0xc0, !PT ;  /* 0x00000002150a7812 */ /* 0x000fe200078ec0ff */
[----:B------:R-:W-:Y:S01]  /*2a50*/  IMAD.IADD R126, R105, 0x1, R9 ;  /* 0x00000001697e7824 */ /* 0x000fe200078e0209 */
[----:B------:R-:W-:Y:S01]  /*2a60*/  LOP3.LUT R9, R21, 0x1, RZ, 0xc0, !PT ;  /* 0x0000000115097812 */ /* 0x000fe200078ec0ff */
[----:B------:R-:W-:Y:S01]  /*2a70*/  IMAD.IADD R127, R99, 0x1, R127 ;  /* 0x00000001637f7824 */ /* 0x000fe200078e027f */
[----:B------:R-:W-:Y:S01]  /*2a80*/  LOP3.LUT R20, R21, 0x4, RZ, 0xc0, !PT ;  /* 0x0000000415147812 */ /* 0x000fe200078ec0ff */
[----:B------:R-:W-:Y:S01]  /*2a90*/  IMAD.IADD R26, R13, 0x1, R107 ;  /* 0x000000010d1a7824 */ /* 0x000fe200078e026b */
[----:B------:R-:W-:-:S02]  /*2aa0*/  @P5 LOP3.LUT R22, R22, 0x1, RZ, 0xfc, !PT ;  /* 0x0000000116165812 */ /* 0x000fc400078efcff */
[----:B------:R-:W-:Y:S02]  /*2ab0*/  LOP3.LUT R21, R21, 0x8, RZ, 0xc0, !PT ;  /* 0x0000000815157812 */ /* 0x000fe400078ec0ff */
[----:B------:R-:W-:Y:S02]  /*2ac0*/  IADD3 R25, R109, R13, RZ ;  /* 0x0000000d6d197210 */ /* 0x000fe40007ffe0ff */
[----:B------:R-:W-:Y:S02]  /*2ad0*/  SHF.R.S32.HI R112, RZ, 0x1f, R29 ;  /* 0x0000001fff707819 */ /* 0x000fe4000001141d */
[----:B------:R-:W-:Y:S02]  /*2ae0*/  SHF.R.S32.HI R111, RZ, 0x1f, R30 ;  /* 0x0000001fff6f7819 */ /* 0x000fe4000001141e */
[----:B------:R-:W-:Y:S02]  /*2af0*/  SHF.R.S32.HI R110, RZ, 0x1f, R31 ;  /* 0x0000001fff6e7819 */ /* 0x000fe4000001141f */
[----:B--2---:R-:W-:Y:S01]  /*2b00*/  R2P PR, R28, 0x6 ;  /* 0x000000061c007804 */ /* 0x004fe20000000000 */
[----:B------:R-:W-:-:S04]  /*2b10*/  IMAD.IADD R28, R11, 0x1, R101 ;  /* 0x000000010b1c7824 */ /* 0x000fc800078e0265 */
[----:B------:R-:W-:Y:S02]  /*2b20*/  SEL R122, R122, 0xffffffe0, !P1 ;  /* 0xffffffe07a7a7807 */ /* 0x000fe40004800000 */
[----:B------:R-:W-:Y:S02]  /*2b30*/  ISETP.GE.AND P1, PT, R196, UR4, PT ;  /* 0x00000004c4007c0c */ /* 0x000fe4000bf26270 */
[----:B------:R-:W-:Y:S02]  /*2b40*/  SEL R123, R123, 0xffffffc0, !P2 ;  /* 0xffffffc07b7b7807 */ /* 0x000fe40005000000 */
[----:B------:R-:W-:-:S03]  /*2b50*/  SEL R11, RZ, 0x20, P1 ;  /* 0x00000020ff0b7807 */ /* 0x000fc60000800000 */
[----:B------:R-:W-:Y:S01]  /*2b60*/  IMAD.IADD R128, R123, 0x1, R122 ;  /* 0x000000017b807824 */ /* 0x000fe200078e027a */
[C---:B------:R-:W-:Y:S02]  /*2b70*/  LOP3.LUT R11, R32.reuse, R11, RZ, 0xfc, !PT ;  /* 0x0000000b200b7212 */ /* 0x040fe400078efcff */
[----:B------:R-:W-:Y:S02]  /*2b80*/  LOP3.LUT R32, R32, 0x1, RZ, 0xc0, !PT ;  /* 0x0000000120207812 */ /* 0x000fe400078ec0ff */
[C---:B------:R-:W-:Y:S02]  /*2b90*/  LOP3.LUT R33, R11.reuse, 0x2, RZ, 0xc0, !PT ;  /* 0x000000020b217812 */ /* 0x040fe400078ec0ff */
[C---:B------:R-:W-:Y:S02]  /*2ba0*/  LOP3.LUT R34, R11.reuse, 0x4, RZ, 0xc0, !PT ;  /* 0x000000040b227812 */ /* 0x040fe400078ec0ff */
[C---:B------:R-:W-:Y:S02]  /*2bb0*/  LOP3.LUT R35, R11.reuse, 0x8, RZ, 0xc0, !PT ;  /* 0x000000080b237812 */ /* 0x040fe400078ec0ff */
[----:B------:R-:W-:-:S02]  /*2bc0*/  LOP3.LUT R36, R11, 0x10, RZ, 0xc0, !PT ;  /* 0x000000100b247812 */ /* 0x000fc400078ec0ff */
[----:B------:R-:W-:Y:S02]  /*2bd0*/  SHF.R.S32.HI R124, RZ, 0x1f, R0 ;  /* 0x0000001fff7c7819 */ /* 0x000fe40000011400 */
[----:B------:R-:W-:-:S07]  /*2be0*/  LOP3.LUT R37, R11, 0x20, RZ, 0xc0, !PT ;  /* 0x000000200b257812 */ /* 0x000fce00078ec0ff */
.L_x_2796:
[----:B0-----:R-:W0:Y:S01]  /*2bf0*/  LDC R40, c[0x0][0x430] ;  /* 0x00010c00ff287b82 */ /* 0x001e220000000800 */
[----:B------:R-:W-:-:S04]  /*2c00*/  VIADD R24, R24, 0xffffffff ;  /* 0xffffffff18187836 */ /* 0x000fc80000000000 */
[----:B----4-:R-:W-:-:S03]  /*2c10*/  IMAD R11, R24, 0xa0, R113 ;  /* 0x000000a0180b7824 */ /* 0x010fc600078e0271 */
[----:B-1----:R-:W1:Y:S01]  /*2c20*/  LDC R117, c[0x0][0x3f4] ;  /* 0x0000fd00ff757b82 */ /* 0x002e620000000800 */
        /* <DEDUP_REMOVED lines=13> */
[----:B------:R-:W-:Y:S01]  /*2d00*/  @!P1 IMAD R41, R0, R15, R38 ;  /* 0x0000000f00299224 */ /* 0x000fe200078e0226 */
[----:B------:R-:W-:-:S05]  /*2d10*/  @!P1 MOV R38, R11 ;  /* 0x0000000b00269202 */ /* 0x000fca0000000f00 */
[----:B------:R-:W-:-:S04]  /*2d20*/  @!P1 IMAD.WIDE.U32 R14, R0, R14, R38 ;  /* 0x0000000e000e9225 */ /* 0x000fc800078e0026 */
[----:B------:R-:W-:Y:S01]  /*2d30*/  @!P1 IMAD.IADD R15, R15, 0x1, R41 ;  /* 0x000000010f0f9824 */ /* 0x000fe200078e0229 */
[----:B--2---:R-:W-:Y:S01]  /*2d40*/  @!P1 LEA R12, P2, R14, R12, 0x2 ;  /* 0x0000000c0e0c9211 */ /* 0x004fe200078410ff */
[----:B------:R-:W-:-:S03]  /*2d50*/  IMAD.MOV.U32 R38, RZ, RZ, RZ ;  /* 0x000000ffff267224 */ /* 0x000fc600078e00ff */
[----:B------:R-:W-:Y:S02]  /*2d60*/  @!P1 LEA.HI.X R13, R14, R13, R15, 0x2, P2 ;  /* 0x0000000d0e0d9211 */ /* 0x000fe400010f140f */
[----:B------:R-:W-:-:S03]  /*2d70*/  ISETP.GT.AND P2, PT, R24, R119, PT ;  /* 0x000000771800720c */ /* 0x000fc60003f44270 */
[----:B------:R0:W5:Y:S01]  /*2d80*/  @!P1 LDG.E R38, desc[UR50][R12.64] ;  /* 0x000000320c269981 */ /* 0x000162000c1e1900 */
[----:B-1----:R-:W-:Y:S01]  /*2d90*/  ISETP.GE.AND P1, PT, R117, 0x1, PT ;  /* 0x000000017500780c */ /* 0x002fe20003f26270 */
[----:B------:R-:W-:Y:S01]  /*2da0*/  IMAD.MOV R39, RZ, RZ, -R11 ;  /* 0x000000ffff277224 */ /* 0x000fe200078e0a0b */
[----:B------:R-:W-:Y:S01]  /*2db0*/  LOP3.LUT R22, R22, 0xfffffffd, RZ, 0xc0, !PT ;  /* 0xfffffffd16167812 */ /* 0x000fe200078ec0ff */
[C---:B------:R-:W-:Y:S01]  /*2dc0*/  IMAD R41, R19.reuse, 0x7800, R218 ;  /* 0x0000780013297824 */ /* 0x040fe200078e02da */
[----:B------:R-:W-:Y:S05]  /*2dd0*/  YIELD ;  /* 0x0000000000007946 */ /* 0x000fea0003800000 */
[----:B------:R-:W-:Y:S01]  /*2de0*/  IMAD R11, R19, 0x7800, R221 ;  /* 0x00007800130b7824 */ /* 0x000fe200078e02dd */
[----:B------:R-:W-:Y:S01]  /*2df0*/  BSSY B0, `(.L_x_2691) ;  /* 0x0000cee000007945 */ /* 0x000fe20003800000 */
[----:B------:R-:W-:Y:S01]  /*2e00*/  IMAD R39, R40, R39, R43 ;  /* 0x0000002728277224 */ /* 0x000fe200078e022b */
[----:B------:R-:W-:Y:S01]  /*2e10*/  @P2 LOP3.LUT R22, R22, 0x2, RZ, 0xfc, !PT ;  /* 0x0000000216162812 */ /* 0x000fe200078efcff */
[----:B------:R-:W-:-:S02]  /*2e20*/  IMAD.IADD R41, R18, 0x1, R41 ;  /* 0x0000000112297824 */ /* 0x000fc400078e0229 */
[----:B------:R-:W-:Y:S01]  /*2e30*/  IMAD.IADD R40, R18, 0x1, R11 ;  /* 0x0000000112287824 */ /* 0x000fe200078e020b */
[----:B0-----:R-:W-:Y:S06]  /*2e40*/  @!P1 BRA `(.L_x_2692) ;  /* 0x000000c400e49947 */ /* 0x001fec0003800000 */
[----:B------:R-:W-:Y:S01]  /*2e50*/  SHF.R.S32.HI R92, RZ, 0x1f, R39 ;  /* 0x0000001fff5c7819 */ /* 0x000fe20000011427 */
[----:B------:R-:W-:Y:S01]  /*2e60*/  ULDC.64 UR4, c[0x0][0x300] ;  /* 0x0000c00000047ab9 */ /* 0x000fe20000000a00 */
[----:B-----5:R-:W-:Y:S01]  /*2e70*/  SHF.R.S32.HI R93, RZ, 0x1f, R38 ;  /* 0x0000001fff5d7819 */ /* 0x020fe20000011426 */
[----:B------:R-:W-:Y:S01]  /*2e80*/  IMAD.WIDE.U32 R12, R39, UR4, RZ ;  /* 0x00000004270c7c25 */ /* 0x000fe2000f8e00ff */
[----:B------:R-:W-:-:S03]  /*2e90*/  ULDC.64 UR6, c[0x0][0x2e8] ;  /* 0x0000ba0000067ab9 */ /* 0x000fc60000000a00 */
        /* <DEDUP_REMOVED lines=12> */
[----:B------:R-:W-:Y:S01]  /*2f60*/  IMAD R43, R11, R104, R14 ;  /* 0x000000680b2b7224 */ /* 0x000fe200078e020e */
[----:B------:R-:W-:Y:S01]  /*2f70*/  IADD3 R13, R13, R15, RZ ;  /* 0x0000000f0d0d7210 */ /* 0x000fe20007ffe0ff */
[----:B------:R-:W-:Y:S02]  /*2f80*/  IMAD R15, R127, R24, RZ ;  /* 0x000000187f0f7224 */ /* 0x000fe400078e02ff */
[C---:B------:R-:W-:Y:S01]  /*2f90*/  IMAD.WIDE.U32 R12, R191.reuse, UR4, R12 ;  /* 0x00000004bf0c7c25 */ /* 0x040fe2000f8e000c */
[----:B------:R-:W-:Y:S02]  /*2fa0*/  ULDC.U8 UR4, c[0x0][0x410] ;  /* 0x0001040000047ab9 */ /* 0x000fe40000000000 */
[----:B------:R-:W-:Y:S01]  /*2fb0*/  ISETP.NE.AND P1, PT, RZ, UR4, PT ;  /* 0x00000004ff007c0c */ /* 0x000fe2000bf25270 */
[----:B------:R-:W-:Y:S01]  /*2fc0*/  IMAD R120, R191, UR5, R13 ;  /* 0x00000005bf787c24 */ /* 0x000fe2000f8e020d */
[----:B------:R-:W-:Y:S01]  /*2fd0*/  IADD3 R121, P2, R12, UR6, RZ ;  /* 0x000000060c797c10 */ /* 0x000fe2000ff5e0ff */
[----:B------:R-:W-:-:S02]  /*2fe0*/  IMAD R45, R11, R98, R15 ;  /* 0x000000620b2d7224 */ /* 0x000fc400078e020f */
[----:B------:R-:W-:Y:S01]  /*2ff0*/  IMAD.WIDE.U32 R14, R104, R24, RZ ;  /* 0x00000018680e7225 */ /* 0x000fe200078e00ff */
[----:B------:R-:W-:-:S03]  /*3000*/  IADD3.X R120, R120, UR7, RZ, P2, !PT ;  /* 0x0000000778787c10 */ /* 0x000fc600097fe4ff */
        /* <DEDUP_REMOVED lines=56> */
.L_x_2695:
[----:B------:R-:W-:Y:S05]  /*3390*/  BSYNC B1 ;  /* 0x0000000000017941 */ /* 0x000fea0003800000 */
.L_x_2694:
[----:B0-----:R-:W-:Y:S01]  /*33a0*/  VIADD R44, R198, 0x80 ;  /* 0x00000080c62c7836 */ /* 0x001fe20000000000 */
        /* <DEDUP_REMOVED lines=11> */
[----:B------:R-:W-:Y:S01]  /*3460*/  CS2R R60, SRZ ;  /* 0x00000000003c7805 */ /* 0x000fe2000001ff00 */
[----:B-----5:R-:W-:Y:S01]  /*3470*/  IMAD.MOV.U32 R144, RZ, RZ, R66 ;  /* 0x000000ffff907224 */ /* 0x020fe200078e0042 */
[----:B------:R-:W-:Y:S01]  /*3480*/  CS2R R64, SRZ ;  /* 0x0000000000407805 */ /* 0x000fe2000001ff00 */
[----:B------:R-:W-:Y:S01]  /*3490*/  IMAD.MOV.U32 R147, RZ, RZ, R70 ;  /* 0x000000ffff937224 */ /* 0x000fe200078e0046 */
[----:B------:R-:W-:Y:S06]  /*34a0*/  @P4 BRA `(.L_x_2697) ;  /* 0x0000000000a04947 */ /* 0x000fec0003800000 */
        /* <DEDUP_REMOVED lines=40> */
.L_x_2697:
[----:B------:R-:W-:Y:S05]  /*3730*/  BSYNC B1 ;  /* 0x0000000000017941 */ /* 0x000fea0003800000 */
.L_x_2696:
        /* <DEDUP_REMOVED lines=9> */
[----:B------:R-:W-:Y:S02]  /*37d0*/  IMAD.MOV.U32 R151, RZ, RZ, R72 ;  /* 0x000000ffff977224 */ /* 0x000fe400078e0048 */
        /* <DEDUP_REMOVED lines=13> */
[----:B------:R-:W-:Y:S01]  /*38b0*/  IMAD.MOV.U32 R146, RZ, RZ, R64 ;  /* 0x000000ffff927224 */ /* 0x000fe200078e0040 */
[----:B------:R-:W-:Y:S06]  /*38c0*/  @!P1 BRA `(.L_x_2698) ;  /* 0x0000000000049947 */ /* 0x000fec0003800000 */
[----:B------:R-:W-:Y:S01]  /*38d0*/  BPT.TRAP 0x1 ;  /* 0x000000040000795c */ /* 0x000fe20000300000 */
.L_x_2698:
[----:B------:R-:W-:Y:S01]  /*38e0*/  LEA R95, R19, R18, 0x3 ;  /* 0x00000012135f7211 */ /* 0x000fe200078e18ff */
[----:B------:R-:W-:Y:S01]  /*38f0*/  BSSY B1, `(.L_x_2699) ;  /* 0x0000004000017945 */ /* 0x000fe20003800000 */
[----:B------:R-:W-:-:S04]  /*3900*/  SHF.L.U32 R96, R199, 0x1f, RZ ;  /* 0x0000001fc7607819 */ /* 0x000fc800000006ff */
[----:B------:R-:W1:Y:S02]  /*3910*/  SYNCS.PHASECHK.TRANS64.TRYWAIT P5, [R95+URZ+0x29890], R96 ;  /* 0x029890605f0075a7 */ /* 0x000e6400080a017f */
[----:B-1----:R-:W-:Y:S05]  /*3920*/  @!P5 BRA `(.L_x_2700) ;  /* 0x000002c8004cd947 */ /* 0x002fea0003800000 */
.L_x_3050:
[----:B------:R-:W-:Y:S05]  /*3930*/  BSYNC B1 ;  /* 0x0000000000017941 */ /* 0x000fea0003800000 */
.L_x_2699:
[----:B------:R-:W-:-:S03]  /*3940*/  UMOV UR4, 0xffffffff ;  /* 0xffffffff00047882 */ /* 0x000fc60000000000 */
[----:B------:R-:W-:Y:S05]  /*3950*/  BRA.DIV UR4, `(.L_x_2701) ;  /* 0x000002ca04547947 */ /* 0x000fea000b800000 */
[----:B------:R2:W3:Y:S04]  /*3960*/  SHFL.IDX PT, R149, R120, RZ, 0x1e1f ;  /* 0x001e1fff78957589 */ /* 0x0004e800000e0000 */
[----:B------:R2:W4:Y:S02]  /*3970*/  SHFL.IDX PT, R11, R121, RZ, 0x1e1f ;  /* 0x001e1fff790b7589 */ /* 0x00052400000e0000 */
.L_x_3054:
        /* <DEDUP_REMOVED lines=22> */
[--C-:B------:R-:W-:Y:S01]  /*3ae0*/  HADD2.F32 R89, -RZ, R161.reuse.H1_H1 ;  /* 0x300000a1ff597230 */ /* 0x100fe20000004100 */
[----:B------:R-:W-:Y:S01]  /*3af0*/  LOP3.LUT R163, R163, 0xff00, R162, 0xf8, !PT ;  /* 0x0000ff00a3a37812 */ /* 0x000fe200078ef8a2 */
[----:B------:R-:W-:Y:S01]  /*3b00*/  HADD2.F32 R165, -RZ, R88.H0_H0 ;  /* 0x20000058ffa57230 */ /* 0x000fe20000004100 */
[----:B------:R-:W-:Y:S01]  /*3b10*/  F2FP.F16.E4M3.UNPACK_B R162, R159.H1 ;  /* 0x0000009fffa2723e */ /* 0x000fe200030006ff */
[----:B------:R-:W-:Y:S01]  /*3b20*/  HADD2.F32 R161, -RZ, R161.H0_H0 ;  /* 0x200000a1ffa17230 */ /* 0x000fe20000004100 */
[----:B------:R-:W-:-:S02]  /*3b30*/  F2FP.F16.E4M3.UNPACK_B R160, R160 ;  /* 0x000000a0ffa0723e */ /* 0x000fc400020006ff */
[-C--:B------:R-:W-:Y:S01]  /*3b40*/  FMUL.FTZ R166, R89, R165.reuse ;  /* 0x000000a559a67220 */ /* 0x080fe20000410000 */
[--C-:B------:R-:W-:Y:S02]  /*3b50*/  HADD2.F32 R164, -RZ, R162.reuse.H0_H0 ;  /* 0x200000a2ffa47230 */ /* 0x100fe40000004100 */
[----:B------:R-:W-:Y:S01]  /*3b60*/  FMUL.FTZ R165, R161, R165 ;  /* 0x000000a5a1a57220 */ /* 0x000fe20000410000 */
[----:B------:R-:W-:Y:S01]  /*3b70*/  HADD2.F32 R162, -RZ, R162.H1_H1 ;  /* 0x300000a2ffa27230 */ /* 0x000fe20000004100 */
[----:B------:R-:W-:Y:S02]  /*3b80*/  F2FP.F16.E4M3.UNPACK_B R159, R159 ;  /* 0x0000009fff9f723e */ /* 0x000fe400020006ff */
[-C--:B------:R-:W-:Y:S01]  /*3b90*/  FFMA.FTZ R89, R89, R164.reuse, R165 ;  /* 0x000000a459597223 */ /* 0x080fe200000100a5 */
        /* <DEDUP_REMOVED lines=9> */
[----:B------:R-:W-:Y:S02]  /*3c30*/  IMAD.U32 R13, R86, 0x10000, RZ ;  /* 0x00010000560d7824 */ /* 0x000fe400078e00ff */
[----:B------:R-:W-:Y:S01]  /*3c40*/  IMAD.MOV.U32 R86, RZ, RZ, R15 ;  /* 0x000000ffff567224 */ /* 0x000fe200078e000f */
        /* <DEDUP_REMOVED lines=15> */
[-C--:B------:R-:W-:Y:S02]  /*3d40*/  F2FP.F16.E4M3.UNPACK_B R88, R14.reuse ;  /* 0x0000000eff58723e */ /* 0x080fe400020006ff */
        /* <DEDUP_REMOVED lines=10> */
[C---:B------:R-:W-:Y:S01]  /*3df0*/  FFMA.FTZ R165, R86.reuse, R15, -R165 ;  /* 0x0000000f56a57223 */ /* 0x040fe200000108a5 */
        /* <DEDUP_REMOVED lines=25> */
[----:B------:R-:W-:Y:S01]  /*3f90*/  FMUL.FTZ R161, R15, R164 ;  /* 0x000000a40fa17220 */ /* 0x000fe20000410000 */
        /* <DEDUP_REMOVED lines=9> */
[-C--:B------:R-:W-:Y:S02]  /*4030*/  FMUL.FTZ R87, R12, R160.reuse ;  /* 0x000000a00c577220 */ /* 0x080fe40000410000 */
[C---:B------:R-:W-:Y:S02]  /*4040*/  FMUL.FTZ R160, R15.reuse, R160 ;  /* 0x000000a00fa07220 */ /* 0x040fe40000410000 */
[-C--:B------:R-:W-:Y:S01]  /*4050*/  FFMA.FTZ R87, R15, R159.reuse, -R87 ;  /* 0x0000009f0f577223 */ /* 0x080fe20000010857 */
[----:B------:R-:W-:Y:S01]  /*4060*/  F2FP.SATFINITE.E4M3.F32.PACK_AB_MERGE_C R15, R166, R168, R165 ;  /* 0x000000a8a60f723e */ /* 0x000fe200048070a5 */
[----:B------:R-:W-:-:S05]  /*4070*/  FFMA.FTZ R160, R12, R159, R160 ;  /* 0x0000009f0ca07223 */ /* 0x000fca00000100a0 */
[----:B------:R-:W-:-:S07]  /*4080*/  F2FP.SATFINITE.E4M3.F32.PACK_AB_MERGE_C R12, R160, R87, R161 ;  /* 0x00000057a00c723e */ /* 0x000fce00048070a1 */
.L_x_2707:
[----:B------:R-:W-:Y:S05]  /*4090*/  BSYNC B3 ;  /* 0x0000000000037941 */ /* 0x000fea0003800000 */
.L_x_2706:
[----:B----4-:R-:W-:-:S04]  /*40a0*/  IADD3 R86, P2, R16, R11, RZ ;  /* 0x0000000b10567210 */ /* 0x010fc80007f5e0ff */
[----:B---3--:R-:W-:-:S05]  /*40b0*/  IADD3.X R87, R149, R17, RZ, P2, !PT ;  /* 0x0000001195577210 */ /* 0x008fca00017fe4ff */
[----:B0-----:R0:W-:Y:S04]  /*40c0*/  ST.E.128 desc[UR50][R86.64], R12 ;  /* 0x0000000c56007985 */ /* 0x0011e8000c101d32 */
.L_x_2705:
[----:B------:R-:W-:Y:S05]  /*40d0*/  BSYNC B2 ;  /* 0x0000000000027941 */ /* 0x000fea0003800000 */
.L_x_2704:
        /* <DEDUP_REMOVED lines=12> */
[----:B------:R-:W-:Y:S02]  /*41a0*/  LOP3.LUT R88, R85, 0xff0000ff, RZ, 0xc0, !PT ;  /* 0xff0000ff55587812 */ /* 0x000fe400078ec0ff */
[----:B------:R-:W-:Y:S01]  /*41b0*/  LOP3.LUT R83, R84, 0xff00, R83, 0xf8, !PT ;  /* 0x0000ff0054537812 */ /* 0x000fe200078ef853 */
[----:B------:R-:W-:Y:S01]  /*41c0*/  IMAD.U32 R84, R87, 0x10000, RZ ;  /* 0x0001000057547824 */ /* 0x000fe200078e00ff */
[----:B------:R-:W-:Y:S01]  /*41d0*/  SHF.R.U32.HI R82, RZ, 0x10, R85 ;  /* 0x00000010ff527819 */ /* 0x000fe20000011655 */
[----:B------:R-:W-:Y:S01]  /*41e0*/  IMAD.SHL.U32 R85, R86, 0x100, RZ ;  /* 0x0000010056557824 */ /* 0x000fe200078e00ff */
[----:B0-----:R-:W-:-:S02]  /*41f0*/  F2FP.F16.E4M3.UNPACK_B R89, R13 ;  /* 0x0000000dff59723e */ /* 0x001fc400020006ff */
[----:B------:R-:W-:Y:S02]  /*4200*/  LOP3.LUT R83, R83, 0xff0000, R84, 0xf8, !PT ;  /* 0x00ff000053537812 */ /* 0x000fe400078ef854 */
[-C--:B------:R-:W-:Y:S02]  /*4210*/  F2FP.F16.E4M3.UNPACK_B R84, R157.reuse.H1 ;  /* 0x0000009dff54723e */ /* 0x080fe400030006ff */
[----:B------:R-:W-:Y:S01]  /*4220*/  LOP3.LUT R88, R88, 0xff00, R85, 0xf8, !PT ;  /* 0x0000ff0058587812 */ /* 0x000fe200078ef855 */
[--C-:B------:R-:W-:Y:S01]  /*4230*/  HADD2.F32 R85, -RZ, R89.reuse.H1_H1 ;  /* 0x30000059ff557230 */ /* 0x100fe20000004100 */
[-C--:B------:R-:W-:Y:S01]  /*4240*/  F2FP.F16.E4M3.UNPACK_B R87, R158.reuse.H1 ;  /* 0x0000009eff57723e */ /* 0x080fe200030006ff */
        /* <DEDUP_REMOVED lines=8> */
[-C--:B------:R-:W-:Y:S01]  /*42d0*/  FFMA.FTZ R86, R89, R160.reuse, -R86 ;  /* 0x000000a059567223 */ /* 0x080fe20000010856 */
[----:B------:R-:W-:Y:S02]  /*42e0*/  F2FP.F16.E4M3.UNPACK_B R89, R13.H1 ;  /* 0x0000000dff59723e */ /* 0x000fe400030006ff */
[----:B------:R-:W-:Y:S01]  /*42f0*/  FFMA.FTZ R85, R85, R160, R162 ;  /* 0x000000a055557223 */ /* 0x000fe200000100a2 */
[----:B------:R-:W-:Y:S02]  /*4300*/  HADD2.F32 R160, -RZ, R87.H1_H1 ;  /* 0x30000057ffa07230 */ /* 0x000fe40000004100 */
[----:B------:R-:W-:-:S02]  /*4310*/  HADD2.F32 R13, -RZ, R89.H1_H1 ;  /* 0x30000059ff0d7230 */ /* 0x000fc40000004100 */
[----:B------:R-:W-:-:S03]  /*4320*/  HADD2.F32 R89, -RZ, R89.H0_H0 ;  /* 0x20000059ff597230 */ /* 0x000fc60000004100 */
[-C--:B------:R-:W-:Y:S02]  /*4330*/  FMUL.FTZ R162, R13, R84.reuse ;  /* 0x000000540da27220 */ /* 0x080fe40000410000 */
        /* <DEDUP_REMOVED lines=9> */
[----:B------:R-:W-:Y:S01]  /*43d0*/  F2FP.F16.E4M3.UNPACK_B R88, R13.H1 ;  /* 0x0000000dff58723e */ /* 0x000fe200030006ff */
[----:B------:R-:W-:Y:S01]  /*43e0*/  HADD2.F32 R15, -RZ, R15.H1_H1 ;  /* 0x3000000fff0f7230 */ /* 0x000fe20000004100 */
[----:B------:R-:W-:Y:S01]  /*43f0*/  F2FP.F16.E4M3.UNPACK_B R82, R82.H1 ;  /* 0x00000052ff52723e */ /* 0x000fe200030006ff */
[----:B------:R-:W-:Y:S01]  /*4400*/  HADD2.F32 R89, -RZ, R160.H1_H1 ;  /* 0x300000a0ff597230 */ /* 0x000fe20000004100 */
[----:B------:R-:W-:Y:S01]  /*4410*/  F2FP.SATFINITE.E4M3.F32.PACK_AB_MERGE_C R84, R87, R84, RZ ;  /* 0x000000545754723e */ /* 0x000fe200048070ff */
[----:B------:R-:W-:Y:S01]  /*4420*/  HADD2.F32 R161, -RZ, R88.H0_H0 ;  /* 0x20000058ffa17230 */ /* 0x000fe20000004100 */
[----:B------:R-:W-:Y:S01]  /*4430*/  F2FP.F16.E4M3.UNPACK_B R87, R14 ;  /* 0x0000000eff57723e */ /* 0x000fe200020006ff */
[----:B------:R-:W-:Y:S01]  /*4440*/  HADD2.F32 R160, -RZ, R160.H0_H0 ;  /* 0x200000a0ffa07230 */ /* 0x000fe20000004100 */
[----:B------:R-:W-:Y:S01]  /*4450*/  F2FP.F16.E4M3.UNPACK_B R83, R83 ;  /* 0x00000053ff53723e */ /* 0x000fe200020006ff */
[----:B------:R-:W-:-:S02]  /*4460*/  HADD2.F32 R88, -RZ, R88.H1_H1 ;  /* 0x30000058ff587230 */ /* 0x000fc40000004100 */
[----:B------:R-:W-:Y:S01]  /*4470*/  FMUL.FTZ R162, R89, R161 ;  /* 0x000000a159a27220 */ /* 0x000fe20000410000 */
[----:B------:R-:W-:Y:S01]  /*4480*/  F2FP.SATFINITE.E4M3.F32.PACK_AB_MERGE_C R85, R85, R86, R84 ;  /* 0x000000565555723e */ /* 0x000fe20004807054 */
[--C-:B------:R-:W-:Y:S02]  /*4490*/  HADD2.F32 R86, -RZ, R83.reuse.H0_H0 ;  /* 0x20000053ff567230 */ /* 0x100fe40000004100 */
[C---:B------:R-:W-:Y:S01]  /*44a0*/  FFMA.FTZ R162, R160.reuse, R159, -R162 ;  /* 0x0000009fa0a27223 */ /* 0x040fe200000108a2 */
[----:B------:R-:W-:Y:S01]  /*44b0*/  FMUL.FTZ R160, R160, R161 ;  /* 0x000000a1a0a07220 */ /* 0x000fe20000410000 */
[----:B------:R-:W-:Y:S01]  /*44c0*/  F2FP.F16.E4M3.UNPACK_B R14, R14.H1 ;  /* 0x0000000eff0e723e */ /* 0x000fe200030006ff */
[----:B------:R-:W-:Y:S02]  /*44d0*/  HADD2.F32 R83, -RZ, R83.H1_H1 ;  /* 0x30000053ff537230 */ /* 0x000fe40000004100 */
[----:B------:R-:W-:Y:S01]  /*44e0*/  FFMA.FTZ R160, R89, R159, R160 ;  /* 0x0000009f59a07223 */ /* 0x000fe200000100a0 */
[----:B------:R-:W-:-:S02]  /*44f0*/  HADD2.F32 R89, -RZ, R82.H1_H1 ;  /* 0x30000052ff597230 */ /* 0x000fc40000004100 */
[----:B------:R-:W-:-:S03]  /*4500*/  HADD2.F32 R82, -RZ, R82.H0_H0 ;  /* 0x20000052ff527230 */ /* 0x000fc60000004100 */
[----:B------:R-:W-:-:S04]  /*4510*/  FMUL.FTZ R159, R89, R88 ;  /* 0x00000058599f7220 */ /* 0x000fc80000410000 */
[C---:B------:R-:W-:Y:S01]  /*4520*/  FFMA.FTZ R159, R82.reuse, R15, -R159 ;  /* 0x0000000f529f7223 */ /* 0x040fe2000001089f */
[----:B------:R-:W-:-:S04]  /*4530*/  FMUL.FTZ R82, R82, R88 ;  /* 0x0000005852527220 */ /* 0x000fc80000410000 */
[----:B------:R-:W-:Y:S01]  /*4540*/  FFMA.FTZ R82, R89, R15, R82 ;  /* 0x0000000f59527223 */ /* 0x000fe20000010052 */
[----:B------:R-:W-:Y:S01]  /*4550*/  F2FP.F16.E4M3.UNPACK_B R15, R13 ;  /* 0x0000000dff0f723e */ /* 0x000fe200020006ff */
[--C-:B------:R-:W-:Y:S02]  /*4560*/  HADD2.F32 R13, -RZ, R87.reuse.H1_H1 ;  /* 0x30000057ff0d7230 */ /* 0x100fe40000004100 */
[----:B------:R-:W-:Y:S01]  /*4570*/  HADD2.F32 R87, -RZ, R87.H0_H0 ;  /* 0x20000057ff577230 */ /* 0x000fe20000004100 */
[----:B------:R-:W-:Y:S01]  /*4580*/  F2FP.SATFINITE.E4M3.F32.PACK_AB_MERGE_C R159, R82, R159, RZ ;  /* 0x0000009f529f723e */ /* 0x000fe200048070ff */
[----:B------:R-:W-:-:S05]  /*4590*/  HADD2.F32 R88, -RZ, R15.H0_H0 ;  /* 0x2000000fff587230 */ /* 0x000fca0000004100 */
[-C--:B------:R-:W-:Y:S01]  /*45a0*/  FMUL.FTZ R84, R13, R88.reuse ;  /* 0x000000580d547220 */ /* 0x080fe20000410000 */
[----:B------:R-:W-:-:S03]  /*45b0*/  FMUL.FTZ R88, R87, R88 ;  /* 0x0000005857587220 */ /* 0x000fc60000410000 */
[-C--:B------:R-:W-:Y:S01]  /*45c0*/  FFMA.FTZ R84, R87, R86.reuse, -R84 ;  /* 0x0000005657547223 */ /* 0x080fe20000010854 */
[----:B------:R-:W-:Y:S01]  /*45d0*/  FFMA.FTZ R13, R13, R86, R88 ;  /* 0x000000560d0d7223 */ /* 0x000fe20000010058 */
[----:B------:R-:W-:Y:S02]  /*45e0*/  HADD2.F32 R86, -RZ, R15.H1_H1 ;  /* 0x3000000fff567230 */ /* 0x000fe40000004100 */
[--C-:B------:R-:W-:Y:S02]  /*45f0*/  HADD2.F32 R15, -RZ, R14.reuse.H1_H1 ;  /* 0x3000000eff0f7230 */ /* 0x100fe40000004100 */
[----:B------:R-:W-:Y:S02]  /*4600*/  HADD2.F32 R14, -RZ, R14.H0_H0 ;  /* 0x2000000eff0e7230 */ /* 0x000fe40000004100 */
[--C-:B------:R-:W-:Y:S02]  /*4610*/  HADD2.F32 R88, -RZ, R157.reuse.H1_H1 ;  /* 0x3000009dff587230 */ /* 0x100fe40000004100 */
[----:B------:R-:W-:Y:S01]  /*4620*/  FMUL.FTZ R87, R15, R86 ;  /* 0x000000560f577220 */ /* 0x000fe20000410000 */
[----:B------:R-:W-:-:S02]  /*4630*/  HADD2.F32 R157, -RZ, R157.H0_H0 ;  /* 0x2000009dff9d7230 */ /* 0x000fc40000004100 */
[C---:B------:R-:W-:Y:S01]  /*4640*/  FMUL.FTZ R86, R14.reuse, R86 ;  /* 0x000000560e567220 */ /* 0x040fe20000410000 */
[-C--:B------:R-:W-:Y:S01]  /*4650*/  FFMA.FTZ R14, R14, R83.reuse, -R87 ;  /* 0x000000530e0e7223 */ /* 0x080fe20000010857 */
[----:B------:R-:W-:Y:S02]  /*4660*/  F2FP.F16.E4M3.UNPACK_B R87, R12.H1 ;  /* 0x0000000cff57723e */ /* 0x000fe400030006ff */
[----:B------:R-:W-:Y:S01]  /*4670*/  FFMA.FTZ R15, R15, R83, R86 ;  /* 0x000000530f0f7223 */ /* 0x000fe20000010056 */
[----:B------:R-:W-:Y:S02]  /*4680*/  HADD2.F32 R86, -RZ, R158.H1_H1 ;  /* 0x3000009eff567230 */ /* 0x000fe40000004100 */
[--C-:B------:R-:W-:Y:S02]  /*4690*/  HADD2.F32 R83, -RZ, R87.reuse.H1_H1 ;  /* 0x30000057ff537230 */ /* 0x100fe40000004100 */
[----:B------:R-:W-:Y:S01]  /*46a0*/  F2FP.SATFINITE.E4M3.F32.PACK_AB_MERGE_C R14, R15, R14, RZ ;  /* 0x0000000e0f0e723e */ /* 0x000fe200048070ff */
[----:B------:R-:W-:Y:S01]  /*46b0*/  HADD2.F32 R87, -RZ, R87.H0_H0 ;  /* 0x20000057ff577230 */ /* 0x000fe20000004100 */
[----:B------:R-:W-:Y:S01]  /*46c0*/  F2FP.SATFINITE.E4M3.F32.PACK_AB_MERGE_C R15, R160, R162, R159 ;  /* 0x000000a2a00f723e */ /* 0x000fe2000480709f */
[----:B------:R-:W-:Y:S01]  /*46d0*/  FMUL.FTZ R164, R83, R88 ;  /* 0x0000005853a47220 */ /* 0x000fe20000410000 */
[----:B------:R-:W-:-:S02]  /*46e0*/  F2FP.SATFINITE.E4M3.F32.PACK_AB_MERGE_C R14, R13, R84, R14 ;  /* 0x000000540d0e723e */ /* 0x000fc4000480700e */
[C---:B------:R-:W-:Y:S01]  /*46f0*/  FMUL.FTZ R88, R87.reuse, R88 ;  /* 0x0000005857587220 */ /* 0x040fe20000410000 */
[----:B------:R-:W-:Y:S02]  /*4700*/  IMAD.MOV.U32 R13, RZ, RZ, R85 ;  /* 0x000000ffff0d7224 */ /* 0x000fe400078e0055 */
[-C--:B------:R-:W-:Y:S01]  /*4710*/  FFMA.FTZ R87, R87, R86.reuse, -R164 ;  /* 0x0000005657577223 */ /* 0x080fe200000108a4 */
[----:B------:R-:W-:Y:S01]  /*4720*/  FFMA.FTZ R88, R83, R86, R88 ;  /* 0x0000005653587223 */ /* 0x000fe20000010058 */
[----:B------:R-:W-:Y:S01]  /*4730*/  F2FP.F16.E4M3.UNPACK_B R86, R12 ;  /* 0x0000000cff56723e */ /* 0x000fe200020006ff */
[----:B------:R-:W-:-:S03]  /*4740*/  HADD2.F32 R83, -RZ, R158.H0_H0 ;  /* 0x2000009eff537230 */ /* 0x000fc60000004100 */
        /* <DEDUP_REMOVED lines=8> */
.L_x_2711:
[----:B------:R-:W-:Y:S05]  /*47d0*/  BSYNC B3 ;  /* 0x0000000000037941 */ /* 0x000fea0003800000 */
.L_x_2710:
[----:B------:R-:W-:-:S04]  /*47e0*/  SHF.L.U32 R84, R192, 0x4, RZ ;  /* 0x00000004c0547819 */ /* 0x000fc800000006ff */
[----:B----4-:R-:W-:-:S04]  /*47f0*/  IADD3 R82, P2, R11, R84, RZ ;  /* 0x000000540b527210 */ /* 0x010fc80007f5e0ff */
[----:B---3--:R-:W-:-:S05]  /*4800*/  LEA.HI.X.SX32 R83, R84, R149, 0x1, P2 ;  /* 0x0000009554537211 */ /* 0x008fca00010f0eff */
[----:B0-----:R0:W-:Y:S04]  /*4810*/  ST.E.128 desc[UR50][R82.64], R12 ;  /* 0x0000000c52007985 */ /* 0x0011e8000c101d32 */
.L_x_2709:
[----:B------:R-:W-:Y:S05]  /*4820*/  BSYNC B2 ;  /* 0x0000000000027941 */ /* 0x000fea0003800000 */
.L_x_2708:
        /* <DEDUP_REMOVED lines=10> */
[----:B---3--:R-:W-:Y:S01]  /*48d0*/  IMAD.MOV.U32 R80, RZ, RZ, R13 ;  /* 0x000000ffff507224 */ /* 0x008fe200078e000d */
[-C--:B------:R-:W-:Y:S02]  /*48e0*/  F2FP.F16.E4M3.UNPACK_B R84, R155.reuse.H1 ;  /* 0x0000009bff54723e */ /* 0x080fe400030006ff */
[----:B------:R-:W-:Y:S02]  /*48f0*/  F2FP.F16.E4M3.UNPACK_B R13, R154.H1 ;  /* 0x0000009aff0d723e */ /* 0x000fe400030006ff */
[----:B------:R-:W-:Y:S01]  /*4900*/  F2FP.F16.E4M3.UNPACK_B R78, R80 ;  /* 0x00000050ff4e723e */ /* 0x000fe200020006ff */
[----:B------:R-:W-:Y:S01]  /*4910*/  HADD2.F32 R85, -RZ, R84.H0_H0 ;  /* 0x20000054ff557230 */ /* 0x000fe20000004100 */
[----:B------:R-:W-:Y:S01]  /*4920*/  F2FP.F16.E4M3.UNPACK_B R88, R155 ;  /* 0x0000009bff58723e */ /* 0x000fe200020006ff */
[----:B------:R-:W-:Y:S02]  /*4930*/  HADD2.F32 R87, -RZ, R13.H0_H0 ;  /* 0x2000000dff577230 */ /* 0x000fe40000004100 */
[----:B------:R-:W-:-:S02]  /*4940*/  HADD2.F32 R86, -RZ, R78.H1_H1 ;  /* 0x3000004eff567230 */ /* 0x000fc40000004100 */
[----:B------:R-:W-:Y:S02]  /*4950*/  HADD2.F32 R78, -RZ, R78.H0_H0 ;  /* 0x2000004eff4e7230 */ /* 0x000fe40000004100 */
[----:B------:R-:W-:Y:S02]  /*4960*/  HADD2.F32 R84, -RZ, R84.H1_H1 ;  /* 0x30000054ff547230 */ /* 0x000fe40000004100 */
[-C--:B------:R-:W-:Y:S01]  /*4970*/  FMUL.FTZ R89, R86, R85.reuse ;  /* 0x0000005556597220 */ /* 0x080fe20000410000 */
[----:B------:R-:W-:Y:S02]  /*4980*/  HADD2.F32 R13, -RZ, R13.H1_H1 ;  /* 0x3000000dff0d7230 */ /* 0x000fe40000004100 */
[C---:B------:R-:W-:Y:S01]  /*4990*/  FMUL.FTZ R157, R78.reuse, R85 ;  /* 0x000000554e9d7220 */ /* 0x040fe20000410000 */
[----:B------:R-:W-:-:S03]  /*49a0*/  FFMA.FTZ R85, R78, R87, -R89 ;  /* 0x000000574e557223 */ /* 0x000fc60000010859 */
[----:B------:R-:W-:Y:S01]  /*49b0*/  FFMA.FTZ R78, R86, R87, R157 ;  /* 0x00000057564e7223 */ /* 0x000fe2000001009d */
[----:B------:R-:W-:Y:S01]  /*49c0*/  F2FP.F16.E4M3.UNPACK_B R86, R80.H1 ;  /* 0x00000050ff56723e */ /* 0x000fe200030006ff */
[----:B------:R-:W-:-:S04]  /*49d0*/  IMAD.MOV.U32 R80, RZ, RZ, R12 ;  /* 0x000000ffff507224 */ /* 0x000fc800078e000c */
[--C-:B------:R-:W-:Y:S01]  /*49e0*/  HADD2.F32 R87, -RZ, R86.reuse.H1_H1 ;  /* 0x30000056ff577230 */ /* 0x100fe20000004100 */
[-C--:B------:R-:W-:Y:S01]  /*49f0*/  F2FP.F16.E4M3.UNPACK_B R12, R80.reuse.H1 ;  /* 0x00000050ff0c723e */ /* 0x080fe200030006ff */
[----:B------:R-:W-:Y:S01]  /*4a00*/  HADD2.F32 R86, -RZ, R86.H0_H0 ;  /* 0x20000056ff567230 */ /* 0x000fe20000004100 */
[----:B------:R-:W-:Y:S02]  /*4a10*/  F2FP.F16.E4M3.UNPACK_B R80, R80 ;  /* 0x00000050ff50723e */ /* 0x000fe400020006ff */
[CC--:B------:R-:W-:Y:S02]  /*4a20*/  FMUL.FTZ R89, R87.reuse, R84.reuse ;  /* 0x0000005457597220 */ /* 0x0c0fe40000410000 */
[C---:B------:R-:W-:Y:S02]  /*4a30*/  FMUL.FTZ R84, R86.reuse, R84 ;  /* 0x0000005456547220 */ /* 0x040fe40000410000 */
[-C--:B------:R-:W-:Y:S02]  /*4a40*/  FFMA.FTZ R86, R86, R13.reuse, -R89 ;  /* 0x0000000d56567223 */ /* 0x080fe40000010859 */
[----:B------:R-:W-:Y:S01]  /*4a50*/  FFMA.FTZ R87, R87, R13, R84 ;  /* 0x0000000d57577223 */ /* 0x000fe20000010054 */
[----:B------:R-:W-:Y:S01]  /*4a60*/  F2FP.F16.E4M3.UNPACK_B R84, R154 ;  /* 0x0000009aff54723e */ /* 0x000fe200020006ff */
[----:B------:R-:W-:-:S02]  /*4a70*/  HADD2.F32 R154, -RZ, R88.H1_H1 ;  /* 0x30000058ff9a7230 */ /* 0x000fc40000004100 */
[--C-:B------:R-:W-:Y:S01]  /*4a80*/  HADD2.F32 R13, -RZ, R12.reuse.H1_H1 ;  /* 0x3000000cff0d7230 */ /* 0x100fe20000004100 */
[----:B------:R-:W-:Y:S01]  /*4a90*/  F2FP.SATFINITE.E4M3.F32.PACK_AB_MERGE_C R86, R87, R86, RZ ;  /* 0x000000565756723e */ /* 0x000fe200048070ff */
[----:B------:R-:W-:Y:S02]  /*4aa0*/  HADD2.F32 R12, -RZ, R12.H0_H0 ;  /* 0x2000000cff0c7230 */ /* 0x000fe40000004100 */
[----:B------:R-:W-:Y:S02]  /*4ab0*/  HADD2.F32 R89, -RZ, R84.H1_H1 ;  /* 0x30000054ff597230 */ /* 0x000fe40000004100 */
[-C--:B------:R-:W-:Y:S01]  /*4ac0*/  FMUL.FTZ R155, R13, R154.reuse ;  /* 0x0000009a0d9b7220 */ /* 0x080fe20000410000 */
[----:B------:R-:W-:Y:S02]  /*4ad0*/  HADD2.F32 R87, -RZ, R88.H0_H0 ;  /* 0x20000058ff577230 */ /* 0x000fe40000004100 */
[----:B------:R-:W-:Y:S01]  /*4ae0*/  FMUL.FTZ R154, R12, R154 ;  /* 0x0000009a0c9a7220 */ /* 0x000fe20000410000 */
[----:B------:R-:W-:-:S02]  /*4af0*/  HADD2.F32 R88, -RZ, R80.H1_H1 ;  /* 0x30000050ff587230 */ /* 0x000fc40000004100 */
[-C--:B------:R-:W-:Y:S01]  /*4b00*/  FFMA.FTZ R12, R12, R89.reuse, -R155 ;  /* 0x000000590c0c7223 */ /* 0x080fe2000001089b */
[----:B------:R-:W-:Y:S02]  /*4b10*/  HADD2.F32 R80, -RZ, R80.H0_H0 ;  /* 0x20000050ff507230 */ /* 0x000fe40000004100 */
[----:B------:R-:W-:Y:S01]  /*4b20*/  FFMA.FTZ R13, R13, R89, R154 ;  /* 0x000000590d0d7223 */ /* 0x000fe2000001009a */
[----:B------:R-:W-:Y:S02]  /*4b30*/  HADD2.F32 R89, -RZ, R84.H0_H0 ;  /* 0x20000054ff597230 */ /* 0x000fe40000004100 */
[----:B------:R-:W-:Y:S01]  /*4b40*/  FMUL.FTZ R155, R88, R87 ;  /* 0x00000057589b7220 */ /* 0x000fe20000410000 */
[----:B------:R-:W-:Y:S01]  /*4b50*/  F2FP.SATFINITE.E4M3.F32.PACK_AB_MERGE_C R78, R78, R85, R86 ;  /* 0x000000554e4e723e */ /* 0x000fe20004807056 */
[C---:B------:R-:W-:Y:S01]  /*4b60*/  FMUL.FTZ R157, R80.reuse, R87 ;  /* 0x00000057509d7220 */ /* 0x040fe20000410000 */
[----:B------:R-:W-:Y:S01]  /*4b70*/  SHF.R.U32.HI R85, RZ, 0x8, R81 ;  /* 0x00000008ff557819 */ /* 0x000fe20000011651 */
[-C--:B------:R-:W-:Y:S01]  /*4b80*/  FFMA.FTZ R87, R80, R89.reuse, -R155 ;  /* 0x0000005950577223 */ /* 0x080fe2000001089b */
[----:B------:R-:W-:Y:S01]  /*4b90*/  LOP3.LUT R86, R81, 0xff0000ff, RZ, 0xc0, !PT ;  /* 0xff0000ff51567812 */ /* 0x000fe200078ec0ff */
[----:B------:R-:W-:Y:S01]  /*4ba0*/  FFMA.FTZ R80, R88, R89, R157 ;  /* 0x0000005958507223 */ /* 0x000fe2000001009d */
[----:B------:R-:W-:Y:S01]  /*4bb0*/  SHF.R.U32.HI R88, RZ, 0x10, R81 ;  /* 0x00000010ff587819 */ /* 0x000fe20000011651 */
[----:B------:R-:W-:Y:S01]  /*4bc0*/  IMAD.SHL.U32 R81, R85, 0x100, RZ ;  /* 0x0000010055517824 */ /* 0x000fe200078e00ff */
[----:B------:R-:W-:-:S02]  /*4bd0*/  SHF.R.U32.HI R89, RZ, 0x8, R79 ;  /* 0x00000008ff597819 */ /* 0x000fc4000001164f */
[----:B------:R-:W-:Y:S02]  /*4be0*/  SHF.R.U32.HI R154, RZ, 0x10, R79 ;  /* 0x00000010ff9a7819 */ /* 0x000fe4000001164f */
[----:B------:R-:W-:Y:S02]  /*4bf0*/  LOP3.LUT R81, R86, 0xff00, R81, 0xf8, !PT ;  /* 0x0000ff0056517812 */ /* 0x000fe400078ef851 */
[----:B------:R-:W-:Y:S01]  /*4c00*/  LOP3.LUT R84, R79, 0xff0000ff, RZ, 0xc0, !PT ;  /* 0xff0000ff4f547812 */ /* 0x000fe200078ec0ff */
[----:B------:R-:W-:Y:S01]  /*4c10*/  IMAD.SHL.U32 R79, R89, 0x100, RZ ;  /* 0x00000100594f7824 */ /* 0x000fe200078e00ff */
[----:B------:R-:W-:Y:S01]  /*4c20*/  SHF.L.U32 R86, R88, 0x10, RZ ;  /* 0x0000001058567819 */ /* 0x000fe200000006ff */
[----:B------:R-:W-:Y:S01]  /*4c30*/  IMAD.U32 R85, R154, 0x10000, RZ ;  /* 0x000100009a557824 */ /* 0x000fe200078e00ff */
[----:B------:R-:W-:Y:S01]  /*4c40*/  F2FP.SATFINITE.E4M3.F32.PACK_AB_MERGE_C R12, R13, R12, RZ ;  /* 0x0000000c0d0c723e */ /* 0x000fe200048070ff */
[----:B------:R-:W-:Y:S01]  /*4c50*/  IMAD.MOV.U32 R13, RZ, RZ, R78 ;  /* 0x000000ffff0d7224 */ /* 0x000fe200078e004e */
[----:B------:R-:W-:Y:S01]  /*4c60*/  LOP3.LUT R86, R81, 0xff0000, R86, 0xf8, !PT ;  /* 0x00ff000051567812 */ /* 0x000fe200078ef856 */
[----:B------:R-:W-:Y:S01]  /*4c70*/  IMAD.MOV.U32 R81, RZ, RZ, R15 ;  /* 0x000000ffff517224 */ /* 0x000fe200078e000f */
[----:B------:R-:W-:-:S02]  /*4c80*/  LOP3.LUT R84, R84, 0xff00, R79, 0xf8, !PT ;  /* 0x0000ff0054547812 */ /* 0x000fc400078ef84f */
[----:B------:R-:W-:Y:S02]  /*4c90*/  F2FP.F16.E4M3.UNPACK_B R88, R86.H1 ;  /* 0x00000056ff58723e */ /* 0x000fe400030006ff */
[----:B------:R-:W-:Y:S02]  /*4ca0*/  LOP3.LUT R85, R84, 0xff0000, R85, 0xf8, !PT ;  /* 0x00ff000054557812 */ /* 0x000fe400078ef855 */
[----:B------:R-:W-:Y:S01]  /*4cb0*/  F2FP.F16.E4M3.UNPACK_B R15, R81 ;  /* 0x00000051ff0f723e */ /* 0x000fe200020006ff */
[----:B------:R-:W-:Y:S01]  /*4cc0*/  HADD2.F32 R84, -RZ, R88.H0_H0 ;  /* 0x20000058ff547230 */ /* 0x000fe20000004100 */
[-C--:B------:R-:W-:Y:S02]  /*4cd0*/  F2FP.F16.E4M3.UNPACK_B R79, R85.reuse.H1 ;  /* 0x00000055ff4f723e */ /* 0x080fe400030006ff */
[----:B------:R-:W-:Y:S01]  /*4ce0*/  F2FP.F16.E4M3.UNPACK_B R85, R85 ;  /* 0x00000055ff55723e */ /* 0x000fe200020006ff */
[--C-:B------:R-:W-:Y:S01]  /*4cf0*/  HADD2.F32 R89, -RZ, R15.reuse.H1_H1 ;  /* 0x3000000fff597230 */ /* 0x100fe20000004100 */
[----:B------:R-:W-:Y:S01]  /*4d00*/  F2FP.SATFINITE.E4M3.F32.PACK_AB_MERGE_C R12, R80, R87, R12 ;  /* 0x00000057500c723e */ /* 0x000fe2000480700c */
[----:B------:R-:W-:-:S02]  /*4d10*/  HADD2.F32 R15, -RZ, R15.H0_H0 ;  /* 0x2000000fff0f7230 */ /* 0x000fc40000004100 */
[--C-:B------:R-:W-:Y:S02]  /*4d20*/  HADD2.F32 R154, -RZ, R79.reuse.H0_H0 ;  /* 0x2000004fff9a7230 */ /* 0x100fe40000004100 */
[-C--:B------:R-:W-:Y:S01]  /*4d30*/  FMUL.FTZ R158, R89, R84.reuse ;  /* 0x00000054599e7220 */ /* 0x080fe20000410000 */
[----:B------:R-:W-:Y:S02]  /*4d40*/  HADD2.F32 R79, -RZ, R79.H1_H1 ;  /* 0x3000004fff4f7230 */ /* 0x000fe40000004100 */
[C---:B------:R-:W-:Y:S01]  /*4d50*/  FMUL.FTZ R160, R15.reuse, R84 ;  /* 0x000000540fa07220 */ /* 0x040fe20000410000 */
[----:B------:R-:W-:-:S03]  /*4d60*/  FFMA.FTZ R84, R15, R154, -R158 ;  /* 0x0000009a0f547223 */ /* 0x000fc6000001089e */
[----:B------:R-:W-:Y:S01]  /*4d70*/  FFMA.FTZ R15, R89, R154, R160 ;  /* 0x0000009a590f7223 */ /* 0x000fe200000100a0 */
[----:B------:R-:W-:Y:S01]  /*4d80*/  F2FP.F16.E4M3.UNPACK_B R89, R81.H1 ;  /* 0x00000051ff59723e */ /* 0x000fe200030006ff */
[----:B------:R-:W-:Y:S02]  /*4d90*/  IMAD.MOV.U32 R81, RZ, RZ, R14 ;  /* 0x000000ffff517224 */ /* 0x000fe400078e000e */
[----:B------:R-:W-:Y:S02]  /*4da0*/  HADD2.F32 R14, -RZ, R88.H1_H1 ;  /* 0x30000058ff0e7230 */ /* 0x000fe40000004100 */
[--C-:B------:R-:W-:Y:S02]  /*4db0*/  HADD2.F32 R88, -RZ, R89.reuse.H1_H1 ;  /* 0x30000059ff587230 */ /* 0x100fe40000004100 */
[----:B------:R-:W-:-:S03]  /*4dc0*/  HADD2.F32 R89, -RZ, R89.H0_H0 ;  /* 0x20000059ff597230 */ /* 0x000fc60000004100 */
[CC--:B------:R-:W-:Y:S02]  /*4dd0*/  FMUL.FTZ R154, R88.reuse, R14.reuse ;  /* 0x0000000e589a7220 */ /* 0x0c0fe40000410000 */
[C---:B------:R-:W-:Y:S02]  /*4de0*/  FMUL.FTZ R155, R89.reuse, R14 ;  /* 0x0000000e599b7220 */ /* 0x040fe40000410000 */
[-C--:B------:R-:W-:Y:S01]  /*4df0*/  FFMA.FTZ R14, R89, R79.reuse, -R154 ;  /* 0x0000004f590e7223 */ /* 0x080fe2000001089a */
[--C-:B------:R-:W-:Y:S02]  /*4e00*/  HADD2.F32 R154, -RZ, R85.reuse.H1_H1 ;  /* 0x30000055ff9a7230 */ /* 0x100fe40000004100 */
[----:B------:R-:W-:Y:S01]  /*4e10*/  FFMA.FTZ R79, R88, R79, R155 ;  /* 0x0000004f584f7223 */ /* 0x000fe2000001009b */
[----:B------:R-:W-:Y:S01]  /*4e20*/  F2FP.F16.E4M3.UNPACK_B R88, R86 ;  /* 0x00000056ff58723e */ /* 0x000fe200020006ff */
[----:B------:R-:W-:Y:S01]  /*4e30*/  HADD2.F32 R85, -RZ, R85.H0_H0 ;  /* 0x20000055ff557230 */ /* 0x000fe20000004100 */
[----:B------:R-:W-:-:S02]  /*4e40*/  F2FP.F16.E4M3.UNPACK_B R86, R81.H1 ;  /* 0x00000051ff56723e */ /* 0x000fc400030006ff */
[----:B------:R-:W-:Y:S01]  /*4e50*/  F2FP.F16.E4M3.UNPACK_B R81, R81 ;  /* 0x00000051ff51723e */ /* 0x000fe200020006ff */
[----:B------:R-:W-:Y:S01]  /*4e60*/  HADD2.F32 R155, -RZ, R88.H1_H1 ;  /* 0x30000058ff9b7230 */ /* 0x000fe20000004100 */
[----:B------:R-:W-:Y:S01]  /*4e70*/  F2FP.SATFINITE.E4M3.F32.PACK_AB_MERGE_C R79, R79, R14, RZ ;  /* 0x0000000e4f4f723e */ /* 0x000fe200048070ff */
[--C-:B------:R-:W-:Y:S02]  /*4e80*/  HADD2.F32 R89, -RZ, R86.reuse.H1_H1 ;  /* 0x30000056ff597230 */ /* 0x100fe40000004100 */
[----:B------:R-:W-:Y:S01]  /*4e90*/  HADD2.F32 R86, -RZ, R86.H0_H0 ;  /* 0x20000056ff567230 */ /* 0x000fe20000004100 */
[----:B------:R-:W-:Y:S02]  /*4ea0*/  F2FP.SATFINITE.E4M3.F32.PACK_AB_MERGE_C R15, R15, R84, R79 ;  /* 0x000000540f0f723e */ /* 0x000fe4000480704f */
[-C--:B------:R-:W-:Y:S02]  /*4eb0*/  FMUL.FTZ R157, R89, R155.reuse ;  /* 0x0000009b599d7220 */ /* 0x080fe40000410000 */
[----:B------:R-:W-:-:S02]  /*4ec0*/  FMUL.FTZ R158, R86, R155 ;  /* 0x0000009b569e7220 */ /* 0x000fc40000410000 */
[-C--:B------:R-:W-:Y:S02]  /*4ed0*/  FFMA.FTZ R86, R86, R154.reuse, -R157 ;  /* 0x0000009a56567223 */ /* 0x080fe4000001089d */
[----:B------:R-:W-:Y:S01]  /*4ee0*/  FFMA.FTZ R89, R89, R154, R158 ;  /* 0x0000009a59597223 */ /* 0x000fe2000001009e */
[----:B------:R-:W-:Y:S02]  /*4ef0*/  HADD2.F32 R154, -RZ, R88.H0_H0 ;  /* 0x20000058ff9a7230 */ /* 0x000fe40000004100 */
[--C-:B------:R-:W-:Y:S02]  /*4f00*/  HADD2.F32 R88, -RZ, R81.reuse.H1_H1 ;  /* 0x30000051ff587230 */ /* 0x100fe40000004100 */
[----:B------:R-:W-:Y:S01]  /*4f10*/  HADD2.F32 R81, -RZ, R81.H0_H0 ;  /* 0x20000051ff517230 */ /* 0x000fe20000004100 */
[----:B------:R-:W-:Y:S02]  /*4f20*/  F2FP.SATFINITE.E4M3.F32.PACK_AB_MERGE_C R86, R89, R86, RZ ;  /* 0x000000565956723e */ /* 0x000fe400048070ff */
[----:B------:R-:W-:-:S02]  /*4f30*/  FMUL.FTZ R158, R88, R154 ;  /* 0x0000009a589e7220 */ /* 0x000fc40000410000 */
[C---:B------:R-:W-:Y:S02]  /*4f40*/  FMUL.FTZ R155, R81.reuse, R154 ;  /* 0x0000009a519b7220 */ /* 0x040fe40000410000 */
[-C--:B------:R-:W-:Y:S02]  /*4f50*/  FFMA.FTZ R158, R81, R85.reuse, -R158 ;  /* 0x00000055519e7223 */ /* 0x080fe4000001089e */
[----:B------:R-:W-:-:S05]  /*4f60*/  FFMA.FTZ R155, R88, R85, R155 ;  /* 0x00000055589b7223 */ /* 0x000fca000001009b */
[----:B------:R-:W-:-:S07]  /*4f70*/  F2FP.SATFINITE.E4M3.F32.PACK_AB_MERGE_C R14, R155, R158, R86 ;  /* 0x0000009e9b0e723e */ /* 0x000fce0004807056 */
.L_x_2715:
[----:B------:R-:W-:Y:S05]  /*4f80*/  BSYNC B3 ;  /* 0x0000000000037941 */ /* 0x000fea0003800000 */
.L_x_2714:
[----:B---3--:R0:W-:Y:S02]  /*4f90*/  ST.E.128 desc[UR50][R82.64], R12 ;  /* 0x0000000c52007985 */ /* 0x0081e4000c101d32 */
.L_x_2713:
[----:B------:R-:W-:Y:S05]  /*4fa0*/  BSYNC B2 ;  /* 0x0000000000027941 */ /* 0x000fea0003800000 */
.L_x_2712:
        /* <DEDUP_REMOVED lines=12> */
[----:B------:R-:W-:Y:S01]  /*5070*/  F2FP.F16.E4M3.UNPACK_B R13, R76 ;  /* 0x0000004cff0d723e */ /* 0x000fe200020006ff */
[----:B------:R-:W-:Y:S02]  /*5080*/  HADD2.F32 R83, -RZ, R82.H0_H0 ;  /* 0x20000052ff537230 */ /* 0x000fe40000004100 */
[----:B------:R-:W-:Y:S02]  /*5090*/  HADD2.F32 R80, -RZ, R81.H0_H0 ;  /* 0x20000051ff507230 */ /* 0x000fe40000004100 */
[----:B------:R-:W-:-:S02]  /*50a0*/  HADD2.F32 R74, -RZ, R13.H1_H1 ;  /* 0x3000000dff4a7230 */ /* 0x000fc40000004100 */
[----:B------:R-:W-:Y:S02]  /*50b0*/  HADD2.F32 R13, -RZ, R13.H0_H0 ;  /* 0x2000000dff0d7230 */ /* 0x000fe40000004100 */
[----:B------:R-:W-:Y:S02]  /*50c0*/  HADD2.F32 R81, -RZ, R81.H1_H1 ;  /* 0x30000051ff517230 */ /* 0x000fe40000004100 */
[-C--:B------:R-:W-:Y:S01]  /*50d0*/  FMUL.FTZ R84, R74, R83.reuse ;  /* 0x000000534a547220 */ /* 0x080fe20000410000 */
[----:B------:R-:W-:-:S03]  /*50e0*/  FMUL.FTZ R83, R13, R83 ;  /* 0x000000530d537220 */ /* 0x000fc60000410000 */
[-C--:B------:R-:W-:Y:S01]  /*50f0*/  FFMA.FTZ R13, R13, R80.reuse, -R84 ;  /* 0x000000500d0d7223 */ /* 0x080fe20000010854 */
[----:B------:R-:W-:Y:S01]  /*5100*/  F2FP.F16.E4M3.UNPACK_B R84, R153 ;  /* 0x00000099ff54723e */ /* 0x000fe200020006ff */
[----:B------:R-:W-:Y:S01]  /*5110*/  FFMA.FTZ R74, R74, R80, R83 ;  /* 0x000000504a4a7223 */ /* 0x000fe20000010053 */
[----:B------:R-:W-:Y:S01]  /*5120*/  F2FP.F16.E4M3.UNPACK_B R80, R76.H1 ;  /* 0x0000004cff50723e */ /* 0x000fe200030006ff */
[----:B------:R-:W-:Y:S02]  /*5130*/  IMAD.MOV.U32 R76, RZ, RZ, R12 ;  /* 0x000000ffff4c7224 */ /* 0x000fe400078e000c */
[----:B------:R-:W-:Y:S01]  /*5140*/  HADD2.F32 R83, -RZ, R82.H1_H1 ;  /* 0x30000052ff537230 */ /* 0x000fe20000004100 */
[----:B------:R-:W-:Y:S01]  /*5150*/  F2FP.F16.E4M3.UNPACK_B R82, R152 ;  /* 0x00000098ff52723e */ /* 0x000fe200020006ff */
[--C-:B------:R-:W-:Y:S02]  /*5160*/  HADD2.F32 R12, -RZ, R80.reuse.H1_H1 ;  /* 0x30000050ff0c7230 */ /* 0x100fe40000004100 */
[----:B------:R-:W-:-:S03]  /*5170*/  HADD2.F32 R80, -RZ, R80.H0_H0 ;  /* 0x20000050ff507230 */ /* 0x000fc60000004100 */
[-C--:B------:R-:W-:Y:S02]  /*5180*/  FMUL.FTZ R85, R12, R83.reuse ;  /* 0x000000530c557220 */ /* 0x080fe40000410000 */
[C---:B------:R-:W-:Y:S02]  /*5190*/  FMUL.FTZ R83, R80.reuse, R83 ;  /* 0x0000005350537220 */ /* 0x040fe40000410000 */
[-C--:B------:R-:W-:Y:S01]  /*51a0*/  FFMA.FTZ R80, R80, R81.reuse, -R85 ;  /* 0x0000005150507223 */ /* 0x080fe20000010855 */
[----:B------:R-:W-:Y:S02]  /*51b0*/  HADD2.F32 R85, -RZ, R84.H1_H1 ;  /* 0x30000054ff557230 */ /* 0x000fe40000004100 */
[----:B------:R-:W-:Y:S01]  /*51c0*/  FFMA.FTZ R89, R12, R81, R83 ;  /* 0x000000510c597223 */ /* 0x000fe20000010053 */
[-C--:B------:R-:W-:Y:S01]  /*51d0*/  F2FP.F16.E4M3.UNPACK_B R12, R76.reuse.H1 ;  /* 0x0000004cff0c723e */ /* 0x080fe200030006ff */
[----:B------:R-:W-:Y:S01]  /*51e0*/  HADD2.F32 R83, -RZ, R82.H1_H1 ;  /* 0x30000052ff537230 */ /* 0x000fe20000004100 */
[----:B------:R-:W-:Y:S01]  /*51f0*/  F2FP.F16.E4M3.UNPACK_B R76, R76 ;  /* 0x0000004cff4c723e */ /* 0x000fe200020006ff */
[----:B------:R-:W-:Y:S01]  /*5200*/  HADD2.F32 R84, -RZ, R84.H0_H0 ;  /* 0x20000054ff547230 */ /* 0x000fe20000004100 */
[----:B------:R-:W-:Y:S01]  /*5210*/  F2FP.SATFINITE.E4M3.F32.PACK_AB_MERGE_C R80, R89, R80, RZ ;  /* 0x000000505950723e */ /* 0x000fe200048070ff */
[----:B------:R-:W-:-:S02]  /*5220*/  HADD2.F32 R81, -RZ, R12.H1_H1 ;  /* 0x3000000cff517230 */ /* 0x000fc40000004100 */
[----:B------:R-:W-:Y:S01]  /*5230*/  HADD2.F32 R12, -RZ, R12.H0_H0 ;  /* 0x2000000cff0c7230 */ /* 0x000fe20000004100 */
[----:B------:R-:W-:Y:S01]  /*5240*/  F2FP.SATFINITE.E4M3.F32.PACK_AB_MERGE_C R13, R74, R13, R80 ;  /* 0x0000000d4a0d723e */ /* 0x000fe20004807050 */
[----:B------:R-:W-:Y:S02]  /*5250*/  HADD2.F32 R82, -RZ, R82.H0_H0 ;  /* 0x20000052ff527230 */ /* 0x000fe40000004100 */
[-C--:B------:R-:W-:Y:S01]  /*5260*/  FMUL.FTZ R87, R81, R85.reuse ;  /* 0x0000005551577220 */ /* 0x080fe20000410000 */
[----:B------:R-:W-:Y:S01]  /*5270*/  SHF.R.U32.HI R74, RZ, 0x8, R77 ;  /* 0x00000008ff4a7819 */ /* 0x000fe2000001164d */
[C---:B------:R-:W-:Y:S01]  /*5280*/  FMUL.FTZ R86, R12.reuse, R85 ;  /* 0x000000550c567220 */ /* 0x040fe20000410000 */
[----:B------:R-:W-:Y:S01]  /*5290*/  LOP3.LUT R80, R77, 0xff0000ff, RZ, 0xc0, !PT ;  /* 0xff0000ff4d507812 */ /* 0x000fe200078ec0ff */
[-C--:B------:R-:W-:Y:S02]  /*52a0*/  FFMA.FTZ R12, R12, R83.reuse, -R87 ;  /* 0x000000530c0c7223 */ /* 0x080fe40000010857 */
[----:B------:R-:W-:Y:S01]  /*52b0*/  FFMA.FTZ R81, R81, R83, R86 ;  /* 0x0000005351517223 */ /* 0x000fe20000010056 */
[----:B------:R-:W-:-:S02]  /*52c0*/  HADD2.F32 R83, -RZ, R76.H1_H1 ;  /* 0x3000004cff537230 */ /* 0x000fc40000004100 */
[----:B------:R-:W-:Y:S02]  /*52d0*/  HADD2.F32 R76, -RZ, R76.H0_H0 ;  /* 0x2000004cff4c7230 */ /* 0x000fe40000004100 */
[----:B------:R-:W-:Y:S01]  /*52e0*/  F2FP.SATFINITE.E4M3.F32.PACK_AB_MERGE_C R12, R81, R12, RZ ;  /* 0x0000000c510c723e */ /* 0x000fe200048070ff */
[CC--:B------:R-:W-:Y:S02]  /*52f0*/  FMUL.FTZ R85, R83.reuse, R84.reuse ;  /* 0x0000005453557220 */ /* 0x0c0fe40000410000 */
[C---:B------:R-:W-:Y:S02]  /*5300*/  FMUL.FTZ R84, R76.reuse, R84 ;  /* 0x000000544c547220 */ /* 0x040fe40000410000 */
[-C--:B------:R-:W-:Y:S01]  /*5310*/  FFMA.FTZ R76, R76, R82.reuse, -R85 ;  /* 0x000000524c4c7223 */ /* 0x080fe20000010855 */
[----:B------:R-:W-:Y:S01]  /*5320*/  SHF.R.U32.HI R85, RZ, 0x8, R75 ;  /* 0x00000008ff557819 */ /* 0x000fe2000001164b */
[----:B------:R-:W-:Y:S01]  /*5330*/  FFMA.FTZ R83, R83, R82, R84 ;  /* 0x0000005253537223 */ /* 0x000fe20000010054 */
[----:B------:R-:W-:-:S02]  /*5340*/  SHF.R.U32.HI R82, RZ, 0x10, R77 ;  /* 0x00000010ff527819 */ /* 0x000fc4000001164d */
[----:B------:R-:W-:Y:S02]  /*5350*/  SHF.L.U32 R77, R74, 0x8, RZ ;  /* 0x000000084a4d7819 */ /* 0x000fe400000006ff */
[----:B------:R-:W-:Y:S02]  /*5360*/  LOP3.LUT R74, R75, 0xff0000ff, RZ, 0xc0, !PT ;  /* 0xff0000ff4b4a7812 */ /* 0x000fe400078ec0ff */
[----:B------:R-:W-:Y:S01]  /*5370*/  LOP3.LUT R77, R80, 0xff00, R77, 0xf8, !PT ;  /* 0x0000ff00504d7812 */ /* 0x000fe200078ef84d */
[----:B------:R-:W-:Y:S01]  /*5380*/  IMAD.U32 R80, R82, 0x10000, RZ ;  /* 0x0001000052507824 */ /* 0x000fe200078e00ff */
[----:B------:R-:W-:Y:S01]  /*5390*/  SHF.R.U32.HI R84, RZ, 0x10, R75 ;  /* 0x00000010ff547819 */ /* 0x000fe2000001164b */
[----:B------:R-:W-:Y:S01]  /*53a0*/  IMAD.SHL.U32 R75, R85, 0x100, RZ ;  /* 0x00000100554b7824 */ /* 0x000fe200078e00ff */
[----:B------:R-:W-:Y:S02]  /*53b0*/  F2FP.SATFINITE.E4M3.F32.PACK_AB_MERGE_C R12, R83, R76, R12 ;  /* 0x0000004c530c723e */ /* 0x000fe4000480700c */
[----:B------:R-:W-:Y:S01]  /*53c0*/  LOP3.LUT R77, R77, 0xff0000, R80, 0xf8, !PT ;  /* 0x00ff00004d4d7812 */ /* 0x000fe200078ef850 */
[----:B------:R-:W-:Y:S01]  /*53d0*/  IMAD.MOV.U32 R80, RZ, RZ, R15 ;  /* 0x000000ffff507224 */ /* 0x000fe200078e000f */
[----:B------:R-:W-:Y:S01]  /*53e0*/  LOP3.LUT R75, R74, 0xff00, R75, 0xf8, !PT ;  /* 0x0000ff004a4b7812 */ /* 0x000fe200078ef84b */
[----:B------:R-:W-:Y:S01]  /*53f0*/  IMAD.U32 R74, R84, 0x10000, RZ ;  /* 0x00010000544a7824 */ /* 0x000fe200078e00ff */
[----:B------:R-:W-:-:S02]  /*5400*/  F2FP.F16.E4M3.UNPACK_B R85, R77.H1 ;  /* 0x0000004dff55723e */ /* 0x000fc400030006ff */
        /* <DEDUP_REMOVED lines=19> */
[-C--:B------:R-:W-:Y:S01]  /*5540*/  FFMA.FTZ R14, R82, R84.reuse, -R87 ;  /* 0x00000054520e7223 */ /* 0x080fe20000010857 */
[----:B------:R-:W-:Y:S01]  /*5550*/  F2FP.F16.E4M3.UNPACK_B R82, R75 ;  /* 0x0000004bff52723e */ /* 0x000fe200020006ff */
[----:B------:R-:W-:Y:S01]  /*5560*/  FFMA.FTZ R85, R85, R84, R86 ;  /* 0x0000005455557223 */ /* 0x000fe20000010056 */
[----:B------:R-:W-:Y:S02]  /*5570*/  F2FP.F16.E4M3.UNPACK_B R86, R77 ;  /* 0x0000004dff56723e */ /* 0x000fe400020006ff */
[-C--:B------:R-:W-:Y:S01]  /*5580*/  F2FP.F16.E4M3.UNPACK_B R77, R80.reuse.H1 ;  /* 0x00000050ff4d723e */ /* 0x080fe200030006ff */
[----:B------:R-:W-:Y:S01]  /*5590*/  HADD2.F32 R84, -RZ, R82.H1_H1 ;  /* 0x30000052ff547230 */ /* 0x000fe20000004100 */
[----:B------:R-:W-:Y:S01]  /*55a0*/  F2FP.F16.E4M3.UNPACK_B R80, R80 ;  /* 0x00000050ff50723e */ /* 0x000fe200020006ff */
[----:B------:R-:W-:Y:S01]  /*55b0*/  HADD2.F32 R88, -RZ, R86.H1_H1 ;  /* 0x30000056ff587230 */ /* 0x000fe20000004100 */
[----:B------:R-:W-:Y:S01]  /*55c0*/  F2FP.SATFINITE.E4M3.F32.PACK_AB_MERGE_C R85, R85, R14, RZ ;  /* 0x0000000e5555723e */ /* 0x000fe200048070ff */
[----:B------:R-:W-:-:S02]  /*55d0*/  HADD2.F32 R75, -RZ, R77.H1_H1 ;  /* 0x3000004dff4b7230 */ /* 0x000fc40000004100 */
[----:B------:R-:W-:Y:S01]  /*55e0*/  HADD2.F32 R77, -RZ, R77.H0_H0 ;  /* 0x2000004dff4d7230 */ /* 0x000fe20000004100 */
[----:B------:R-:W-:Y:S01]  /*55f0*/  F2FP.SATFINITE.E4M3.F32.PACK_AB_MERGE_C R15, R74, R15, R85 ;  /* 0x0000000f4a0f723e */ /* 0x000fe20004807055 */
[----:B------:R-:W-:Y:S02]  /*5600*/  HADD2.F32 R86, -RZ, R86.H0_H0 ;  /* 0x20000056ff567230 */ /* 0x000fe40000004100 */
[-C--:B------:R-:W-:Y:S01]  /*5610*/  FMUL.FTZ R152, R75, R88.reuse ;  /* 0x000000584b987220 */ /* 0x080fe20000410000 */
[----:B------:R-:W-:Y:S02]  /*5620*/  HADD2.F32 R82, -RZ, R82.H0_H0 ;  /* 0x20000052ff527230 */ /* 0x000fe40000004100 */
[C---:B------:R-:W-:Y:S01]  /*5630*/  FMUL.FTZ R88, R77.reuse, R88 ;  /* 0x000000584d587220 */ /* 0x040fe20000410000 */
[----:B------:R-:W-:-:S03]  /*5640*/  FFMA.FTZ R152, R77, R84, -R152 ;  /* 0x000000544d987223 */ /* 0x000fc60000010898 */
[----:B------:R-:W-:Y:S01]  /*5650*/  FFMA.FTZ R87, R75, R84, R88 ;  /* 0x000000544b577223 */ /* 0x000fe20000010058 */
[--C-:B------:R-:W-:Y:S02]  /*5660*/  HADD2.F32 R75, -RZ, R80.reuse.H1_H1 ;  /* 0x30000050ff4b7230 */ /* 0x100fe40000004100 */
[----:B------:R-:W-:Y:S02]  /*5670*/  HADD2.F32 R80, -RZ, R80.H0_H0 ;  /* 0x20000050ff507230 */ /* 0x000fe40000004100 */
[----:B------:R-:W-:Y:S01]  /*5680*/  F2FP.SATFINITE.E4M3.F32.PACK_AB_MERGE_C R87, R87, R152, RZ ;  /* 0x000000985757723e */ /* 0x000fe200048070ff */
[-C--:B------:R-:W-:Y:S02]  /*5690*/  FMUL.FTZ R77, R75, R86.reuse ;  /* 0x000000564b4d7220 */ /* 0x080fe40000410000 */
[C---:B------:R-:W-:Y:S02]  /*56a0*/  FMUL.FTZ R86, R80.reuse, R86 ;  /* 0x0000005650567220 */ /* 0x040fe40000410000 */
[----:B------:R-:W-:-:S02]  /*56b0*/  FFMA.FTZ R77, R80, R82, -R77 ;  /* 0x00000052504d7223 */ /* 0x000fc4000001084d */
[----:B------:R-:W-:-:S05]  /*56c0*/  FFMA.FTZ R86, R75, R82, R86 ;  /* 0x000000524b567223 */ /* 0x000fca0000010056 */
[----:B------:R-:W-:-:S07]  /*56d0*/  F2FP.SATFINITE.E4M3.F32.PACK_AB_MERGE_C R14, R86, R77, R87 ;  /* 0x0000004d560e723e */ /* 0x000fce0004807057 */
.L_x_2719:
[----:B------:R-:W-:Y:S05]  /*56e0*/  BSYNC B3 ;  /* 0x0000000000037941 */ /* 0x000fea0003800000 */
.L_x_2718:
[----:B0-----:R0:W-:Y:S02]  /*56f0*/  ST.E.128 desc[UR50][R78.64], R12 ;  /* 0x0000000c4e007985 */ /* 0x0011e4000c101d32 */
.L_x_2717:
[----:B------:R-:W-:Y:S05]  /*5700*/  BSYNC B2 ;  /* 0x0000000000027941 */ /* 0x000fea0003800000 */
.L_x_2716:
        /* <DEDUP_REMOVED lines=13> */
[----:B------:R-:W-:Y:S01]  /*57e0*/  HADD2.F32 R77, -RZ, R79.H0_H0 ;  /* 0x2000004fff4d7230 */ /* 0x000fe20000004100 */
[--C-:B------:R-:W-:Y:S01]  /*57f0*/  SHF.R.U32.HI R72, RZ, 0x10, R71.reuse ;  /* 0x00000010ff487819 */ /* 0x100fe20000011647 */
[--C-:B------:R-:W-:Y:S01]  /*5800*/  HADD2.F32 R70, -RZ, R13.reuse.H0_H0 ;  /* 0x2000000dff467230 */ /* 0x100fe20000004100 */
[----:B------:R-:W-:Y:S01]  /*5810*/  SHF.R.U32.HI R85, RZ, 0x8, R71 ;  /* 0x00000008ff557819 */ /* 0x000fe20000011647 */
[----:B------:R-:W-:Y:S01]  /*5820*/  HADD2.F32 R13, -RZ, R13.H1_H1 ;  /* 0x3000000dff0d7230 */ /* 0x000fe20000004100 */
[----:B------:R-:W-:Y:S01]  /*5830*/  LOP3.LUT R81, R71, 0xff0000ff, RZ, 0xc0, !PT ;  /* 0xff0000ff47517812 */ /* 0x000fe200078ec0ff */
[----:B------:R-:W-:-:S02]  /*5840*/  HADD2.F32 R71, -RZ, R78.H0_H0 ;  /* 0x2000004eff477230 */ /* 0x000fc40000004100 */
[CC--:B------:R-:W-:Y:S01]  /*5850*/  FMUL.FTZ R80, R70.reuse, R77.reuse ;  /* 0x0000004d46507220 */ /* 0x0c0fe20000410000 */
[----:B------:R-:W-:Y:S02]  /*5860*/  HADD2.F32 R82, -RZ, R79.H1_H1 ;  /* 0x3000004fff527230 */ /* 0x000fe40000004100 */
[C---:B------:R-:W-:Y:S01]  /*5870*/  FMUL.FTZ R83, R13.reuse, R77 ;  /* 0x0000004d0d537220 */ /* 0x040fe20000410000 */
[--C-:B------:R-:W-:Y:S01]  /*5880*/  SHF.R.U32.HI R77, RZ, 0x10, R73.reuse ;  /* 0x00000010ff4d7819 */ /* 0x100fe20000011649 */
[-C--:B------:R-:W-:Y:S01]  /*5890*/  FFMA.FTZ R13, R13, R71.reuse, R80 ;  /* 0x000000470d0d7223 */ /* 0x080fe20000010050 */
[----:B------:R-:W-:Y:S01]  /*58a0*/  SHF.R.U32.HI R84, RZ, 0x8, R73 ;  /* 0x00000008ff547819 */ /* 0x000fe20000011649 */
[----:B------:R-:W-:Y:S01]  /*58b0*/  FFMA.FTZ R70, R70, R71, -R83 ;  /* 0x0000004746467223 */ /* 0x000fe20000010853 */
[----:B------:R-:W-:Y:S01]  /*58c0*/  F2FP.F16.E4M3.UNPACK_B R71, R76.H1 ;  /* 0x0000004cff47723e */ /* 0x000fe200030006ff */
[----:B------:R-:W-:Y:S01]  /*58d0*/  HADD2.F32 R80, -RZ, R78.H1_H1 ;  /* 0x3000004eff507230 */ /* 0x000fe20000004100 */
[----:B------:R-:W-:Y:S01]  /*58e0*/  LOP3.LUT R76, R73, 0xff0000ff, RZ, 0xc0, !PT ;  /* 0xff0000ff494c7812 */ /* 0x000fe200078ec0ff */
[----:B------:R-:W-:Y:S01]  /*58f0*/  IMAD.MOV.U32 R73, RZ, RZ, R12 ;  /* 0x000000ffff497224 */ /* 0x000fe200078e000c */
[----:B------:R-:W-:Y:S01]  /*5900*/  F2FP.F16.E4M3.UNPACK_B R151, R151 ;  /* 0x00000097ff97723e */ /* 0x000fe200020006ff */
[----:B------:R-:W-:Y:S01]  /*5910*/  HADD2.F32 R79, -RZ, R71.H1_H1 ;  /* 0x30000047ff4f7230 */ /* 0x000fe20000004100 */
[----:B------:R-:W-:Y:S01]  /*5920*/  F2FP.F16.E4M3.UNPACK_B R147, R147 ;  /* 0x00000093ff93723e */ /* 0x000fe200020006ff */
[----:B------:R-:W-:-:S02]  /*5930*/  IMAD.SHL.U32 R12, R85, 0x100, RZ ;  /* 0x00000100550c7824 */ /* 0x000fc400078e00ff */
[----:B------:R-:W-:Y:S02]  /*5940*/  HADD2.F32 R71, -RZ, R71.H0_H0 ;  /* 0x20000047ff477230 */ /* 0x000fe40000004100 */
[----:B------:R-:W-:Y:S01]  /*5950*/  FMUL.FTZ R78, R79, R82 ;  /* 0x000000524f4e7220 */ /* 0x000fe20000410000 */
[----:B------:R-:W-:Y:S01]  /*5960*/  IMAD.U32 R72, R72, 0x10000, RZ ;  /* 0x0001000048487824 */ /* 0x000fe200078e00ff */
[----:B------:R-:W-:Y:S01]  /*5970*/  LOP3.LUT R83, R81, 0xff00, R12, 0xf8, !PT ;  /* 0x0000ff0051537812 */ /* 0x000fe200078ef80c */
[----:B------:R-:W-:Y:S02]  /*5980*/  IMAD.SHL.U32 R81, R84, 0x100, RZ ;  /* 0x0000010054517824 */ /* 0x000fe400078e00ff */
[C---:B------:R-:W-:Y:S01]  /*5990*/  FFMA.FTZ R12, R71.reuse, R80, -R78 ;  /* 0x00000050470c7223 */ /* 0x040fe2000001084e */
[----:B------:R-:W-:Y:S01]  /*59a0*/  FMUL.FTZ R82, R71, R82 ;  /* 0x0000005247527220 */ /* 0x000fe20000410000 */
[----:B------:R-:W-:Y:S01]  /*59b0*/  F2FP.F16.E4M3.UNPACK_B R78, R73.H1 ;  /* 0x00000049ff4e723e */ /* 0x000fe200030006ff */
[----:B------:R-:W-:Y:S01]  /*59c0*/  IMAD.U32 R77, R77, 0x10000, RZ ;  /* 0x000100004d4d7824 */ /* 0x000fe200078e00ff */
[----:B------:R-:W-:Y:S01]  /*59d0*/  LOP3.LUT R84, R76, 0xff00, R81, 0xf8, !PT ;  /* 0x0000ff004c547812 */ /* 0x000fe200078ef851 */
[----:B------:R-:W-:Y:S01]  /*59e0*/  FFMA.FTZ R71, R79, R80, R82 ;  /* 0x000000504f477223 */ /* 0x000fe20000010052 */
[----:B------:R-:W-:Y:S01]  /*59f0*/  HADD2.F32 R82, -RZ, R151.H1_H1 ;  /* 0x30000097ff527230 */ /* 0x000fe20000004100 */
[----:B------:R-:W-:Y:S01]  /*5a00*/  LOP3.LUT R76, R83, 0xff0000, R72, 0xf8, !PT ;  /* 0x00ff0000534c7812 */ /* 0x000fe200078ef848 */
[----:B------:R-:W-:-:S02]  /*5a10*/  HADD2.F32 R79, -RZ, R78.H0_H0 ;  /* 0x2000004eff4f7230 */ /* 0x000fc40000004100 */
[----:B------:R-:W-:Y:S01]  /*5a20*/  HADD2.F32 R80, -RZ, R78.H1_H1 ;  /* 0x3000004eff507230 */ /* 0x000fe20000004100 */
[----:B------:R-:W-:Y:S01]  /*5a30*/  F2FP.F16.E4M3.UNPACK_B R78, R73 ;  /* 0x00000049ff4e723e */ /* 0x000fe200020006ff */
[----:B------:R-:W-:Y:S02]  /*5a40*/  HADD2.F32 R81, -RZ, R147.H1_H1 ;  /* 0x30000093ff517230 */ /* 0x000fe40000004100 */
[-C--:B------:R-:W-:Y:S01]  /*5a50*/  FMUL.FTZ R85, R79, R82.reuse ;  /* 0x000000524f557220 */ /* 0x080fe20000410000 */
[----:B------:R-:W-:Y:S02]  /*5a60*/  HADD2.F32 R151, -RZ, R151.H0_H0 ;  /* 0x20000097ff977230 */ /* 0x000fe40000004100 */
[C---:B------:R-:W-:Y:S01]  /*5a70*/  FMUL.FTZ R86, R80.reuse, R82 ;  /* 0x0000005250567220 */ /* 0x040fe20000410000 */
[----:B------:R-:W-:Y:S02]  /*5a80*/  HADD2.F32 R147, -RZ, R147.H0_H0 ;  /* 0x20000093ff937230 */ /* 0x000fe40000004100 */
[----:B------:R-:W-:Y:S01]  /*5a90*/  FFMA.FTZ R73, R80, R81, R85 ;  /* 0x0000005150497223 */ /* 0x000fe20000010055 */
[----:B------:R-:W-:-:S02]  /*5aa0*/  HADD2.F32 R80, -RZ, R78.H1_H1 ;  /* 0x3000004eff507230 */ /* 0x000fc40000004100 */
[----:B------:R-:W-:Y:S01]  /*5ab0*/  FFMA.FTZ R72, R79, R81, -R86 ;  /* 0x000000514f487223 */ /* 0x000fe20000010856 */
[----:B------:R-:W-:Y:S01]  /*5ac0*/  HADD2.F32 R78, -RZ, R78.H0_H0 ;  /* 0x2000004eff4e7230 */ /* 0x000fe20000004100 */
[----:B------:R-:W-:Y:S01]  /*5ad0*/  LOP3.LUT R79, R84, 0xff0000, R77, 0xf8, !PT ;  /* 0x00ff0000544f7812 */ /* 0x000fe200078ef84d */
[----:B------:R-:W-:Y:S02]  /*5ae0*/  IMAD.MOV.U32 R81, RZ, RZ, R15 ;  /* 0x000000ffff517224 */ /* 0x000fe400078e000f */
[-C--:B------:R-:W-:Y:S01]  /*5af0*/  FMUL.FTZ R15, R80, R151.reuse ;  /* 0x00000097500f7220 */ /* 0x080fe20000410000 */
[----:B------:R-:W-:Y:S01]  /*5b00*/  F2FP.F16.E4M3.UNPACK_B R84, R76.H1 ;  /* 0x0000004cff54723e */ /* 0x000fe200030006ff */
[C---:B------:R-:W-:Y:S01]  /*5b10*/  FMUL.FTZ R151, R78.reuse, R151 ;  /* 0x000000974e977220 */ /* 0x040fe20000410000 */
[----:B------:R-:W-:Y:S01]  /*5b20*/  F2FP.F16.E4M3.UNPACK_B R85, R79.H1 ;  /* 0x0000004fff55723e */ /* 0x000fe200030006ff */
[----:B------:R-:W-:Y:S01]  /*5b30*/  FFMA.FTZ R15, R78, R147, -R15 ;  /* 0x000000934e0f7223 */ /* 0x000fe2000001080f */
[----:B------:R-:W-:Y:S01]  /*5b40*/  F2FP.F16.E4M3.UNPACK_B R77, R81 ;  /* 0x00000051ff4d723e */ /* 0x000fe200020006ff */
[----:B------:R-:W-:Y:S01]  /*5b50*/  FFMA.FTZ R78, R80, R147, R151 ;  /* 0x00000093504e7223 */ /* 0x000fe20000010097 */
[----:B------:R-:W-:Y:S01]  /*5b60*/  HADD2.F32 R83, -RZ, R84.H0_H0 ;  /* 0x20000054ff537230 */ /* 0x000fe20000004100 */
[----:B------:R-:W-:Y:S01]  /*5b70*/  F2FP.SATFINITE.E4M3.F32.PACK_AB_MERGE_C R71, R71, R12, RZ ;  /* 0x0000000c4747723e */ /* 0x000fe200048070ff */
[----:B------:R-:W-:Y:S01]  /*5b80*/  HADD2.F32 R82, -RZ, R85.H0_H0 ;  /* 0x20000055ff527230 */ /* 0x000fe20000004100 */
[----:B------:R-:W-:Y:S01]  /*5b90*/  F2FP.SATFINITE.E4M3.F32.PACK_AB_MERGE_C R72, R73, R72, RZ ;  /* 0x000000484948723e */ /* 0x000fe200048070ff */
[--C-:B------:R-:W-:Y:S01]  /*5ba0*/  HADD2.F32 R80, -RZ, R77.reuse.H1_H1 ;  /* 0x3000004dff507230 */ /* 0x100fe20000004100 */
[----:B------:R-:W-:Y:S01]  /*5bb0*/  F2FP.SATFINITE.E4M3.F32.PACK_AB_MERGE_C R13, R13, R70, R71 ;  /* 0x000000460d0d723e */ /* 0x000fe20004807047 */
[----:B------:R-:W-:Y:S01]  /*5bc0*/  HADD2.F32 R77, -RZ, R77.H0_H0 ;  /* 0x2000004dff4d7230 */ /* 0x000fe20000004100 */
[----:B------:R-:W-:Y:S01]  /*5bd0*/  F2FP.SATFINITE.E4M3.F32.PACK_AB_MERGE_C R15, R78, R15, R72 ;  /* 0x0000000f4e0f723e */ /* 0x000fe20004807048 */
[----:B------:R-:W-:-:S02]  /*5be0*/  HADD2.F32 R85, -RZ, R85.H1_H1 ;  /* 0x30000055ff557230 */ /* 0x000fc40000004100 */
[CC--:B------:R-:W-:Y:S01]  /*5bf0*/  FMUL.FTZ R86, R80.reuse, R82.reuse ;  /* 0x0000005250567220 */ /* 0x0c0fe20000410000 */
[----:B------:R-:W-:Y:S02]  /*5c00*/  HADD2.F32 R84, -RZ, R84.H1_H1 ;  /* 0x30000054ff547230 */ /* 0x000fe40000004100 */
[C---:B------:R-:W-:Y:S01]  /*5c10*/  FMUL.FTZ R87, R77.reuse, R82 ;  /* 0x000000524d577220 */ /* 0x040fe20000410000 */
[----:B------:R-:W-:Y:S01]  /*5c20*/  F2FP.F16.E4M3.UNPACK_B R82, R81.H1 ;  /* 0x00000051ff52723e */ /* 0x000fe200030006ff */
[-C--:B------:R-:W-:Y:S01]  /*5c30*/  FFMA.FTZ R77, R77, R83.reuse, -R86 ;  /* 0x000000534d4d7223 */ /* 0x080fe20000010856 */
[----:B------:R-:W-:Y:S01]  /*5c40*/  MOV R81, R14 ;  /* 0x0000000e00517202 */ /* 0x000fe20000000f00 */
[----:B------:R-:W-:Y:S02]  /*5c50*/  FFMA.FTZ R80, R80, R83, R87 ;  /* 0x0000005350507223 */ /* 0x000fe40000010057 */
[--C-:B------:R-:W-:Y:S02]  /*5c60*/  HADD2.F32 R83, -RZ, R82.reuse.H1_H1 ;  /* 0x30000052ff537230 */ /* 0x100fe40000004100 */
[----:B------:R-:W-:-:S03]  /*5c70*/  HADD2.F32 R82, -RZ, R82.H0_H0 ;  /* 0x20000052ff527230 */ /* 0x000fc60000004100 */
[CC--:B------:R-:W-:Y:S02]  /*5c80*/  FMUL.FTZ R87, R83.reuse, R85.reuse ;  /* 0x0000005553577220 */ /* 0x0c0fe40000410000 */
[C---:B------:R-:W-:Y:S01]  /*5c90*/  FMUL.FTZ R86, R82.reuse, R85 ;  /* 0x0000005552567220 */ /* 0x040fe20000410000 */
[----:B------:R-:W-:Y:S01]  /*5ca0*/  F2FP.F16.E4M3.UNPACK_B R85, R79 ;  /* 0x0000004fff55723e */ /* 0x000fe200020006ff */
[-C--:B------:R-:W-:Y:S01]  /*5cb0*/  FFMA.FTZ R14, R82, R84.reuse, -R87 ;  /* 0x00000054520e7223 */ /* 0x080fe20000010857 */
[-C--:B------:R-:W-:Y:S01]  /*5cc0*/  F2FP.F16.E4M3.UNPACK_B R82, R81.reuse.H1 ;  /* 0x00000051ff52723e */ /* 0x080fe200030006ff */
[----:B------:R-:W-:Y:S01]  /*5cd0*/  FFMA.FTZ R79, R83, R84, R86 ;  /* 0x00000054534f7223 */ /* 0x000fe20000010056 */
[----:B------:R-:W-:Y:S01]  /*5ce0*/  F2FP.F16.E4M3.UNPACK_B R84, R76 ;  /* 0x0000004cff54723e */ /* 0x000fe200020006ff */
[----:B------:R-:W-:Y:S01]  /*5cf0*/  HADD2.F32 R86, -RZ, R85.H1_H1 ;  /* 0x30000055ff567230 */ /* 0x000fe20000004100 */
[----:B------:R-:W-:Y:S01]  /*5d00*/  F2FP.F16.E4M3.UNPACK_B R81, R81 ;  /* 0x00000051ff51723e */ /* 0x000fe200020006ff */
[--C-:B------:R-:W-:Y:S01]  /*5d10*/  HADD2.F32 R83, -RZ, R82.reuse.H1_H1 ;  /* 0x30000052ff537230 */ /* 0x100fe20000004100 */
[----:B------:R-:W-:Y:S01]  /*5d20*/  F2FP.SATFINITE.E4M3.F32.PACK_AB_MERGE_C R79, R79, R14, RZ ;  /* 0x0000000e4f4f723e */ /* 0x000fe200048070ff */
[----:B------:R-:W-:-:S02]  /*5d30*/  HADD2.F32 R82, -RZ, R82.H0_H0 ;  /* 0x20000052ff527230 */ /* 0x000fc40000004100 */
[--C-:B------:R-:W-:Y:S02]  /*5d40*/  HADD2.F32 R76, -RZ, R84.reuse.H1_H1 ;  /* 0x30000054ff4c7230 */ /* 0x100fe40000004100 */
[CC--:B------:R-:W-:Y:S01]  /*5d50*/  FMUL.FTZ R87, R83.reuse, R86.reuse ;  /* 0x0000005653577220 */ /* 0x0c0fe20000410000 */
[----:B------:R-:W-:Y:S02]  /*5d60*/  HADD2.F32 R85, -RZ, R85.H0_H0 ;  /* 0x20000055ff557230 */ /* 0x000fe40000004100 */
[C---:B------:R-:W-:Y:S01]  /*5d70*/  FMUL.FTZ R86, R82.reuse, R86 ;  /* 0x0000005652567220 */ /* 0x040fe20000410000 */
[----:B------:R-:W-:Y:S02]  /*5d80*/  HADD2.F32 R84, -RZ, R84.H0_H0 ;  /* 0x20000054ff547230 */ /* 0x000fe40000004100 */
[-C--:B------:R-:W-:Y:S01]  /*5d90*/  FFMA.FTZ R87, R82, R76.reuse, -R87 ;  /* 0x0000004c52577223 */ /* 0x080fe20000010857 */
[----:B------:R-:W-:Y:S01]  /*5da0*/  F2FP.SATFINITE.E4M3.F32.PACK_AB_MERGE_C R77, R80, R77, R79 ;  /* 0x0000004d504d723e */ /* 0x000fe2000480704f */
[----:B------:R-:W-:Y:S01]  /*5db0*/  FFMA.FTZ R86, R83, R76, R86 ;  /* 0x0000004c53567223 */ /* 0x000fe20000010056 */
[----:B------:R-:W-:-:S02]  /*5dc0*/  HADD2.F32 R76, -RZ, R81.H1_H1 ;  /* 0x30000051ff4c7230 */ /* 0x000fc40000004100 */
[----:B------:R-:W-:Y:S02]  /*5dd0*/  HADD2.F32 R81, -RZ, R81.H0_H0 ;  /* 0x20000051ff517230 */ /* 0x000fe40000004100 */
[----:B------:R-:W-:Y:S01]  /*5de0*/  F2FP.SATFINITE.E4M3.F32.PACK_AB_MERGE_C R86, R86, R87, RZ ;  /* 0x000000575656723e */ /* 0x000fe200048070ff */
[CC--:B------:R-:W-:Y:S02]  /*5df0*/  FMUL.FTZ R12, R76.reuse, R85.reuse ;  /* 0x000000554c0c7220 */ /* 0x0c0fe40000410000 */
[C---:B------:R-:W-:Y:S02]  /*5e00*/  FMUL.FTZ R85, R81.reuse, R85 ;  /* 0x0000005551557220 */ /* 0x040fe40000410000 */
[-C--:B------:R-:W-:Y:S02]  /*5e10*/  FFMA.FTZ R12, R81, R84.reuse, -R12 ;  /* 0x00000054510c7223 */ /* 0x080fe4000001080c */
[----:B------:R-:W-:-:S05]  /*5e20*/  FFMA.FTZ R85, R76, R84, R85 ;  /* 0x000000544c557223 */ /* 0x000fca0000010055 */
[----:B------:R-:W-:Y:S01]  /*5e30*/  F2FP.SATFINITE.E4M3.F32.PACK_AB_MERGE_C R14, R85, R12, R86 ;  /* 0x0000000c550e723e */ /* 0x000fe20004807056 */
[----:B------:R-:W-:Y:S02]  /*5e40*/  IMAD.MOV.U32 R12, RZ, RZ, R15 ;  /* 0x000000ffff0c7224 */ /* 0x000fe400078e000f */
[----:B------:R-:W-:-:S07]  /*5e50*/  IMAD.MOV.U32 R15, RZ, RZ, R77 ;  /* 0x000000ffff0f7224 */ /* 0x000fce00078e004d */
.L_x_2723:
[----:B------:R-:W-:Y:S05]  /*5e60*/  BSYNC B3 ;  /* 0x0000000000037941 */ /* 0x000fea0003800000 */
.L_x_2722:
[----:B0-----:R0:W-:Y:S02]  /*5e70*/  ST.E.128 desc[UR50][R74.64], R12 ;  /* 0x0000000c4a007985 */ /* 0x0011e4000c101d32 */
.L_x_2721:
[----:B------:R-:W-:Y:S05]  /*5e80*/  BSYNC B2 ;  /* 0x0000000000027941 */ /* 0x000fea0003800000 */
.L_x_2720:
        /* <DEDUP_REMOVED lines=17> */
[----:B------:R-:W-:-:S02]  /*5fa0*/  LOP3.LUT R13, R66, 0xff00, R69, 0xf8, !PT ;  /* 0x0000ff00420d7812 */ /* 0x000fc400078ef845 */
[----:B------:R-:W-:Y:S01]  /*5fb0*/  LOP3.LUT R68, R68, 0xff00, R73, 0xf8, !PT ;  /* 0x0000ff0044447812 */ /* 0x000fe200078ef849 */
[----:B------:R-:W-:Y:S01]  /*5fc0*/  IMAD.U32 R66, R74, 0x10000, RZ ;  /* 0x000100004a427824 */ /* 0x000fe200078e00ff */
[----:B------:R-:W-:Y:S01]  /*5fd0*/  MOV R67, R12 ;  /* 0x0000000c00437202 */ /* 0x000fe20000000f00 */
[----:B------:R-:W-:Y:S01]  /*5fe0*/  IMAD.U32 R73, R72, 0x10000, RZ ;  /* 0x0001000048497824 */ /* 0x000fe200078e00ff */
        /* <DEDUP_REMOVED lines=34> */
[----:B------:R-:W-:Y:S02]  /*6210*/  HADD2.F32 R148, -RZ, R148.H0_H0 ;  /* 0x20000094ff947230 */ /* 0x000fe40000004100 */
[--C-:B------:R-:W-:Y:S02]  /*6220*/  HADD2.F32 R67, -RZ, R144.reuse.H1_H1 ;  /* 0x30000090ff437230 */ /* 0x100fe40000004100 */
[----:B------:R-:W-:Y:S02]  /*6230*/  HADD2.F32 R144, -RZ, R144.H0_H0 ;  /* 0x20000090ff907230 */ /* 0x000fe40000004100 */
[-C--:B------:R-:W-:Y:S01]  /*6240*/  FMUL.FTZ R75, R69, R148.reuse ;  /* 0x00000094454b7220 */ /* 0x080fe20000410000 */
[----:B------:R-:W-:Y:S01]  /*6250*/  FMUL.FTZ R148, R68, R148 ;  /* 0x0000009444947220 */ /* 0x000fe20000410000 */
[-C--:B------:R-:W-:Y:S01]  /*6260*/  FFMA.FTZ R73, R73, R67.reuse, R74 ;  /* 0x0000004349497223 */ /* 0x080fe2000001004a */
[----:B------:R-:W-:Y:S01]  /*6270*/  FFMA.FTZ R72, R72, R67, -R77 ;  /* 0x0000004348487223 */ /* 0x000fe2000001084d */
[----:B------:R-:W-:Y:S01]  /*6280*/  F2FP.F16.E4M3.UNPACK_B R74, R15.H1 ;  /* 0x0000000fff4a723e */ /* 0x000fe200030006ff */
[-C--:B------:R-:W-:Y:S01]  /*6290*/  FFMA.FTZ R67, R68, R144.reuse, -R75 ;  /* 0x0000009044437223 */ /* 0x080fe2000001084b */
[----:B------:R-:W-:Y:S01]  /*62a0*/  FFMA.FTZ R68, R69, R144, R148 ;  /* 0x0000009045447223 */ /* 0x000fe20000010094 */
[----:B------:R-:W-:Y:S01]  /*62b0*/  F2FP.SATFINITE.E4M3.F32.PACK_AB_MERGE_C R69, R79, R76, RZ ;  /* 0x0000004c4f45723e */ /* 0x000fe200048070ff */
[----:B------:R-:W-:Y:S01]  /*62c0*/  HADD2.F32 R82, -RZ, R80.H1_H1 ;  /* 0x30000050ff527230 */ /* 0x000fe20000004100 */
[----:B------:R-:W-:Y:S01]  /*62d0*/  F2FP.SATFINITE.E4M3.F32.PACK_AB_MERGE_C R72, R73, R72, RZ ;  /* 0x000000484948723e */ /* 0x000fe200048070ff */
[--C-:B------:R-:W-:Y:S01]  /*62e0*/  HADD2.F32 R75, -RZ, R74.reuse.H0_H0 ;  /* 0x2000004aff4b7230 */ /* 0x100fe20000004100 */
        /* <DEDUP_REMOVED lines=42> */
.L_x_2725:
[----:B------:R-:W-:Y:S05]  /*6590*/  BSYNC B2 ;  /* 0x0000000000027941 */ /* 0x000fea0003800000 */
.L_x_2724:
[----:B0-----:R0:W-:Y:S02]  /*65a0*/  ST.E.128 desc[UR50][R70.64], R12 ;  /* 0x0000000c46007985 */ /* 0x0011e4000c101d32 */
.L_x_2703:
[----:B------:R-:W-:Y:S05]  /*65b0*/  BSYNC B1 ;  /* 0x0000000000017941 */ /* 0x000fea0003800000 */
.L_x_2702:
[----:B------:R-:W-:-:S03]  /*65c0*/  UMOV UR4, 0xffffffff ;  /* 0xffffffff00047882 */ /* 0x000fc60000000000 */
[----:B------:R-:W-:Y:S05]  /*65d0*/  BRA.DIV UR4, `(.L_x_2726) ;  /* 0x0000029e04807947 */ /* 0x000fea000b800000 */
[----:B--2---:R-:W2:Y:S04]  /*65e0*/  SHFL.IDX PT, R120, R120, 0x1, 0x1e1f ;  /* 0x003e1f0078787f89 */ /* 0x004ea800000e0000 */
[----:B------:R-:W0:Y:S02]  /*65f0*/  SHFL.IDX PT, R121, R121, 0x1, 0x1e1f ;  /* 0x003e1f0079797f89 */ /* 0x000e2400000e0000 */
.L_x_3058:
[----:B------:R-:W-:Y:S05]  /*6600*/  @P4 BRA `(.L_x_2727) ;  /* 0x0000009400b04947 */ /* 0x000fea0003800000 */
[----:B------:R-:W-:Y:S01]  /*6610*/  ISETP.NE.AND P2, PT, R32, RZ, PT ;  /* 0x000000ff2000720c */ /* 0x000fe20003f45270 */
[----:B------:R-:W-:-:S12]  /*6620*/  BSSY B1, `(.L_x_2728) ;  /* 0x0000072000017945 */ /* 0x000fd80003800000 */
[----:B------:R-:W-:Y:S05]  /*6630*/  @!P2 BRA `(.L_x_2729) ;  /* 0x0000000400c0a947 */ /* 0x000fea0003800000 */
[----:B0-----:R0:W0:Y:S01]  /*6640*/  LDS.128 R12, [R41+0x1c400] ;  /* 0x01c40000290c7984 */ /* 0x0010220000000c00 */
[----:B------:R-:W-:Y:S01]  /*6650*/  IADD3 R66, P2, R16, R121, RZ ;  /* 0x0000007910427210 */ /* 0x000fe20007f5e0ff */
[----:B------:R-:W-:Y:S04]  /*6660*/  BSSY B2, `(.L_x_2730) ;  /* 0x000006c000027945 */ /* 0x000fe80003800000 */
[----:B--2---:R-:W-:Y:S01]  /*6670*/  IMAD.X R67, R120, 0x1, R17, P2 ;  /* 0x0000000178437824 */ /* 0x004fe200010e0611 */
[----:B------:R-:W-:-:S13]  /*6680*/  ISETP.GE.AND P2, PT, R188, R117, PT ;  /* 0x00000075bc00720c */ /* 0x000fda0003f46270 */
[----:B------:R-:W-:Y:S05]  /*6690*/  @P2 BRA `(.L_x_2731) ;  /* 0x0000000400a02947 */ /* 0x000fea0003800000 */
[----:B------:R-:W-:Y:S02]  /*66a0*/  SHF.R.U32.HI R69, RZ, 0x8, R65 ;  /* 0x00000008ff457819 */ /* 0x000fe40000011641 */
[--C-:B----4-:R-:W-:Y:S02]  /*66b0*/  SHF.R.U32.HI R11, RZ, 0x8, R63.reuse ;  /* 0x00000008ff0b7819 */ /* 0x110fe4000001163f */
[----:B------:R-:W-:Y:S01]  /*66c0*/  SHF.R.U32.HI R70, RZ, 0x10, R63 ;  /* 0x00000010ff467819 */ /* 0x000fe2000001163f */
[----:B------:R-:W-:Y:S01]  /*66d0*/  IMAD.SHL.U32 R69, R69, 0x100, RZ ;  /* 0x0000010045457824 */ /* 0x000fe200078e00ff */
[----:B------:R-:W-:Y:S02]  /*66e0*/  LOP3.LUT R64, R65, 0xff0000ff, RZ, 0xc0, !PT ;  /* 0xff0000ff41407812 */ /* 0x000fe400078ec0ff */
[----:B------:R-:W-:Y:S01]  /*66f0*/  SHF.R.U32.HI R68, RZ, 0x10, R65 ;  /* 0x00000010ff447819 */ /* 0x000fe20000011641 */
[----:B------:R-:W-:Y:S01]  /*6700*/  IMAD.SHL.U32 R65, R11, 0x100, RZ ;  /* 0x000001000b417824 */ /* 0x000fe200078e00ff */
[----:B------:R-:W-:Y:S01]  /*6710*/  LOP3.LUT R62, R63, 0xff0000ff, RZ, 0xc0, !PT ;  /* 0xff0000ff3f3e7812 */ /* 0x000fe200078ec0ff */
[----:B0-----:R-:W-:Y:S01]  /*6720*/  IMAD.MOV.U32 R11, RZ, RZ, R13 ;  /* 0x000000ffff0b7224 */ /* 0x001fe200078e000d */
[----:B------:R-:W-:Y:S01]  /*6730*/  MOV R63, R12 ;  /* 0x0000000c003f7202 */ /* 0x000fe20000000f00 */
[----:B------:R-:W-:Y:S01]  /*6740*/  IMAD.U32 R13, R70, 0x10000, RZ ;  /* 0x00010000460d7824 */ /* 0x000fe200078e00ff */
[----:B------:R-:W-:Y:S01]  /*6750*/  LOP3.LUT R64, R64, 0xff00, R69, 0xf8, !PT ;  /* 0x0000ff0040407812 */ /* 0x000fe200078ef845 */
[----:B------:R-:W-:Y:S01]  /*6760*/  IMAD.U32 R69, R68, 0x10000, RZ ;  /* 0x0001000044457824 */ /* 0x000fe200078e00ff */
[----:B------:R-:W-:-:S02]  /*6770*/  LOP3.LUT R12, R62, 0xff00, R65, 0xf8, !PT ;  /* 0x0000ff003e0c7812 */ /* 0x000fc400078ef841 */
        /* <DEDUP_REMOVED lines=48> */
[----:B------:R-:W-:Y:S01]  /*6a80*/  F2FP.F16.E4M3.UNPACK_B R73, R12.H1 ;  /* 0x0000000cff49723e */ /* 0x000fe200030006ff */
[----:B------:R-:W-:Y:S01]  /*6a90*/  HADD2.F32 R70, -RZ, R70.H1_H1 ;  /* 0x30000046ff467230 */ /* 0x000fe20000004100 */
[----:B------:R-:W-:Y:S01]  /*6aa0*/  F2FP.F16.E4M3.UNPACK_B R69, R14.H1 ;  /* 0x0000000eff45723e */ /* 0x000fe200030006ff */
[----:B------:R-:W-:Y:S01]  /*6ab0*/  HADD2.F32 R76, -RZ, R76.H0_H0 ;  /* 0x2000004cff4c7230 */ /* 0x000fe20000004100 */
[----:B------:R-:W-:Y:S01]  /*6ac0*/  F2FP.F16.E4M3.UNPACK_B R75, R13 ;  /* 0x0000000dff4b723e */ /* 0x000fe200020006ff */
[----:B------:R-:W-:Y:S01]  /*6ad0*/  HADD2.F32 R74, -RZ, R73.H1_H1 ;  /* 0x30000049ff4a7230 */ /* 0x000fe20000004100 */
[----:B------:R-:W-:Y:S01]  /*6ae0*/  F2FP.F16.E4M3.UNPACK_B R72, R12 ;  /* 0x0000000cff48723e */ /* 0x000fe200020006ff */
[----:B------:R-:W-:-:S02]  /*6af0*/  HADD2.F32 R13, -RZ, R69.H1_H1 ;  /* 0x30000045ff0d7230 */ /* 0x000fc40000004100 */
[CC--:B------:R-:W-:Y:S01]  /*6b00*/  FMUL.FTZ R12, R70.reuse, R77.reuse ;  /* 0x0000004d460c7220 */ /* 0x0c0fe20000410000 */
        /* <DEDUP_REMOVED lines=15> */
[----:B------:R-:W-:Y:S01]  /*6c00*/  HADD2.F32 R15, -RZ, R15.H1_H1 ;  /* 0x3000000fff0f7230 */ /* 0x000fe20000004100 */
[----:B------:R-:W-:Y:S01]  /*6c10*/  F2FP.SATFINITE.E4M3.F32.PACK_AB_MERGE_C R77, R77, R80, RZ ;  /* 0x000000504d4d723e */ /* 0x000fe200048070ff */
[----:B------:R-:W-:Y:S02]  /*6c20*/  HADD2.F32 R14, -RZ, R14.H1_H1 ;  /* 0x3000000eff0e7230 */ /* 0x000fe40000004100 */
[----:B------:R-:W-:Y:S02]  /*6c30*/  HADD2.F32 R75, -RZ, R75.H0_H0 ;  /* 0x2000004bff4b7230 */ /* 0x000fe40000004100 */
[----:B------:R-:W-:Y:S02]  /*6c40*/  HADD2.F32 R69, -RZ, R72.H0_H0 ;  /* 0x20000048ff457230 */ /* 0x000fe40000004100 */
[----:B------:R-:W-:Y:S01]  /*6c50*/  FMUL.FTZ R72, R15, R76 ;  /* 0x0000004c0f487220 */ /* 0x000fe20000410000 */
[----:B------:R-:W-:-:S02]  /*6c60*/  HADD2.F32 R70, -RZ, R73.H0_H0 ;  /* 0x20000049ff467230 */ /* 0x000fc40000004100 */
[-C--:B------:R-:W-:Y:S01]  /*6c70*/  FMUL.FTZ R71, R14, R75.reuse ;  /* 0x0000004b0e477220 */ /* 0x080fe20000410000 */
[C---:B------:R-:W-:Y:S01]  /*6c80*/  FMUL.FTZ R76, R13.reuse, R76 ;  /* 0x0000004c0d4c7220 */ /* 0x040fe20000410000 */
[C---:B------:R-:W-:Y:S01]  /*6c90*/  FMUL.FTZ R75, R12.reuse, R75 ;  /* 0x0000004b0c4b7220 */ /* 0x040fe20000410000 */
[-C--:B------:R-:W-:Y:S02]  /*6ca0*/  FFMA.FTZ R72, R13, R70.reuse, -R72 ;  /* 0x000000460d487223 */ /* 0x080fe40000010848 */
[----:B------:R-:W-:Y:S01]  /*6cb0*/  FFMA.FTZ R15, R15, R70, R76 ;  /* 0x000000460f0f7223 */ /* 0x000fe2000001004c */
[-C--:B------:R-:W-:Y:S01]  /*6cc0*/  FFMA.FTZ R71, R12, R69.reuse, -R71 ;  /* 0x000000450c477223 */ /* 0x080fe20000010847 */
[----:B------:R-:W-:Y:S01]  /*6cd0*/  FFMA.FTZ R14, R14, R69, R75 ;  /* 0x000000450e0e7223 */ /* 0x000fe2000001004b */
[----:B------:R-:W-:Y:S02]  /*6ce0*/  F2FP.SATFINITE.E4M3.F32.PACK_AB_MERGE_C R13, R62, R11, R65 ;  /* 0x0000000b3e0d723e */ /* 0x000fe40004807041 */
[----:B------:R-:W-:-:S02]  /*6cf0*/  F2FP.SATFINITE.E4M3.F32.PACK_AB_MERGE_C R12, R64, R63, R68 ;  /* 0x0000003f400c723e */ /* 0x000fc40004807044 */
[----:B------:R-:W-:Y:S02]  /*6d00*/  F2FP.SATFINITE.E4M3.F32.PACK_AB_MERGE_C R14, R14, R71, R77 ;  /* 0x000000470e0e723e */ /* 0x000fe4000480704d */
[----:B------:R-:W-:-:S07]  /*6d10*/  F2FP.SATFINITE.E4M3.F32.PACK_AB_MERGE_C R15, R15, R72, R74 ;  /* 0x000000480f0f723e */ /* 0x000fce000480704a */
.L_x_2731:
[----:B------:R-:W-:Y:S05]  /*6d20*/  BSYNC B2 ;  /* 0x0000000000027941 */ /* 0x000fea0003800000 */
.L_x_2730:
[----:B0-----:R0:W-:Y:S02]  /*6d30*/  ST.E.128 desc[UR50][R66.64], R12 ;  /* 0x0000000c42007985 */ /* 0x0011e4000c101d32 */
.L_x_2729:
[----:B------:R-:W-:Y:S05]  /*6d40*/  BSYNC B1 ;  /* 0x0000000000017941 */ /* 0x000fea0003800000 */
.L_x_2728:
[----:B------:R-:W-:Y:S01]  /*6d50*/  ISETP.NE.AND P2, PT, R33, RZ, PT ;  /* 0x000000ff2100720c */ /* 0x000fe20003f45270 */
[----:B------:R-:W-:-:S12]  /*6d60*/  BSSY B1, `(.L_x_2732) ;  /* 0x0000073000017945 */ /* 0x000fd80003800000 */
[----:B------:R-:W-:Y:S05]  /*6d70*/  @!P2 BRA `(.L_x_2733) ;  /* 0x0000000400c4a947 */ /* 0x000fea0003800000 */
[----:B0-----:R0:W0:Y:S01]  /*6d80*/  LDS.128 R12, [R40+0x1c400] ;  /* 0x01c40000280c7984 */ /* 0x0010220000000c00 */
[----:B----4-:R-:W-:Y:S01]  /*6d90*/  IMAD.SHL.U32 R11, R192, 0x10, RZ ;  /* 0x00000010c00b7824 */ /* 0x010fe200078e00ff */
[----:B------:R-:W-:Y:S04]  /*6da0*/  BSSY B2, `(.L_x_2734) ;  /* 0x000006d000027945 */ /* 0x000fe80003800000 */
[----:B------:R-:W-:-:S04]  /*6db0*/  IADD3 R62, P2, R11, R121, RZ ;  /* 0x000000790b3e7210 */ /* 0x000fc80007f5e0ff */
[----:B--2---:R-:W-:Y:S02]  /*6dc0*/  LEA.HI.X.SX32 R63, R11, R120, 0x1, P2 ;  /* 0x000000780b3f7211 */ /* 0x004fe400010f0eff */
[----:B------:R-:W-:-:S13]  /*6dd0*/  ISETP.GE.AND P2, PT, R200, R117, PT ;  /* 0x00000075c800720c */ /* 0x000fda0003f46270 */
[----:B------:R-:W-:Y:S05]  /*6de0*/  @P2 BRA `(.L_x_2735) ;  /* 0x0000000400a02947 */ /* 0x000fea0003800000 */
[----:B------:R-:W-:Y:S01]  /*6df0*/  SHF.R.U32.HI R58, RZ, 0x8, R59 ;  /* 0x00000008ff3a7819 */ /* 0x000fe2000001163b */
[----:B0-----:R-:W-:Y:S01]  /*6e00*/  IMAD.MOV.U32 R11, RZ, RZ, R13 ;  /* 0x000000ffff0b7224 */ /* 0x001fe200078e000d */
        /* <DEDUP_REMOVED lines=39> */
[----:B------:R-:W-:-:S02]  /*7080*/  HADD2.F32 R64, -RZ, R60.H0_H0 ;  /* 0x2000003cff407230 */ /* 0x000fc40000004100 */
[----:B------:R-:W-:Y:S02]  /*7090*/  HADD2.F32 R65, -RZ, R60.H1_H1 ;  /* 0x3000003cff417230 */ /* 0x000fe40000004100 */
        /* <DEDUP_REMOVED lines=19> */
[-C--:B------:R-:W-:Y:S01]  /*71d0*/  F2FP.F16.E4M3.UNPACK_B R68, R13.reuse.H1 ;  /* 0x0000000dff44723e */ /* 0x080fe200030006ff */
[--C-:B------:R-:W-:Y:S01]  /*71e0*/  HADD2.F32 R72, -RZ, R71.reuse.H1_H1 ;  /* 0x30000047ff487230 */ /* 0x100fe20000004100 */
[----:B------:R-:W-:Y:S01]  /*71f0*/  F2FP.F16.E4M3.UNPACK_B R64, R14.H1 ;  /* 0x0000000eff40723e */ /* 0x000fe200030006ff */
[----:B------:R-:W-:Y:S01]  /*7200*/  HADD2.F32 R71, -RZ, R71.H0_H0 ;  /* 0x20000047ff477230 */ /* 0x000fe20000004100 */
        /* <DEDUP_REMOVED lines=22> */
[----:B------:R-:W-:Y:S02]  /*7370*/  HADD2.F32 R14, -RZ, R14.H1_H1 ;  /* 0x3000000eff0e7230 */ /* 0x000fe40000004100 */
[----:B------:R-:W-:Y:S01]  /*7380*/  FMUL.FTZ R65, R13, R70 ;  /* 0x000000460d417220 */ /* 0x000fe20000410000 */
[----:B------:R-:W-:-:S02]  /*7390*/  HADD2.F32 R68, -RZ, R68.H0_H0 ;  /* 0x20000044ff447230 */ /* 0x000fc40000004100 */
[C---:B------:R-:W-:Y:S01]  /*73a0*/  FMUL.FTZ R69, R15.reuse, R71 ;  /* 0x000000470f457220 */ /* 0x040fe20000410000 */
[----:B------:R-:W-:Y:S02]  /*73b0*/  HADD2.F32 R67, -RZ, R67.H0_H0 ;  /* 0x20000043ff437230 */ /* 0x000fe40000004100 */
[----:B------:R-:W-:Y:S01]  /*73c0*/  FMUL.FTZ R64, R14, R70 ;  /* 0x000000460e407220 */ /* 0x000fe20000410000 */
[----:B------:R-:W-:Y:S01]  /*73d0*/  F2FP.SATFINITE.E4M3.F32.PACK_AB_MERGE_C R66, R66, R75, RZ ;  /* 0x0000004b4242723e */ /* 0x000fe200048070ff */
        /* <DEDUP_REMOVED lines=9> */
.L_x_2735:
[----:B------:R-:W-:Y:S05]  /*7470*/  BSYNC B2 ;  /* 0x0000000000027941 */ /* 0x000fea0003800000 */
.L_x_2734:
[----:B0-----:R0:W-:Y:S02]  /*7480*/  ST.E.128 desc[UR50][R62.64], R12 ;  /* 0x0000000c3e007985 */ /* 0x0011e4000c101d32 */
.L_x_2733:
[----:B------:R-:W-:Y:S05]  /*7490*/  BSYNC B1 ;  /* 0x0000000000017941 */ /* 0x000fea0003800000 */
.L_x_2732:
        /* <DEDUP_REMOVED lines=10> */
[----:B------:R-:W-:Y:S02]  /*7540*/  SHF.R.U32.HI R54, RZ, 0x8, R55 ;  /* 0x00000008ff367819 */ /* 0x000fe40000011637 */
[----:B------:R-:W-:Y:S02]  /*7550*/  SHF.R.U32.HI R11, RZ, 0x8, R57 ;  /* 0x00000008ff0b7819 */ /* 0x000fe40000011639 */
[----:B------:R-:W-:Y:S02]  /*7560*/  LOP3.LUT R56, R55, 0xff0000ff, RZ, 0xc0, !PT ;  /* 0xff0000ff37387812 */ /* 0x000fe400078ec0ff */
[----:B------:R-:W-:Y:S01]  /*7570*/  SHF.R.U32.HI R62, RZ, 0x10, R55 ;  /* 0x00000010ff3e7819 */ /* 0x000fe20000011637 */
[----:B------:R-:W-:Y:S01]  /*7580*/  IMAD.SHL.U32 R55, R54, 0x100, RZ ;  /* 0x0000010036377824 */ /* 0x000fe200078e00ff */
[----:B------:R-:W-:Y:S02]  /*7590*/  LOP3.LUT R60, R57, 0xff0000ff, RZ, 0xc0, !PT ;  /* 0xff0000ff393c7812 */ /* 0x000fe400078ec0ff */
[----:B------:R-:W-:Y:S01]  /*75a0*/  SHF.R.U32.HI R61, RZ, 0x10, R57 ;  /* 0x00000010ff3d7819 */ /* 0x000fe20000011639 */
[----:B------:R-:W-:Y:S01]  /*75b0*/  IMAD.SHL.U32 R57, R11, 0x100, RZ ;  /* 0x000001000b397824 */ /* 0x000fe200078e00ff */
[----:B0-----:R-:W-:Y:S01]  /*75c0*/  MOV R54, R12 ;  /* 0x0000000c00367202 */ /* 0x001fe20000000f00 */
[----:B------:R-:W-:Y:S01]  /*75d0*/  IMAD.MOV.U32 R11, RZ, RZ, R13 ;  /* 0x000000ffff0b7224 */ /* 0x000fe200078e000d */
[----:B------:R-:W-:Y:S01]  /*75e0*/  LOP3.LUT R13, R56, 0xff00, R55, 0xf8, !PT ;  /* 0x0000ff00380d7812 */ /* 0x000fe200078ef837 */
[----:B------:R-:W-:Y:S01]  /*75f0*/  IMAD.U32 R55, R61, 0x10000, RZ ;  /* 0x000100003d377824 */ /* 0x000fe200078e00ff */
[----:B------:R-:W-:Y:S01]  /*7600*/  LOP3.LUT R60, R60, 0xff00, R57, 0xf8, !PT ;  /* 0x0000ff003c3c7812 */ /* 0x000fe200078ef839 */
[----:B------:R-:W-:Y:S01]  /*7610*/  IMAD.U32 R56, R62, 0x10000, RZ ;  /* 0x000100003e387824 */ /* 0x000fe200078e00ff */
[----:B------:R-:W-:-:S02]  /*7620*/  F2FP.F16.E4M3.UNPACK_B R57, R141.H1 ;  /* 0x0000008dff39723e */ /* 0x000fc400030006ff */
[-C--:B------:R-:W-:Y:S02]  /*7630*/  F2FP.F16.E4M3.UNPACK_B R12, R11.reuse ;  /* 0x0000000bff0c723e */ /* 0x080fe400020006ff */
[----:B------:R-:W-:Y:S01]  /*7640*/  LOP3.LUT R64, R60, 0xff0000, R55, 0xf8, !PT ;  /* 0x00ff00003c407812 */ /* 0x000fe200078ef837 */
[--C-:B------:R-:W-:Y:S01]  /*7650*/  HADD2.F32 R62, -RZ, R57.reuse.H0_H0 ;  /* 0x20000039ff3e7230 */ /* 0x100fe20000004100 */
[----:B------:R-:W-:Y:S01]  /*7660*/  F2FP.F16.E4M3.UNPACK_B R60, R140.H1 ;  /* 0x0000008cff3c723e */ /* 0x000fe200030006ff */
[--C-:B------:R-:W-:Y:S01]  /*7670*/  HADD2.F32 R55, -RZ, R12.reuse.H1_H1 ;  /* 0x3000000cff377230 */ /* 0x100fe20000004100 */
[----:B------:R-:W-:Y:S01]  /*7680*/  F2FP.F16.E4M3.UNPACK_B R11, R11.H1 ;  /* 0x0000000bff0b723e */ /* 0x000fe200030006ff */
[----:B------:R-:W-:Y:S01]  /*7690*/  HADD2.F32 R12, -RZ, R12.H0_H0 ;  /* 0x2000000cff0c7230 */ /* 0x000fe20000004100 */
[----:B------:R-:W-:Y:S01]  /*76a0*/  LOP3.LUT R13, R13, 0xff0000, R56, 0xf8, !PT ;  /* 0x00ff00000d0d7812 */ /* 0x000fe200078ef838 */
[----:B------:R-:W-:Y:S02]  /*76b0*/  HADD2.F32 R61, -RZ, R60.H0_H0 ;  /* 0x2000003cff3d7230 */ /* 0x000fe40000004100 */
[----:B------:R-:W-:Y:S01]  /*76c0*/  FMUL.FTZ R65, R55, R62 ;  /* 0x0000003e37417220 */ /* 0x000fe20000410000 */
[----:B------:R-:W-:-:S02]  /*76d0*/  HADD2.F32 R63, -RZ, R57.H1_H1 ;  /* 0x30000039ff3f7230 */ /* 0x000fc40000004100 */
[C---:B------:R-:W-:Y:S01]  /*76e0*/  FMUL.FTZ R62, R12.reuse, R62 ;  /* 0x0000003e0c3e7220 */ /* 0x040fe20000410000 */
[--C-:B------:R-:W-:Y:S01]  /*76f0*/  HADD2.F32 R57, -RZ, R11.reuse.H1_H1 ;  /* 0x3000000bff397230 */ /* 0x100fe20000004100 */
[----:B------:R-:W-:Y:S01]  /*7700*/  F2FP.F16.E4M3.UNPACK_B R141, R141 ;  /* 0x0000008dff8d723e */ /* 0x000fe200020006ff */
[----:B------:R-:W-:Y:S02]  /*7710*/  HADD2.F32 R56, -RZ, R11.H0_H0 ;  /* 0x2000000bff387230 */ /* 0x000fe40000004100 */
[-C--:B------:R-:W-:Y:S01]  /*7720*/  FFMA.FTZ R11, R12, R61.reuse, -R65 ;  /* 0x0000003d0c0b7223 */ /* 0x080fe20000010841 */
[----:B------:R-:W-:Y:S01]  /*7730*/  FFMA.FTZ R12, R55, R61, R62 ;  /* 0x0000003d370c7223 */ /* 0x000fe2000001003e */
[----:B------:R-:W-:Y:S01]  /*7740*/  HADD2.F32 R60, -RZ, R60.H1_H1 ;  /* 0x3000003cff3c7230 */ /* 0x000fe20000004100 */
[-C--:B------:R-:W-:Y:S01]  /*7750*/  F2FP.F16.E4M3.UNPACK_B R55, R54.reuse.H1 ;  /* 0x00000036ff37723e */ /* 0x080fe200030006ff */
[-C--:B------:R-:W-:Y:S01]  /*7760*/  FMUL.FTZ R65, R57, R63.reuse ;  /* 0x0000003f39417220 */ /* 0x080fe20000410000 */
[----:B------:R-:W-:Y:S01]  /*7770*/  FMUL.FTZ R66, R56, R63 ;  /* 0x0000003f38427220 */ /* 0x000fe20000410000 */
[----:B------:R-:W-:Y:S01]  /*7780*/  F2FP.F16.E4M3.UNPACK_B R54, R54 ;  /* 0x00000036ff36723e */ /* 0x000fe200020006ff */
[----:B------:R-:W-:-:S02]  /*7790*/  HADD2.F32 R61, -RZ, R141.H1_H1 ;  /* 0x3000008dff3d7230 */ /* 0x000fc40000004100 */
[-C--:B------:R-:W-:Y:S01]  /*77a0*/  FFMA.FTZ R65, R56, R60.reuse, -R65 ;  /* 0x0000003c38417223 */ /* 0x080fe20000010841 */
[----:B------:R-:W-:Y:S01]  /*77b0*/  FFMA.FTZ R68, R57, R60, R66 ;  /* 0x0000003c39447223 */ /* 0x000fe20000010042 */
[----:B------:R-:W-:Y:S01]  /*77c0*/  F2FP.F16.E4M3.UNPACK_B R140, R140 ;  /* 0x0000008cff8c723e */ /* 0x000fe200020006ff */
[----:B------:R-:W-:Y:S02]  /*77d0*/  HADD2.F32 R141, -RZ, R141.H0_H0 ;  /* 0x2000008dff8d7230 */ /* 0x000fe40000004100 */
[--C-:B------:R-:W-:Y:S01]  /*77e0*/  HADD2.F32 R57, -RZ, R55.reuse.H0_H0 ;  /* 0x20000037ff397230 */ /* 0x100fe20000004100 */
[----:B------:R-:W-:Y:S01]  /*77f0*/  F2FP.SATFINITE.E4M3.F32.PACK_AB_MERGE_C R72, R68, R65, RZ ;  /* 0x000000414448723e */ /* 0x000fe200048070ff */
[----:B------:R-:W-:Y:S01]  /*7800*/  HADD2.F32 R60, -RZ, R55.H1_H1 ;  /* 0x30000037ff3c7230 */ /* 0x000fe20000004100 */
[-C--:B------:R-:W-:Y:S01]  /*7810*/  F2FP.F16.E4M3.UNPACK_B R65, R64.reuse.H1 ;  /* 0x00000040ff41723e */ /* 0x080fe200030006ff */
[--C-:B------:R-:W-:Y:S01]  /*7820*/  HADD2.F32 R56, -RZ, R54.reuse.H1_H1 ;  /* 0x30000036ff387230 */ /* 0x100fe20000004100 */
[----:B------:R-:W-:Y:S01]  /*7830*/  F2FP.F16.E4M3.UNPACK_B R64, R64 ;  /* 0x00000040ff40723e */ /* 0x000fe200020006ff */
[----:B------:R-:W-:-:S02]  /*7840*/  HADD2.F32 R55, -RZ, R54.H0_H0 ;  /* 0x20000036ff377230 */ /* 0x000fc40000004100 */
[----:B------:R-:W-:Y:S01]  /*7850*/  FMUL.FTZ R66, R60, R61 ;  /* 0x0000003d3c427220 */ /* 0x000fe20000410000 */
[--C-:B------:R-:W-:Y:S02]  /*7860*/  HADD2.F32 R54, -RZ, R140.reuse.H1_H1 ;  /* 0x3000008cff367230 */ /* 0x100fe40000004100 */
[CC--:B------:R-:W-:Y:S01]  /*7870*/  FMUL.FTZ R62, R56.reuse, R141.reuse ;  /* 0x0000008d383e7220 */ /* 0x0c0fe20000410000 */
[----:B------:R-:W-:Y:S02]  /*7880*/  HADD2.F32 R140, -RZ, R140.H0_H0 ;  /* 0x2000008cff8c7230 */ /* 0x000fe40000004100 */
[----:B------:R-:W-:Y:S01]  /*7890*/  FMUL.FTZ R141, R55, R141 ;  /* 0x0000008d378d7220 */ /* 0x000fe20000410000 */
[C---:B------:R-:W-:Y:S01]  /*78a0*/  FMUL.FTZ R61, R57.reuse, R61 ;  /* 0x0000003d393d7220 */ /* 0x040fe20000410000 */
[----:B------:R-:W-:Y:S01]  /*78b0*/  FFMA.FTZ R66, R57, R54, -R66 ;  /* 0x0000003639427223 */ /* 0x000fe20000010842 */
[----:B------:R-:W-:Y:S02]  /*78c0*/  HADD2.F32 R67, -RZ, R65.H1_H1 ;  /* 0x30000041ff437230 */ /* 0x000fe40000004100 */
[----:B------:R-:W-:Y:S01]  /*78d0*/  FFMA.FTZ R141, R56, R140, R141 ;  /* 0x0000008c388d7223 */ /* 0x000fe2000001008d */
[----:B------:R-:W-:Y:S01]  /*78e0*/  F2FP.F16.E4M3.UNPACK_B R56, R15.H1 ;  /* 0x0000000fff38723e */ /* 0x000fe200030006ff */
[----:B------:R-:W-:Y:S01]  /*78f0*/  FFMA.FTZ R61, R60, R54, R61 ;  /* 0x000000363c3d7223 */ /* 0x000fe2000001003d */
[----:B------:R-:W-:Y:S01]  /*7900*/  FFMA.FTZ R54, R55, R140, -R62 ;  /* 0x0000008c37367223 */ /* 0x000fe2000001083e */
[----:B------:R-:W-:-:S02]  /*7910*/  F2FP.F16.E4M3.UNPACK_B R62, R13.H1 ;  /* 0x0000000dff3e723e */ /* 0x000fc400030006ff */
[----:B------:R-:W-:Y:S01]  /*7920*/  F2FP.F16.E4M3.UNPACK_B R55, R14.H1 ;  /* 0x0000000eff37723e */ /* 0x000fe200030006ff */
[--C-:B------:R-:W-:Y:S01]  /*7930*/  HADD2.F32 R60, -RZ, R56.reuse.H1_H1 ;  /* 0x30000038ff3c7230 */ /* 0x100fe20000004100 */
[----:B------:R-:W-:Y:S01]  /*7940*/  F2FP.SATFINITE.E4M3.F32.PACK_AB_MERGE_C R71, R61, R66, RZ ;  /* 0x000000423d47723e */ /* 0x000fe200048070ff */
[----:B------:R-:W-:Y:S01]  /*7950*/  HADD2.F32 R57, -RZ, R56.H0_H0 ;  /* 0x20000038ff397230 */ /* 0x000fe20000004100 */
[----:B------:R-:W-:Y:S01]  /*7960*/  F2FP.F16.E4M3.UNPACK_B R61, R13 ;  /* 0x0000000dff3d723e */ /* 0x000fe200020006ff */
[----:B------:R-:W-:Y:S02]  /*7970*/  HADD2.F32 R63, -RZ, R62.H1_H1 ;  /* 0x3000003eff3f7230 */ /* 0x000fe40000004100 */
[-C--:B------:R-:W-:Y:S01]  /*7980*/  FMUL.FTZ R68, R60, R67.reuse ;  /* 0x000000433c447220 */ /* 0x080fe20000410000 */
[----:B------:R-:W-:Y:S02]  /*7990*/  HADD2.F32 R56, -RZ, R55.H1_H1 ;  /* 0x30000037ff387230 */ /* 0x000fe40000004100 */
[----:B------:R-:W-:Y:S01]  /*79a0*/  FMUL.FTZ R69, R57, R67 ;  /* 0x0000004339457220 */ /* 0x000fe20000410000 */
[----:B------:R-:W-:-:S02]  /*79b0*/  HADD2.F32 R66, -RZ, R64.H1_H1 ;  /* 0x30000040ff427230 */ /* 0x000fc40000004100 */
[----:B------:R-:W-:Y:S01]  /*79c0*/  FFMA.FTZ R67, R57, R63, -R68 ;  /* 0x0000003f39437223 */ /* 0x000fe20000010844 */
[----:B------:R-:W-:Y:S01]  /*79d0*/  HADD2.F32 R55, -RZ, R55.H0_H0 ;  /* 0x20000037ff377230 */ /* 0x000fe20000004100 */
[----:B------:R-:W-:Y:S01]  /*79e0*/  F2FP.F16.E4M3.UNPACK_B R15, R15 ;  /* 0x0000000fff0f723e */ /* 0x000fe200020006ff */
[----:B------:R-:W-:Y:S02]  /*79f0*/  HADD2.F32 R13, -RZ, R61.H1_H1 ;  /* 0x3000003dff0d7230 */ /* 0x000fe40000004100 */
[----:B------:R-:W-:Y:S01]  /*7a00*/  FMUL.FTZ R68, R56, R66 ;  /* 0x0000004238447220 */ /* 0x000fe20000410000 */
[----:B------:R-:W-:Y:S01]  /*7a10*/  F2FP.F16.E4M3.UNPACK_B R14, R14 ;  /* 0x0000000eff0e723e */ /* 0x000fe200020006ff */
[C---:B------:R-:W-:Y:S01]  /*7a20*/  FMUL.FTZ R57, R55.reuse, R66 ;  /* 0x0000004237397220 */ /* 0x040fe20000410000 */
[----:B------:R-:W-:Y:S01]  /*7a30*/  FFMA.FTZ R70, R60, R63, R69 ;  /* 0x0000003f3c467223 */ /* 0x000fe20000010045 */
[----:B------:R-:W-:Y:S01]  /*7a40*/  FFMA.FTZ R68, R55, R13, -R68 ;  /* 0x0000000d37447223 */ /* 0x000fe20000010844 */
[----:B------:R-:W-:-:S02]  /*7a50*/  HADD2.F32 R55, -RZ, R15.H0_H0 ;  /* 0x2000000fff377230 */ /* 0x000fc40000004100 */
[----:B------:R-:W-:Y:S01]  /*7a60*/  FFMA.FTZ R63, R56, R13, R57 ;  /* 0x0000000d383f7223 */ /* 0x000fe20000010039 */
[----:B------:R-:W-:Y:S01]  /*7a70*/  HADD2.F32 R15, -RZ, R15.H1_H1 ;  /* 0x3000000fff0f7230 */ /* 0x000fe20000004100 */
[----:B------:R-:W-:Y:S01]  /*7a80*/  F2FP.SATFINITE.E4M3.F32.PACK_AB_MERGE_C R67, R70, R67, RZ ;  /* 0x000000434643723e */ /* 0x000fe200048070ff */
[----:B------:R-:W-:Y:S02]  /*7a90*/  HADD2.F32 R56, -RZ, R65.H0_H0 ;  /* 0x20000041ff387230 */ /* 0x000fe40000004100 */
[--C-:B------:R-:W-:Y:S01]  /*7aa0*/  HADD2.F32 R13, -RZ, R14.reuse.H0_H0 ;  /* 0x2000000eff0d7230 */ /* 0x100fe20000004100 */
[----:B------:R-:W-:Y:S01]  /*7ab0*/  F2FP.SATFINITE.E4M3.F32.PACK_AB_MERGE_C R63, R63, R68, RZ ;  /* 0x000000443f3f723e */ /* 0x000fe200048070ff */
[----:B------:R-:W-:Y:S02]  /*7ac0*/  HADD2.F32 R14, -RZ, R14.H1_H1 ;  /* 0x3000000eff0e7230 */ /* 0x000fe40000004100 */
[----:B------:R-:W-:Y:S01]  /*7ad0*/  FMUL.FTZ R60, R15, R56 ;  /* 0x000000380f3c7220 */ /* 0x000fe20000410000 */
[----:B------:R-:W-:-:S02]  /*7ae0*/  HADD2.F32 R64, -RZ, R64.H0_H0 ;  /* 0x20000040ff407230 */ /* 0x000fc40000004100 */
[----:B------:R-:W-:Y:S01]  /*7af0*/  FMUL.FTZ R66, R55, R56 ;  /* 0x0000003837427220 */ /* 0x000fe20000410000 */
[----:B------:R-:W-:Y:S02]  /*7b00*/  HADD2.F32 R62, -RZ, R62.H0_H0 ;  /* 0x2000003eff3e7230 */ /* 0x000fe40000004100 */
        /* <DEDUP_REMOVED lines=11> */
.L_x_2739:
[----:B------:R-:W-:Y:S05]  /*7bc0*/  BSYNC B2 ;  /* 0x0000000000027941 */ /* 0x000fea0003800000 */
.L_x_2738:
[----:B0-----:R0:W-:Y:S02]  /*7bd0*/  ST.E.128 desc[UR50][R58.64], R12 ;  /* 0x0000000c3a007985 */ /* 0x0011e4000c101d32 */
.L_x_2737:
[----:B------:R-:W-:Y:S05]  /*7be0*/  BSYNC B1 ;  /* 0x0000000000017941 */ /* 0x000fea0003800000 */
.L_x_2736:
        /* <DEDUP_REMOVED lines=9> */
[----:B----4-:R-:W-:Y:S02]  /*7c80*/  SHF.R.U32.HI R11, RZ, 0x8, R51 ;  /* 0x00000008ff0b7819 */ /* 0x010fe40000011633 */
[--C-:B------:R-:W-:Y:S02]  /*7c90*/  SHF.R.U32.HI R50, RZ, 0x8, R53.reuse ;  /* 0x00000008ff327819 */ /* 0x100fe40000011635 */
[----:B------:R-:W-:Y:S01]  /*7ca0*/  LOP3.LUT R52, R51, 0xff0000ff, RZ, 0xc0, !PT ;  /* 0xff0000ff33347812 */ /* 0x000fe200078ec0ff */
[----:B------:R-:W-:Y:S01]  /*7cb0*/  IMAD.SHL.U32 R11, R11, 0x100, RZ ;  /* 0x000001000b0b7824 */ /* 0x000fe200078e00ff */
[----:B------:R-:W-:Y:S02]  /*7cc0*/  SHF.R.U32.HI R58, RZ, 0x10, R53 ;  /* 0x00000010ff3a7819 */ /* 0x000fe40000011635 */
[----:B------:R-:W-:Y:S01]  /*7cd0*/  LOP3.LUT R56, R53, 0xff0000ff, RZ, 0xc0, !PT ;  /* 0xff0000ff35387812 */ /* 0x000fe200078ec0ff */
[----:B------:R-:W-:Y:S01]  /*7ce0*/  IMAD.SHL.U32 R53, R50, 0x100, RZ ;  /* 0x0000010032357824 */ /* 0x000fe200078e00ff */
[----:B------:R-:W-:Y:S01]  /*7cf0*/  SHF.R.U32.HI R59, RZ, 0x10, R51 ;  /* 0x00000010ff3b7819 */ /* 0x000fe20000011633 */
[----:B0-----:R-:W-:Y:S01]  /*7d00*/  IMAD.MOV.U32 R50, RZ, RZ, R12 ;  /* 0x000000ffff327224 */ /* 0x001fe200078e000c */
[----:B------:R-:W-:Y:S01]  /*7d10*/  LOP3.LUT R51, R52, 0xff00, R11, 0xf8, !PT ;  /* 0x0000ff0034337812 */ /* 0x000fe200078ef80b */
[----:B------:R-:W-:Y:S01]  /*7d20*/  IMAD.U32 R52, R58, 0x10000, RZ ;  /* 0x000100003a347824 */ /* 0x000fe200078e00ff */
[----:B------:R-:W-:-:S02]  /*7d30*/  LOP3.LUT R57, R56, 0xff00, R53, 0xf8, !PT ;  /* 0x0000ff0038397812 */ /* 0x000fc400078ef835 */
[----:B------:R-:W-:Y:S02]  /*7d40*/  SHF.L.U32 R12, R59, 0x10, RZ ;  /* 0x000000103b0c7819 */ /* 0x000fe400000006ff */
        /* <DEDUP_REMOVED lines=90> */
.L_x_2743:
[----:B------:R-:W-:Y:S05]  /*82f0*/  BSYNC B2 ;  /* 0x0000000000027941 */ /* 0x000fea0003800000 */
.L_x_2742:
[----:B0-----:R0:W-:Y:S02]  /*8300*/  ST.E.128 desc[UR50][R54.64], R12 ;  /* 0x0000000c36007985 */ /* 0x0011e4000c101d32 */
.L_x_2741:
[----:B------:R-:W-:Y:S05]  /*8310*/  BSYNC B1 ;  /* 0x0000000000017941 */ /* 0x000fea0003800000 */
.L_x_2740:
        /* <DEDUP_REMOVED lines=9> */
[----:B------:R-:W-:Y:S01]  /*83b0*/  SHF.R.U32.HI R48, RZ, 0x8, R49 ;  /* 0x00000008ff307819 */ /* 0x000fe20000011631 */
[----:B0-----:R-:W-:Y:S01]  /*83c0*/  IMAD.MOV.U32 R41, RZ, RZ, R12 ;  /* 0x000000ffff297224 */ /* 0x001fe200078e000c */
[--C-:B------:R-:W-:Y:S02]  /*83d0*/  SHF.R.U32.HI R46, RZ, 0x8, R47.reuse ;  /* 0x00000008ff2e7819 */ /* 0x100fe4000001162f */
[----:B----4-:R-:W-:Y:S01]  /*83e0*/  LOP3.LUT R11, R47, 0xff0000ff, RZ, 0xc0, !PT ;  /* 0xff0000ff2f0b7812 */ /* 0x010fe200078ec0ff */
[----:B------:R-:W-:Y:S01]  /*83f0*/  IMAD.SHL.U32 R48, R48, 0x100, RZ ;  /* 0x0000010030307824 */ /* 0x000fe200078e00ff */
[----:B------:R-:W-:Y:S01]  /*8400*/  SHF.R.U32.HI R52, RZ, 0x10, R47 ;  /* 0x00000010ff347819 */ /* 0x000fe2000001162f */
[----:B------:R-:W-:Y:S01]  /*8410*/  IMAD.SHL.U32 R46, R46, 0x100, RZ ;  /* 0x000001002e2e7824 */ /* 0x000fe200078e00ff */
[----:B------:R-:W-:Y:S02]  /*8420*/  LOP3.LUT R47, R49, 0xff0000ff, RZ, 0xc0, !PT ;  /* 0xff0000ff312f7812 */ /* 0x000fe400078ec0ff */
[----:B------:R-:W-:-:S02]  /*8430*/  SHF.R.U32.HI R53, RZ, 0x10, R49 ;  /* 0x00000010ff357819 */ /* 0x000fc40000011631 */
[----:B------:R-:W-:Y:S01]  /*8440*/  LOP3.LUT R12, R47, 0xff00, R48, 0xf8, !PT ;  /* 0x0000ff002f0c7812 */ /* 0x000fe200078ef830 */
[----:B------:R-:W-:Y:S01]  /*8450*/  IMAD.U32 R47, R52, 0x10000, RZ ;  /* 0x00010000342f7824 */ /* 0x000fe200078e00ff */
[----:B------:R-:W-:Y:S02]  /*8460*/  LOP3.LUT R46, R11, 0xff00, R46, 0xf8, !PT ;  /* 0x0000ff000b2e7812 */ /* 0x000fe400078ef82e */
[----:B------:R-:W-:Y:S02]  /*8470*/  SHF.L.U32 R53, R53, 0x10, RZ ;  /* 0x0000001035357819 */ /* 0x000fe400000006ff */
        /* <DEDUP_REMOVED lines=90> */
.L_x_2747:
[----:B------:R-:W-:Y:S05]  /*8a20*/  BSYNC B2 ;  /* 0x0000000000027941 */ /* 0x000fea0003800000 */
.L_x_2746:
[----:B0-----:R0:W-:Y:S02]  /*8a30*/  ST.E.128 desc[UR50][R50.64], R12 ;  /* 0x0000000c32007985 */ /* 0x0011e4000c101d32 */
.L_x_2745:
[----:B------:R-:W-:Y:S05]  /*8a40*/  BSYNC B1 ;  /* 0x0000000000017941 */ /* 0x000fea0003800000 */
.L_x_2744:
[----:B------:R-:W-:-:S13]  /*8a50*/  ISETP.NE.AND P2, PT, R37, RZ, PT ;  /* 0x000000ff2500720c */ /* 0x000fda0003f45270 */
        /* <DEDUP_REMOVED lines=11> */
[----:B0-----:R-:W-:Y:S01]  /*8b10*/  LOP3.LUT R40, R43, 0xff0000ff, RZ, 0xc0, !PT ;  /* 0xff0000ff2b287812 */ /* 0x001fe200078ec0ff */
        /* <DEDUP_REMOVED lines=27> */
[C---:B------:R-:W-:Y:S01]  /*8cd0*/  FMUL.FTZ R48, R13.reuse, R48 ;  /* 0x000000300d307220 */ /* 0x040fe20000410000 */
[----:B------:R-:W-:Y:S01]  /*8ce0*/  F2FP.F16.E4M3.UNPACK_B R90, R90 ;  /* 0x0000005aff5a723e */ /* 0x000fe200020006ff */
[----:B------:R-:W-:Y:S01]  /*8cf0*/  FFMA.FTZ R53, R13, R42, -R50 ;  /* 0x0000002a0d357223 */ /* 0x000fe20000010832 */
[----:B------:R-:W-:Y:S01]  /*8d00*/  F2FP.F16.E4M3.UNPACK_B R13, R12.H1 ;  /* 0x0000000cff0d723e */ /* 0x000fe200030006ff */
        /* <DEDUP_REMOVED lines=10> */
[----:B------:R-:W-:-:S02]  /*8db0*/  HADD2.F32 R91, -RZ, R91.H0_H0 ;  /* 0x2000005bff5b7230 */ /* 0x000fc40000004100 */
[----:B------:R-:W-:Y:S02]  /*8dc0*/  HADD2.F32 R12, -RZ, R12.H1_H1 ;  /* 0x3000000cff0c7230 */ /* 0x000fe40000004100 */
        /* <DEDUP_REMOVED lines=38> */
[----:B------:R-:W-:Y:S01]  /*9030*/  HADD2.F32 R40, -RZ, R45.H0_H0 ;  /* 0x2000002dff287230 */ /* 0x000fe20000004100 */
[----:B------:R-:W-:Y:S01]  /*9040*/  F2FP.SATFINITE.E4M3.F32.PACK_AB_MERGE_C R48, R48, R53, RZ ;  /* 0x000000353030723e */ /* 0x000fe200048070ff */
[----:B------:R-:W-:-:S02]  /*9050*/  HADD2.F32 R14, -RZ, R14.H1_H1 ;  /* 0x3000000eff0e7230 */ /* 0x000fc40000004100 */
[----:B------:R-:W-:Y:S02]  /*9060*/  HADD2.F32 R41, -RZ, R44.H0_H0 ;  /* 0x2000002cff297230 */ /* 0x000fe40000004100 */
[-C--:B------:R-:W-:Y:S01]  /*9070*/  FMUL.FTZ R44, R15, R40.reuse ;  /* 0x000000280f2c7220 */ /* 0x080fe20000410000 */
[C---:B------:R-:W-:Y:S01]  /*9080*/  FMUL.FTZ R40, R13.reuse, R40 ;  /* 0x000000280d287220 */ /* 0x040fe20000410000 */
[-C--:B------:R-:W-:Y:S01]  /*9090*/  FMUL.FTZ R43, R14, R49.reuse ;  /* 0x000000310e2b7220 */ /* 0x080fe20000410000 */
[C---:B------:R-:W-:Y:S01]  /*90a0*/  FMUL.FTZ R49, R12.reuse, R49 ;  /* 0x000000310c317220 */ /* 0x040fe20000410000 */
        /* <DEDUP_REMOVED lines=8> */
.L_x_2749:
[----:B------:R-:W-:Y:S05]  /*9130*/  BSYNC B1 ;  /* 0x0000000000017941 */ /* 0x000fea0003800000 */
.L_x_2748:
[----:B0-----:R0:W-:Y:S01]  /*9140*/  ST.E.128 desc[UR50][R46.64], R12 ;  /* 0x0000000c2e007985 */ /* 0x0011e2000c101d32 */
[----:B------:R-:W-:Y:S05]  /*9150*/  BRA `(.L_x_2727) ;  /* 0x0000006800dc7947 */ /* 0x000fea0003800000 */
.L_x_2693:
        /* <DEDUP_REMOVED lines=43> */
.L_x_2751:
[----:B------:R-:W-:Y:S05]  /*9410*/  BSYNC B1 ;  /* 0x0000000000017941 */ /* 0x000fea0003800000 */
.L_x_2750:
        /* <DEDUP_REMOVED lines=13> */
[----:B-----5:R-:W-:Y:S01]  /*94f0*/  MOV R162, R40 ;  /* 0x0000002800a27202 */ /* 0x020fe20000000f00 */
[----:B------:R-:W-:Y:S01]  /*9500*/  IMAD.MOV.U32 R161, RZ, RZ, R42 ;  /* 0x000000ffffa17224 */ /* 0x000fe200078e002a */
[----:B------:R-:W-:Y:S01]  /*9510*/  CS2R R86, SRZ ;  /* 0x0000000000567805 */ /* 0x000fe2000001ff00 */
[----:B------:R-:W-:Y:S06]  /*9520*/  @P4 BRA `(.L_x_2753) ;  /* 0x00000000007c4947 */ /* 0x000fec0003800000 */
        /* <DEDUP_REMOVED lines=31> */
.L_x_2753:
[----:B------:R-:W-:Y:S05]  /*9720*/  BSYNC B1 ;  /* 0x0000000000017941 */ /* 0x000fea0003800000 */
.L_x_2752:
[----:B------:R-:W-:Y:S01]  /*9730*/  UISETP.NE.AND UP0, UPT, UR48, 0x3, UPT ;  /* 0x000000033000788c */ /* 0x000fe2000bf05270 */
[----:B------:R-:W-:Y:S01]  /*9740*/  IMAD.MOV.U32 R157, RZ, RZ, R44 ;  /* 0x000000ffff9d7224 */ /* 0x000fe200078e002c */
[----:B------:R-:W-:Y:S01]  /*9750*/  MOV R164, R54 ;  /* 0x0000003600a47202 */ /* 0x000fe20000000f00 */
[----:B------:R-:W-:Y:S01]  /*9760*/  IMAD.MOV.U32 R158, RZ, RZ, R46 ;  /* 0x000000ffff9e7224 */ /* 0x000fe200078e002e */
[----:B-----5:R-:W-:Y:S01]  /*9770*/  MOV R141, R68 ;  /* 0x00000044008d7202 */ /* 0x020fe20000000f00 */
[----:B------:R-:W-:Y:S01]  /*9780*/  IMAD.MOV.U32 R152, RZ, RZ, R48 ;  /* 0x000000ffff987224 */ /* 0x000fe200078e0030 */
[----:B------:R-:W-:Y:S01]  /*9790*/  PLOP3.LUT P1, PT, PT, PT, UP0, 0x80, 0x0 ;  /* 0x000000000000781c */ /* 0x000fe20003f2f008 */
[----:B------:R-:W-:Y:S01]  /*97a0*/  IMAD.MOV.U32 R153, RZ, RZ, R50 ;  /* 0x000000ffff997224 */ /* 0x000fe200078e0032 */
[----:B------:R-:W-:Y:S01]  /*97b0*/  MOV R144, R82 ;  /* 0x0000005200907202 */ /* 0x000fe20000000f00 */
        /* <DEDUP_REMOVED lines=17> */
.L_x_2754:
[----:B------:R-:W-:Y:S01]  /*98d0*/  IMAD R95, R19, 0x8, R18 ;  /* 0x00000008135f7824 */ /* 0x000fe200078e0212 */
[----:B------:R-:W-:Y:S01]  /*98e0*/  SHF.L.U32 R96, R199, 0x1f, RZ ;  /* 0x0000001fc7607819 */ /* 0x000fe200000006ff */
[----:B------:R-:W1:Y:S01]  /*98f0*/  LDC R136, c[0x0][0x2f4] ;  /* 0x0000bd00ff887b82 */ /* 0x000e620000000800 */
[----:B------:R-:W-:Y:S02]  /*9900*/  BSSY B1, `(.L_x_2755) ;  /* 0x0000003000017945 */ /* 0x000fe40003800000 */
[----:B------:R-:W2:Y:S02]  /*9910*/  SYNCS.PHASECHK.TRANS64.TRYWAIT P5, [R95+URZ+0x29890], R96 ;  /* 0x029890605f0075a7 */ /* 0x000ea400080a017f */
[----:B--2---:R-:W-:Y:S05]  /*9920*/  @!P5 BRA `(.L_x_2756) ;  /* 0x0000026800f8d947 */ /* 0x004fea0003800000 */
.L_x_3059:
[----:B------:R-:W-:Y:S05]  /*9930*/  BSYNC B1 ;  /* 0x0000000000017941 */ /* 0x000fea0003800000 */
.L_x_2755:
[----:B------:R-:W-:Y:S01]  /*9940*/  UMOV UR4, 0xffffffff ;  /* 0xffffffff00047882 */ /* 0x000fe20000000000 */
[----:B-1----:R-:W-:Y:S02]  /*9950*/  IMAD.IADD R145, R136, 0x1, -R118 ;  /* 0x0000000188917824 */ /* 0x002fe400078e0a76 */
[----:B------:R-:W-:Y:S05]  /*9960*/  BRA.DIV UR4, `(.L_x_2757) ;  /* 0x0000026a04fc7947 */ /* 0x000fea000b800000 */
[----:B------:R1:W3:Y:S04]  /*9970*/  SHFL.IDX PT, R151, R120, RZ, 0x1e1f ;  /* 0x001e1fff78977589 */ /* 0x0002e800000e0000 */
[----:B------:R1:W4:Y:S02]  /*9980*/  SHFL.IDX PT, R11, R121, RZ, 0x1e1f ;  /* 0x001e1fff790b7589 */ /* 0x00032400000e0000 */
.L_x_3063:
        /* <DEDUP_REMOVED lines=11> */
[----:B------:R-:W-:Y:S01]  /*9a40*/  SHF.R.S32.HI R12, RZ, 0x1f, R13 ;  /* 0x0000001fff0c7819 */ /* 0x000fe2000001140d */
[----:B------:R-:W-:-:S03]  /*9a50*/  IMAD.SHL.U32 R165, R13, 0x10, RZ ;  /* 0x000000100da57824 */ /* 0x000fc600078e00ff */
[----:B------:R-:W-:-:S04]  /*9a60*/  LEA.HI R12, R12, R13, RZ, 0x2 ;  /* 0x0000000d0c0c7211 */ /* 0x000fc800078f10ff */
[----:B------:R-:W-:Y:S02]  /*9a70*/  SHF.R.S32.HI R13, RZ, 0x2, R12 ;  /* 0x00000002ff0d7819 */ /* 0x000fe4000001140c */
[----:B------:R-:W-:-:S03]  /*9a80*/  LOP3.LUT R12, R208, 0x30, R165, 0xf8, !PT ;  /* 0x00000030d00c7812 */ /* 0x000fc600078ef8a5 */
[----:B------:R-:W-:Y:S01]  /*9a90*/  IMAD R13, R13, 0x2800, R210 ;  /* 0x000028000d0d7824 */ /* 0x000fe200078e02d2 */
[----:B------:R-:W-:-:S05]  /*9aa0*/  LOP3.LUT R12, R12, R209, RZ, 0x3c, !PT ;  /* 0x000000d10c0c7212 */ /* 0x000fca00078e3cff */
[----:B------:R-:W-:Y:S02]  /*9ab0*/  IMAD.IADD R12, R13, 0x1, R12 ;  /* 0x000000010d0c7824 */ /* 0x000fe400078e020c */
[C---:B------:R-:W-:Y:S02]  /*9ac0*/  IMAD R13, R19.reuse, 0x7800, R134 ;  /* 0x00007800130d7824 */ /* 0x040fe400078e0286 */
[----:B------:R-:W-:-:S03]  /*9ad0*/  IMAD R15, R19, 0x7800, R12 ;  /* 0x00007800130f7824 */ /* 0x000fc600078e020c */
[C---:B------:R-:W-:Y:S01]  /*9ae0*/  IADD3 R13, R18.reuse, R13, RZ ;  /* 0x0000000d120d7210 */ /* 0x040fe20007ffe0ff */
[----:B------:R-:W-:-:S05]  /*9af0*/  IMAD.IADD R88, R18, 0x1, R15 ;  /* 0x0000000112587824 */ /* 0x000fca00078e020f */
[----:B------:R-:W0:Y:S04]  /*9b00*/  LDS.128 R12, [R13+0x1a400] ;  /* 0x01a400000d0c7984 */ /* 0x000e280000000c00 */
[----:B------:R-:W0:Y:S01]  /*9b10*/  LDS.128 R88, [R88+0x1a400] ;  /* 0x01a4000058587984 */ /* 0x000e220000000c00 */
[----:B------:R-:W-:Y:S05]  /*9b20*/  @P2 BRA `(.L_x_2763) ;  /* 0x0000000c00542947 */ /* 0x000fea0003800000 */
[----:B------:R-:W-:Y:S02]  /*9b30*/  SHF.R.U32.HI R42, RZ, 0x8, R53 ;  /* 0x00000008ff2a7819 */ /* 0x000fe40000011635 */
[--C-:B------:R-:W-:Y:S02]  /*9b40*/  SHF.R.U32.HI R40, RZ, 0x10, R55.reuse ;  /* 0x00000010ff287819 */ /* 0x100fe40000011637 */
[----:B------:R-:W-:Y:S01]  /*9b50*/  SHF.R.U32.HI R166, RZ, 0x8, R55 ;  /* 0x00000008ffa67819 */ /* 0x000fe20000011637 */
[----:B------:R-:W-:Y:S01]  /*9b60*/  IMAD.SHL.U32 R170, R42, 0x100, RZ ;  /* 0x000001002aaa7824 */ /* 0x000fe200078e00ff */
        /* <DEDUP_REMOVED lines=9> */
[--C-:B------:R-:W-:Y:S01]  /*9c00*/  SHF.R.U32.HI R41, RZ, 0x10, R43.reuse ;  /* 0x00000010ff297819 */ /* 0x100fe2000001162b */
[----:B------:R-:W-:Y:S01]  /*9c10*/  IMAD.U32 R167, R167, 0x10000, RZ ;  /* 0x00010000a7a77824 */ /* 0x000fe200078e00ff */
[----:B------:R-:W-:Y:S02]  /*9c20*/  SHF.R.U32.HI R42, RZ, 0x8, R43 ;  /* 0x00000008ff2a7819 */ /* 0x000fe4000001162b */
[----:B------:R-:W-:Y:S01]  /*9c30*/  LOP3.LUT R53, R43, 0xff0000ff, RZ, 0xc0, !PT ;  /* 0xff0000ff2b357812 */ /* 0x000fe200078ec0ff */
[----:B------:R-:W-:Y:S01]  /*9c40*/  IMAD.SHL.U32 R43, R55, 0x100, RZ ;  /* 0x00000100372b7824 */ /* 0x000fe200078e00ff */
[----:B------:R-:W-:Y:S01]  /*9c50*/  LOP3.LUT R54, R54, 0xff00, R170, 0xf8, !PT ;  /* 0x0000ff0036367812 */ /* 0x000fe200078ef8aa */
[----:B------:R-:W-:Y:S01]  /*9c60*/  IMAD.U32 R41, R41, 0x10000, RZ ;  /* 0x0001000029297824 */ /* 0x000fe200078e00ff */
[----:B------:R-:W-:-:S02]  /*9c70*/  LOP3.LUT R55, R168, 0xff00, R166, 0xf8, !PT ;  /* 0x0000ff00a8377812 */ /* 0x000fc400078ef8a6 */
[----:B------:R-:W-:Y:S02]  /*9c80*/  LOP3.LUT R43, R169, 0xff00, R43, 0xf8, !PT ;  /* 0x0000ff00a92b7812 */ /* 0x000fe400078ef82b */
[----:B------:R-:W-:Y:S02]  /*9c90*/  LOP3.LUT R168, R54, 0xff0000, R52, 0xf8, !PT ;  /* 0x00ff000036a87812 */ /* 0x000fe400078ef834 */
[----:B------:R-:W-:Y:S02]  /*9ca0*/  LOP3.LUT R54, R43, 0xff0000, R167, 0xf8, !PT ;  /* 0x00ff00002b367812 */ /* 0x000fe400078ef8a7 */
[----:B0-----:R-:W-:Y:S02]  /*9cb0*/  F2FP.F16.E4M3.UNPACK_B R166, R89 ;  /* 0x00000059ffa6723e */ /* 0x001fe400020006ff */
[----:B------:R-:W-:Y:S02]  /*9cc0*/  F2FP.F16.E4M3.UNPACK_B R169, R54 ;  /* 0x00000036ffa9723e */ /* 0x000fe400020006ff */
[----:B------:R-:W-:Y:S01]  /*9cd0*/  F2FP.F16.E4M3.UNPACK_B R43, R13 ;  /* 0x0000000dff2b723e */ /* 0x000fe200020006ff */
[----:B------:R-:W-:Y:S01]  /*9ce0*/  HADD2.F32 R52, -RZ, R166.H0_H0 ;  /* 0x200000a6ff347230 */ /* 0x000fe20000004100 */
[-C--:B------:R-:W-:Y:S01]  /*9cf0*/  F2FP.F16.E4M3.UNPACK_B R170, R168.reuse ;  /* 0x000000a8ffaa723e */ /* 0x080fe200020006ff */
        /* <DEDUP_REMOVED lines=15> */
[-C--:B------:R-:W-:Y:S01]  /*9df0*/  FMUL.FTZ R166, R171, R169.reuse ;  /* 0x000000a9aba67220 */ /* 0x080fe20000410000 */
        /* <DEDUP_REMOVED lines=22> */
[----:B------:R-:W-:Y:S01]  /*9f60*/  FMUL.FTZ R168, R89, R169 ;  /* 0x000000a959a87220 */ /* 0x000fe20000410000 */
        /* <DEDUP_REMOVED lines=63> */
[----:B------:R-:W-:Y:S01]  /*a360*/  FMUL.FTZ R172, R167, R172 ;  /* 0x000000aca7ac7220 */ /* 0x000fe20000410000 */
[----:B------:R-:W-:Y:S01]  /*a370*/  F2FP.SATFINITE.E4M3.F32.PACK_AB_MERGE_C R170, R41, R170, RZ ;  /* 0x000000aa29aa723e */ /* 0x000fe200048070ff */
[-C--:B------:R-:W-:Y:S02]  /*a380*/  FFMA.FTZ R169, R167, R168.reuse, -R169 ;  /* 0x000000a8a7a97223 */ /* 0x080fe400000108a9 */
        /* <DEDUP_REMOVED lines=22> */
[-C--:B------:R-:W-:Y:S01]  /*a4f0*/  FFMA.FTZ R54, R12, R163.reuse, -R54 ;  /* 0x000000a30c367223 */ /* 0x080fe20000010836 */
[----:B------:R-:W-:Y:S01]  /*a500*/  F2FP.F16.E4M3.UNPACK_B R90, R90 ;  /* 0x0000005aff5a723e */ /* 0x000fe200020006ff */
[----:B------:R-:W-:Y:S01]  /*a510*/  FFMA.FTZ R12, R88, R163, R162 ;  /* 0x000000a3580c7223 */ /* 0x000fe200000100a2 */
[----:B------:R-:W-:Y:S01]  /*a520*/  HADD2.F32 R88, -RZ, R55.H0_H0 ;  /* 0x20000037ff587230 */ /* 0x000fe20000004100 */
[----:B------:R-:W-:Y:S01]  /*a530*/  F2FP.F16.E4M3.UNPACK_B R164, R164 ;  /* 0x000000a4ffa4723e */ /* 0x000fe200020006ff */
[----:B------:R-:W-:Y:S01]  /*a540*/  HADD2.F32 R163, -RZ, R89.H0_H0 ;  /* 0x20000059ffa37230 */ /* 0x000fe20000004100 */
[----:B------:R-:W-:Y:S01]  /*a550*/  F2FP.SATFINITE.E4M3.F32.PACK_AB_MERGE_C R167, R54, R167, R53 ;  /* 0x000000a736a7723e */ /* 0x000fe20004807035 */
[----:B------:R-:W-:Y:S01]  /*a560*/  IMAD.MOV.U32 R53, RZ, RZ, R14 ;  /* 0x000000ffff357224 */ /* 0x000fe200078e000e */
[-C--:B------:R-:W-:Y:S01]  /*a570*/  F2FP.F16.E4M3.UNPACK_B R14, R161.reuse.H1 ;  /* 0x000000a1ff0e723e */ /* 0x080fe200030006ff */
[----:B------:R-:W-:Y:S01]  /*a580*/  HADD2.F32 R55, -RZ, R55.H1_H1 ;  /* 0x30000037ff377230 */ /* 0x000fe20000004100 */
[----:B------:R-:W-:Y:S01]  /*a590*/  F2FP.F16.E4M3.UNPACK_B R161, R161 ;  /* 0x000000a1ffa1723e */ /* 0x000fe200020006ff */
[----:B------:R-:W-:Y:S01]  /*a5a0*/  HADD2.F32 R89, -RZ, R89.H1_H1 ;  /* 0x30000059ff597230 */ /* 0x000fe20000004100 */
[-C--:B------:R-:W-:Y:S01]  /*a5b0*/  F2FP.F16.E4M3.UNPACK_B R54, R53.reuse.H1 ;  /* 0x00000035ff36723e */ /* 0x080fe200030006ff */
[--C-:B------:R-:W-:Y:S01]  /*a5c0*/  HADD2.F32 R173, -RZ, R14.reuse.H0_H0 ;  /* 0x2000000effad7230 */ /* 0x100fe20000004100 */
[----:B------:R-:W-:Y:S01]  /*a5d0*/  F2FP.F16.E4M3.UNPACK_B R53, R53 ;  /* 0x00000035ff35723e */ /* 0x000fe200020006ff */
[----:B------:R-:W-:Y:S01]  /*a5e0*/  HADD2.F32 R14, -RZ, R14.H1_H1 ;  /* 0x3000000eff0e7230 */ /* 0x000fe20000004100 */
[----:B------:R-:W-:Y:S01]  /*a5f0*/  F2FP.SATFINITE.E4M3.F32.PACK_AB_MERGE_C R40, R40, R172, RZ ;  /* 0x000000ac2828723e */ /* 0x000fe200048070ff */
[----:B------:R-:W-:-:S02]  /*a600*/  HADD2.F32 R162, -RZ, R54.H0_H0 ;  /* 0x20000036ffa27230 */ /* 0x000fc40000004100 */
[-C--:B------:R-:W-:Y:S01]  /*a610*/  FMUL.FTZ R169, R88, R173.reuse ;  /* 0x000000ad58a97220 */ /* 0x080fe20000410000 */
[----:B------:R-:W-:Y:S01]  /*a620*/  HADD2.F32 R54, -RZ, R54.H1_H1 ;  /* 0x30000036ff367230 */ /* 0x000fe20000004100 */
[----:B------:R-:W-:Y:S01]  /*a630*/  F2FP.SATFINITE.E4M3.F32.PACK_AB_MERGE_C R40, R12, R168, R40 ;  /* 0x000000a80c28723e */ /* 0x000fe20004807028 */
[----:B------:R-:W-:Y:S02]  /*a640*/  IMAD.MOV.U32 R12, RZ, RZ, R167 ;  /* 0x000000ffff0c7224 */ /* 0x000fe400078e00a7 */
[C---:B------:R-:W-:Y:S01]  /*a650*/  FMUL.FTZ R173, R162.reuse, R173 ;  /* 0x000000ada2ad7220 */ /* 0x040fe20000410000 */
[----:B------:R-:W-:-:S03]  /*a660*/  FFMA.FTZ R169, R162, R163, -R169 ;  /* 0x000000a3a2a97223 */ /* 0x000fc600000108a9 */
[----:B------:R-:W-:Y:S01]  /*a670*/  FFMA.FTZ R173, R88, R163, R173 ;  /* 0x000000a358ad7223 */ /* 0x000fe200000100ad */
[CC--:B------:R-:W-:Y:S01]  /*a680*/  FMUL.FTZ R88, R55.reuse, R14.reuse ;  /* 0x0000000e37587220 */ /* 0x0c0fe20000410000 */
[C---:B------:R-:W-:Y:S01]  /*a690*/  FMUL.FTZ R14, R54.reuse, R14 ;  /* 0x0000000e360e7220 */ /* 0x040fe20000410000 */
[----:B------:R-:W-:Y:S02]  /*a6a0*/  HADD2.F32 R163, -RZ, R161.H0_H0 ;  /* 0x200000a1ffa37230 */ /* 0x000fe40000004100 */
[-C--:B------:R-:W-:Y:S01]  /*a6b0*/  FFMA.FTZ R54, R54, R89.reuse, -R88 ;  /* 0x0000005936367223 */ /* 0x080fe20000010858 */
[----:B------:R-:W-:Y:S01]  /*a6c0*/  FFMA.FTZ R14, R55, R89, R14 ;  /* 0x00000059370e7223 */ /* 0x000fe2000001000e */
[----:B------:R-:W-:Y:S02]  /*a6d0*/  HADD2.F32 R55, -RZ, R90.H0_H0 ;  /* 0x2000005aff377230 */ /* 0x000fe40000004100 */
        /* <DEDUP_REMOVED lines=12> */
[----:B------:R-:W-:Y:S01]  /*a7a0*/  F2FP.SATFINITE.E4M3.F32.PACK_AB_MERGE_C R14, R14, R173, RZ ;  /* 0x000000ad0e0e723e */ /* 0x000fe200048070ff */
[----:B------:R-:W-:Y:S01]  /*a7b0*/  FMUL.FTZ R161, R53, R161 ;  /* 0x000000a135a17220 */ /* 0x000fe20000410000 */
[----:B------:R-:W-:Y:S01]  /*a7c0*/  F2FP.SATFINITE.E4M3.F32.PACK_AB_MERGE_C R89, R43, R52, R13 ;  /* 0x000000342b59723e */ /* 0x000fe2000480700d */
[----:B------:R-:W-:Y:S01]  /*a7d0*/  FFMA.FTZ R55, R53, R164, -R55 ;  /* 0x000000a435377223 */ /* 0x000fe20000010837 */
[----:B------:R-:W-:Y:S01]  /*a7e0*/  MOV R13, R166 ;  /* 0x000000a6000d7202 */ /* 0x000fe20000000f00 */
[----:B------:R-:W-:Y:S01]  /*a7f0*/  FFMA.FTZ R161, R90, R164, R161 ;  /* 0x000000a45aa17223 */ /* 0x000fe200000100a1 */
[----:B------:R-:W-:Y:S02]  /*a800*/  IMAD.MOV.U32 R88, RZ, RZ, R40 ;  /* 0x000000ffff587224 */ /* 0x000fe400078e0028 */
[----:B------:R-:W-:Y:S02]  /*a810*/  F2FP.SATFINITE.E4M3.F32.PACK_AB_MERGE_C R54, R55, R162, R54 ;  /* 0x000000a23736723e */ /* 0x000fe40004807036 */
[----:B------:R-:W-:-:S02]  /*a820*/  F2FP.SATFINITE.E4M3.F32.PACK_AB_MERGE_C R161, R161, R163, R14 ;  /* 0x000000a3a1a1723e */ /* 0x000fc4000480700e */
[----:B------:R-:W-:Y:S01]  /*a830*/  F2FP.SATFINITE.E4M3.F32.PACK_AB_MERGE_C R55, R42, R174, R91 ;  /* 0x000000ae2a37723e */ /* 0x000fe2000480705b */
[----:B------:R-:W-:Y:S01]  /*a840*/  IMAD.MOV.U32 R14, RZ, RZ, R54 ;  /* 0x000000ffff0e7224 */ /* 0x000fe200078e0036 */
[----:B------:R-:W-:Y:S01]  /*a850*/  F2FP.SATFINITE.E4M3.F32.PACK_AB_MERGE_C R91, R15, R171, R170 ;  /* 0x000000ab0f5b723e */ /* 0x000fe200048070aa */
[----:B------:R-:W-:Y:S02]  /*a860*/  IMAD.MOV.U32 R90, RZ, RZ, R161 ;  /* 0x000000ffff5a7224 */ /* 0x000fe400078e00a1 */
[----:B------:R-:W-:-:S07]  /*a870*/  IMAD.MOV.U32 R15, RZ, RZ, R55 ;  /* 0x000000ffff0f7224 */ /* 0x000fce00078e0037 */
.L_x_2763:
[----:B------:R-:W-:Y:S05]  /*a880*/  BSYNC B3 ;  /* 0x0000000000037941 */ /* 0x000fea0003800000 */
.L_x_2762:
[----:B----4-:R-:W-:-:S05]  /*a890*/  IADD3 R40, P2, R29, R11, RZ ;  /* 0x0000000b1d287210 */ /* 0x010fca0007f5e0ff */
[----:B---3--:R-:W-:Y:S01]  /*a8a0*/  IMAD.X R41, R151, 0x1, R112, P2 ;  /* 0x0000000197297824 */ /* 0x008fe200010e0670 */
[----:B------:R-:W-:-:S04]  /*a8b0*/  ISETP.GE.AND P2, PT, R165, R136, PT ;  /* 0x00000088a500720c */ /* 0x000fc80003f46270 */
[----:B0-----:R0:W-:Y:S09]  /*a8c0*/  ST.E.128 desc[UR50][R40.64], R12 ;  /* 0x0000000c28007985 */ /* 0x0011f2000c101d32 */
[----:B------:R-:W-:-:S04]  /*a8d0*/  @!P2 IADD3 R42, P5, R11, R165, RZ ;  /* 0x000000a50b2aa210 */ /* 0x000fc80007fbe0ff */
[----:B------:R-:W-:-:S05]  /*a8e0*/  @!P2 LEA.HI.X.SX32 R43, R165, R151, 0x1, P5 ;  /* 0x00000097a52ba211 */ /* 0x000fca00028f0eff */
[----:B------:R0:W-:Y:S04]  /*a8f0*/  @!P2 ST.E.128 desc[UR50][R42.64], R88 ;  /* 0x000000582a00a985 */ /* 0x0001e8000c101d32 */
.L_x_2761:
[----:B------:R-:W-:Y:S05]  /*a900*/  BSYNC B2 ;  /* 0x0000000000027941 */ /* 0x000fea0003800000 */
.L_x_2760:
        /* <DEDUP_REMOVED lines=22> */
[----:B------:R-:W0:Y:S01]  /*aa70*/  LDS.128 R40, [R40+0x1a400] ;  /* 0x01a4000028287984 */ /* 0x000e220000000c00 */
[----:B------:R-:W-:Y:S05]  /*aa80*/  @P2 BRA `(.L_x_2767) ;  /* 0x0000000c00482947 */ /* 0x000fea0003800000 */
[----:B------:R-:W-:Y:S02]  /*aa90*/  SHF.R.U32.HI R54, RZ, 0x8, R57 ;  /* 0x00000008ff367819 */ /* 0x000fe40000011639 */
[----:B------:R-:W-:Y:S02]  /*aaa0*/  SHF.R.U32.HI R58, RZ, 0x8, R45 ;  /* 0x00000008ff3a7819 */ /* 0x000fe4000001162d */
[----:B------:R-:W-:Y:S02]  /*aab0*/  SHF.R.U32.HI R55, RZ, 0x8, R59 ;  /* 0x00000008ff377819 */ /* 0x000fe4000001163b */
[----:B------:R-:W-:Y:S01]  /*aac0*/  SHF.R.U32.HI R53, RZ, 0x10, R57 ;  /* 0x00000010ff357819 */ /* 0x000fe20000011639 */
[----:B------:R-:W-:Y:S01]  /*aad0*/  IMAD.SHL.U32 R58, R58, 0x100, RZ ;  /* 0x000001003a3a7824 */ /* 0x000fe200078e00ff */
[----:B------:R-:W-:Y:S01]  /*aae0*/  LOP3.LUT R88, R59, 0xff0000ff, RZ, 0xc0, !PT ;  /* 0xff0000ff3b587812 */ /* 0x000fe200078ec0ff */
[----:B------:R-:W-:Y:S01]  /*aaf0*/  IMAD.SHL.U32 R55, R55, 0x100, RZ ;  /* 0x0000010037377824 */ /* 0x000fe200078e00ff */
[----:B------:R-:W-:Y:S01]  /*ab00*/  SHF.R.U32.HI R44, RZ, 0x10, R59 ;  /* 0x00000010ff2c7819 */ /* 0x000fe2000001163b */
[----:B------:R-:W-:Y:S01]  /*ab10*/  IMAD.SHL.U32 R59, R54, 0x100, RZ ;  /* 0x00000100363b7824 */ /* 0x000fe200078e00ff */
[----:B------:R-:W-:Y:S01]  /*ab20*/  LOP3.LUT R46, R57, 0xff0000ff, RZ, 0xc0, !PT ;  /* 0xff0000ff392e7812 */ /* 0x000fe200078ec0ff */
[----:B------:R-:W-:Y:S01]  /*ab30*/  IMAD.U32 R53, R53, 0x10000, RZ ;  /* 0x0001000035357824 */ /* 0x000fe200078e00ff */
[----:B------:R-:W-:-:S02]  /*ab40*/  LOP3.LUT R57, R45, 0xff0000ff, RZ, 0xc0, !PT ;  /* 0xff0000ff2d397812 */ /* 0x000fc400078ec0ff */
[----:B------:R-:W-:Y:S02]  /*ab50*/  SHF.R.U32.HI R45, RZ, 0x10, R45 ;  /* 0x00000010ff2d7819 */ /* 0x000fe4000001162d */
[----:B------:R-:W-:Y:S02]  /*ab60*/  LOP3.LUT R46, R46, 0xff00, R59, 0xf8, !PT ;  /* 0x0000ff002e2e7812 */ /* 0x000fe400078ef83b */
[----:B------:R-:W-:Y:S02]  /*ab70*/  LOP3.LUT R57, R57, 0xff00, R58, 0xf8, !PT ;  /* 0x0000ff0039397812 */ /* 0x000fe400078ef83a */
[----:B------:R-:W-:Y:S02]  /*ab80*/  SHF.L.U32 R58, R45, 0x10, RZ ;  /* 0x000000102d3a7819 */ /* 0x000fe400000006ff */
        /* <DEDUP_REMOVED lines=31> */
[----:B------:R-:W-:-:S02]  /*ad80*/  HADD2.F32 R13, -RZ, R41.H0_H0 ;  /* 0x20000029ff0d7230 */ /* 0x000fc40000004100 */
[----:B------:R-:W-:Y:S02]  /*ad90*/  HADD2.F32 R91, -RZ, R59.H0_H0 ;  /* 0x2000003bff5b7230 */ /* 0x000fe40000004100 */
[----:B------:R-:W-:Y:S02]  /*ada0*/  HADD2.F32 R53, -RZ, R89.H0_H0 ;  /* 0x20000059ff357230 */ /* 0x000fe40000004100 */
[----:B------:R-:W-:Y:S02]  /*adb0*/  HADD2.F32 R41, -RZ, R41.H1_H1 ;  /* 0x30000029ff297230 */ /* 0x000fe40000004100 */
[-C--:B------:R-:W-:Y:S01]  /*adc0*/  FMUL.FTZ R161, R13, R91.reuse ;  /* 0x0000005b0da17220 */ /* 0x080fe20000410000 */
[----:B------:R-:W-:Y:S02]  /*add0*/  HADD2.F32 R59, -RZ, R59.H1_H1 ;  /* 0x3000003bff3b7230 */ /* 0x000fe40000004100 */
[----:B------:R-:W-:Y:S01]  /*ade0*/  FMUL.FTZ R91, R53, R91 ;  /* 0x0000005b355b7220 */ /* 0x000fe20000410000 */
[----:B------:R-:W-:-:S02]  /*adf0*/  HADD2.F32 R89, -RZ, R89.H1_H1 ;  /* 0x30000059ff597230 */ /* 0x000fc40000004100 */
[-C--:B------:R-:W-:Y:S01]  /*ae00*/  FFMA.FTZ R53, R53, R90.reuse, -R161 ;  /* 0x0000005a35357223 */ /* 0x080fe200000108a1 */
[----:B------:R-:W-:Y:S02]  /*ae10*/  HADD2.F32 R55, -RZ, R55.H1_H1 ;  /* 0x30000037ff377230 */ /* 0x000fe40000004100 */
[----:B------:R-:W-:Y:S01]  /*ae20*/  FFMA.FTZ R13, R13, R90, R91 ;  /* 0x0000005a0d0d7223 */ /* 0x000fe2000001005b */
[-C--:B------:R-:W-:Y:S01]  /*ae30*/  FMUL.FTZ R90, R41, R59.reuse ;  /* 0x0000003b295a7220 */ /* 0x080fe20000410000 */
[----:B------:R-:W-:Y:S01]  /*ae40*/  FMUL.FTZ R91, R89, R59 ;  /* 0x0000003b595b7220 */ /* 0x000fe20000410000 */
[----:B------:R-:W-:Y:S02]  /*ae50*/  IMAD.U32 R47, R47, 0x10000, RZ ;  /* 0x000100002f2f7824 */ /* 0x000fe400078e00ff */
[-C--:B------:R-:W-:Y:S01]  /*ae60*/  FFMA.FTZ R59, R89, R55.reuse, -R90 ;  /* 0x00000037593b7223 */ /* 0x080fe2000001085a */
[----:B------:R-:W-:Y:S01]  /*ae70*/  FFMA.FTZ R55, R41, R55, R91 ;  /* 0x0000003729377223 */ /* 0x000fe2000001005b */
[----:B------:R-:W-:-:S03]  /*ae80*/  IMAD.SHL.U32 R41, R54, 0x100, RZ ;  /* 0x0000010036297824 */ /* 0x000fc600078e00ff */
[----:B------:R-:W-:Y:S02]  /*ae90*/  F2FP.SATFINITE.E4M3.F32.PACK_AB_MERGE_C R53, R59, R53, RZ ;  /* 0x000000353b35723e */ /* 0x000fe400048070ff */
[----:B------:R-:W-:Y:S01]  /*aea0*/  LOP3.LUT R56, R56, 0xff00, R41, 0xf8, !PT ;  /* 0x0000ff0038387812 */ /* 0x000fe200078ef829 */
[----:B------:R-:W-:Y:S01]  /*aeb0*/  IMAD.U32 R41, R44, 0x10000, RZ ;  /* 0x000100002c297824 */ /* 0x000fe200078e00ff */
[-C--:B------:R-:W-:Y:S02]  /*aec0*/  F2FP.F16.E4M3.UNPACK_B R44, R43.reuse ;  /* 0x0000002bff2c723e */ /* 0x080fe400020006ff */
[----:B------:R-:W-:Y:S02]  /*aed0*/  F2FP.F16.E4M3.UNPACK_B R43, R43.H1 ;  /* 0x0000002bff2b723e */ /* 0x000fe400030006ff */
[----:B------:R-:W-:Y:S01]  /*aee0*/  LOP3.LUT R54, R88, 0xff0000, R41, 0xf8, !PT ;  /* 0x00ff000058367812 */ /* 0x000fe200078ef829 */
[----:B------:R-:W-:Y:S01]  /*aef0*/  HADD2.F32 R90, -RZ, R44.H0_H0 ;  /* 0x2000002cff5a7230 */ /* 0x000fe20000004100 */
[----:B------:R-:W-:Y:S01]  /*af00*/  LOP3.LUT R41, R56, 0xff0000, R47, 0xf8, !PT ;  /* 0x00ff000038297812 */ /* 0x000fe200078ef82f */
[----:B------:R-:W-:Y:S01]  /*af10*/  IMAD.MOV.U32 R56, RZ, RZ, R15 ;  /* 0x000000ffff387224 */ /* 0x000fe200078e000f */
[----:B------:R-:W-:-:S02]  /*af20*/  F2FP.F16.E4M3.UNPACK_B R89, R54 ;  /* 0x00000036ff59723e */ /* 0x000fc400020006ff */
[-C--:B------:R-:W-:Y:S02]  /*af30*/  F2FP.F16.E4M3.UNPACK_B R88, R41.reuse ;  /* 0x00000029ff58723e */ /* 0x080fe400020006ff */
[----:B------:R-:W-:Y:S01]  /*af40*/  F2FP.F16.E4M3.UNPACK_B R15, R56 ;  /* 0x00000038ff0f723e */ /* 0x000fe200020006ff */
[----:B------:R-:W-:Y:S01]  /*af50*/  HADD2.F32 R91, -RZ, R89.H0_H0 ;  /* 0x20000059ff5b7230 */ /* 0x000fe20000004100 */
[----:B------:R-:W-:Y:S01]  /*af60*/  F2FP.F16.E4M3.UNPACK_B R41, R41.H1 ;  /* 0x00000029ff29723e */ /* 0x000fe200030006ff */
[--C-:B------:R-:W-:Y:S01]  /*af70*/  HADD2.F32 R47, -RZ, R88.reuse.H0_H0 ;  /* 0x20000058ff2f7230 */ /* 0x100fe20000004100 */
[----:B------:R-:W-:Y:S01]  /*af80*/  F2FP.F16.E4M3.UNPACK_B R54, R54.H1 ;  /* 0x00000036ff36723e */ /* 0x000fe200030006ff */
[--C-:B------:R-:W-:Y:S01]  /*af90*/  HADD2.F32 R161, -RZ, R15.reuse.H0_H0 ;  /* 0x2000000fffa17230 */ /* 0x100fe20000004100 */
[----:B------:R-:W-:Y:S01]  /*afa0*/  F2FP.SATFINITE.E4M3.F32.PACK_AB_MERGE_C R57, R57, R58, R53 ;  /* 0x0000003a3939723e */ /* 0x000fe20004807035 */
[----:B------:R-:W-:Y:S02]  /*afb0*/  HADD2.F32 R88, -RZ, R88.H1_H1 ;  /* 0x30000058ff587230 */ /* 0x000fe40000004100 */
[----:B------:R-:W-:Y:S01]  /*afc0*/  FMUL.FTZ R162, R90, R47 ;  /* 0x0000002f5aa27220 */ /* 0x000fe20000410000 */
[----:B------:R-:W-:-:S02]  /*afd0*/  HADD2.F32 R15, -RZ, R15.H1_H1 ;  /* 0x3000000fff0f7230 */ /* 0x000fc40000004100 */
[C---:B------:R-:W-:Y:S01]  /*afe0*/  FMUL.FTZ R47, R161.reuse, R47 ;  /* 0x0000002fa12f7220 */ /* 0x040fe20000410000 */
[----:B------:R-:W-:Y:S02]  /*aff0*/  HADD2.F32 R89, -RZ, R89.H1_H1 ;  /* 0x30000059ff597230 */ /* 0x000fe40000004100 */
[-C--:B------:R-:W-:Y:S01]  /*b000*/  FFMA.FTZ R162, R161, R91.reuse, -R162 ;  /* 0x0000005ba1a27223 */ /* 0x080fe200000108a2 */
[----:B------:R-:W-:Y:S01]  /*b010*/  F2FP.F16.E4M3.UNPACK_B R53, R40.H1 ;  /* 0x00000028ff35723e */ /* 0x000fe200030006ff */
[----:B------:R-:W-:Y:S01]  /*b020*/  FFMA.FTZ R90, R90, R91, R47 ;  /* 0x0000005b5a5a7223 */ /* 0x000fe2000001002f */
[----:B------:R-:W-:Y:S01]  /*b030*/  HADD2.F32 R47, -RZ, R44.H1_H1 ;  /* 0x3000002cff2f7230 */ /* 0x000fe20000004100 */
[----:B------:R-:W-:Y:S01]  /*b040*/  F2FP.SATFINITE.E4M3.F32.PACK_AB_MERGE_C R13, R55, R13, RZ ;  /* 0x0000000d370d723e */ /* 0x000fe200048070ff */
[--C-:B------:R-:W-:Y:S01]  /*b050*/  HADD2.F32 R91, -RZ, R41.reuse.H0_H0 ;  /* 0x20000029ff5b7230 */ /* 0x100fe20000004100 */
[----:B------:R-:W-:Y:S01]  /*b060*/  F2FP.F16.E4M3.UNPACK_B R55, R159.H1 ;  /* 0x0000009fff37723e */ /* 0x000fe200030006ff */
[----:B------:R-:W-:-:S02]  /*b070*/  HADD2.F32 R41, -RZ, R41.H1_H1 ;  /* 0x30000029ff297230 */ /* 0x000fc40000004100 */
[----:B------:R-:W-:Y:S01]  /*b080*/  FMUL.FTZ R44, R47, R88 ;  /* 0x000000582f2c7220 */ /* 0x000fe20000410000 */
[----:B------:R-:W-:Y:S01]  /*b090*/  F2FP.F16.E4M3.UNPACK_B R40, R40 ;  /* 0x00000028ff28723e */ /* 0x000fe200020006ff */
[----:B------:R-:W-:Y:S02]  /*b0a0*/  HADD2.F32 R59, -RZ, R55.H0_H0 ;  /* 0x20000037ff3b7230 */ /* 0x000fe40000004100 */
[C---:B------:R-:W-:Y:S01]  /*b0b0*/  FFMA.FTZ R44, R15.reuse, R89, -R44 ;  /* 0x000000590f2c7223 */ /* 0x040fe2000001082c */
        /* <DEDUP_REMOVED lines=11> */
[----:B------:R-:W-:Y:S02]  /*b170*/  HADD2.F32 R55, -RZ, R55.H1_H1 ;  /* 0x30000037ff377230 */ /* 0x000fe40000004100 */
[C---:B------:R-:W-:Y:S01]  /*b180*/  FFMA.FTZ R161, R89.reuse, R88, -R161 ;  /* 0x0000005859a17223 */ /* 0x040fe200000108a1 */
[----:B------:R-:W-:-:S04]  /*b190*/  FMUL.FTZ R89, R89, R91 ;  /* 0x0000005b59597220 */ /* 0x000fc80000410000 */
        /* <DEDUP_REMOVED lines=19> */
[-C--:B------:R-:W-:Y:S01]  /*b2d0*/  FFMA.FTZ R88, R58, R59.reuse, -R88 ;  /* 0x0000003b3a587223 */ /* 0x080fe20000010858 */
        /* <DEDUP_REMOVED lines=24> */
[----:B------:R-:W-:Y:S01]  /*b460*/  FFMA.FTZ R53, R12, R159, -R53 ;  /* 0x0000009f0c357223 */ /* 0x000fe20000010835 */
[----:B------:R-:W-:Y:S01]  /*b470*/  F2FP.SATFINITE.E4M3.F32.PACK_AB_MERGE_C R41, R41, R91, RZ ;  /* 0x0000005b2929723e */ /* 0x000fe200048070ff */
[----:B------:R-:W-:Y:S01]  /*b480*/  FFMA.FTZ R12, R40, R159, R157 ;  /* 0x0000009f280c7223 */ /* 0x000fe2000001009d */
[----:B------:R-:W-:Y:S01]  /*b490*/  IMAD.MOV.U32 R40, RZ, RZ, R14 ;  /* 0x000000ffff287224 */ /* 0x000fe200078e000e */
[----:B------:R-:W-:Y:S01]  /*b4a0*/  F2FP.F16.E4M3.UNPACK_B R14, R158.H1 ;  /* 0x0000009eff0e723e */ /* 0x000fe200030006ff */
[----:B------:R-:W-:Y:S01]  /*b4b0*/  HADD2.F32 R157, -RZ, R55.H0_H0 ;  /* 0x20000037ff9d7230 */ /* 0x000fe20000004100 */
[----:B------:R-:W-:Y:S01]  /*b4c0*/  F2FP.SATFINITE.E4M3.F32.PACK_AB_MERGE_C R58, R53, R58, R47 ;  /* 0x0000003a353a723e */ /* 0x000fe2000480702f */
[----:B------:R-:W-:Y:S01]  /*b4d0*/  IMAD.MOV.U32 R15, RZ, RZ, R43 ;  /* 0x000000ffff0f7224 */ /* 0x000fe200078e002b */
        /* <DEDUP_REMOVED lines=15> */
[-C--:B------:R-:W-:Y:S01]  /*b5d0*/  FMUL.FTZ R88, R53, R14.reuse ;  /* 0x0000000e35587220 */ /* 0x080fe20000410000 */
[----:B------:R-:W-:Y:S01]  /*b5e0*/  FFMA.FTZ R161, R54, R157, R161 ;  /* 0x0000009d36a17223 */ /* 0x000fe200000100a1 */
[----:B------:R-:W-:Y:S02]  /*b5f0*/  HADD2.F32 R54, -RZ, R55.H1_H1 ;  /* 0x30000037ff367230 */ /* 0x000fe40000004100 */
[----:B------:R-:W-:Y:S01]  /*b600*/  FMUL.FTZ R14, R47, R14 ;  /* 0x0000000e2f0e7220 */ /* 0x000fe20000410000 */
[----:B------:R-:W-:-:S02]  /*b610*/  HADD2.F32 R157, -RZ, R158.H0_H0 ;  /* 0x2000009eff9d7230 */ /* 0x000fc40000004100 */
[----:B------:R-:W-:Y:S02]  /*b620*/  HADD2.F32 R55, -RZ, R40.H0_H0 ;  /* 0x20000028ff377230 */ /* 0x000fe40000004100 */
[-C--:B------:R-:W-:Y:S01]  /*b630*/  FFMA.FTZ R14, R53, R54.reuse, R14 ;  /* 0x00000036350e7223 */ /* 0x080fe2000001000e */
[----:B------:R-:W-:Y:S02]  /*b640*/  HADD2.F32 R53, -RZ, R42.H0_H0 ;  /* 0x2000002aff357230 */ /* 0x000fe40000004100 */
[----:B------:R-:W-:Y:S01]  /*b650*/  FFMA.FTZ R47, R47, R54, -R88 ;  /* 0x000000362f2f7223 */ /* 0x000fe20000010858 */
[----:B------:R-:W-:Y:S02]  /*b660*/  HADD2.F32 R54, -RZ, R160.H0_H0 ;  /* 0x200000a0ff367230 */ /* 0x000fe40000004100 */
[----:B------:R-:W-:Y:S02]  /*b670*/  HADD2.F32 R158, -RZ, R158.H1_H1 ;  /* 0x3000009eff9e7230 */ /* 0x000fe40000004100 */
[-C--:B------:R-:W-:Y:S01]  /*b680*/  FMUL.FTZ R88, R53, R157.reuse ;  /* 0x0000009d35587220 */ /* 0x080fe20000410000 */
[----:B------:R-:W-:Y:S01]  /*b690*/  FMUL.FTZ R157, R55, R157 ;  /* 0x0000009d379d7220 */ /* 0x000fe20000410000 */
[----:B------:R-:W-:Y:S01]  /*b6a0*/  HADD2.F32 R160, -RZ, R160.H1_H1 ;  /* 0x300000a0ffa07230 */ /* 0x000fe20000004100 */
[----:B------:R-:W-:Y:S01]  /*b6b0*/  F2FP.SATFINITE.E4M3.F32.PACK_AB_MERGE_C R47, R47, R159, RZ ;  /* 0x0000009f2f2f723e */ /* 0x000fe200048070ff */
[-C--:B------:R-:W-:Y:S01]  /*b6c0*/  FFMA.FTZ R88, R55, R54.reuse, -R88 ;  /* 0x0000003637587223 */ /* 0x080fe20000010858 */
[----:B------:R-:W-:Y:S01]  /*b6d0*/  FFMA.FTZ R157, R53, R54, R157 ;  /* 0x00000036359d7223 */ /* 0x000fe2000001009d */
[----:B------:R-:W-:Y:S01]  /*b6e0*/  HADD2.F32 R53, -RZ, R42.H1_H1 ;  /* 0x3000002aff357230 */ /* 0x000fe20000004100 */
[----:B------:R-:W-:Y:S01]  /*b6f0*/  F2FP.SATFINITE.E4M3.F32.PACK_AB_MERGE_C R161, R14, R161, RZ ;  /* 0x000000a10ea1723e */ /* 0x000fe200048070ff */
[----:B------:R-:W-:-:S03]  /*b700*/  HADD2.F32 R55, -RZ, R40.H1_H1 ;  /* 0x30000028ff377230 */ /* 0x000fc60000004100 */
[-C--:B------:R-:W-:Y:S02]  /*b710*/  FMUL.FTZ R40, R53, R158.reuse ;  /* 0x0000009e35287220 */ /* 0x080fe40000410000 */
[C---:B------:R-:W-:Y:S02]  /*b720*/  FMUL.FTZ R158, R55.reuse, R158 ;  /* 0x0000009e379e7220 */ /* 0x040fe40000410000 */
[-C--:B------:R-:W-:Y:S01]  /*b730*/  FFMA.FTZ R55, R55, R160.reuse, -R40 ;  /* 0x000000a037377223 */ /* 0x080fe20000010828 */
[----:B------:R-:W-:Y:S01]  /*b740*/  F2FP.SATFINITE.E4M3.F32.PACK_AB_MERGE_C R40, R12, R59, R41 ;  /* 0x0000003b0c28723e */ /* 0x000fe20004807029 */
[----:B------:R-:W-:Y:S01]  /*b750*/  FFMA.FTZ R160, R53, R160, R158 ;  /* 0x000000a035a07223 */ /* 0x000fe2000001009e */
[----:B------:R-:W-:Y:S01]  /*b760*/  F2FP.SATFINITE.E4M3.F32.PACK_AB_MERGE_C R41, R45, R46, R13 ;  /* 0x0000002e2d29723e */ /* 0x000fe2000480700d */
[----:B------:R-:W-:Y:S01]  /*b770*/  IMAD.MOV.U32 R12, RZ, RZ, R58 ;  /* 0x000000ffff0c7224 */ /* 0x000fe200078e003a */
[----:B------:R-:W-:Y:S02]  /*b780*/  F2FP.SATFINITE.E4M3.F32.PACK_AB_MERGE_C R14, R55, R88, R47 ;  /* 0x00000058370e723e */ /* 0x000fe4000480702f */
[----:B------:R-:W-:-:S02]  /*b790*/  F2FP.SATFINITE.E4M3.F32.PACK_AB_MERGE_C R42, R160, R157, R161 ;  /* 0x0000009da02a723e */ /* 0x000fc400048070a1 */
[----:B------:R-:W-:-:S07]  /*b7a0*/  MOV R13, R57 ;  /* 0x00000039000d7202 */ /* 0x000fce0000000f00 */
.L_x_2767:
[----:B------:R-:W-:Y:S05]  /*b7b0*/  BSYNC B3 ;  /* 0x0000000000037941 */ /* 0x000fea0003800000 */
.L_x_2766:
[----:B----4-:R-:W-:-:S05]  /*b7c0*/  IADD3 R44, P2, R30, R11, RZ ;  /* 0x0000000b1e2c7210 */ /* 0x010fca0007f5e0ff */
[----:B---3--:R-:W-:Y:S01]  /*b7d0*/  IMAD.X R45, R151, 0x1, R111, P2 ;  /* 0x00000001972d7824 */ /* 0x008fe200010e066f */
[----:B------:R-:W-:-:S04]  /*b7e0*/  ISETP.GE.AND P2, PT, R52, R136, PT ;  /* 0x000000883400720c */ /* 0x000fc80003f46270 */
[----:B0-----:R0:W-:Y:S09]  /*b7f0*/  ST.E.128 desc[UR50][R44.64], R12 ;  /* 0x0000000c2c007985 */ /* 0x0011f2000c101d32 */
[----:B------:R-:W-:-:S04]  /*b800*/  @!P2 IADD3 R46, P5, R11, R52, RZ ;  /* 0x000000340b2ea210 */ /* 0x000fc80007fbe0ff */
[----:B------:R-:W-:-:S05]  /*b810*/  @!P2 LEA.HI.X.SX32 R47, R52, R151, 0x1, P5 ;  /* 0x00000097342fa211 */ /* 0x000fca00028f0eff */
[----:B------:R0:W-:Y:S04]  /*b820*/  @!P2 ST.E.128 desc[UR50][R46.64], R40 ;  /* 0x000000282e00a985 */ /* 0x0001e8000c101d32 */
.L_x_2765:
[----:B------:R-:W-:Y:S05]  /*b830*/  BSYNC B2 ;  /* 0x0000000000027941 */ /* 0x000fea0003800000 */
.L_x_2764:
[----:B------:R-:W-:-:S13]  /*b840*/  ISETP.NE.AND P2, PT, R34, RZ, PT ;  /* 0x000000ff2200720c */ /* 0x000fda0003f45270 */
[----:B------:R-:W-:Y:S05]  /*b850*/  @!P2 BRA `(.L_x_2759) ;  /* 0x0000000c00d0a947 */ /* 0x000fea0003800000 */
[----:B------:R-:W-:Y:S01]  /*b860*/  LOP3.LUT P5, RZ, R22, 0x1, RZ, 0xc0, !PT ;  /* 0x0000000116ff7812 */ /* 0x000fe200078ac0ff */
[----:B------:R-:W-:Y:S01]  /*b870*/  BSSY B2, `(.L_x_2768) ;  /* 0x00000ed000027945 */ /* 0x000fe20003800000 */
[----:B0---4-:R-:W-:Y:S02]  /*b880*/  IADD3 R44, P2, R31, R11, RZ ;  /* 0x0000000b1f2c7210 */ /* 0x011fe40007f5e0ff */
[----:B------:R-:W-:-:S03]  /*b890*/  SEL R12, R118, R145, !P5 ;  /* 0x00000091760c7207 */ /* 0x000fc60006800000 */
[----:B---3--:R-:W-:Y:S01]  /*b8a0*/  IMAD.X R45, R151, 0x1, R110, P2 ;  /* 0x00000001972d7824 */ /* 0x008fe200010e066e */
[----:B------:R-:W-:Y:S02]  /*b8b0*/  SHF.R.S32.HI R13, RZ, 0x1f, R12 ;  /* 0x0000001fff0d7819 */ /* 0x000fe4000001140c */
[----:B------:R-:W-:Y:S02]  /*b8c0*/  ISETP.GE.AND P2, PT, R4, R117, PT ;  /* 0x000000750400720c */ /* 0x000fe40003f46270 */
        /* <DEDUP_REMOVED lines=15> */
[----:B------:R-:W3:Y:S01]  /*b9c0*/  LDS.128 R40, [R40+0x1a400] ;  /* 0x01a4000028287984 */ /* 0x000ee20000000c00 */
[----:B------:R-:W-:Y:S05]  /*b9d0*/  @P2 BRA `(.L_x_2769) ;  /* 0x0000000c00582947 */ /* 0x000fea0003800000 */
[--C-:B------:R-:W-:Y:S01]  /*b9e0*/  SHF.R.U32.HI R48, RZ, 0x10, R61.reuse ;  /* 0x00000010ff307819 */ /* 0x100fe2000001163d */
[----:B---3--:R-:W-:Y:S01]  /*b9f0*/  IMAD.MOV.U32 R62, RZ, RZ, R40 ;  /* 0x000000ffff3e7224 */ /* 0x008fe200078e0028 */
[----:B------:R-:W-:Y:S02]  /*ba00*/  SHF.R.U32.HI R46, RZ, 0x8, R61 ;  /* 0x00000008ff2e7819 */ /* 0x000fe4000001163d */
[----:B------:R-:W-:Y:S01]  /*ba10*/  LOP3.LUT R53, R61, 0xff0000ff, RZ, 0xc0, !PT ;  /* 0xff0000ff3d357812 */ /* 0x000fe200078ec0ff */
[----:B0-----:R-:W-:Y:S01]  /*ba20*/  IMAD.MOV.U32 R61, RZ, RZ, R12 ;  /* 0x000000ffff3d7224 */ /* 0x001fe200078e000c */
[--C-:B------:R-:W-:Y:S01]  /*ba30*/  SHF.R.U32.HI R50, RZ, 0x10, R63.reuse ;  /* 0x00000010ff327819 */ /* 0x100fe2000001163f */
[----:B------:R-:W-:Y:S01]  /*ba40*/  IMAD.SHL.U32 R46, R46, 0x100, RZ ;  /* 0x000001002e2e7824 */ /* 0x000fe200078e00ff */
[----:B------:R-:W-:Y:S01]  /*ba50*/  SHF.R.U32.HI R52, RZ, 0x8, R63 ;  /* 0x00000008ff347819 */ /* 0x000fe2000001163f */
[----:B------:R-:W-:Y:S01]  /*ba60*/  IMAD.U32 R48, R48, 0x10000, RZ ;  /* 0x0001000030307824 */ /* 0x000fe200078e00ff */
[----:B------:R-:W-:-:S02]  /*ba70*/  LOP3.LUT R55, R63, 0xff0000ff, RZ, 0xc0, !PT ;  /* 0xff0000ff3f377812 */ /* 0x000fc400078ec0ff */
[----:B------:R-:W-:Y:S02]  /*ba80*/  F2FP.F16.E4M3.UNPACK_B R63, R62.H1 ;  /* 0x0000003eff3f723e */ /* 0x000fe400030006ff */
[----:B------:R-:W-:Y:S02]  /*ba90*/  F2FP.F16.E4M3.UNPACK_B R88, R152.H1 ;  /* 0x00000098ff58723e */ /* 0x000fe400030006ff */
[----:B------:R-:W-:Y:S01]  /*baa0*/  F2FP.F16.E4M3.UNPACK_B R59, R61.H1 ;  /* 0x0000003dff3b723e */ /* 0x000fe200030006ff */
[----:B------:R-:W-:Y:S01]  /*bab0*/  HADD2.F32 R40, -RZ, R63.H0_H0 ;  /* 0x2000003fff287230 */ /* 0x000fe20000004100 */
[--C-:B------:R-:W-:Y:S01]  /*bac0*/  SHF.R.U32.HI R54, RZ, 0x10, R49.reuse ;  /* 0x00000010ff367819 */ /* 0x100fe20000011631 */
[--C-:B------:R-:W-:Y:S01]  /*bad0*/  HADD2.F32 R90, -RZ, R88.reuse.H1_H1 ;  /* 0x30000058ff5a7230 */ /* 0x100fe20000004100 */
[----:B------:R-:W-:Y:S01]  /*bae0*/  SHF.R.U32.HI R56, RZ, 0x8, R49 ;  /* 0x00000008ff387819 */ /* 0x000fe20000011631 */
[----:B------:R-:W-:Y:S01]  /*baf0*/  HADD2.F32 R12, -RZ, R59.H0_H0 ;  /* 0x2000003bff0c7230 */ /* 0x000fe20000004100 */
[----:B------:R-:W-:Y:S01]  /*bb00*/  LOP3.LUT R58, R49, 0xff0000ff, RZ, 0xc0, !PT ;  /* 0xff0000ff313a7812 */ /* 0x000fe200078ec0ff */
[----:B------:R-:W-:Y:S01]  /*bb10*/  HADD2.F32 R63, -RZ, R63.H1_H1 ;  /* 0x3000003fff3f7230 */ /* 0x000fe20000004100 */
[--C-:B------:R-:W-:Y:S01]  /*bb20*/  SHF.R.U32.HI R49, RZ, 0x10, R51.reuse ;  /* 0x00000010ff317819 */ /* 0x100fe20000011633 */
[----:B------:R-:W-:Y:S01]  /*bb30*/  HADD2.F32 R59, -RZ, R59.H1_H1 ;  /* 0x3000003bff3b7230 */ /* 0x000fe20000004100 */
[----:B------:R-:W-:Y:S01]  /*bb40*/  SHF.R.U32.HI R57, RZ, 0x8, R51 ;  /* 0x00000008ff397819 */ /* 0x000fe20000011633 */
[----:B------:R-:W-:Y:S01]  /*bb50*/  HADD2.F32 R91, -RZ, R88.H0_H0 ;  /* 0x20000058ff5b7230 */ /* 0x000fe20000004100 */
[----:B------:R-:W-:Y:S01]  /*bb60*/  LOP3.LUT R60, R51, 0xff0000ff, RZ, 0xc0, !PT ;  /* 0xff0000ff333c7812 */ /* 0x000fe200078ec0ff */
[----:B------:R-:W-:Y:S01]  /*bb70*/  FMUL.FTZ R158, R63, R90 ;  /* 0x0000005a3f9e7220 */ /* 0x000fe20000410000 */
[----:B------:R-:W-:Y:S01]  /*bb80*/  F2FP.F16.E4M3.UNPACK_B R51, R154.H1 ;  /* 0x0000009aff33723e */ /* 0x000fe200030006ff */
[----:B------:R-:W-:Y:S01]  /*bb90*/  FMUL.FTZ R90, R59, R90 ;  /* 0x0000005a3b5a7220 */ /* 0x000fe20000410000 */
[-C--:B------:R-:W-:Y:S01]  /*bba0*/  FMUL.FTZ R157, R40, R91.reuse ;  /* 0x0000005b289d7220 */ /* 0x080fe20000410000 */
[----:B------:R-:W-:Y:S01]  /*bbb0*/  FMUL.FTZ R91, R12, R91 ;  /* 0x0000005b0c5b7220 */ /* 0x000fe20000410000 */
[----:B------:R-:W-:Y:S01]  /*bbc0*/  F2FP.F16.E4M3.UNPACK_B R152, R152 ;  /* 0x00000098ff98723e */ /* 0x000fe200020006ff */
[--C-:B------:R-:W-:Y:S01]  /*bbd0*/  HADD2.F32 R88, -RZ, R51.reuse.H1_H1 ;  /* 0x30000033ff587230 */ /* 0x100fe20000004100 */
[----:B------:R-:W-:Y:S01]  /*bbe0*/  F2FP.F16.E4M3.UNPACK_B R61, R61 ;  /* 0x0000003dff3d723e */ /* 0x000fe200020006ff */
[----:B------:R-:W-:Y:S01]  /*bbf0*/  HADD2.F32 R89, -RZ, R51.H0_H0 ;  /* 0x20000033ff597230 */ /* 0x000fe20000004100 */
[----:B------:R-:W-:Y:S01]  /*bc00*/  F2FP.F16.E4M3.UNPACK_B R154, R154 ;  /* 0x0000009aff9a723e */ /* 0x000fe200020006ff */
[----:B------:R-:W-:-:S02]  /*bc10*/  IMAD.SHL.U32 R57, R57, 0x100, RZ ;  /* 0x0000010039397824 */ /* 0x000fc400078e00ff */
[----:B------:R-:W-:Y:S01]  /*bc20*/  FFMA.FTZ R51, R63, R88, R90 ;  /* 0x000000583f337223 */ /* 0x000fe2000001005a */
[----:B------:R-:W-:Y:S01]  /*bc30*/  F2FP.F16.E4M3.UNPACK_B R63, R62 ;  /* 0x0000003eff3f723e */ /* 0x000fe200020006ff */
[-C--:B------:R-:W-:Y:S01]  /*bc40*/  FFMA.FTZ R40, R40, R89.reuse, R91 ;  /* 0x0000005928287223 */ /* 0x080fe2000001005b */
[----:B------:R-:W-:Y:S01]  /*bc50*/  FFMA.FTZ R59, R59, R88, -R158 ;  /* 0x000000583b3b7223 */ /* 0x000fe2000001089e */
[----:B------:R-:W-:Y:S02]  /*bc60*/  HADD2.F32 R91, -RZ, R152.H0_H0 ;  /* 0x20000098ff5b7230 */ /* 0x000fe40000004100 */
[----:B------:R-:W-:Y:S01]  /*bc70*/  FFMA.FTZ R12, R12, R89, -R157 ;  /* 0x000000590c0c7223 */ /* 0x000fe2000001089d */
[----:B------:R-:W-:Y:S01]  /*bc80*/  HADD2.F32 R62, -RZ, R63.H0_H0 ;  /* 0x2000003fff3e7230 */ /* 0x000fe20000004100 */
[----:B------:R-:W-:Y:S01]  /*bc90*/  SHF.L.U32 R52, R52, 0x8, RZ ;  /* 0x0000000834347819 */ /* 0x000fe200000006ff */
[----:B------:R-:W-:Y:S01]  /*bca0*/  HADD2.F32 R88, -RZ, R61.H0_H0 ;  /* 0x2000003dff587230 */ /* 0x000fe20000004100 */
[----:B------:R-:W-:Y:S01]  /*bcb0*/  LOP3.LUT R53, R53, 0xff00, R46, 0xf8, !PT ;  /* 0x0000ff0035357812 */ /* 0x000fe200078ef82e */
        /* <DEDUP_REMOVED lines=9> */
[----:B------:R-:W-:Y:S01]  /*bd50*/  LOP3.LUT R55, R55, 0xff00, R52, 0xf8, !PT ;  /* 0x0000ff0037377812 */ /* 0x000fe200078ef834 */
[----:B------:R-:W-:Y:S01]  /*bd60*/  IMAD.U32 R52, R54, 0x10000, RZ ;  /* 0x0001000036347824 */ /* 0x000fe200078e00ff */
[----:B------:R-:W-:Y:S01]  /*bd70*/  LOP3.LUT R48, R53, 0xff0000, R48, 0xf8, !PT ;  /* 0x00ff000035307812 */ /* 0x000fe200078ef830 */
[----:B------:R-:W-:-:S02]  /*bd80*/  IMAD.U32 R46, R50, 0x10000, RZ ;  /* 0x00010000322e7824 */ /* 0x000fc400078e00ff */
[-C--:B------:R-:W-:Y:S01]  /*bd90*/  FMUL.FTZ R90, R89, R152.reuse ;  /* 0x00000098595a7220 */ /* 0x080fe20000410000 */
[----:B------:R-:W-:Y:S01]  /*bda0*/  FMUL.FTZ R152, R61, R152 ;  /* 0x000000983d987220 */ /* 0x000fe20000410000 */
[----:B------:R-:W-:Y:S01]  /*bdb0*/  F2FP.SATFINITE.E4M3.F32.PACK_AB_MERGE_C R40, R51, R40, RZ ;  /* 0x000000283328723e */ /* 0x000fe200048070ff */
[----:B------:R-:W-:Y:S02]  /*bdc0*/  IMAD.U32 R49, R49, 0x10000, RZ ;  /* 0x0001000031317824 */ /* 0x000fe400078e00ff */
[-C--:B------:R-:W-:Y:S01]  /*bdd0*/  FFMA.FTZ R63, R61, R154.reuse, -R90 ;  /* 0x0000009a3d3f7223 */ /* 0x080fe2000001085a */
[----:B------:R-:W-:Y:S01]  /*bde0*/  FFMA.FTZ R61, R89, R154, R152 ;  /* 0x0000009a593d7223 */ /* 0x000fe20000010098 */
[----:B------:R-:W-:Y:S01]  /*bdf0*/  IMAD.MOV.U32 R89, RZ, RZ, R42 ;  /* 0x000000ffff597224 */ /* 0x000fe200078e002a */
[----:B------:R-:W-:Y:S01]  /*be00*/  F2FP.F16.E4M3.UNPACK_B R154, R155.H1 ;  /* 0x0000009bff9a723e */ /* 0x000fe200030006ff */
[----:B------:R-:W-:Y:S01]  /*be10*/  IMAD.MOV.U32 R42, RZ, RZ, R14 ;  /* 0x000000ffff2a7224 */ /* 0x000fe200078e000e */
[----:B------:R-:W-:-:S02]  /*be20*/  F2FP.F16.E4M3.UNPACK_B R14, R153.H1 ;  /* 0x00000099ff0e723e */ /* 0x000fc400030006ff */
[----:B------:R-:W-:Y:S01]  /*be30*/  F2FP.F16.E4M3.UNPACK_B R91, R89.H1 ;  /* 0x00000059ff5b723e */ /* 0x000fe200030006ff */
[----:B------:R-:W-:Y:S01]  /*be40*/  HADD2.F32 R158, -RZ, R154.H0_H0 ;  /* 0x2000009aff9e7230 */ /* 0x000fe20000004100 */
[-C--:B------:R-:W-:Y:S01]  /*be50*/  F2FP.F16.E4M3.UNPACK_B R90, R42.reuse.H1 ;  /* 0x0000002aff5a723e */ /* 0x080fe200030006ff */
[----:B------:R-:W-:Y:S01]  /*be60*/  HADD2.F32 R160, -RZ, R14.H0_H0 ;  /* 0x2000000effa07230 */ /* 0x000fe20000004100 */
[----:B------:R-:W-:Y:S01]  /*be70*/  F2FP.F16.E4M3.UNPACK_B R153, R153 ;  /* 0x00000099ff99723e */ /* 0x000fe200020006ff */
[--C-:B------:R-:W-:Y:S01]  /*be80*/  HADD2.F32 R152, -RZ, R91.reuse.H0_H0 ;  /* 0x2000005bff987230 */ /* 0x100fe20000004100 */
[----:B------:R-:W-:Y:S01]  /*be90*/  F2FP.F16.E4M3.UNPACK_B R89, R89 ;  /* 0x00000059ff59723e */ /* 0x000fe200020006ff */
[----:B------:R-:W-:Y:S01]  /*bea0*/  HADD2.F32 R157, -RZ, R90.H0_H0 ;  /* 0x2000005aff9d7230 */ /* 0x000fe20000004100 */
[----:B------:R-:W-:Y:S01]  /*beb0*/  F2FP.F16.E4M3.UNPACK_B R42, R42 ;  /* 0x0000002aff2a723e */ /* 0x000fe200020006ff */
[----:B------:R-:W-:Y:S02]  /*bec0*/  HADD2.F32 R14, -RZ, R14.H1_H1 ;  /* 0x3000000eff0e7230 */ /* 0x000fe40000004100 */
[----:B------:R-:W-:Y:S01]  /*bed0*/  FMUL.FTZ R159, R152, R160 ;  /* 0x000000a0989f7220 */ /* 0x000fe20000410000 */
[----:B------:R-:W-:-:S02]  /*bee0*/  HADD2.F32 R91, -RZ, R91.H1_H1 ;  /* 0x3000005bff5b7230 */ /* 0x000fc40000004100 */
[C---:B------:R-:W-:Y:S01]  /*bef0*/  FMUL.FTZ R160, R157.reuse, R160 ;  /* 0x000000a09da07220 */ /* 0x040fe20000410000 */
[----:B------:R-:W-:Y:S02]  /*bf00*/  HADD2.F32 R154, -RZ, R154.H1_H1 ;  /* 0x3000009aff9a7230 */ /* 0x000fe40000004100 */
[----:B------:R-:W-:Y:S01]  /*bf10*/  FFMA.FTZ R159, R157, R158, -R159 ;  /* 0x0000009e9d9f7223 */ /* 0x000fe2000001089f */
[----:B------:R-:W-:Y:S02]  /*bf20*/  HADD2.F32 R157, -RZ, R90.H1_H1 ;  /* 0x3000005aff9d7230 */ /* 0x000fe40000004100 */
[----:B------:R-:W-:Y:S01]  /*bf30*/  FMUL.FTZ R90, R91, R14 ;  /* 0x0000000e5b5a7220 */ /* 0x000fe20000410000 */
[----:B------:R-:W-:Y:S01]  /*bf40*/  FFMA.FTZ R160, R152, R158, R160 ;  /* 0x0000009e98a07223 */ /* 0x000fe200000100a0 */
[----:B------:R-:W-:Y:S01]  /*bf50*/  F2FP.F16.E4M3.UNPACK_B R155, R155 ;  /* 0x0000009bff9b723e */ /* 0x000fe200020006ff */
[----:B------:R-:W-:Y:S02]  /*bf60*/  HADD2.F32 R158, -RZ, R153.H0_H0 ;  /* 0x20000099ff9e7230 */ /* 0x000fe40000004100 */
[C---:B------:R-:W-:Y:S01]  /*bf70*/  FMUL.FTZ R14, R157.reuse, R14 ;  /* 0x0000000e9d0e7220 */ /* 0x040fe20000410000 */
[----:B------:R-:W-:Y:S01]  /*bf80*/  FFMA.FTZ R90, R157, R154, -R90 ;  /* 0x0000009a9d5a7223 */ /* 0x000fe2000001085a */
[----:B------:R-:W-:Y:S01]  /*bf90*/  F2FP.F16.E4M3.UNPACK_B R51, R41 ;  /* 0x00000029ff33723e */ /* 0x000fe200020006ff */
[----:B------:R-:W-:-:S02]  /*bfa0*/  HADD2.F32 R152, -RZ, R155.H0_H0 ;  /* 0x2000009bff987230 */ /* 0x000fc40000004100 */
[----:B------:R-:W-:Y:S01]  /*bfb0*/  FFMA.FTZ R14, R91, R154, R14 ;  /* 0x0000009a5b0e7223 */ /* 0x000fe2000001000e */
[----:B------:R-:W-:Y:S01]  /*bfc0*/  HADD2.F32 R91, -RZ, R89.H0_H0 ;  /* 0x20000059ff5b7230 */ /* 0x000fe20000004100 */
[----:B------:R-:W-:Y:S01]  /*bfd0*/  F2FP.F16.E4M3.UNPACK_B R54, R13 ;  /* 0x0000000dff36723e */ /* 0x000fe200020006ff */
[----:B------:R-:W-:Y:S01]  /*bfe0*/  HADD2.F32 R154, -RZ, R42.H0_H0 ;  /* 0x2000002aff9a7230 */ /* 0x000fe20000004100 */
[----:B------:R-:W-:Y:S01]  /*bff0*/  LOP3.LUT R60, R60, 0xff00, R57, 0xf8, !PT ;  /* 0x0000ff003c3c7812 */ /* 0x000fe200078ef839 */
[----:B------:R-:W-:Y:S02]  /*c000*/  HADD2.F32 R153, -RZ, R153.H1_H1 ;  /* 0x30000099ff997230 */ /* 0x000fe40000004100 */
[----:B------:R-:W-:Y:S01]  /*c010*/  FMUL.FTZ R157, R91, R158 ;  /* 0x0000009e5b9d7220 */ /* 0x000fe20000410000 */
[----:B------:R-:W-:Y:S01]  /*c020*/  F2FP.F16.E4M3.UNPACK_B R57, R48 ;  /* 0x00000030ff39723e */ /* 0x000fe200020006ff */
[----:B------:R-:W-:Y:S01]  /*c030*/  FMUL.FTZ R158, R154, R158 ;  /* 0x0000009e9a9e7220 */ /* 0x000fe20000410000 */
[----:B------:R-:W-:Y:S01]  /*c040*/  LOP3.LUT R46, R55, 0xff0000, R46, 0xf8, !PT ;  /* 0x00ff0000372e7812 */ /* 0x000fe200078ef82e */
[--C-:B------:R-:W-:Y:S01]  /*c050*/  HADD2.F32 R55, -RZ, R54.reuse.H0_H0 ;  /* 0x20000036ff377230 */ /* 0x100fe20000004100 */
[----:B------:R-:W-:Y:S01]  /*c060*/  F2FP.SATFINITE.E4M3.F32.PACK_AB_MERGE_C R160, R14, R160, RZ ;  /* 0x000000a00ea0723e */ /* 0x000fe200048070ff */
[----:B------:R-:W-:Y:S01]  /*c070*/  FFMA.FTZ R158, R91, R152, R158 ;  /* 0x000000985b9e7223 */ /* 0x000fe2000001009e */
[----:B------:R-:W-:Y:S01]  /*c080*/  IMAD.SHL.U32 R91, R56, 0x100, RZ ;  /* 0x00000100385b7824 */ /* 0x000fe200078e00ff */
[----:B------:R-:W-:Y:S01]  /*c090*/  F2FP.SATFINITE.E4M3.F32.PACK_AB_MERGE_C R12, R59, R12, RZ ;  /* 0x0000000c3b0c723e */ /* 0x000fe200048070ff */
[----:B------:R-:W-:Y:S01]  /*c0a0*/  HADD2.F32 R56, -RZ, R51.H0_H0 ;  /* 0x20000033ff387230 */ /* 0x000fe20000004100 */
[----:B------:R-:W-:Y:S01]  /*c0b0*/  F2FP.SATFINITE.E4M3.F32.PACK_AB_MERGE_C R40, R61, R62, R40 ;  /* 0x0000003e3d28723e */ /* 0x000fe20004807028 */
[--C-:B------:R-:W-:Y:S01]  /*c0c0*/  HADD2.F32 R14, -RZ, R57.reuse.H0_H0 ;  /* 0x20000039ff0e7230 */ /* 0x100fe20000004100 */
[----:B------:R-:W-:Y:S01]  /*c0d0*/  LOP3.LUT R91, R58, 0xff00, R91, 0xf8, !PT ;  /* 0x0000ff003a5b7812 */ /* 0x000fe200078ef85b */
[----:B------:R-:W-:Y:S01]  /*c0e0*/  HADD2.F32 R54, -RZ, R54.H1_H1 ;  /* 0x30000036ff367230 */ /* 0x000fe20000004100 */
[----:B------:R-:W-:Y:S01]  /*c0f0*/  F2FP.SATFINITE.E4M3.F32.PACK_AB_MERGE_C R12, R63, R88, R12 ;  /* 0x000000583f0c723e */ /* 0x000fe2000480700c */
[----:B------:R-:W-:Y:S01]  /*c100*/  HADD2.F32 R57, -RZ, R57.H1_H1 ;  /* 0x30000039ff397230 */ /* 0x000fe20000004100 */
[----:B------:R-:W-:Y:S01]  /*c110*/  LOP3.LUT R52, R91, 0xff0000, R52, 0xf8, !PT ;  /* 0x00ff00005b347812 */ /* 0x000fe200078ef834 */
[----:B------:R-:W-:Y:S01]  /*c120*/  FFMA.FTZ R157, R154, R152, -R157 ;  /* 0x000000989a9d7223 */ /* 0x000fe2000001089d */
[----:B------:R-:W-:Y:S01]  /*c130*/  HADD2.F32 R152, -RZ, R89.H1_H1 ;  /* 0x30000059ff987230 */ /* 0x000fe20000004100 */
[----:B------:R-:W-:Y:S01]  /*c140*/  F2FP.SATFINITE.E4M3.F32.PACK_AB_MERGE_C R90, R90, R159, RZ ;  /* 0x0000009f5a5a723e */ /* 0x000fe200048070ff */
[----:B------:R-:W-:Y:S01]  /*c150*/  HADD2.F32 R42, -RZ, R42.H1_H1 ;  /* 0x3000002aff2a7230 */ /* 0x000fe20000004100 */
[----:B------:R-:W-:Y:S01]  /*c160*/  F2FP.F16.E4M3.UNPACK_B R53, R52 ;  /* 0x00000034ff35723e */ /* 0x000fe200020006ff */
[----:B------:R-:W-:-:S02]  /*c170*/  HADD2.F32 R155, -RZ, R155.H1_H1 ;  /* 0x3000009bff9b7230 */ /* 0x000fc40000004100 */
[-C--:B------:R-:W-:Y:S01]  /*c180*/  FMUL.FTZ R89, R152, R153.reuse ;  /* 0x0000009998597220 */ /* 0x080fe20000410000 */
[C---:B------:R-:W-:Y:S01]  /*c190*/  FMUL.FTZ R153, R42.reuse, R153 ;  /* 0x000000992a997220 */ /* 0x040fe20000410000 */
[----:B------:R-:W-:Y:S02]  /*c1a0*/  HADD2.F32 R50, -RZ, R53.H0_H0 ;  /* 0x20000035ff327230 */ /* 0x000fe40000004100 */
[-C--:B------:R-:W-:Y:S01]  /*c1b0*/  FFMA.FTZ R42, R42, R155.reuse, -R89 ;  /* 0x0000009b2a2a7223 */ /* 0x080fe20000010859 */
[----:B------:R-:W-:Y:S02]  /*c1c0*/  FFMA.FTZ R89, R152, R155, R153 ;  /* 0x0000009b98597223 */ /* 0x000fe40000010099 */
[-C--:B------:R-:W-:Y:S01]  /*c1d0*/  FMUL.FTZ R58, R56, R50.reuse ;  /* 0x00000032383a7220 */ /* 0x080fe20000410000 */
[C---:B------:R-:W-:Y:S01]  /*c1e0*/  FMUL.FTZ R59, R55.reuse, R50 ;  /* 0x00000032373b7220 */ /* 0x040fe20000410000 */
[----:B------:R-:W-:Y:S02]  /*c1f0*/  LOP3.LUT R50, R60, 0xff0000, R49, 0xf8, !PT ;  /* 0x00ff00003c327812 */ /* 0x000fe400078ef831 */
[-C--:B------:R-:W-:Y:S01]  /*c200*/  FFMA.FTZ R49, R55, R14.reuse, -R58 ;  /* 0x0000000e37317223 */ /* 0x080fe2000001083a */
[----:B------:R-:W-:Y:S01]  /*c210*/  HADD2.F32 R55, -RZ, R51.H1_H1 ;  /* 0x30000033ff377230 */ /* 0x000fe20000004100 */
[----:B------:R-:W-:Y:S01]  /*c220*/  F2FP.F16.E4M3.UNPACK_B R51, R41.H1 ;  /* 0x00000029ff33723e */ /* 0x000fe200030006ff */
[----:B------:R-:W-:Y:S01]  /*c230*/  FFMA.FTZ R14, R56, R14, R59 ;  /* 0x0000000e380e7223 */ /* 0x000fe2000001003b */
[----:B------:R-:W-:Y:S01]  /*c240*/  HADD2.F32 R41, -RZ, R53.H1_H1 ;  /* 0x30000035ff297230 */ /* 0x000fe20000004100 */
[----:B------:R-:W-:-:S02]  /*c250*/  F2FP.F16.E4M3.UNPACK_B R53, R13.H1 ;  /* 0x0000000dff35723e */ /* 0x000fc400030006ff */
[----:B------:R-:W-:Y:S01]  /*c260*/  F2FP.F16.E4M3.UNPACK_B R59, R52.H1 ;  /* 0x00000034ff3b723e */ /* 0x000fe200030006ff */
[----:B------:R-:W-:Y:S01]  /*c270*/  HADD2.F32 R52, -RZ, R51.H0_H0 ;  /* 0x20000033ff347230 */ /* 0x000fe20000004100 */
[----:B------:R-:W-:Y:S01]  /*c280*/  F2FP.F16.E4M3.UNPACK_B R56, R48.H1 ;  /* 0x00000030ff38723e */ /* 0x000fe200030006ff */
[CC--:B------:R-:W-:Y:S01]  /*c290*/  FMUL.FTZ R13, R55.reuse, R41.reuse ;  /* 0x00000029370d7220 */ /* 0x0c0fe20000410000 */
[----:B------:R-:W-:Y:S01]  /*c2a0*/  FMUL.FTZ R60, R54, R41 ;  /* 0x00000029363c7220 */ /* 0x000fe20000410000 */
[----:B------:R-:W-:Y:S01]  /*c2b0*/  HADD2.F32 R58, -RZ, R59.H0_H0 ;  /* 0x2000003bff3a7230 */ /* 0x000fe20000004100 */
[----:B------:R-:W-:Y:S01]  /*c2c0*/  F2FP.SATFINITE.E4M3.F32.PACK_AB_MERGE_C R42, R42, R157, R90 ;  /* 0x0000009d2a2a723e */ /* 0x000fe2000480705a */
[----:B------:R-:W-:Y:S02]  /*c2d0*/  HADD2.F32 R41, -RZ, R53.H0_H0 ;  /* 0x20000035ff297230 */ /* 0x000fe40000004100 */
[-C--:B------:R-:W-:Y:S01]  /*c2e0*/  FFMA.FTZ R48, R54, R57.reuse, -R13 ;  /* 0x0000003936307223 */ /* 0x080fe2000001080d */
[----:B------:R-:W-:Y:S01]  /*c2f0*/  FFMA.FTZ R13, R55, R57, R60 ;  /* 0x00000039370d7223 */ /* 0x000fe2000001003c */
[----:B------:R-:W-:-:S02]  /*c300*/  HADD2.F32 R54, -RZ, R56.H0_H0 ;  /* 0x20000038ff367230 */ /* 0x000fc40000004100 */
[CC--:B------:R-:W-:Y:S01]  /*c310*/  FMUL.FTZ R60, R52.reuse, R58.reuse ;  /* 0x0000003a343c7220 */ /* 0x0c0fe20000410000 */
[----:B------:R-:W-:Y:S01]  /*c320*/  FMUL.FTZ R55, R41, R58 ;  /* 0x0000003a29377220 */ /* 0x000fe20000410000 */
[----:B------:R-:W-:Y:S01]  /*c330*/  HADD2.F32 R58, -RZ, R51.H1_H1 ;  /* 0x30000033ff3a7230 */ /* 0x000fe20000004100 */
[----:B------:R-:W-:Y:S01]  /*c340*/  F2FP.SATFINITE.E4M3.F32.PACK_AB_MERGE_C R89, R89, R158, R160 ;  /* 0x0000009e5959723e */ /* 0x000fe200048070a0 */
[----:B------:R-:W-:Y:S02]  /*c350*/  HADD2.F32 R59, -RZ, R59.H1_H1 ;  /* 0x3000003bff3b7230 */ /* 0x000fe40000004100 */
[----:B------:R-:W-:Y:S01]  /*c360*/  FFMA.FTZ R51, R52, R54, R55 ;  /* 0x0000003634337223 */ /* 0x000fe20000010037 */
[----:B------:R-:W-:Y:S01]  /*c370*/  HADD2.F32 R52, -RZ, R53.H1_H1 ;  /* 0x30000035ff347230 */ /* 0x000fe20000004100 */
[----:B------:R-:W-:Y:S01]  /*c380*/  F2FP.F16.E4M3.UNPACK_B R53, R50 ;  /* 0x00000032ff35723e */ /* 0x000fe200020006ff */
[----:B------:R-:W-:Y:S02]  /*c390*/  HADD2.F32 R57, -RZ, R56.H1_H1 ;  /* 0x30000038ff397230 */ /* 0x000fe40000004100 */
[----:B------:R-:W-:Y:S01]  /*c3a0*/  FMUL.FTZ R55, R58, R59 ;  /* 0x0000003b3a377220 */ /* 0x000fe20000410000 */
[----:B------:R-:W-:Y:S01]  /*c3b0*/  F2FP.F16.E4M3.UNPACK_B R56, R43 ;  /* 0x0000002bff38723e */ /* 0x000fe200020006ff */
[C---:B------:R-:W-:Y:S01]  /*c3c0*/  FMUL.FTZ R61, R52.reuse, R59 ;  /* 0x0000003b343d7220 */ /* 0x040fe20000410000 */
[----:B------:R-:W-:Y:S01]  /*c3d0*/  FFMA.FTZ R41, R41, R54, -R60 ;  /* 0x0000003629297223 */ /* 0x000fe2000001083c */
[----:B------:R-:W-:Y:S01]  /*c3e0*/  FFMA.FTZ R52, R52, R57, -R55 ;  /* 0x0000003934347223 */ /* 0x000fe20000010837 */
[----:B------:R-:W-:Y:S01]  /*c3f0*/  F2FP.F16.E4M3.UNPACK_B R55, R15 ;  /* 0x0000000fff37723e */ /* 0x000fe200020006ff */
[----:B------:R-:W-:Y:S01]  /*c400*/  HADD2.F32 R60, -RZ, R56.H0_H0 ;  /* 0x20000038ff3c7230 */ /* 0x000fe20000004100 */
[----:B------:R-:W-:Y:S01]  /*c410*/  F2FP.F16.E4M3.UNPACK_B R54, R46 ;  /* 0x0000002eff36723e */ /* 0x000fe200020006ff */
[----:B------:R-:W-:-:S02]  /*c420*/  HADD2.F32 R59, -RZ, R53.H0_H0 ;  /* 0x20000035ff3b7230 */ /* 0x000fc40000004100 */
[----:B------:R-:W-:Y:S01]  /*c430*/  FFMA.FTZ R58, R58, R57, R61 ;  /* 0x000000393a3a7223 */ /* 0x000fe2000001003d */
[----:B------:R-:W-:Y:S01]  /*c440*/  HADD2.F32 R57, -RZ, R55.H0_H0 ;  /* 0x20000037ff397230 */ /* 0x000fe20000004100 */
[----:B------:R-:W-:Y:S01]  /*c450*/  F2FP.SATFINITE.E4M3.F32.PACK_AB_MERGE_C R41, R52, R41, RZ ;  /* 0x000000293429723e */ /* 0x000fe200048070ff */
[----:B------:R-:W-:Y:S02]  /*c460*/  HADD2.F32 R61, -RZ, R54.H0_H0 ;  /* 0x20000036ff3d7230 */ /* 0x000fe40000004100 */
[CC--:B------:R-:W-:Y:S01]  /*c470*/  FMUL.FTZ R62, R60.reuse, R59.reuse ;  /* 0x0000003b3c3e7220 */ /* 0x0c0fe20000410000 */
[----:B------:R-:W-:Y:S02]  /*c480*/  HADD2.F32 R56, -RZ, R56.H1_H1 ;  /* 0x30000038ff387230 */ /* 0x000fe40000004100 */
[C---:B------:R-:W-:Y:S01]  /*c490*/  FMUL.FTZ R63, R57.reuse, R59 ;  /* 0x0000003b393f7220 */ /* 0x040fe20000410000 */
[----:B------:R-:W-:Y:S01]  /*c4a0*/  F2FP.F16.E4M3.UNPACK_B R59, R43.H1 ;  /* 0x0000002bff3b723e */ /* 0x000fe200030006ff */
[----:B------:R-:W-:Y:S01]  /*c4b0*/  FFMA.FTZ R57, R57, R61, -R62 ;  /* 0x0000003d39397223 */ /* 0x000fe2000001083e */
[----:B------:R-:W-:Y:S01]  /*c4c0*/  F2FP.F16.E4M3.UNPACK_B R62, R50.H1 ;  /* 0x00000032ff3e723e */ /* 0x000fe200030006ff */
[----:B------:R-:W-:Y:S01]  /*c4d0*/  HADD2.F32 R53, -RZ, R53.H1_H1 ;  /* 0x30000035ff357230 */ /* 0x000fe20000004100 */
[----:B------:R-:W-:Y:S01]  /*c4e0*/  F2FP.F16.E4M3.UNPACK_B R50, R15.H1 ;  /* 0x0000000fff32723e */ /* 0x000fe200030006ff */
[----:B------:R-:W-:Y:S01]  /*c4f0*/  FFMA.FTZ R15, R60, R61, R63 ;  /* 0x0000003d3c0f7223 */ /* 0x000fe2000001003f */
[----:B------:R-:W-:Y:S01]  /*c500*/  F2FP.F16.E4M3.UNPACK_B R61, R46.H1 ;  /* 0x0000002eff3d723e */ /* 0x000fe200030006ff */
[----:B------:R-:W-:Y:S01]  /*c510*/  HADD2.F32 R60, -RZ, R59.H0_H0 ;  /* 0x2000003bff3c7230 */ /* 0x000fe20000004100 */
[----:B------:R-:W-:Y:S01]  /*c520*/  F2FP.SATFINITE.E4M3.F32.PACK_AB_MERGE_C R51, R58, R51, RZ ;  /* 0x000000333a33723e */ /* 0x000fe200048070ff */
[----:B------:R-:W-:Y:S01]  /*c530*/  HADD2.F32 R63, -RZ, R62.H0_H0 ;  /* 0x2000003eff3f7230 */ /* 0x000fe20000004100 */
[----:B------:R-:W-:Y:S01]  /*c540*/  F2FP.SATFINITE.E4M3.F32.PACK_AB_MERGE_C R41, R48, R49, R41 ;  /* 0x000000313029723e */ /* 0x000fe20004807029 */
[----:B------:R-:W-:Y:S01]  /*c550*/  HADD2.F32 R43, -RZ, R50.H0_H0 ;  /* 0x20000032ff2b7230 */ /* 0x000fe20000004100 */
[----:B------:R-:W-:Y:S01]  /*c560*/  F2FP.SATFINITE.E4M3.F32.PACK_AB_MERGE_C R51, R13, R14, R51 ;  /* 0x0000000e0d33723e */ /* 0x000fe20004807033 */
        /* <DEDUP_REMOVED lines=9> */
[CC--:B------:R-:W-:Y:S01]  /*c600*/  FMUL.FTZ R63, R59.reuse, R62.reuse ;  /* 0x0000003e3b3f7220 */ /* 0x0c0fe20000410000 */
[----:B------:R-:W-:Y:S02]  /*c610*/  HADD2.F32 R55, -RZ, R55.H1_H1 ;  /* 0x30000037ff377230 */ /* 0x000fe40000004100 */
[C---:B------:R-:W-:Y:S01]  /*c620*/  FMUL.FTZ R62, R50.reuse, R62 ;  /* 0x0000003e323e7220 */ /* 0x040fe20000410000 */
[----:B------:R-:W-:Y:S02]  /*c630*/  HADD2.F32 R54, -RZ, R54.H1_H1 ;  /* 0x30000036ff367230 */ /* 0x000fe40000004100 */
[----:B------:R-:W-:Y:S01]  /*c640*/  FFMA.FTZ R60, R50, R61, -R63 ;  /* 0x0000003d323c7223 */ /* 0x000fe2000001083f */
[----:B------:R-:W-:Y:S01]  /*c650*/  FMUL.FTZ R50, R56, R53 ;  /* 0x0000003538327220 */ /* 0x000fe20000410000 */
[----:B------:R-:W-:Y:S01]  /*c660*/  FFMA.FTZ R59, R59, R61, R62 ;  /* 0x0000003d3b3b7223 */ /* 0x000fe2000001003e */
[C---:B------:R-:W-:Y:S01]  /*c670*/  FMUL.FTZ R53, R55.reuse, R53 ;  /* 0x0000003537357220 */ /* 0x040fe20000410000 */
[----:B------:R-:W-:Y:S01]  /*c680*/  MOV R13, R41 ;  /* 0x00000029000d7202 */ /* 0x000fe20000000f00 */
[-C--:B------:R-:W-:Y:S01]  /*c690*/  FFMA.FTZ R50, R55, R54.reuse, -R50 ;  /* 0x0000003637327223 */ /* 0x080fe20000010832 */
[----:B------:R-:W-:Y:S01]  /*c6a0*/  F2FP.SATFINITE.E4M3.F32.PACK_AB_MERGE_C R43, R60, R43, RZ ;  /* 0x0000002b3c2b723e */ /* 0x000fe200048070ff */
[----:B------:R-:W-:Y:S01]  /*c6b0*/  FFMA.FTZ R54, R56, R54, R53 ;  /* 0x0000003638367223 */ /* 0x000fe20000010035 */
[----:B------:R-:W-:Y:S01]  /*c6c0*/  F2FP.SATFINITE.E4M3.F32.PACK_AB_MERGE_C R46, R59, R46, RZ ;  /* 0x0000002e3b2e723e */ /* 0x000fe200048070ff */
[----:B------:R-:W-:Y:S01]  /*c6d0*/  IMAD.MOV.U32 R14, RZ, RZ, R42 ;  /* 0x000000ffff0e7224 */ /* 0x000fe200078e002a */
[----:B------:R-:W-:Y:S01]  /*c6e0*/  F2FP.SATFINITE.E4M3.F32.PACK_AB_MERGE_C R43, R50, R57, R43 ;  /* 0x00000039322b723e */ /* 0x000fe2000480702b */
[----:B------:R-:W-:Y:S01]  /*c6f0*/  IMAD.MOV.U32 R41, RZ, RZ, R51 ;  /* 0x000000ffff297224 */ /* 0x000fe200078e0033 */
[----:B------:R-:W-:Y:S01]  /*c700*/  F2FP.SATFINITE.E4M3.F32.PACK_AB_MERGE_C R46, R54, R15, R46 ;  /* 0x0000000f362e723e */ /* 0x000fe2000480702e */
[----:B------:R-:W-:-:S02]  /*c710*/  IMAD.MOV.U32 R42, RZ, RZ, R89 ;  /* 0x000000ffff2a7224 */ /* 0x000fc400078e0059 */
[----:B------:R-:W-:Y:S02]  /*c720*/  IMAD.MOV.U32 R15, RZ, RZ, R43 ;  /* 0x000000ffff0f7224 */ /* 0x000fe400078e002b */
[----:B------:R-:W-:-:S07]  /*c730*/  IMAD.MOV.U32 R43, RZ, RZ, R46 ;  /* 0x000000ffff2b7224 */ /* 0x000fce00078e002e */
.L_x_2769:
[----:B------:R-:W-:Y:S05]  /*c740*/  BSYNC B2 ;  /* 0x0000000000027941 */ /* 0x000fea0003800000 */
.L_x_2768:
[----:B------:R-:W-:Y:S01]  /*c750*/  ISETP.GE.AND P2, PT, R47, R136, PT ;  /* 0x000000882f00720c */ /* 0x000fe20003f46270 */
[----:B0-----:R0:W-:-:S12]  /*c760*/  ST.E.128 desc[UR50][R44.64], R12 ;  /* 0x0000000c2c007985 */ /* 0x0011d8000c101d32 */
[----:B------:R-:W-:-:S04]  /*c770*/  @!P2 IADD3 R46, P5, R11, R47, RZ ;  /* 0x0000002f0b2ea210 */ /* 0x000fc80007fbe0ff */
[----:B------:R-:W-:-:S05]  /*c780*/  @!P2 LEA.HI.X.SX32 R47, R47, R151, 0x1, P5 ;  /* 0x000000972f2fa211 */ /* 0x000fca00028f0eff */
[----:B---3--:R0:W-:Y:S04]  /*c790*/  @!P2 ST.E.128 desc[UR50][R46.64], R40 ;  /* 0x000000282e00a985 */ /* 0x0081e8000c101d32 */
.L_x_2759:
[----:B------:R-:W-:Y:S05]  /*c7a0*/  BSYNC B1 ;  /* 0x0000000000017941 */ /* 0x000fea0003800000 */
.L_x_2758:
[----:B------:R-:W-:-:S03]  /*c7b0*/  UMOV UR4, 0xffffffff ;  /* 0xffffffff00047882 */ /* 0x000fc60000000000 */
[----:B------:R-:W-:Y:S05]  /*c7c0*/  BRA.DIV UR4, `(.L_x_2770) ;  /* 0x0000023e04b07947 */ /* 0x000fea000b800000 */
[----:B------:R0:W0:Y:S04]  /*c7d0*/  SHFL.IDX PT, R49, R120, 0x1, 0x1e1f ;  /* 0x003e1f0078317f89 */ /* 0x00002800000e0000 */
[----:B------:R0:W0:Y:S02]  /*c7e0*/  SHFL.IDX PT, R48, R121, 0x1, 0x1e1f ;  /* 0x003e1f0079307f89 */ /* 0x00002400000e0000 */
.L_x_3067:
[----:B------:R-:W-:Y:S05]  /*c7f0*/  @P4 BRA `(.L_x_2727) ;  /* 0x0000003400344947 */ /* 0x000fea0003800000 */
[----:B------:R-:W-:Y:S01]  /*c800*/  ISETP.NE.AND P2, PT, R32, RZ, PT ;  /* 0x000000ff2000720c */ /* 0x000fe20003f45270 */
[----:B------:R-:W-:-:S12]  /*c810*/  BSSY B1, `(.L_x_2771) ;  /* 0x00000f3000017945 */ /* 0x000fd80003800000 */
[----:B------:R-:W-:Y:S05]  /*c820*/  @!P2 BRA `(.L_x_2772) ;  /* 0x0000000c00c4a947 */ /* 0x000fea0003800000 */
[----:B----4-:R-:W-:Y:S01]  /*c830*/  SEL R11, R118, R145, !P0 ;  /* 0x00000091760b7207 */ /* 0x010fe20004000000 */
[----:B------:R-:W-:Y:S01]  /*c840*/  BSSY B2, `(.L_x_2773) ;  /* 0x00000ed000027945 */ /* 0x000fe20003800000 */
[----:B0-----:R-:W-:Y:S02]  /*c850*/  IADD3 R44, P2, R29, R48, RZ ;  /* 0x000000301d2c7210 */ /* 0x001fe40007f5e0ff */
[----:B------:R-:W-:Y:S02]  /*c860*/  SHF.R.S32.HI R12, RZ, 0x1f, R11 ;  /* 0x0000001fff0c7819 */ /* 0x000fe4000001140b */
[----:B------:R-:W-:Y:S02]  /*c870*/  IADD3.X R45, R49, R112, RZ, P2, !PT ;  /* 0x00000070312d7210 */ /* 0x000fe400017fe4ff */
[----:B------:R-:W-:-:S04]  /*c880*/  LEA.HI R11, R12, R11, RZ, 0x5 ;  /* 0x0000000b0c0b7211 */ /* 0x000fc800078f28ff */
[----:B------:R-:W-:-:S04]  /*c890*/  LEA.HI.SX32 R11, R11, R116, 0x1b ;  /* 0x000000740b0b7211 */ /* 0x000fc800078fdaff */
[----:B------:R-:W-:Y:S01]  /*c8a0*/  SHF.R.S32.HI R14, RZ, 0x1f, R11 ;  /* 0x0000001fff0e7819 */ /* 0x000fe2000001140b */
[----:B------:R-:W-:-:S03]  /*c8b0*/  IMAD.SHL.U32 R12, R11, 0x10, RZ ;  /* 0x000000100b0c7824 */ /* 0x000fc600078e00ff */
[----:B------:R-:W-:Y:S02]  /*c8c0*/  LEA.HI R14, R14, R11, RZ, 0x2 ;  /* 0x0000000b0e0e7211 */ /* 0x000fe400078f10ff */
[----:B------:R-:W-:Y:S02]  /*c8d0*/  ISETP.GE.AND P2, PT, R12, R136, PT ;  /* 0x000000880c00720c */ /* 0x000fe40003f46270 */
[----:B------:R-:W-:-:S05]  /*c8e0*/  SHF.R.S32.HI R11, RZ, 0x2, R14 ;  /* 0x00000002ff0b7819 */ /* 0x000fca000001140e */
[----:B------:R-:W-:-:S06]  /*c8f0*/  IMAD R11, R11, 0x2800, R212 ;  /* 0x000028000b0b7824 */ /* 0x000fcc00078e02d4 */
[----:B------:R-:W-:-:S04]  /*c900*/  @!P2 IADD3 R46, P4, R12, R48, RZ ;  /* 0x000000300c2ea210 */ /* 0x000fc80007f9e0ff */
[----:B------:R-:W-:Y:S02]  /*c910*/  @!P2 LEA.HI.X.SX32 R47, R12, R49, 0x1, P4 ;  /* 0x000000310c2fa211 */ /* 0x000fe400020f0eff */
[----:B------:R-:W-:Y:S02]  /*c920*/  LOP3.LUT R12, R211, 0x30, R12, 0xf8, !PT ;  /* 0x00000030d30c7812 */ /* 0x000fe400078ef80c */
[----:B------:R-:W-:Y:S02]  /*c930*/  ISETP.GE.AND P4, PT, R16, R117, PT ;  /* 0x000000751000720c */ /* 0x000fe40003f86270 */
[----:B------:R-:W-:-:S05]  /*c940*/  LOP3.LUT R12, R12, R5, RZ, 0x3c, !PT ;  /* 0x000000050c0c7212 */ /* 0x000fca00078e3cff */
[----:B------:R-:W-:Y:S02]  /*c950*/  IMAD.IADD R12, R11, 0x1, R12 ;  /* 0x000000010b0c7824 */ /* 0x000fe400078e020c */
[C---:B------:R-:W-:Y:S02]  /*c960*/  IMAD R11, R19.reuse, 0x7800, R132 ;  /* 0x00007800130b7824 */ /* 0x040fe400078e0284 */
[----:B------:R-:W-:Y:S02]  /*c970*/  IMAD R13, R19, 0x7800, R12 ;  /* 0x00007800130d7824 */ /* 0x000fe400078e020c */
[C---:B------:R-:W-:Y:S02]  /*c980*/  IMAD.IADD R11, R18.reuse, 0x1, R11 ;  /* 0x00000001120b7824 */ /* 0x040fe400078e020b */
[----:B------:R-:W-:-:S03]  /*c990*/  IMAD.IADD R40, R18, 0x1, R13 ;  /* 0x0000000112287824 */ /* 0x000fc600078e020d */
[----:B------:R0:W4:Y:S04]  /*c9a0*/  LDS.128 R12, [R11+0x1a400] ;  /* 0x01a400000b0c7984 */ /* 0x0001280000000c00 */
[----:B------:R-:W0:Y:S01]  /*c9b0*/  LDS.128 R40, [R40+0x1a400] ;  /* 0x01a4000028287984 */ /* 0x000e220000000c00 */
[----:B------:R-:W-:Y:S05]  /*c9c0*/  @P4 BRA `(.L_x_2774) ;  /* 0x0000000c00504947 */ /* 0x000fea0003800000 */
[----:B------:R-:W-:Y:S01]  /*c9d0*/  SHF.R.U32.HI R51, RZ, 0x8, R77 ;  /* 0x00000008ff337819 */ /* 0x000fe2000001164d */
[----:B----4-:R-:W-:Y:S01]  /*c9e0*/  IMAD.MOV.U32 R53, RZ, RZ, R12 ;  /* 0x000000ffff357224 */ /* 0x010fe200078e000c */
[----:B------:R-:W-:Y:S01]  /*c9f0*/  SHF.R.U32.HI R57, RZ, 0x8, R79 ;  /* 0x00000008ff397819 */ /* 0x000fe2000001164f */
[----:B0-----:R-:W-:Y:S01]  /*ca00*/  IMAD.MOV.U32 R54, RZ, RZ, R40 ;  /* 0x000000ffff367224 */ /* 0x001fe200078e0028 */
[----:B------:R-:W-:Y:S01]  /*ca10*/  SHF.R.U32.HI R61, RZ, 0x8, R67 ;  /* 0x00000008ff3d7819 */ /* 0x000fe20000011643 */
[----:B------:R-:W-:Y:S01]  /*ca20*/  IMAD.SHL.U32 R12, R51, 0x100, RZ ;  /* 0x00000100330c7824 */ /* 0x000fe200078e00ff */
[----:B------:R-:W-:Y:S01]  /*ca30*/  LOP3.LUT R11, R77, 0xff0000ff, RZ, 0xc0, !PT ;  /* 0xff0000ff4d0b7812 */ /* 0x000fe200078ec0ff */
[----:B------:R-:W-:Y:S01]  /*ca40*/  IMAD.SHL.U32 R57, R57, 0x100, RZ ;  /* 0x0000010039397824 */ /* 0x000fe200078e00ff */
[----:B------:R-:W-:Y:S01]  /*ca50*/  SHF.R.U32.HI R59, RZ, 0x8, R65 ;  /* 0x00000008ff3b7819 */ /* 0x000fe20000011641 */
[----:B------:R-:W-:Y:S01]  /*ca60*/  IMAD.SHL.U32 R61, R61, 0x100, RZ ;  /* 0x000001003d3d7824 */ /* 0x000fe200078e00ff */
[----:B------:R-:W-:Y:S01]  /*ca70*/  LOP3.LUT R56, R79, 0xff0000ff, RZ, 0xc0, !PT ;  /* 0xff0000ff4f387812 */ /* 0x000fe200078ec0ff */
[----:B------:R-:W-:Y:S01]  /*ca80*/  IMAD.MOV.U32 R52, RZ, RZ, R42 ;  /* 0x000000ffff347224 */ /* 0x000fe200078e002a */
[----:B------:R-:W-:Y:S01]  /*ca90*/  LOP3.LUT R60, R67, 0xff0000ff, RZ, 0xc0, !PT ;  /* 0xff0000ff433c7812 */ /* 0x000fe200078ec0ff */
[----:B------:R-:W-:Y:S01]  /*caa0*/  IMAD.SHL.U32 R59, R59, 0x100, RZ ;  /* 0x000001003b3b7824 */ /* 0x000fe200078e00ff */
[----:B------:R-:W-:-:S02]  /*cab0*/  SHF.R.U32.HI R63, RZ, 0x10, R77 ;  /* 0x00000010ff3f7819 */ /* 0x000fc4000001164d */
[----:B------:R-:W-:Y:S02]  /*cac0*/  LOP3.LUT R11, R11, 0xff00, R12, 0xf8, !PT ;  /* 0x0000ff000b0b7812 */ /* 0x000fe400078ef80c */
[----:B------:R-:W-:Y:S02]  /*cad0*/  LOP3.LUT R12, R56, 0xff00, R57, 0xf8, !PT ;  /* 0x0000ff00380c7812 */ /* 0x000fe400078ef839 */
[----:B------:R-:W-:Y:S02]  /*cae0*/  LOP3.LUT R60, R60, 0xff00, R61, 0xf8, !PT ;  /* 0x0000ff003c3c7812 */ /* 0x000fe400078ef83d */
[----:B------:R-:W-:Y:S02]  /*caf0*/  LOP3.LUT R58, R65, 0xff0000ff, RZ, 0xc0, !PT ;  /* 0xff0000ff413a7812 */ /* 0x000fe400078ec0ff */
[----:B------:R-:W-:Y:S02]  /*cb00*/  F2FP.F16.E4M3.UNPACK_B R61, R146.H1 ;  /* 0x00000092ff3d723e */ /* 0x000fe400030006ff */
[----:B------:R-:W-:-:S02]  /*cb10*/  F2FP.F16.E4M3.UNPACK_B R57, R54.H1 ;  /* 0x00000036ff39723e */ /* 0x000fc400030006ff */
[----:B------:R-:W-:Y:S01]  /*cb20*/  MOV R51, R14 ;  /* 0x0000000e00337202 */ /* 0x000fe20000000f00 */
[----:B------:R-:W-:Y:S01]  /*cb30*/  IMAD.U32 R14, R63, 0x10000, RZ ;  /* 0x000100003f0e7824 */ /* 0x000fe200078e00ff */
[----:B------:R-:W-:Y:S01]  /*cb40*/  F2FP.F16.E4M3.UNPACK_B R56, R53.H1 ;  /* 0x00000035ff38723e */ /* 0x000fe200030006ff */
[----:B------:R-:W-:Y:S01]  /*cb50*/  HADD2.F32 R63, -RZ, R61.H0_H0 ;  /* 0x2000003dff3f7230 */ /* 0x000fe20000004100 */
[----:B------:R-:W-:Y:S02]  /*cb60*/  SHF.R.U32.HI R62, RZ, 0x10, R79 ;  /* 0x00000010ff3e7819 */ /* 0x000fe4000001164f */
[----:B------:R-:W-:Y:S01]  /*cb70*/  SHF.R.U32.HI R55, RZ, 0x10, R67 ;  /* 0x00000010ff377819 */ /* 0x000fe20000011643 */
[----:B------:R-:W-:Y:S01]  /*cb80*/  HADD2.F32 R42, -RZ, R56.H0_H0 ;  /* 0x20000038ff2a7230 */ /* 0x000fe20000004100 */
[----:B------:R-:W-:Y:S01]  /*cb90*/  LOP3.LUT R40, R58, 0xff00, R59, 0xf8, !PT ;  /* 0x0000ff003a287812 */ /* 0x000fe200078ef83b */
[----:B------:R-:W-:Y:S01]  /*cba0*/  HADD2.F32 R58, -RZ, R57.H0_H0 ;  /* 0x20000039ff3a7230 */ /* 0x000fe20000004100 */
[----:B------:R-:W-:Y:S01]  /*cbb0*/  F2FP.F16.E4M3.UNPACK_B R59, R148.H1 ;  /* 0x00000094ff3b723e */ /* 0x000fe200030006ff */
[----:B------:R-:W-:Y:S01]  /*cbc0*/  IMAD.U32 R67, R55, 0x10000, RZ ;  /* 0x0001000037437824 */ /* 0x000fe200078e00ff */
[----:B------:R-:W-:Y:S01]  /*cbd0*/  LOP3.LUT R14, R11, 0xff0000, R14, 0xf8, !PT ;  /* 0x00ff00000b0e7812 */ /* 0x000fe200078ef80e */
[----:B------:R-:W-:Y:S01]  /*cbe0*/  IMAD.U32 R11, R62, 0x10000, RZ ;  /* 0x000100003e0b7824 */ /* 0x000fe200078e00ff */
[----:B------:R-:W-:Y:S01]  /*cbf0*/  SHF.R.U32.HI R50, RZ, 0x10, R65 ;  /* 0x00000010ff327819 */ /* 0x000fe20000011641 */
[----:B------:R-:W-:-:S02]  /*cc00*/  HADD2.F32 R55, -RZ, R59.H0_H0 ;  /* 0x2000003bff377230 */ /* 0x000fc40000004100 */
[-C--:B------:R-:W-:Y:S01]  /*cc10*/  FMUL.FTZ R77, R58, R63.reuse ;  /* 0x0000003f3a4d7220 */ /* 0x080fe20000410000 */
[----:B------:R-:W-:Y:S01]  /*cc20*/  FMUL.FTZ R63, R42, R63 ;  /* 0x0000003f2a3f7220 */ /* 0x000fe20000410000 */
[----:B------:R-:W-:Y:S02]  /*cc30*/  LOP3.LUT R11, R12, 0xff0000, R11, 0xf8, !PT ;  /* 0x00ff00000c0b7812 */ /* 0x000fe400078ef80b */
[----:B------:R-:W-:Y:S01]  /*cc40*/  SHF.L.U32 R65, R50, 0x10, RZ ;  /* 0x0000001032417819 */ /* 0x000fe200000006ff */
[-C--:B------:R-:W-:Y:S01]  /*cc50*/  FFMA.FTZ R42, R42, R55.reuse, -R77 ;  /* 0x000000372a2a7223 */ /* 0x080fe2000001084d */
[----:B------:R-:W-:Y:S01]  /*cc60*/  LOP3.LUT R12, R60, 0xff0000, R67, 0xf8, !PT ;  /* 0x00ff00003c0c7812 */ /* 0x000fe200078ef843 */
[----:B------:R-:W-:Y:S01]  /*cc70*/  FFMA.FTZ R50, R58, R55, R63 ;  /* 0x000000373a327223 */ /* 0x000fe2000001003f */
[----:B------:R-:W-:Y:S01]  /*cc80*/  HADD2.F32 R60, -RZ, R59.H1_H1 ;  /* 0x3000003bff3c7230 */ /* 0x000fe20000004100 */
[----:B------:R-:W-:Y:S01]  /*cc90*/  F2FP.F16.E4M3.UNPACK_B R146, R146 ;  /* 0x00000092ff92723e */ /* 0x000fe200020006ff */
        /* <DEDUP_REMOVED lines=8> */
[----:B------:R-:W-:Y:S01]  /*cd20*/  LOP3.LUT R40, R40, 0xff0000, R65, 0xf8, !PT ;  /* 0x00ff000028287812 */ /* 0x000fe200078ef841 */
[----:B------:R-:W-:Y:S01]  /*cd30*/  FMUL.FTZ R62, R59, R58 ;  /* 0x0000003a3b3e7220 */ /* 0x000fe20000410000 */
[----:B------:R-:W-:Y:S02]  /*cd40*/  HADD2.F32 R58, -RZ, R54.H0_H0 ;  /* 0x20000036ff3a7230 */ /* 0x000fe40000004100 */
[----:B------:R-:W-:Y:S02]  /*cd50*/  HADD2.F32 R56, -RZ, R57.H0_H0 ;  /* 0x20000039ff387230 */ /* 0x000fe40000004100 */
[-C--:B------:R-:W-:Y:S01]  /*cd60*/  FFMA.FTZ R53, R55, R60.reuse, -R62 ;  /* 0x0000003c37357223 */ /* 0x080fe2000001083e */
[----:B------:R-:W-:Y:S01]  /*cd70*/  FFMA.FTZ R55, R59, R60, R64 ;  /* 0x0000003c3b377223 */ /* 0x000fe20000010040 */
[----:B------:R-:W-:Y:S02]  /*cd80*/  HADD2.F32 R61, -RZ, R148.H0_H0 ;  /* 0x20000094ff3d7230 */ /* 0x000fe40000004100 */
[-C--:B------:R-:W-:Y:S01]  /*cd90*/  FMUL.FTZ R65, R58, R63.reuse ;  /* 0x0000003f3a417220 */ /* 0x080fe20000410000 */
[----:B------:R-:W-:Y:S01]  /*cda0*/  FMUL.FTZ R63, R56, R63 ;  /* 0x0000003f383f7220 */ /* 0x000fe20000410000 */
[----:B------:R-:W-:Y:S01]  /*cdb0*/  HADD2.F32 R146, -RZ, R146.H1_H1 ;  /* 0x30000092ff927230 */ /* 0x000fe20000004100 */
[----:B------:R-:W-:Y:S01]  /*cdc0*/  F2FP.F16.E4M3.UNPACK_B R60, R147.H1 ;  /* 0x00000093ff3c723e */ /* 0x000fe200030006ff */
[----:B------:R-:W-:-:S02]  /*cdd0*/  HADD2.F32 R59, -RZ, R54.H1_H1 ;  /* 0x30000036ff3b7230 */ /* 0x000fc40000004100 */
[-C--:B------:R-:W-:Y:S01]  /*cde0*/  FFMA.FTZ R54, R58, R61.reuse, R63 ;  /* 0x0000003d3a367223 */ /* 0x080fe2000001003f */
[----:B------:R-:W-:Y:S02]  /*cdf0*/  HADD2.F32 R57, -RZ, R57.H1_H1 ;  /* 0x30000039ff397230 */ /* 0x000fe40000004100 */
[----:B------:R-:W-:Y:S01]  /*ce00*/  FFMA.FTZ R56, R56, R61, -R65 ;  /* 0x0000003d38387223 */ /* 0x000fe20000010841 */
[----:B------:R-:W-:Y:S02]  /*ce10*/  HADD2.F32 R148, -RZ, R148.H1_H1 ;  /* 0x30000094ff947230 */ /* 0x000fe40000004100 */
[----:B------:R-:W-:Y:S01]  /*ce20*/  FMUL.FTZ R58, R59, R146 ;  /* 0x000000923b3a7220 */ /* 0x000fe20000410000 */
[----:B------:R-:W-:Y:S01]  /*ce30*/  F2FP.F16.E4M3.UNPACK_B R61, R52.H1 ;  /* 0x00000034ff3d723e */ /* 0x000fe200030006ff */
[C---:B------:R-:W-:Y:S01]  /*ce40*/  FMUL.FTZ R146, R57.reuse, R146 ;  /* 0x0000009239927220 */ /* 0x040fe20000410000 */
[----:B------:R-:W-:Y:S01]  /*ce50*/  F2FP.F16.E4M3.UNPACK_B R64, R149.H1 ;  /* 0x00000095ff40723e */ /* 0x000fe200030006ff */
[----:B------:R-:W-:Y:S01]  /*ce60*/  FFMA.FTZ R57, R57, R148, -R58 ;  /* 0x0000009439397223 */ /* 0x000fe2000001083a */
[----:B------:R-:W-:Y:S01]  /*ce70*/  F2FP.F16.E4M3.UNPACK_B R58, R51.H1 ;  /* 0x00000033ff3a723e */ /* 0x000fe200030006ff */
[--C-:B------:R-:W-:Y:S01]  /*ce80*/  HADD2.F32 R67, -RZ, R60.reuse.H0_H0 ;  /* 0x2000003cff437230 */ /* 0x100fe20000004100 */
[----:B------:R-:W-:Y:S01]  /*ce90*/  F2FP.F16.E4M3.UNPACK_B R147, R147 ;  /* 0x00000093ff93723e */ /* 0x000fe200020006ff */
[--C-:B------:R-:W-:Y:S01]  /*cea0*/  HADD2.F32 R62, -RZ, R61.reuse.H0_H0 ;  /* 0x2000003dff3e7230 */ /* 0x100fe20000004100 */
[----:B------:R-:W-:Y:S01]  /*ceb0*/  F2FP.F16.E4M3.UNPACK_B R51, R51 ;  /* 0x00000033ff33723e */ /* 0x000fe200020006ff */
[----:B------:R-:W-:Y:S01]  /*cec0*/  HADD2.F32 R66, -RZ, R60.H1_H1 ;  /* 0x3000003cff427230 */ /* 0x000fe20000004100 */
[----:B------:R-:W-:Y:S01]  /*ced0*/  F2FP.F16.E4M3.UNPACK_B R149, R149 ;  /* 0x00000095ff95723e */ /* 0x000fe200020006ff */
[----:B------:R-:W-:-:S02]  /*cee0*/  HADD2.F32 R63, -RZ, R61.H1_H1 ;  /* 0x3000003dff3f7230 */ /* 0x000fc40000004100 */
[-C--:B------:R-:W-:Y:S01]  /*cef0*/  FMUL.FTZ R77, R62, R67.reuse ;  /* 0x000000433e4d7220 */ /* 0x080fe20000410000 */
[----:B------:R-:W-:Y:S02]  /*cf00*/  HADD2.F32 R60, -RZ, R58.H0_H0 ;  /* 0x2000003aff3c7230 */ /* 0x000fe40000004100 */
[----:B------:R-:W-:Y:S01]  /*cf10*/  FFMA.FTZ R59, R59, R148, R146 ;  /* 0x000000943b3b7223 */ /* 0x000fe20000010092 */
[----:B------:R-:W-:Y:S02]  /*cf20*/  HADD2.F32 R65, -RZ, R64.H0_H0 ;  /* 0x20000040ff417230 */ /* 0x000fe40000004100 */
[----:B------:R-:W-:Y:S01]  /*cf30*/  FMUL.FTZ R76, R63, R66 ;  /* 0x000000423f4c7220 */ /* 0x000fe20000410000 */
[----:B------:R-:W-:Y:S02]  /*cf40*/  HADD2.F32 R61, -RZ, R58.H1_H1 ;  /* 0x3000003aff3d7230 */ /* 0x000fe40000004100 */
[----:B------:R-:W-:Y:S01]  /*cf50*/  FMUL.FTZ R67, R60, R67 ;  /* 0x000000433c437220 */ /* 0x000fe20000410000 */
[----:B------:R-:W-:-:S02]  /*cf60*/  HADD2.F32 R64, -RZ, R64.H1_H1 ;  /* 0x30000040ff407230 */ /* 0x000fc40000004100 */
[-C--:B------:R-:W-:Y:S01]  /*cf70*/  FFMA.FTZ R58, R60, R65.reuse, -R77 ;  /* 0x000000413c3a7223 */ /* 0x080fe2000001084d */
[----:B------:R-:W-:Y:S01]  /*cf80*/  F2FP.SATFINITE.E4M3.F32.PACK_AB_MERGE_C R42, R53, R42, RZ ;  /* 0x0000002a352a723e */ /* 0x000fe200048070ff */
[C---:B------:R-:W-:Y:S01]  /*cf90*/  FMUL.FTZ R66, R61.reuse, R66 ;  /* 0x000000423d427220 */ /* 0x040fe20000410000 */
[----:B------:R-:W-:Y:S01]  /*cfa0*/  FFMA.FTZ R60, R62, R65, R67 ;  /* 0x000000413e3c7223 */ /* 0x000fe20000010043 */
[----:B------:R-:W-:Y:S01]  /*cfb0*/  FFMA.FTZ R77, R61, R64, -R76 ;  /* 0x000000403d4d7223 */ /* 0x000fe2000001084c */
[----:B------:R-:W-:Y:S01]  /*cfc0*/  F2FP.F16.E4M3.UNPACK_B R61, R52 ;  /* 0x00000034ff3d723e */ /* 0x000fe200020006ff */
[----:B------:R-:W-:Y:S01]  /*cfd0*/  FFMA.FTZ R79, R63, R64, R66 ;  /* 0x000000403f4f7223 */ /* 0x000fe20000010042 */
[--C-:B------:R-:W-:Y:S02]  /*cfe0*/  HADD2.F32 R66, -RZ, R147.reuse.H1_H1 ;  /* 0x30000093ff427230 */ /* 0x100fe40000004100 */
[----:B------:R-:W-:Y:S02]  /*cff0*/  HADD2.F32 R65, -RZ, R147.H0_H0 ;  /* 0x20000093ff417230 */ /* 0x000fe40000004100 */
[--C-:B------:R-:W-:Y:S01]  /*d000*/  HADD2.F32 R62, -RZ, R61.reuse.H0_H0 ;  /* 0x2000003dff3e7230 */ /* 0x100fe20000004100 */
[----:B------:R-:W-:Y:S01]  /*d010*/  F2FP.SATFINITE.E4M3.F32.PACK_AB_MERGE_C R60, R79, R60, RZ ;  /* 0x0000003c4f3c723e */ /* 0x000fe200048070ff */
[----:B------:R-:W-:-:S02]  /*d020*/  HADD2.F32 R61, -RZ, R61.H1_H1 ;  /* 0x3000003dff3d7230 */ /* 0x000fc40000004100 */
[--C-:B------:R-:W-:Y:S02]  /*d030*/  HADD2.F32 R52, -RZ, R51.reuse.H0_H0 ;  /* 0x20000033ff347230 */ /* 0x100fe40000004100 */
[-C--:B------:R-:W-:Y:S01]  /*d040*/  FMUL.FTZ R67, R62, R65.reuse ;  /* 0x000000413e437220 */ /* 0x080fe20000410000 */
[----:B------:R-:W-:Y:S02]  /*d050*/  HADD2.F32 R51, -RZ, R51.H1_H1 ;  /* 0x30000033ff337230 */ /* 0x000fe40000004100 */
[-C--:B------:R-:W-:Y:S01]  /*d060*/  FMUL.FTZ R76, R61, R66.reuse ;  /* 0x000000423d4c7220 */ /* 0x080fe20000410000 */
[--C-:B------:R-:W-:Y:S02]  /*d070*/  HADD2.F32 R64, -RZ, R149.reuse.H1_H1 ;  /* 0x30000095ff407230 */ /* 0x100fe40000004100 */
[C---:B------:R-:W-:Y:S01]  /*d080*/  FMUL.FTZ R65, R52.reuse, R65 ;  /* 0x0000004134417220 */ /* 0x040fe20000410000 */
[----:B------:R-:W-:Y:S02]  /*d090*/  HADD2.F32 R63, -RZ, R149.H0_H0 ;  /* 0x20000095ff3f7230 */ /* 0x000fe40000004100 */
[C---:B------:R-:W-:Y:S01]  /*d0a0*/  FMUL.FTZ R66, R51.reuse, R66 ;  /* 0x0000004233427220 */ /* 0x040fe20000410000 */
[----:B------:R-:W-:Y:S01]  /*d0b0*/  FFMA.FTZ R76, R51, R64, -R76 ;  /* 0x00000040334c7223 */ /* 0x000fe2000001084c */
[----:B------:R-:W-:Y:S01]  /*d0c0*/  F2FP.SATFINITE.E4M3.F32.PACK_AB_MERGE_C R51, R55, R50, RZ ;  /* 0x000000323733723e */ /* 0x000fe200048070ff */
[-C--:B------:R-:W-:Y:S01]  /*d0d0*/  FFMA.FTZ R67, R52, R63.reuse, -R67 ;  /* 0x0000003f34437223 */ /* 0x080fe20000010843 */
[----:B------:R-:W-:Y:S01]  /*d0e0*/  F2FP.SATFINITE.E4M3.F32.PACK_AB_MERGE_C R52, R57, R56, R42 ;  /* 0x000000383934723e */ /* 0x000fe2000480702a */
[----:B------:R-:W-:Y:S01]  /*d0f0*/  FFMA.FTZ R65, R62, R63, R65 ;  /* 0x0000003f3e417223 */ /* 0x000fe20000010041 */
[----:B------:R-:W-:Y:S01]  /*d100*/  F2FP.F16.E4M3.UNPACK_B R55, R41 ;  /* 0x00000029ff37723e */ /* 0x000fe200020006ff */
[----:B------:R-:W-:Y:S01]  /*d110*/  FFMA.FTZ R66, R61, R64, R66 ;  /* 0x000000403d427223 */ /* 0x000fe20000010042 */
[----:B------:R-:W-:-:S02]  /*d120*/  F2FP.F16.E4M3.UNPACK_B R56, R40 ;  /* 0x00000028ff38723e */ /* 0x000fc400020006ff */
[----:B------:R-:W-:Y:S01]  /*d130*/  F2FP.SATFINITE.E4M3.F32.PACK_AB_MERGE_C R51, R59, R54, R51 ;  /* 0x000000363b33723e */ /* 0x000fe20004807033 */
[----:B------:R-:W-:Y:S01]  /*d140*/  HADD2.F32 R57, -RZ, R55.H0_H0 ;  /* 0x20000037ff397230 */ /* 0x000fe20000004100 */
[----:B------:R-:W-:Y:S01]  /*d150*/  F2FP.F16.E4M3.UNPACK_B R54, R13 ;  /* 0x0000000dff36723e */ /* 0x000fe200020006ff */
[--C-:B------:R-:W-:Y:S01]  /*d160*/  HADD2.F32 R62, -RZ, R56.reuse.H0_H0 ;  /* 0x20000038ff3e7230 */ /* 0x100fe20000004100 */
[----:B------:R-:W-:Y:S01]  /*d170*/  F2FP.F16.E4M3.UNPACK_B R59, R14 ;  /* 0x0000000eff3b723e */ /* 0x000fe200020006ff */
[----:B------:R-:W-:Y:S01]  /*d180*/  HADD2.F32 R61, -RZ, R56.H1_H1 ;  /* 0x30000038ff3d7230 */ /* 0x000fe20000004100 */
[----:B------:R-:W-:Y:S01]  /*d190*/  F2FP.SATFINITE.E4M3.F32.PACK_AB_MERGE_C R42, R66, R65, R60 ;  /* 0x00000041422a723e */ /* 0x000fe2000480703c */
[----:B------:R-:W-:Y:S01]  /*d1a0*/  HADD2.F32 R53, -RZ, R54.H0_H0 ;  /* 0x20000036ff357230 */ /* 0x000fe20000004100 */
[----:B------:R-:W-:Y:S01]  /*d1b0*/  F2FP.SATFINITE.E4M3.F32.PACK_AB_MERGE_C R50, R77, R58, RZ ;  /* 0x0000003a4d32723e */ /* 0x000fe200048070ff */
        /* <DEDUP_REMOVED lines=8> */
[----:B------:R-:W-:Y:S01]  /*d240*/  F2FP.F16.E4M3.UNPACK_B R55, R13.H1 ;  /* 0x0000000dff37723e */ /* 0x000fe200030006ff */
[-C--:B------:R-:W-:Y:S01]  /*d250*/  FMUL.FTZ R57, R58, R61.reuse ;  /* 0x0000003d3a397220 */ /* 0x080fe20000410000 */
[----:B------:R-:W-:Y:S01]  /*d260*/  FMUL.FTZ R13, R56, R61 ;  /* 0x0000003d380d7220 */ /* 0x000fe20000410000 */
[----:B------:R-:W-:-:S02]  /*d270*/  F2FP.F16.E4M3.UNPACK_B R41, R41.H1 ;  /* 0x00000029ff29723e */ /* 0x000fc400030006ff */
[----:B------:R-:W-:Y:S01]  /*d280*/  F2FP.F16.E4M3.UNPACK_B R60, R40.H1 ;  /* 0x00000028ff3c723e */ /* 0x000fe200030006ff */
[-C--:B------:R-:W-:Y:S01]  /*d290*/  FFMA.FTZ R56, R56, R59.reuse, -R57 ;  /* 0x0000003b38387223 */ /* 0x080fe20000010839 */
[----:B------:R-:W-:Y:S01]  /*d2a0*/  FFMA.FTZ R13, R58, R59, R13 ;  /* 0x0000003b3a0d7223 */ /* 0x000fe2000001000d */
[----:B------:R-:W-:Y:S01]  /*d2b0*/  F2FP.F16.E4M3.UNPACK_B R14, R14.H1 ;  /* 0x0000000eff0e723e */ /* 0x000fe200030006ff */
        /* <DEDUP_REMOVED lines=19> */
[-C--:B------:R-:W-:Y:S01]  /*d3f0*/  FFMA.FTZ R41, R55, R60.reuse, -R64 ;  /* 0x0000003c37297223 */ /* 0x080fe20000010840 */
        /* <DEDUP_REMOVED lines=9> */
[----:B------:R-:W-:-:S02]  /*d490*/  HADD2.F32 R62, -RZ, R60.H0_H0 ;  /* 0x2000003cff3e7230 */ /* 0x000fc40000004100 */
[-C--:B------:R-:W-:Y:S01]  /*d4a0*/  FMUL.FTZ R78, R61, R76.reuse ;  /* 0x0000004c3d4e7220 */ /* 0x080fe20000410000 */
[----:B------:R-:W-:Y:S02]  /*d4b0*/  HADD2.F32 R11, -RZ, R67.H0_H0 ;  /* 0x20000043ff0b7230 */ /* 0x000fe40000004100 */
[----:B------:R-:W-:Y:S01]  /*d4c0*/  FMUL.FTZ R76, R43, R76 ;  /* 0x0000004c2b4c7220 */ /* 0x000fe20000410000 */
[----:B------:R-:W-:Y:S01]  /*d4d0*/  HADD2.F32 R12, -RZ, R63.H0_H0 ;  /* 0x2000003fff0c7230 */ /* 0x000fe20000004100 */
[----:B------:R-:W-:Y:S01]  /*d4e0*/  F2FP.SATFINITE.E4M3.F32.PACK_AB_MERGE_C R14, R41, R14, RZ ;  /* 0x0000000e290e723e */ /* 0x000fe200048070ff */
[----:B------:R-:W-:Y:S02]  /*d4f0*/  HADD2.F32 R60, -RZ, R60.H1_H1 ;  /* 0x3000003cff3c7230 */ /* 0x000fe40000004100 */
[-C--:B------:R-:W-:Y:S01]  /*d500*/  FMUL.FTZ R77, R62, R11.reuse ;  /* 0x0000000b3e4d7220 */ /* 0x080fe20000410000 */
[----:B------:R-:W-:Y:S02]  /*d510*/  HADD2.F32 R67, -RZ, R67.H1_H1 ;  /* 0x30000043ff437230 */ /* 0x000fe40000004100 */
[----:B------:R-:W-:Y:S01]  /*d520*/  FMUL.FTZ R79, R58, R11 ;  /* 0x0000000b3a4f7220 */ /* 0x000fe20000410000 */
[----:B------:R-:W-:-:S02]  /*d530*/  HADD2.F32 R15, -RZ, R15.H1_H1 ;  /* 0x3000000fff0f7230 */ /* 0x000fc40000004100 */
[-C--:B------:R-:W-:Y:S01]  /*d540*/  FFMA.FTZ R11, R43, R12.reuse, -R78 ;  /* 0x0000000c2b0b7223 */ /* 0x080fe2000001084e */
[----:B------:R-:W-:Y:S02]  /*d550*/  HADD2.F32 R65, -RZ, R64.H0_H0 ;  /* 0x20000040ff417230 */ /* 0x000fe40000004100 */
[----:B------:R-:W-:Y:S01]  /*d560*/  FFMA.FTZ R12, R61, R12, R76 ;  /* 0x0000000c3d0c7223 */ /* 0x000fe2000001004c */
        /* <DEDUP_REMOVED lines=10> */
[----:B------:R-:W-:Y:S01]  /*d610*/  FMUL.FTZ R66, R57, R66 ;  /* 0x0000004239427220 */ /* 0x000fe20000410000 */
[-C--:B------:R-:W-:Y:S01]  /*d620*/  FFMA.FTZ R60, R60, R64.reuse, R67 ;  /* 0x000000403c3c7223 */ /* 0x080fe20000010043 */
[----:B------:R-:W-:Y:S01]  /*d630*/  FFMA.FTZ R76, R15, R64, -R76 ;  /* 0x000000400f4c7223 */ /* 0x000fe2000001084c */
[-C--:B------:R-:W-:Y:S01]  /*d640*/  FFMA.FTZ R62, R57, R58.reuse, -R62 ;  /* 0x0000003a393e7223 */ /* 0x080fe2000001083e */
[----:B------:R-:W-:Y:S01]  /*d650*/  FFMA.FTZ R59, R59, R58, R66 ;  /* 0x0000003a3b3b7223 */ /* 0x000fe20000010042 */
[----:B------:R-:W-:-:S02]  /*d660*/  F2FP.SATFINITE.E4M3.F32.PACK_AB_MERGE_C R40, R55, R40, RZ ;  /* 0x000000283728723e */ /* 0x000fc400048070ff */
[----:B------:R-:W-:Y:S02]  /*d670*/  F2FP.SATFINITE.E4M3.F32.PACK_AB_MERGE_C R60, R60, R79, RZ ;  /* 0x0000004f3c3c723e */ /* 0x000fe400048070ff */
[----:B------:R-:W-:Y:S01]  /*d680*/  F2FP.SATFINITE.E4M3.F32.PACK_AB_MERGE_C R53, R56, R53, R14 ;  /* 0x000000353835723e */ /* 0x000fe2000480700e */
[----:B------:R-:W-:Y:S01]  /*d690*/  IMAD.MOV.U32 R14, RZ, RZ, R50 ;  /* 0x000000ffff0e7224 */ /* 0x000fe200078e0032 */
[----:B------:R-:W-:Y:S02]  /*d6a0*/  F2FP.SATFINITE.E4M3.F32.PACK_AB_MERGE_C R76, R76, R77, RZ ;  /* 0x0000004d4c4c723e */ /* 0x000fe400048070ff */
[----:B------:R-:W-:Y:S01]  /*d6b0*/  F2FP.SATFINITE.E4M3.F32.PACK_AB_MERGE_C R41, R13, R54, R40 ;  /* 0x000000360d29723e */ /* 0x000fe20004807028 */
[----:B------:R-:W-:Y:S01]  /*d6c0*/  IMAD.MOV.U32 R13, RZ, RZ, R53 ;  /* 0x000000ffff0d7224 */ /* 0x000fe200078e0035 */
[----:B------:R-:W-:Y:S01]  /*d6d0*/  F2FP.SATFINITE.E4M3.F32.PACK_AB_MERGE_C R43, R59, R12, R60 ;  /* 0x0000000c3b2b723e */ /* 0x000fe2000480703c */
[----:B------:R-:W-:Y:S01]  /*d6e0*/  IMAD.MOV.U32 R12, RZ, RZ, R52 ;  /* 0x000000ffff0c7224 */ /* 0x000fe200078e0034 */
[----:B------:R-:W-:Y:S01]  /*d6f0*/  F2FP.SATFINITE.E4M3.F32.PACK_AB_MERGE_C R15, R62, R11, R76 ;  /* 0x0000000b3e0f723e */ /* 0x000fe2000480704c */
[----:B------:R-:W-:-:S07]  /*d700*/  IMAD.MOV.U32 R40, RZ, RZ, R51 ;  /* 0x000000ffff287224 */ /* 0x000fce00078e0033 */
.L_x_2774:
[----:B------:R-:W-:Y:S05]  /*d710*/  BSYNC B2 ;  /* 0x0000000000027941 */ /* 0x000fea0003800000 */
.L_x_2773:
[----:B----4-:R4:W-:Y:S04]  /*d720*/  ST.E.128 desc[UR50][R44.64], R12 ;  /* 0x0000000c2c007985 */ /* 0x0109e8000c101d32 */
[----:B0-----:R4:W-:Y:S02]  /*d730*/  @!P2 ST.E.128 desc[UR50][R46.64], R40 ;  /* 0x000000282e00a985 */ /* 0x0019e4000c101d32 */
.L_x_2772:
[----:B------:R-:W-:Y:S05]  /*d740*/  BSYNC B1 ;  /* 0x0000000000017941 */ /* 0x000fea0003800000 */
.L_x_2771:
        /* <DEDUP_REMOVED lines=14> */
[----:B------:R-:W-:Y:S02]  /*d830*/  SHF.R.S32.HI R13, RZ, 0x2, R13 ;  /* 0x00000002ff0d7819 */ /* 0x000fe4000001140d */
[----:B------:R-:W-:-:S04]  /*d840*/  LOP3.LUT R12, R211, 0x30, R11, 0xf8, !PT ;  /* 0x00000030d30c7812 */ /* 0x000fc800078ef80b */
[----:B------:R-:W-:-:S05]  /*d850*/  LOP3.LUT R12, R12, R5, RZ, 0x3c, !PT ;  /* 0x000000050c0c7212 */ /* 0x000fca00078e3cff */
[----:B------:R-:W-:-:S04]  /*d860*/  @!P2 IADD3 R46, P4, R11, R48, RZ ;  /* 0x000000300b2ea210 */ /* 0x000fc80007f9e0ff */
[----:B------:R-:W-:Y:S01]  /*d870*/  @!P2 LEA.HI.X.SX32 R47, R11, R49, 0x1, P4 ;  /* 0x000000310b2fa211 */ /* 0x000fe200020f0eff */
[----:B------:R-:W-:Y:S01]  /*d880*/  IMAD R11, R13, 0x2800, R212 ;  /* 0x000028000d0b7824 */ /* 0x000fe200078e02d4 */
[----:B------:R-:W-:-:S03]  /*d890*/  ISETP.GE.AND P4, PT, R3, R117, PT ;  /* 0x000000750300720c */ /* 0x000fc60003f86270 */
        /* <DEDUP_REMOVED lines=8> */
[--C-:B0-----:R-:W-:Y:S01]  /*d920*/  SHF.R.U32.HI R11, RZ, 0x8, R81.reuse ;  /* 0x00000008ff0b7819 */ /* 0x101fe20000011651 */
[----:B----4-:R-:W-:Y:S01]  /*d930*/  IMAD.MOV.U32 R53, RZ, RZ, R12 ;  /* 0x000000ffff357224 */ /* 0x010fe200078e000c */
[----:B------:R-:W-:Y:S01]  /*d940*/  SHF.R.U32.HI R63, RZ, 0x10, R81 ;  /* 0x00000010ff3f7819 */ /* 0x000fe20000011651 */
[----:B------:R-:W-:Y:S01]  /*d950*/  IMAD.MOV.U32 R55, RZ, RZ, R40 ;  /* 0x000000ffff377224 */ /* 0x000fe200078e0028 */
[----:B------:R-:W-:Y:S01]  /*d960*/  LOP3.LUT R52, R81, 0xff0000ff, RZ, 0xc0, !PT ;  /* 0xff0000ff51347812 */ /* 0x000fe200078ec0ff */
[----:B------:R-:W-:Y:S01]  /*d970*/  IMAD.SHL.U32 R11, R11, 0x100, RZ ;  /* 0x000001000b0b7824 */ /* 0x000fe200078e00ff */
[----:B------:R-:W-:Y:S02]  /*d980*/  SHF.R.U32.HI R54, RZ, 0x8, R71 ;  /* 0x00000008ff367819 */ /* 0x000fe40000011647 */
[----:B------:R-:W-:Y:S02]  /*d990*/  SHF.R.U32.HI R61, RZ, 0x8, R83 ;  /* 0x00000008ff3d7819 */ /* 0x000fe40000011653 */
[----:B------:R-:W-:Y:S01]  /*d9a0*/  MOV R50, R14 ;  /* 0x0000000e00327202 */ /* 0x000fe20000000f00 */
[----:B------:R-:W-:Y:S01]  /*d9b0*/  IMAD.U32 R14, R63, 0x10000, RZ ;  /* 0x000100003f0e7824 */ /* 0x000fe200078e00ff */
[----:B------:R-:W-:Y:S01]  /*d9c0*/  SHF.R.U32.HI R56, RZ, 0x8, R69 ;  /* 0x00000008ff387819 */ /* 0x000fe20000011645 */
[----:B------:R-:W-:Y:S01]  /*d9d0*/  IMAD.SHL.U32 R12, R61, 0x100, RZ ;  /* 0x000001003d0c7824 */ /* 0x000fe200078e00ff */
[----:B------:R-:W-:Y:S01]  /*d9e0*/  LOP3.LUT R11, R52, 0xff00, R11, 0xf8, !PT ;  /* 0x0000ff00340b7812 */ /* 0x000fe200078ef80b */
[----:B------:R-:W-:Y:S01]  /*d9f0*/  IMAD.SHL.U32 R52, R54, 0x100, RZ ;  /* 0x0000010036347824 */ /* 0x000fe200078e00ff */
[----:B------:R-:W-:Y:S01]  /*da00*/  SHF.R.U32.HI R62, RZ, 0x10, R83 ;  /* 0x00000010ff3e7819 */ /* 0x000fe20000011653 */
[----:B------:R-:W-:Y:S01]  /*da10*/  IMAD.SHL.U32 R40, R56, 0x100, RZ ;  /* 0x0000010038287824 */ /* 0x000fe200078e00ff */
[----:B------:R-:W-:-:S02]  /*da20*/  LOP3.LUT R59, R71, 0xff0000ff, RZ, 0xc0, !PT ;  /* 0xff0000ff473b7812 */ /* 0x000fc400078ec0ff */
[----:B------:R-:W-:Y:S02]  /*da30*/  LOP3.LUT R51, R83, 0xff0000ff, RZ, 0xc0, !PT ;  /* 0xff0000ff53337812 */ /* 0x000fe400078ec0ff */
[----:B------:R-:W-:Y:S01]  /*da40*/  LOP3.LUT R14, R11, 0xff0000, R14, 0xf8, !PT ;  /* 0x00ff00000b0e7812 */ /* 0x000fe200078ef80e */
[----:B------:R-:W-:Y:S01]  /*da50*/  IMAD.U32 R11, R62, 0x10000, RZ ;  /* 0x000100003e0b7824 */ /* 0x000fe200078e00ff */
[----:B------:R-:W-:Y:S02]  /*da60*/  LOP3.LUT R57, R69, 0xff0000ff, RZ, 0xc0, !PT ;  /* 0xff0000ff45397812 */ /* 0x000fe400078ec0ff */
[----:B------:R-:W-:Y:S02]  /*da70*/  LOP3.LUT R63, R59, 0xff00, R52, 0xf8, !PT ;  /* 0x0000ff003b3f7812 */ /* 0x000fe400078ef834 */
[----:B------:R-:W-:Y:S02]  /*da80*/  LOP3.LUT R12, R51, 0xff00, R12, 0xf8, !PT ;  /* 0x0000ff00330c7812 */ /* 0x000fe400078ef80c */
[----:B------:R-:W-:-:S02]  /*da90*/  F2FP.F16.E4M3.UNPACK_B R59, R141.H1 ;  /* 0x0000008dff3b723e */ /* 0x000fc400030006ff */
[----:B------:R-:W-:Y:S02]  /*daa0*/  F2FP.F16.E4M3.UNPACK_B R56, R55.H1 ;  /* 0x00000037ff38723e */ /* 0x000fe400030006ff */
[----:B------:R-:W-:Y:S02]  /*dab0*/  F2FP.F16.E4M3.UNPACK_B R54, R53.H1 ;  /* 0x00000035ff36723e */ /* 0x000fe400030006ff */
[----:B------:R-:W-:Y:S01]  /*dac0*/  SHF.R.U32.HI R58, RZ, 0x10, R69 ;  /* 0x00000010ff3a7819 */ /* 0x000fe20000011645 */
[----:B------:R-:W-:Y:S01]  /*dad0*/  HADD2.F32 R52, -RZ, R56.H0_H0 ;  /* 0x20000038ff347230 */ /* 0x000fe20000004100 */
[----:B------:R-:W-:Y:S01]  /*dae0*/  LOP3.LUT R61, R57, 0xff00, R40, 0xf8, !PT ;  /* 0x0000ff00393d7812 */ /* 0x000fe200078ef828 */
[--C-:B------:R-:W-:Y:S01]  /*daf0*/  HADD2.F32 R51, -RZ, R54.reuse.H0_H0 ;  /* 0x20000036ff337230 */ /* 0x100fe20000004100 */
[----:B------:R-:W-:Y:S01]  /*db00*/  LOP3.LUT R11, R12, 0xff0000, R11, 0xf8, !PT ;  /* 0x00ff00000c0b7812 */ /* 0x000fe200078ef80b */
[----:B------:R-:W-:Y:S01]  /*db10*/  HADD2.F32 R12, -RZ, R59.H0_H0 ;  /* 0x2000003bff0c7230 */ /* 0x000fe20000004100 */
[----:B------:R-:W-:Y:S01]  /*db20*/  F2FP.F16.E4M3.UNPACK_B R57, R143.H1 ;  /* 0x0000008fff39723e */ /* 0x000fe200030006ff */
[----:B------:R-:W-:Y:S01]  /*db30*/  IMAD.U32 R40, R58, 0x10000, RZ ;  /* 0x000100003a287824 */ /* 0x000fe200078e00ff */
[----:B------:R-:W-:Y:S01]  /*db40*/  SHF.R.U32.HI R60, RZ, 0x10, R71 ;  /* 0x00000010ff3c7819 */ /* 0x000fe20000011647 */
[----:B------:R-:W-:-:S02]  /*db50*/  HADD2.F32 R54, -RZ, R54.H1_H1 ;  /* 0x30000036ff367230 */ /* 0x000fc40000004100 */
[-C--:B------:R-:W-:Y:S01]  /*db60*/  FMUL.FTZ R62, R52, R12.reuse ;  /* 0x0000000c343e7220 */ /* 0x080fe20000410000 */
[----:B------:R-:W-:Y:S02]  /*db70*/  HADD2.F32 R58, -RZ, R57.H0_H0 ;  /* 0x20000039ff3a7230 */ /* 0x000fe40000004100 */
[C---:B------:R-:W-:Y:S01]  /*db80*/  FMUL.FTZ R65, R51.reuse, R12 ;  /* 0x0000000c33417220 */ /* 0x040fe20000410000 */
[----:B------:R-:W-:Y:S02]  /*db90*/  SHF.L.U32 R60, R60, 0x10, RZ ;  /* 0x000000103c3c7819 */ /* 0x000fe400000006ff */
[----:B------:R-:W-:Y:S01]  /*dba0*/  F2FP.F16.E4M3.UNPACK_B R141, R141 ;  /* 0x0000008dff8d723e */ /* 0x000fe200020006ff */
[-C--:B------:R-:W-:Y:S01]  /*dbb0*/  FFMA.FTZ R51, R51, R58.reuse, -R62 ;  /* 0x0000003a33337223 */ /* 0x080fe2000001083e */
[----:B------:R-:W-:Y:S01]  /*dbc0*/  FFMA.FTZ R52, R52, R58, R65 ;  /* 0x0000003a34347223 */ /* 0x000fe20000010041 */
[----:B------:R-:W-:Y:S01]  /*dbd0*/  HADD2.F32 R58, -RZ, R59.H1_H1 ;  /* 0x3000003bff3a7230 */ /* 0x000fe20000004100 */
[----:B------:R-:W-:Y:S01]  /*dbe0*/  LOP3.LUT R12, R63, 0xff0000, R60, 0xf8, !PT ;  /* 0x00ff00003f0c7812 */ /* 0x000fe200078ef83c */
[----:B------:R-:W-:Y:S01]  /*dbf0*/  HADD2.F32 R59, -RZ, R56.H1_H1 ;  /* 0x30000038ff3b7230 */ /* 0x000fe20000004100 */
[----:B------:R-:W-:Y:S01]  /*dc00*/  F2FP.F16.E4M3.UNPACK_B R56, R55 ;  /* 0x00000037ff38723e */ /* 0x000fe200020006ff */
[----:B------:R-:W-:Y:S01]  /*dc10*/  HADD2.F32 R60, -RZ, R57.H1_H1 ;  /* 0x30000039ff3c7230 */ /* 0x000fe20000004100 */
[----:B------:R-:W-:Y:S01]  /*dc20*/  F2FP.F16.E4M3.UNPACK_B R57, R53 ;  /* 0x00000035ff39723e */ /* 0x000fe200020006ff */
[-C--:B------:R-:W-:Y:S01]  /*dc30*/  FMUL.FTZ R62, R54, R58.reuse ;  /* 0x0000003a363e7220 */ /* 0x080fe20000410000 */
[----:B------:R-:W-:Y:S01]  /*dc40*/  LOP3.LUT R40, R61, 0xff0000, R40, 0xf8, !PT ;  /* 0x00ff00003d287812 */ /* 0x000fe200078ef828 */
[----:B------:R-:W-:Y:S01]  /*dc50*/  FMUL.FTZ R53, R59, R58 ;  /* 0x0000003a3b357220 */ /* 0x000fe20000410000 */
[----:B------:R-:W-:Y:S01]  /*dc60*/  F2FP.F16.E4M3.UNPACK_B R143, R143 ;  /* 0x0000008fff8f723e */ /* 0x000fe200020006ff */
[----:B------:R-:W-:Y:S01]  /*dc70*/  HADD2.F32 R61, -RZ, R141.H0_H0 ;  /* 0x2000008dff3d7230 */ /* 0x000fe20000004100 */
[----:B------:R-:W-:Y:S01]  /*dc80*/  F2FP.F16.E4M3.UNPACK_B R64, R142.H1 ;  /* 0x0000008eff40723e */ /* 0x000fe200030006ff */
[----:B------:R-:W-:-:S02]  /*dc90*/  HADD2.F32 R58, -RZ, R56.H0_H0 ;  /* 0x20000038ff3a7230 */ /* 0x000fc40000004100 */
[-C--:B------:R-:W-:Y:S01]  /*dca0*/  FFMA.FTZ R54, R54, R60.reuse, -R53 ;  /* 0x0000003c36367223 */ /* 0x080fe20000010835 */
[----:B------:R-:W-:Y:S02]  /*dcb0*/  HADD2.F32 R55, -RZ, R57.H0_H0 ;  /* 0x20000039ff377230 */ /* 0x000fe40000004100 */
        /* <DEDUP_REMOVED lines=9> */
[----:B------:R-:W-:Y:S01]  /*dd50*/  F2FP.F16.E4M3.UNPACK_B R61, R42.H1 ;  /* 0x0000002aff3d723e */ /* 0x000fe200030006ff */
[----:B------:R-:W-:Y:S02]  /*dd60*/  HADD2.F32 R143, -RZ, R143.H1_H1 ;  /* 0x3000008fff8f7230 */ /* 0x000fe40000004100 */
        /* <DEDUP_REMOVED lines=11> */
[-C--:B------:R-:W-:Y:S01]  /*de20*/  FMUL.FTZ R69, R62, R67.reuse ;  /* 0x000000433e457220 */ /* 0x080fe20000410000 */
        /* <DEDUP_REMOVED lines=26> */
[----:B------:R-:W-:Y:S01]  /*dfd0*/  FMUL.FTZ R63, R42, R63 ;  /* 0x0000003f2a3f7220 */ /* 0x000fe20000410000 */
[CC--:B------:R-:W-:Y:S01]  /*dfe0*/  FMUL.FTZ R67, R59.reuse, R142.reuse ;  /* 0x0000008e3b437220 */ /* 0x0c0fe20000410000 */
        /* <DEDUP_REMOVED lines=33> */
[----:B------:R-:W-:Y:S01]  /*e200*/  F2FP.SATFINITE.E4M3.F32.PACK_AB_MERGE_C R66, R66, R69, RZ ;  /* 0x000000454242723e */ /* 0x000fe200048070ff */
[----:B------:R-:W-:Y:S01]  /*e210*/  HADD2.F32 R59, -RZ, R60.H0_H0 ;  /* 0x2000003cff3b7230 */ /* 0x000fe20000004100 */
[----:B------:R-:W-:Y:S01]  /*e220*/  F2FP.F16.E4M3.UNPACK_B R63, R12.H1 ;  /* 0x0000000cff3f723e */ /* 0x000fe200030006ff */
[----:B------:R-:W-:Y:S01]  /*e230*/  HADD2.F32 R40, -RZ, R55.H0_H0 ;  /* 0x20000037ff287230 */ /* 0x000fe20000004100 */
[----:B------:R-:W-:Y:S01]  /*e240*/  F2FP.SATFINITE.E4M3.F32.PACK_AB_MERGE_C R50, R50, R65, R66 ;  /* 0x000000413232723e */ /* 0x000fe20004807042 */
[----:B------:R-:W-:-:S02]  /*e250*/  HADD2.F32 R58, -RZ, R41.H1_H1 ;  /* 0x30000029ff3a7230 */ /* 0x000fc40000004100 */
[CC--:B------:R-:W-:Y:S01]  /*e260*/  FMUL.FTZ R61, R57.reuse, R59.reuse ;  /* 0x0000003b393d7220 */ /* 0x0c0fe20000410000 */
[----:B------:R-:W-:Y:S02]  /*e270*/  HADD2.F32 R41, -RZ, R14.H0_H0 ;  /* 0x2000000eff297230 */ /* 0x000fe40000004100 */
[C---:B------:R-:W-:Y:S01]  /*e280*/  FMUL.FTZ R62, R40.reuse, R59 ;  /* 0x0000003b283e7220 */ /* 0x040fe20000410000 */
[----:B------:R-:W-:Y:S02]  /*e290*/  HADD2.F32 R55, -RZ, R55.H1_H1 ;  /* 0x30000037ff377230 */ /* 0x000fe40000004100 */
[----:B------:R-:W-:Y:S02]  /*e2a0*/  HADD2.F32 R60, -RZ, R60.H1_H1 ;  /* 0x3000003cff3c7230 */ /* 0x000fe40000004100 */
[----:B------:R-:W-:Y:S02]  /*e2b0*/  HADD2.F32 R59, -RZ, R14.H1_H1 ;  /* 0x3000000eff3b7230 */ /* 0x000fe40000004100 */
[-C--:B------:R-:W-:Y:S01]  /*e2c0*/  FFMA.FTZ R14, R40, R41.reuse, -R61 ;  /* 0x00000029280e7223 */ /* 0x080fe2000001083d */
[----:B------:R-:W-:Y:S01]  /*e2d0*/  FFMA.FTZ R40, R57, R41, R62 ;  /* 0x0000002939287223 */ /* 0x000fe2000001003e */
[-C--:B------:R-:W-:Y:S01]  /*e2e0*/  FMUL.FTZ R61, R55, R60.reuse ;  /* 0x0000003c373d7220 */ /* 0x080fe20000410000 */
[----:B------:R-:W-:Y:S01]  /*e2f0*/  FMUL.FTZ R64, R58, R60 ;  /* 0x0000003c3a407220 */ /* 0x000fe20000410000 */
[----:B------:R-:W-:Y:S01]  /*e300*/  F2FP.F16.E4M3.UNPACK_B R57, R43 ;  /* 0x0000002bff39723e */ /* 0x000fe200020006ff */
[----:B------:R-:W-:-:S02]  /*e310*/  HADD2.F32 R68, -RZ, R63.H0_H0 ;  /* 0x2000003fff447230 */ /* 0x000fc40000004100 */
[-C--:B------:R-:W-:Y:S01]  /*e320*/  FFMA.FTZ R67, R58, R59.reuse, R61 ;  /* 0x0000003b3a437223 */ /* 0x080fe2000001003d */
[----:B------:R-:W-:Y:S01]  /*e330*/  F2FP.F16.E4M3.UNPACK_B R61, R12 ;  /* 0x0000000cff3d723e */ /* 0x000fe200020006ff */
[----:B------:R-:W-:Y:S01]  /*e340*/  FFMA.FTZ R65, R55, R59, -R64 ;  /* 0x0000003b37417223 */ /* 0x000fe20000010840 */
[----:B------:R-:W-:Y:S01]  /*e350*/  F2FP.F16.E4M3.UNPACK_B R41, R15 ;  /* 0x0000000fff29723e */ /* 0x000fe200020006ff */
[----:B------:R-:W-:Y:S01]  /*e360*/  HADD2.F32 R59, -RZ, R57.H0_H0 ;  /* 0x20000039ff3b7230 */ /* 0x000fe20000004100 */
[----:B------:R-:W-:Y:S01]  /*e370*/  F2FP.F16.E4M3.UNPACK_B R58, R43.H1 ;  /* 0x0000002bff3a723e */ /* 0x000fe200030006ff */
[----:B------:R-:W-:Y:S01]  /*e380*/  HADD2.F32 R66, -RZ, R61.H0_H0 ;  /* 0x2000003dff427230 */ /* 0x000fe20000004100 */
[----:B------:R-:W-:Y:S01]  /*e390*/  F2FP.F16.E4M3.UNPACK_B R12, R11 ;  /* 0x0000000bff0c723e */ /* 0x000fe200020006ff */
[----:B------:R-:W-:Y:S01]  /*e3a0*/  HADD2.F32 R43, -RZ, R41.H0_H0 ;  /* 0x20000029ff2b7230 */ /* 0x000fe20000004100 */
[----:B------:R-:W-:Y:S01]  /*e3b0*/  F2FP.F16.E4M3.UNPACK_B R15, R15.H1 ;  /* 0x0000000fff0f723e */ /* 0x000fe200030006ff */
[----:B------:R-:W-:Y:S01]  /*e3c0*/  HADD2.F32 R63, -RZ, R63.H1_H1 ;  /* 0x3000003fff3f7230 */ /* 0x000fe20000004100 */
[----:B------:R-:W-:Y:S01]  /*e3d0*/  F2FP.F16.E4M3.UNPACK_B R60, R11.H1 ;  /* 0x0000000bff3c723e */ /* 0x000fe200030006ff */
[----:B------:R-:W-:-:S02]  /*e3e0*/  HADD2.F32 R11, -RZ, R58.H0_H0 ;  /* 0x2000003aff0b7230 */ /* 0x000fc40000004100 */
[-C--:B------:R-:W-:Y:S01]  /*e3f0*/  FMUL.FTZ R70, R59, R66.reuse ;  /* 0x000000423b467220 */ /* 0x080fe20000410000 */
[----:B------:R-:W-:Y:S02]  /*e400*/  HADD2.F32 R62, -RZ, R12.H0_H0 ;  /* 0x2000000cff3e7230 */ /* 0x000fe40000004100 */
[----:B------:R-:W-:Y:S01]  /*e410*/  FMUL.FTZ R66, R43, R66 ;  /* 0x000000422b427220 */ /* 0x000fe20000410000 */
[--C-:B------:R-:W-:Y:S02]  /*e420*/  HADD2.F32 R55, -RZ, R15.reuse.H0_H0 ;  /* 0x2000000fff377230 */ /* 0x100fe40000004100 */
[----:B------:R-:W-:Y:S01]  /*e430*/  FMUL.FTZ R76, R11, R68 ;  /* 0x000000440b4c7220 */ /* 0x000fe20000410000 */
[----:B------:R-:W-:Y:S02]  /*e440*/  HADD2.F32 R58, -RZ, R58.H1_H1 ;  /* 0x3000003aff3a7230 */ /* 0x000fe40000004100 */
[----:B------:R-:W-:Y:S01]  /*e450*/  FFMA.FTZ R70, R43, R62, -R70 ;  /* 0x0000003e2b467223 */ /* 0x000fe20000010846 */
[----:B------:R-:W-:-:S02]  /*e460*/  HADD2.F32 R15, -RZ, R15.H1_H1 ;  /* 0x3000000fff0f7230 */ /* 0x000fc40000004100 */
[----:B------:R-:W-:Y:S01]  /*e470*/  FFMA.FTZ R66, R59, R62, R66 ;  /* 0x0000003e3b427223 */ /* 0x000fe20000010042 */
[--C-:B------:R-:W-:Y:S02]  /*e480*/  HADD2.F32 R64, -RZ, R60.reuse.H0_H0 ;  /* 0x2000003cff407230 */ /* 0x100fe40000004100 */
[----:B------:R-:W-:Y:S01]  /*e490*/  FMUL.FTZ R68, R55, R68 ;  /* 0x0000004437447220 */ /* 0x000fe20000410000 */
        /* <DEDUP_REMOVED lines=10> */
[----:B------:R-:W-:Y:S01]  /*e540*/  FFMA.FTZ R15, R15, R60, -R78 ;  /* 0x0000003c0f0f7223 */ /* 0x000fe2000001084e */
[----:B------:R-:W-:Y:S01]  /*e550*/  FMUL.FTZ R62, R41, R62 ;  /* 0x0000003e293e7220 */ /* 0x000fe20000410000 */
[----:B------:R-:W-:Y:S01]  /*e560*/  FFMA.FTZ R63, R58, R60, R63 ;  /* 0x0000003c3a3f7223 */ /* 0x000fe2000001003f */
[----:B------:R-:W-:Y:S01]  /*e570*/  F2FP.SATFINITE.E4M3.F32.PACK_AB_MERGE_C R14, R65, R14, RZ ;  /* 0x0000000e410e723e */ /* 0x000fe200048070ff */
[----:B------:R-:W-:Y:S01]  /*e580*/  FFMA.FTZ R41, R41, R12, -R64 ;  /* 0x0000000c29297223 */ /* 0x000fe20000010840 */
[----:B------:R-:W-:Y:S01]  /*e590*/  F2FP.SATFINITE.E4M3.F32.PACK_AB_MERGE_C R15, R15, R76, RZ ;  /* 0x0000004c0f0f723e */ /* 0x000fe200048070ff */
[----:B------:R-:W-:Y:S01]  /*e5a0*/  FFMA.FTZ R57, R57, R12, R62 ;  /* 0x0000000c39397223 */ /* 0x000fe2000001003e */
[----:B------:R-:W-:Y:S01]  /*e5b0*/  F2FP.SATFINITE.E4M3.F32.PACK_AB_MERGE_C R40, R67, R40, RZ ;  /* 0x000000284328723e */ /* 0x000fe200048070ff */
[----:B------:R-:W-:Y:S01]  /*e5c0*/  IMAD.MOV.U32 R12, RZ, RZ, R52 ;  /* 0x000000ffff0c7224 */ /* 0x000fe200078e0034 */
[----:B------:R-:W-:Y:S01]  /*e5d0*/  F2FP.SATFINITE.E4M3.F32.PACK_AB_MERGE_C R53, R56, R53, R14 ;  /* 0x000000353835723e */ /* 0x000fe2000480700e */
[----:B------:R-:W-:Y:S01]  /*e5e0*/  IMAD.MOV.U32 R14, RZ, RZ, R50 ;  /* 0x000000ffff0e7224 */ /* 0x000fe200078e0032 */
[----:B------:R-:W-:-:S02]  /*e5f0*/  F2FP.SATFINITE.E4M3.F32.PACK_AB_MERGE_C R63, R63, R68, RZ ;  /* 0x000000443f3f723e */ /* 0x000fc400048070ff */
[----:B------:R-:W-:Y:S02]  /*e600*/  F2FP.SATFINITE.E4M3.F32.PACK_AB_MERGE_C R15, R41, R70, R15 ;  /* 0x00000046290f723e */ /* 0x000fe4000480700f */
[----:B------:R-:W-:Y:S01]  /*e610*/  F2FP.SATFINITE.E4M3.F32.PACK_AB_MERGE_C R41, R13, R54, R40 ;  /* 0x000000360d29723e */ /* 0x000fe20004807028 */
[----:B------:R-:W-:Y:S01]  /*e620*/  IMAD.MOV.U32 R13, RZ, RZ, R53 ;  /* 0x000000ffff0d7224 */ /* 0x000fe200078e0035 */
[----:B------:R-:W-:Y:S01]  /*e630*/  F2FP.SATFINITE.E4M3.F32.PACK_AB_MERGE_C R43, R57, R66, R63 ;  /* 0x00000042392b723e */ /* 0x000fe2000480703f */
[----:B------:R-:W-:-:S07]  /*e640*/  IMAD.MOV.U32 R40, RZ, RZ, R51 ;  /* 0x000000ffff287224 */ /* 0x000fce00078e0033 */
.L_x_2778:
[----:B------:R-:W-:Y:S05]  /*e650*/  BSYNC B2 ;  /* 0x0000000000027941 */ /* 0x000fea0003800000 */
.L_x_2777:
[----:B----4-:R4:W-:Y:S04]  /*e660*/  ST.E.128 desc[UR50][R44.64], R12 ;  /* 0x0000000c2c007985 */ /* 0x0109e8000c101d32 */
[----:B0-----:R4:W-:Y:S02]  /*e670*/  @!P2 ST.E.128 desc[UR50][R46.64], R40 ;  /* 0x000000282e00a985 */ /* 0x0019e4000c101d32 */
.L_x_2776:
[----:B------:R-:W-:Y:S05]  /*e680*/  BSYNC B1 ;  /* 0x0000000000017941 */ /* 0x000fea0003800000 */
.L_x_2775:
[----:B------:R-:W-:-:S13]  /*e690*/  ISETP.NE.AND P2, PT, R34, RZ, PT ;  /* 0x000000ff2200720c */ /* 0x000fda0003f45270 */
[----:B------:R-:W-:Y:S05]  /*e6a0*/  @!P2 BRA `(.L_x_2727) ;  /* 0x000000140088a947 */ /* 0x000fea0003800000 */
[----:B------:R-:W-:Y:S01]  /*e6b0*/  LOP3.LUT P4, RZ, R22, 0x1, RZ, 0xc0, !PT ;  /* 0x0000000116ff7812 */ /* 0x000fe2000788c0ff */
[----:B------:R-:W-:Y:S01]  /*e6c0*/  BSSY B1, `(.L_x_2779) ;  /* 0x00000ea000017945 */ /* 0x000fe20003800000 */
[----:B0---4-:R-:W-:Y:S02]  /*e6d0*/  IADD3 R44, P2, R31, R48, RZ ;  /* 0x000000301f2c7210 */ /* 0x011fe40007f5e0ff */
[----:B------:R-:W-:-:S03]  /*e6e0*/  SEL R145, R118, R145, !P4 ;  /* 0x0000009176917207 */ /* 0x000fc60006000000 */
[----:B------:R-:W-:Y:S01]  /*e6f0*/  IMAD.X R45, R49, 0x1, R110, P2 ;  /* 0x00000001312d7824 */ /* 0x000fe200010e066e */
        /* <DEDUP_REMOVED lines=17> */
[----:B------:R-:W4:Y:S01]  /*e810*/  LDS.128 R40, [R40+0x1a400] ;  /* 0x01a4000028287984 */ /* 0x000f220000000c00 */
[----:B------:R-:W-:Y:S05]  /*e820*/  @P2 BRA `(.L_x_2780) ;  /* 0x0000000c004c2947 */ /* 0x000fea0003800000 */
[----:B------:R-:W-:Y:S01]  /*e830*/  SHF.R.U32.HI R47, RZ, 0x8, R85 ;  /* 0x00000008ff2f7819 */ /* 0x000fe20000011655 */
[----:B0-----:R-:W-:Y:S01]  /*e840*/  IMAD.MOV.U32 R46, RZ, RZ, R13 ;  /* 0x000000ffff2e7224 */ /* 0x001fe200078e000d */
[----:B------:R-:W-:Y:S01]  /*e850*/  SHF.R.U32.HI R60, RZ, 0x10, R85 ;  /* 0x00000010ff3c7819 */ /* 0x000fe20000011655 */
[----:B----4-:R-:W-:Y:S01]  /*e860*/  IMAD.MOV.U32 R54, RZ, RZ, R40 ;  /* 0x000000ffff367224 */ /* 0x010fe200078e0028 */
[----:B------:R-:W-:Y:S01]  /*e870*/  LOP3.LUT R50, R85, 0xff0000ff, RZ, 0xc0, !PT ;  /* 0xff0000ff55327812 */ /* 0x000fe200078ec0ff */
[----:B------:R-:W-:Y:S01]  /*e880*/  IMAD.SHL.U32 R13, R47, 0x100, RZ ;  /* 0x000001002f0d7824 */ /* 0x000fe200078e00ff */
[----:B------:R-:W-:Y:S01]  /*e890*/  SHF.R.U32.HI R57, RZ, 0x8, R73 ;  /* 0x00000008ff397819 */ /* 0x000fe20000011649 */
[----:B------:R-:W-:Y:S01]  /*e8a0*/  IMAD.MOV.U32 R52, RZ, RZ, R12 ;  /* 0x000000ffff347224 */ /* 0x000fe200078e000c */
[----:B------:R-:W-:Y:S02]  /*e8b0*/  SHF.R.U32.HI R56, RZ, 0x8, R75 ;  /* 0x00000008ff387819 */ /* 0x000fe4000001164b */
[----:B------:R-:W-:Y:S01]  /*e8c0*/  SHF.R.U32.HI R58, RZ, 0x8, R87 ;  /* 0x00000008ff3a7819 */ /* 0x000fe20000011657 */
[----:B------:R-:W-:Y:S01]  /*e8d0*/  IMAD.SHL.U32 R40, R57, 0x100, RZ ;  /* 0x0000010039287824 */ /* 0x000fe200078e00ff */
[----:B------:R-:W-:Y:S01]  /*e8e0*/  MOV R47, R14 ;  /* 0x0000000e002f7202 */ /* 0x000fe20000000f00 */
[----:B------:R-:W-:Y:S01]  /*e8f0*/  IMAD.U32 R14, R60, 0x10000, RZ ;  /* 0x000100003c0e7824 */ /* 0x000fe200078e00ff */
[----:B------:R-:W-:Y:S01]  /*e900*/  LOP3.LUT R13, R50, 0xff00, R13, 0xf8, !PT ;  /* 0x0000ff00320d7812 */ /* 0x000fe200078ef80d */
[----:B------:R-:W-:Y:S01]  /*e910*/  IMAD.SHL.U32 R50, R56, 0x100, RZ ;  /* 0x0000010038327824 */ /* 0x000fe200078e00ff */
[----:B------:R-:W-:Y:S01]  /*e920*/  SHF.R.U32.HI R59, RZ, 0x10, R87 ;  /* 0x00000010ff3b7819 */ /* 0x000fe20000011657 */
[----:B------:R-:W-:Y:S01]  /*e930*/  IMAD.SHL.U32 R12, R58, 0x100, RZ ;  /* 0x000001003a0c7824 */ /* 0x000fe200078e00ff */
[----:B------:R-:W-:-:S02]  /*e940*/  LOP3.LUT R53, R73, 0xff0000ff, RZ, 0xc0, !PT ;  /* 0xff0000ff49357812 */ /* 0x000fc400078ec0ff */
[----:B------:R-:W-:Y:S02]  /*e950*/  LOP3.LUT R55, R75, 0xff0000ff, RZ, 0xc0, !PT ;  /* 0xff0000ff4b377812 */ /* 0x000fe400078ec0ff */
[----:B------:R-:W-:Y:S02]  /*e960*/  LOP3.LUT R51, R87, 0xff0000ff, RZ, 0xc0, !PT ;  /* 0xff0000ff57337812 */ /* 0x000fe400078ec0ff */
[----:B------:R-:W-:Y:S01]  /*e970*/  LOP3.LUT R14, R13, 0xff0000, R14, 0xf8, !PT ;  /* 0x00ff00000d0e7812 */ /* 0x000fe200078ef80e */
[----:B------:R-:W-:Y:S01]  /*e980*/  IMAD.U32 R13, R59, 0x10000, RZ ;  /* 0x000100003b0d7824 */ /* 0x000fe200078e00ff */
[----:B------:R-:W-:Y:S02]  /*e990*/  LOP3.LUT R40, R53, 0xff00, R40, 0xf8, !PT ;  /* 0x0000ff0035287812 */ /* 0x000fe400078ef828 */
[----:B------:R-:W-:Y:S02]  /*e9a0*/  LOP3.LUT R58, R55, 0xff00, R50, 0xf8, !PT ;  /* 0x0000ff00373a7812 */ /* 0x000fe400078ef832 */
[----:B------:R-:W-:-:S02]  /*e9b0*/  LOP3.LUT R12, R51, 0xff00, R12, 0xf8, !PT ;  /* 0x0000ff00330c7812 */ /* 0x000fc400078ef80c */
[----:B------:R-:W-:Y:S02]  /*e9c0*/  F2FP.F16.E4M3.UNPACK_B R59, R140.H1 ;  /* 0x0000008cff3b723e */ /* 0x000fe400030006ff */
[----:B------:R-:W-:Y:S02]  /*e9d0*/  F2FP.F16.E4M3.UNPACK_B R55, R54.H1 ;  /* 0x00000036ff37723e */ /* 0x000fe400030006ff */
[----:B------:R-:W-:Y:S02]  /*e9e0*/  F2FP.F16.E4M3.UNPACK_B R53, R52.H1 ;  /* 0x00000034ff35723e */ /* 0x000fe400030006ff */
[----:B------:R-:W-:Y:S01]  /*e9f0*/  LOP3.LUT R12, R12, 0xff0000, R13, 0xf8, !PT ;  /* 0x00ff00000c0c7812 */ /* 0x000fe200078ef80d */
[----:B------:R-:W-:Y:S01]  /*ea00*/  HADD2.F32 R13, -RZ, R59.H0_H0 ;  /* 0x2000003bff0d7230 */ /* 0x000fe20000004100 */
[----:B------:R-:W-:Y:S01]  /*ea10*/  F2FP.F16.E4M3.UNPACK_B R56, R138.H1 ;  /* 0x0000008aff38723e */ /* 0x000fe200030006ff */
[----:B------:R-:W-:Y:S01]  /*ea20*/  HADD2.F32 R51, -RZ, R55.H0_H0 ;  /* 0x20000037ff337230 */ /* 0x000fe20000004100 */
[----:B------:R-:W-:Y:S01]  /*ea30*/  SHF.R.U32.HI R63, RZ, 0x10, R75 ;  /* 0x00000010ff3f7819 */ /* 0x000fe2000001164b */
[--C-:B------:R-:W-:Y:S01]  /*ea40*/  HADD2.F32 R50, -RZ, R53.reuse.H0_H0 ;  /* 0x20000035ff327230 */ /* 0x100fe20000004100 */
[----:B------:R-:W-:Y:S01]  /*ea50*/  SHF.R.U32.HI R61, RZ, 0x10, R73 ;  /* 0x00000010ff3d7819 */ /* 0x000fe20000011649 */
[--C-:B------:R-:W-:Y:S01]  /*ea60*/  HADD2.F32 R57, -RZ, R56.reuse.H0_H0 ;  /* 0x20000038ff397230 */ /* 0x100fe20000004100 */
[----:B------:R-:W-:Y:S01]  /*ea70*/  SHF.L.U32 R63, R63, 0x10, RZ ;  /* 0x000000103f3f7819 */ /* 0x000fe200000006ff */
[CC--:B------:R-:W-:Y:S01]  /*ea80*/  FMUL.FTZ R65, R51.reuse, R13.reuse ;  /* 0x0000000d33417220 */ /* 0x0c0fe20000410000 */
[----:B------:R-:W-:Y:S01]  /*ea90*/  FMUL.FTZ R60, R50, R13 ;  /* 0x0000000d323c7220 */ /* 0x000fe20000410000 */
[----:B------:R-:W-:Y:S01]  /*eaa0*/  HADD2.F32 R53, -RZ, R53.H1_H1 ;  /* 0x30000035ff357230 */ /* 0x000fe20000004100 */
        /* <DEDUP_REMOVED lines=9> */
[----:B------:R-:W-:-:S02]  /*eb40*/  IMAD.U32 R61, R61, 0x10000, RZ ;  /* 0x000100003d3d7824 */ /* 0x000fc400078e00ff */
[----:B------:R-:W-:Y:S01]  /*eb50*/  FMUL.FTZ R62, R53, R56 ;  /* 0x00000038353e7220 */ /* 0x000fe20000410000 */
[----:B------:R-:W-:Y:S01]  /*eb60*/  F2FP.F16.E4M3.UNPACK_B R138, R138 ;  /* 0x0000008aff8a723e */ /* 0x000fe200020006ff */
[C---:B------:R-:W-:Y:S01]  /*eb70*/  FMUL.FTZ R60, R57.reuse, R56 ;  /* 0x00000038393c7220 */ /* 0x040fe20000410000 */
[----:B------:R-:W-:Y:S01]  /*eb80*/  HADD2.F32 R59, -RZ, R140.H0_H0 ;  /* 0x2000008cff3b7230 */ /* 0x000fe20000004100 */
[----:B------:R-:W-:Y:S01]  /*eb90*/  LOP3.LUT R40, R40, 0xff0000, R61, 0xf8, !PT ;  /* 0x00ff000028287812 */ /* 0x000fe200078ef83d */
        /* <DEDUP_REMOVED lines=14> */
[----:B------:R-:W-:Y:S01]  /*ec80*/  F2FP.F16.E4M3.UNPACK_B R54, R139.H1 ;  /* 0x0000008bff36723e */ /* 0x000fe200030006ff */
[C---:B------:R-:W-:Y:S01]  /*ec90*/  FMUL.FTZ R140, R52.reuse, R140 ;  /* 0x0000008c348c7220 */ /* 0x040fe20000410000 */
[----:B------:R-:W-:Y:S01]  /*eca0*/  F2FP.F16.E4M3.UNPACK_B R56, R42.H1 ;  /* 0x0000002aff38723e */ /* 0x000fe200030006ff */
[-C--:B------:R-:W-:Y:S01]  /*ecb0*/  FFMA.FTZ R63, R52, R138.reuse, -R57 ;  /* 0x0000008a343f7223 */ /* 0x080fe20000010839 */
[----:B------:R-:W-:Y:S01]  /*ecc0*/  F2FP.F16.E4M3.UNPACK_B R52, R47.H1 ;  /* 0x0000002fff34723e */ /* 0x000fe200030006ff */
[--C-:B------:R-:W-:Y:S01]  /*ecd0*/  HADD2.F32 R59, -RZ, R54.reuse.H0_H0 ;  /* 0x20000036ff3b7230 */ /* 0x100fe20000004100 */
[----:B------:R-:W-:Y:S01]  /*ece0*/  F2FP.F16.E4M3.UNPACK_B R58, R137.H1 ;  /* 0x00000089ff3a723e */ /* 0x000fe200030006ff */
[----:B------:R-:W-:Y:S02]  /*ecf0*/  HADD2.F32 R61, -RZ, R54.H1_H1 ;  /* 0x30000036ff3d7230 */ /* 0x000fe40000004100 */
[----:B------:R-:W-:Y:S01]  /*ed00*/  FFMA.FTZ R65, R55, R138, R140 ;  /* 0x0000008a37417223 */ /* 0x000fe2000001008c */
[----:B------:R-:W-:Y:S01]  /*ed10*/  HADD2.F32 R57, -RZ, R56.H0_H0 ;  /* 0x20000038ff397230 */ /* 0x000fe20000004100 */
[----:B------:R-:W-:Y:S01]  /*ed20*/  F2FP.F16.E4M3.UNPACK_B R139, R139 ;  /* 0x0000008bff8b723e */ /* 0x000fe200020006ff */
[----:B------:R-:W-:Y:S01]  /*ed30*/  HADD2.F32 R54, -RZ, R52.H0_H0 ;  /* 0x20000034ff367230 */ /* 0x000fe20000004100 */
[----:B------:R-:W-:Y:S01]  /*ed40*/  F2FP.F16.E4M3.UNPACK_B R47, R47 ;  /* 0x0000002fff2f723e */ /* 0x000fe200020006ff */
[----:B------:R-:W-:-:S02]  /*ed50*/  HADD2.F32 R56, -RZ, R56.H1_H1 ;  /* 0x30000038ff387230 */ /* 0x000fc40000004100 */
[CC--:B------:R-:W-:Y:S01]  /*ed60*/  FMUL.FTZ R67, R57.reuse, R59.reuse ;  /* 0x0000003b39437220 */ /* 0x0c0fe20000410000 */
[----:B------:R-:W-:Y:S02]  /*ed70*/  HADD2.F32 R52, -RZ, R52.H1_H1 ;  /* 0x30000034ff347230 */ /* 0x000fe40000004100 */
[----:B------:R-:W-:Y:S01]  /*ed80*/  FMUL.FTZ R66, R54, R59 ;  /* 0x0000003b36427220 */ /* 0x000fe20000410000 */
[--C-:B------:R-:W-:Y:S02]  /*ed90*/  HADD2.F32 R59, -RZ, R58.reuse.H1_H1 ;  /* 0x3000003aff3b7230 */ /* 0x100fe40000004100 */
[-C--:B------:R-:W-:Y:S01]  /*eda0*/  FMUL.FTZ R69, R56, R61.reuse ;  /* 0x0000003d38457220 */ /* 0x080fe20000410000 */
[----:B------:R-:W-:Y:S02]  /*edb0*/  HADD2.F32 R55, -RZ, R58.H0_H0 ;  /* 0x2000003aff377230 */ /* 0x000fe40000004100 */
[C---:B------:R-:W-:Y:S01]  /*edc0*/  FMUL.FTZ R61, R52.reuse, R61 ;  /* 0x0000003d343d7220 */ /* 0x040fe20000410000 */
[----:B------:R-:W-:Y:S01]  /*edd0*/  F2FP.F16.E4M3.UNPACK_B R137, R137 ;  /* 0x00000089ff89723e */ /* 0x000fe200020006ff */
[----:B------:R-:W-:Y:S01]  /*ede0*/  FFMA.FTZ R68, R52, R59, -R69 ;  /* 0x0000003b34447223 */ /* 0x000fe20000010845 */
[----:B------:R-:W-:Y:S01]  /*edf0*/  F2FP.F16.E4M3.UNPACK_B R52, R42 ;  /* 0x0000002aff34723e */ /* 0x000fe200020006ff */
[-C--:B------:R-:W-:Y:S01]  /*ee00*/  FFMA.FTZ R67, R54, R55.reuse, -R67 ;  /* 0x0000003736437223 */ /* 0x080fe20000010843 */
[----:B------:R-:W-:Y:S01]  /*ee10*/  FFMA.FTZ R66, R57, R55, R66 ;  /* 0x0000003739427223 */ /* 0x000fe20000010042 */
[----:B------:R-:W-:-:S02]  /*ee20*/  HADD2.F32 R57, -RZ, R139.H0_H0 ;  /* 0x2000008bff397230 */ /* 0x000fc40000004100 */
[----:B------:R-:W-:Y:S01]  /*ee30*/  FFMA.FTZ R61, R56, R59, R61 ;  /* 0x0000003b383d7223 */ /* 0x000fe2000001003d */
[--C-:B------:R-:W-:Y:S01]  /*ee40*/  HADD2.F32 R54, -RZ, R52.reuse.H0_H0 ;  /* 0x20000034ff367230 */ /* 0x100fe20000004100 */
[----:B------:R-:W-:Y:S01]  /*ee50*/  F2FP.SATFINITE.E4M3.F32.PACK_AB_MERGE_C R50, R53, R50, RZ ;  /* 0x000000323532723e */ /* 0x000fe200048070ff */
        /* <DEDUP_REMOVED lines=9> */
[----:B------:R-:W-:Y:S01]  /*eef0*/  FMUL.FTZ R58, R52, R139 ;  /* 0x0000008b343a7220 */ /* 0x000fe20000410000 */
[----:B------:R-:W-:Y:S02]  /*ef00*/  HADD2.F32 R137, -RZ, R137.H1_H1 ;  /* 0x30000089ff897230 */ /* 0x000fe40000004100 */
[-C--:B------:R-:W-:Y:S01]  /*ef10*/  FFMA.FTZ R42, R42, R55.reuse, -R59 ;  /* 0x000000372a2a7223 */ /* 0x080fe2000001083b */
[----:B------:R-:W-:Y:S01]  /*ef20*/  FFMA.FTZ R56, R54, R55, R57 ;  /* 0x0000003736387223 */ /* 0x000fe20000010039 */
[C---:B------:R-:W-:Y:S01]  /*ef30*/  FMUL.FTZ R139, R47.reuse, R139 ;  /* 0x0000008b2f8b7220 */ /* 0x040fe20000410000 */
[----:B------:R-:W-:Y:S01]  /*ef40*/  F2FP.F16.E4M3.UNPACK_B R54, R41 ;  /* 0x00000029ff36723e */ /* 0x000fe200020006ff */
[-C--:B------:R-:W-:Y:S01]  /*ef50*/  FFMA.FTZ R47, R47, R137.reuse, -R58 ;  /* 0x000000892f2f7223 */ /* 0x080fe2000001083a */
[----:B------:R-:W-:Y:S01]  /*ef60*/  F2FP.F16.E4M3.UNPACK_B R59, R40 ;  /* 0x00000028ff3b723e */ /* 0x000fe200020006ff */
[----:B------:R-:W-:Y:S01]  /*ef70*/  FFMA.FTZ R139, R52, R137, R139 ;  /* 0x00000089348b7223 */ /* 0x000fe2000001008b */
[----:B------:R-:W-:Y:S01]  /*ef80*/  F2FP.SATFINITE.E4M3.F32.PACK_AB_MERGE_C R50, R63, R60, R50 ;  /* 0x0000003c3f32723e */ /* 0x000fe20004807032 */
[--C-:B------:R-:W-:Y:S01]  /*ef90*/  HADD2.F32 R55, -RZ, R54.reuse.H0_H0 ;  /* 0x20000036ff377230 */ /* 0x100fe20000004100 */
[----:B------:R-:W-:Y:S01]  /*efa0*/  F2FP.F16.E4M3.UNPACK_B R57, R14 ;  /* 0x0000000eff39723e */ /* 0x000fe200020006ff */
[----:B------:R-:W-:Y:S01]  /*efb0*/  HADD2.F32 R60, -RZ, R59.H0_H0 ;  /* 0x2000003bff3c7230 */ /* 0x000fe20000004100 */
[----:B------:R-:W-:Y:S01]  /*efc0*/  F2FP.SATFINITE.E4M3.F32.PACK_AB_MERGE_C R61, R61, R66, RZ ;  /* 0x000000423d3d723e */ /* 0x000fe200048070ff */
[----:B------:R-:W-:Y:S01]  /*efd0*/  HADD2.F32 R52, -RZ, R53.H0_H0 ;  /* 0x20000035ff347230 */ /* 0x000fe20000004100 */
[----:B------:R-:W-:Y:S01]  /*efe0*/  F2FP.SATFINITE.E4M3.F32.PACK_AB_MERGE_C R47, R47, R42, R67 ;  /* 0x0000002a2f2f723e */ /* 0x000fe20004807043 */
[----:B------:R-:W-:Y:S01]  /*eff0*/  HADD2.F32 R58, -RZ, R57.H0_H0 ;  /* 0x20000039ff3a7230 */ /* 0x000fe20000004100 */
[----:B------:R-:W-:Y:S01]  /*f000*/  F2FP.SATFINITE.E4M3.F32.PACK_AB_MERGE_C R42, R139, R56, R61 ;  /* 0x000000388b2a723e */ /* 0x000fe2000480703d */
        /* <DEDUP_REMOVED lines=13> */
[----:B------:R-:W-:Y:S01]  /*f0e0*/  F2FP.F16.E4M3.UNPACK_B R58, R40.H1 ;  /* 0x00000028ff3a723e */ /* 0x000fe200030006ff */
[----:B------:R-:W-:Y:S01]  /*f0f0*/  FFMA.FTZ R40, R56, R57, R59 ;  /* 0x0000003938287223 */ /* 0x000fe2000001003b */
[--C-:B------:R-:W-:Y:S01]  /*f100*/  HADD2.F32 R56, -RZ, R55.reuse.H0_H0 ;  /* 0x20000037ff387230 */ /* 0x100fe20000004100 */
[----:B------:R-:W-:Y:S01]  /*f110*/  F2FP.F16.E4M3.UNPACK_B R14, R14.H1 ;  /* 0x0000000eff0e723e */ /* 0x000fe200030006ff */
[----:B------:R-:W-:Y:S01]  /*f120*/  HADD2.F32 R54, -RZ, R46.H0_H0 ;  /* 0x2000002eff367230 */ /* 0x000fe20000004100 */
[----:B------:R-:W-:Y:S01]  /*f130*/  F2FP.SATFINITE.E4M3.F32.PACK_AB_MERGE_C R51, R64, R51, RZ ;  /* 0x000000334033723e */ /* 0x000fe200048070ff */
[----:B------:R-:W-:-:S02]  /*f140*/  HADD2.F32 R55, -RZ, R55.H1_H1 ;  /* 0x30000037ff377230 */ /* 0x000fc40000004100 */
[--C-:B------:R-:W-:Y:S01]  /*f150*/  HADD2.F32 R60, -RZ, R58.reuse.H1_H1 ;  /* 0x3000003aff3c7230 */ /* 0x100fe20000004100 */
[----:B------:R-:W-:Y:S01]  /*f160*/  F2FP.SATFINITE.E4M3.F32.PACK_AB_MERGE_C R51, R65, R62, R51 ;  /* 0x0000003e4133723e */ /* 0x000fe20004807033 */
[----:B------:R-:W-:Y:S02]  /*f170*/  HADD2.F32 R59, -RZ, R58.H0_H0 ;  /* 0x2000003aff3b7230 */ /* 0x000fe40000004100 */
[----:B------:R-:W-:Y:S02]  /*f180*/  HADD2.F32 R46, -RZ, R46.H1_H1 ;  /* 0x3000002eff2e7230 */ /* 0x000fe40000004100 */
[----:B------:R-:W-:Y:S01]  /*f190*/  FMUL.FTZ R63, R55, R60 ;  /* 0x0000003c373f7220 */ /* 0x000fe20000410000 */
[--C-:B------:R-:W-:Y:S02]  /*f1a0*/  HADD2.F32 R57, -RZ, R14.reuse.H0_H0 ;  /* 0x2000000eff397230 */ /* 0x100fe40000004100 */
[----:B------:R-:W-:Y:S01]  /*f1b0*/  FMUL.FTZ R61, R56, R59 ;  /* 0x0000003b383d7220 */ /* 0x000fe20000410000 */
[----:B------:R-:W-:-:S02]  /*f1c0*/  HADD2.F32 R58, -RZ, R14.H1_H1 ;  /* 0x3000000eff3a7230 */ /* 0x000fc40000004100 */
[----:B------:R-:W-:Y:S01]  /*f1d0*/  FMUL.FTZ R60, R46, R60 ;  /* 0x0000003c2e3c7220 */ /* 0x000fe20000410000 */
[C---:B------:R-:W-:Y:S01]  /*f1e0*/  FMUL.FTZ R59, R54.reuse, R59 ;  /* 0x0000003b363b7220 */ /* 0x040fe20000410000 */
[----:B------:R-:W-:Y:S01]  /*f1f0*/  FFMA.FTZ R64, R54, R57, -R61 ;  /* 0x0000003936407223 */ /* 0x000fe2000001083d */
[----:B------:R-:W-:Y:S01]  /*f200*/  F2FP.F16.E4M3.UNPACK_B R61, R13.H1 ;  /* 0x0000000dff3d723e */ /* 0x000fe200030006ff */
[-C--:B------:R-:W-:Y:S01]  /*f210*/  FFMA.FTZ R66, R55, R58.reuse, R60 ;  /* 0x0000003a37427223 */ /* 0x080fe2000001003c */
[----:B------:R-:W-:Y:S01]  /*f220*/  F2FP.F16.E4M3.UNPACK_B R55, R43.H1 ;  /* 0x0000002bff37723e */ /* 0x000fe200030006ff */
[----:B------:R-:W-:Y:S01]  /*f230*/  FFMA.FTZ R65, R56, R57, R59 ;  /* 0x0000003938417223 */ /* 0x000fe2000001003b */
[----:B------:R-:W-:Y:S01]  /*f240*/  F2FP.F16.E4M3.UNPACK_B R14, R15 ;  /* 0x0000000fff0e723e */ /* 0x000fe200020006ff */
[----:B------:R-:W-:Y:S01]  /*f250*/  FFMA.FTZ R67, R46, R58, -R63 ;  /* 0x0000003a2e437223 */ /* 0x000fe2000001083f */
[----:B------:R-:W-:Y:S01]  /*f260*/  F2FP.F16.E4M3.UNPACK_B R60, R13 ;  /* 0x0000000dff3c723e */ /* 0x000fe200020006ff */
[----:B------:R-:W-:Y:S01]  /*f270*/  HADD2.F32 R63, -RZ, R61.H0_H0 ;  /* 0x2000003dff3f7230 */ /* 0x000fe20000004100 */
[----:B------:R-:W-:Y:S01]  /*f280*/  F2FP.F16.E4M3.UNPACK_B R54, R43 ;  /* 0x0000002bff36723e */ /* 0x000fe200020006ff */
        /* <DEDUP_REMOVED lines=10> */
[----:B------:R-:W-:Y:S02]  /*f330*/  HADD2.F32 R59, -RZ, R57.H0_H0 ;  /* 0x20000039ff3b7230 */ /* 0x000fe40000004100 */
[-C--:B------:R-:W-:Y:S01]  /*f340*/  FMUL.FTZ R71, R12, R63.reuse ;  /* 0x0000003f0c477220 */ /* 0x080fe20000410000 */
[----:B------:R-:W-:Y:S02]  /*f350*/  HADD2.F32 R58, -RZ, R13.H0_H0 ;  /* 0x2000000dff3a7230 */ /* 0x000fe40000004100 */
[----:B------:R-:W-:Y:S01]  /*f360*/  FMUL.FTZ R63, R46, R63 ;  /* 0x0000003f2e3f7220 */ /* 0x000fe20000410000 */
[----:B------:R-:W-:-:S02]  /*f370*/  HADD2.F32 R55, -RZ, R55.H1_H1 ;  /* 0x30000037ff377230 */ /* 0x000fc40000004100 */
[-C--:B------:R-:W-:Y:S01]  /*f380*/  FFMA.FTZ R71, R46, R59.reuse, -R71 ;  /* 0x0000003b2e477223 */ /* 0x080fe20000010847 */
[----:B------:R-:W-:Y:S02]  /*f390*/  HADD2.F32 R46, -RZ, R61.H1_H1 ;  /* 0x3000003dff2e7230 */ /* 0x000fe40000004100 */
[-C--:B------:R-:W-:Y:S01]  /*f3a0*/  FFMA.FTZ R68, R43, R58.reuse, -R68 ;  /* 0x0000003a2b447223 */ /* 0x080fe20000010844 */
[----:B------:R-:W-:Y:S02]  /*f3b0*/  HADD2.F32 R15, -RZ, R15.H1_H1 ;  /* 0x3000000fff0f7230 */ /* 0x000fe40000004100 */
[----:B------:R-:W-:Y:S01]  /*f3c0*/  FFMA.FTZ R69, R56, R58, R69 ;  /* 0x0000003a38457223 */ /* 0x000fe20000010045 */
[----:B------:R-:W-:Y:S01]  /*f3d0*/  FFMA.FTZ R63, R12, R59, R63 ;  /* 0x0000003b0c3f7223 */ /* 0x000fe2000001003f */
[----:B------:R-:W-:Y:S02]  /*f3e0*/  HADD2.F32 R54, -RZ, R54.H1_H1 ;  /* 0x30000036ff367230 */ /* 0x000fe40000004100 */
[----:B------:R-:W-:Y:S01]  /*f3f0*/  FMUL.FTZ R56, R55, R46 ;  /* 0x0000002e37387220 */ /* 0x000fe20000410000 */
[----:B------:R-:W-:-:S02]  /*f400*/  HADD2.F32 R43, -RZ, R60.H1_H1 ;  /* 0x3000003cff2b7230 */ /* 0x000fc40000004100 */
[----:B------:R-:W-:Y:S01]  /*f410*/  FMUL.FTZ R46, R15, R46 ;  /* 0x0000002e0f2e7220 */ /* 0x000fe20000410000 */
[----:B------:R-:W-:Y:S01]  /*f420*/  HADD2.F32 R14, -RZ, R14.H1_H1 ;  /* 0x3000000eff0e7230 */ /* 0x000fe20000004100 */
[----:B------:R-:W-:Y:S01]  /*f430*/  F2FP.SATFINITE.E4M3.F32.PACK_AB_MERGE_C R64, R67, R64, RZ ;  /* 0x000000404340723e */ /* 0x000fe200048070ff */
[----:B------:R-:W-:Y:S02]  /*f440*/  HADD2.F32 R12, -RZ, R57.H1_H1 ;  /* 0x30000039ff0c7230 */ /* 0x000fe40000004100 */
[-C--:B------:R-:W-:Y:S01]  /*f450*/  FMUL.FTZ R57, R54, R43.reuse ;  /* 0x0000002b36397220 */ /* 0x080fe20000410000 */
[----:B------:R-:W-:Y:S02]  /*f460*/  HADD2.F32 R13, -RZ, R13.H1_H1 ;  /* 0x3000000dff0d7230 */ /* 0x000fe40000004100 */
[----:B------:R-:W-:Y:S01]  /*f470*/  FMUL.FTZ R43, R14, R43 ;  /* 0x0000002b0e2b7220 */ /* 0x000fe20000410000 */
[----:B------:R-:W-:Y:S01]  /*f480*/  F2FP.SATFINITE.E4M3.F32.PACK_AB_MERGE_C R65, R66, R65, RZ ;  /* 0x000000414241723e */ /* 0x000fe200048070ff */
        /* <DEDUP_REMOVED lines=11> */
[----:B------:R-:W-:Y:S02]  /*f540*/  F2FP.SATFINITE.E4M3.F32.PACK_AB_MERGE_C R15, R57, R68, R56 ;  /* 0x00000044390f723e */ /* 0x000fe40004807038 */
[----:B------:R-:W-:-:S07]  /*f550*/  F2FP.SATFINITE.E4M3.F32.PACK_AB_MERGE_C R43, R54, R69, R46 ;  /* 0x00000045362b723e */ /* 0x000fce000480702e */
.L_x_2780:
[----:B------:R-:W-:Y:S05]  /*f560*/  BSYNC B1 ;  /* 0x0000000000017941 */ /* 0x000fea0003800000 */
.L_x_2779:
[----:B0-----:R0:W-:Y:S01]  /*f570*/  ST.E.128 desc[UR50][R44.64], R12 ;  /* 0x0000000c2c007985 */ /* 0x0011e2000c101d32 */
[----:B------:R-:W-:-:S13]  /*f580*/  ISETP.GE.AND P2, PT, R11, R136, PT ;  /* 0x000000880b00720c */ /* 0x000fda0003f46270 */
[----:B------:R-:W-:Y:S05]  /*f590*/  @P2 BRA `(.L_x_2727) ;  /* 0x0000000400cc2947 */ /* 0x000fea0003800000 */
[----:B0-----:R-:W-:-:S04]  /*f5a0*/  IADD3 R12, P2, R11, R48, RZ ;  /* 0x000000300b0c7210 */ /* 0x001fc80007f5e0ff */
[----:B------:R-:W-:-:S05]  /*f5b0*/  LEA.HI.X.SX32 R13, R11, R49, 0x1, P2 ;  /* 0x000000310b0d7211 */ /* 0x000fca00010f0eff */
[----:B----4-:R0:W-:Y:S01]  /*f5c0*/  ST.E.128 desc[UR50][R12.64], R40 ;  /* 0x000000280c007985 */ /* 0x0101e2000c101d32 */
[----:B------:R-:W-:Y:S05]  /*f5d0*/  BRA `(.L_x_2727) ;  /* 0x0000000400bc7947 */ /* 0x000fea0003800000 */
.L_x_2692:
[----:B------:R-:W-:-:S06]  /*f5e0*/  UISETP.NE.AND UP0, UPT, UR48, 0x3, UPT ;  /* 0x000000033000788c */ /* 0x000fcc000bf05270 */
[----:B------:R-:W-:-:S13]  /*f5f0*/  PLOP3.LUT P1, PT, PT, PT, UP0, 0x80, 0x0 ;  /* 0x000000000000781c */ /* 0x000fda0003f2f008 */
[----:B------:R-:W-:Y:S05]  /*f600*/  @!P1 BRA `(.L_x_2781) ;  /* 0x0000000000049947 */ /* 0x000fea0003800000 */
[----:B------:R-:W-:Y:S01]  /*f610*/  BPT.TRAP 0x1 ;  /* 0x000000040000795c */ /* 0x000fe20000300000 */
.L_x_2781:
[----:B------:R-:W-:Y:S01]  /*f620*/  IMAD R95, R19, 0x8, R18 ;  /* 0x00000008135f7824 */ /* 0x000fe200078e0212 */
[----:B------:R-:W-:Y:S01]  /*f630*/  SHF.L.U32 R96, R199, 0x1f, RZ ;  /* 0x0000001fc7607819 */ /* 0x000fe200000006ff */
[----:B------:R-:W-:Y:S01]  /*f640*/  BSSY B1, `(.L_x_2782) ;  /* 0x0000004000017945 */ /* 0x000fe20003800000 */
[----:B------:R-:W-:Y:S02]  /*f650*/  SHF.R.S32.HI R92, RZ, 0x1f, R39 ;  /* 0x0000001fff5c7819 */ /* 0x000fe40000011427 */
[----:B------:R-:W0:Y:S02]  /*f660*/  SYNCS.PHASECHK.TRANS64.TRYWAIT P2, [R95+URZ+0x29890], R96 ;  /* 0x029890605f0075a7 */ /* 0x000e24000804017f */
[----:B0-----:R-:W-:Y:S05]  /*f670*/  @!P2 BRA `(.L_x_2783) ;  /* 0x000002100050a947 */ /* 0x001fea0003800000 */
.L_x_3068:
[----:B------:R-:W-:Y:S05]  /*f680*/  BSYNC B1 ;  /* 0x0000000000017941 */ /* 0x000fea0003800000 */
.L_x_2782:
        /* <DEDUP_REMOVED lines=13> */
[----:B------:R-:W-:Y:S01]  /*f760*/  ULDC.64 UR4, c[0x0][0x308] ;  /* 0x0000c20000047ab9 */ /* 0x000fe20000000a00 */
[----:B------:R-:W-:-:S02]  /*f770*/  IADD3 R52, -R198, R94, RZ ;  /* 0x0000005ec6347210 */ /* 0x000fc40007ffe1ff */
[----:B------:R-:W-:Y:S02]  /*f780*/  IMAD.IADD R13, R13, 0x1, R15 ;  /* 0x000000010d0d7824 */ /* 0x000fe400078e020f */
        /* <DEDUP_REMOVED lines=9> */
.L_x_3072:
[----:B------:R-:W-:Y:S04]  /*f820*/  BSSY B1, `(.L_x_2785) ;  /* 0x0000023000017945 */ /* 0x000fe80003800000 */
[----:B------:R-:W-:Y:S05]  /*f830*/  @!P2 BRA `(.L_x_2786) ;  /* 0x000000000084a947 */ /* 0x000fea0003800000 */
[----:B------:R-:W-:Y:S02]  /*f840*/  ULDC UR4, c[0x0][0x2f4] ;  /* 0x0000bd0000047ab9 */ /* 0x000fe40000000800 */
[----:B------:R-:W-:-:S13]  /*f850*/  ISETP.GE.AND P5, PT, R16, UR4, PT ;  /* 0x0000000410007c0c */ /* 0x000fda000bfa6270 */
[----:B------:R-:W4:Y:S01]  /*f860*/  @!P5 LDS.128 R12, [R41+0x1a400] ;  /* 0x01a40000290cd984 */ /* 0x000f220000000c00 */
[----:B---3--:R-:W-:-:S05]  /*f870*/  @!P5 IADD3 R46, P2, R16, R49, RZ ;  /* 0x00000031102ed210 */ /* 0x008fca0007f5e0ff */
[----:B--2---:R-:W-:Y:S01]  /*f880*/  @!P5 IMAD.X R47, R48, 0x1, R17, P2 ;  /* 0x00000001302fd824 */ /* 0x004fe200010e0611 */
        /* <DEDUP_REMOVED lines=21> */
[----:B--2---:R-:W-:-:S05]  /*f9e0*/  @!P5 IADD3 R46, P6, R196, R49, RZ ;  /* 0x00000031c42ed210 */ /* 0x004fca0007fde0ff */
[----:B------:R-:W-:Y:S01]  /*f9f0*/  @!P5 IMAD.X R47, R48, 0x1, R205, P6 ;  /* 0x00000001302fd824 */ /* 0x000fe200030e06cd */
[----:B---3--:R-:W-:Y:S04]  /*fa00*/  @!P2 ST.E.128 desc[UR50][R44.64], R12 ;  /* 0x0000000c2c00a985 */ /* 0x008fe8000c101d32 */
[----:B------:R-:W2:Y:S04]  /*fa10*/  @!P4 LDS.128 R12, [R41+0x1f400] ;  /* 0x01f40000290cc984 */ /* 0x000ea80000000c00 */
[----:B--2---:R-:W-:Y:S04]  /*fa20*/  @!P4 ST.E.128 desc[UR50][R42.64], R12 ;  /* 0x0000000c2a00c985 */ /* 0x004fe8000c101d32 */
[----:B------:R-:W2:Y:S04]  /*fa30*/  @!P5 LDS.128 R12, [R40+0x1f400] ;  /* 0x01f40000280cd984 */ /* 0x000ea80000000c00 */
[----:B--2---:R4:W-:Y:S02]  /*fa40*/  @!P5 ST.E.128 desc[UR50][R46.64], R12 ;  /* 0x0000000c2e00d985 */ /* 0x0049e4000c101d32 */
.L_x_2786:
[----:B------:R-:W-:Y:S05]  /*fa50*/  BSYNC B1 ;  /* 0x0000000000017941 */ /* 0x000fea0003800000 */
.L_x_2785:
[----:B------:R-:W-:-:S03]  /*fa60*/  UMOV UR4, 0xffffffff ;  /* 0xffffffff00047882 */ /* 0x000fc60000000000 */
[----:B------:R-:W-:Y:S05]  /*fa70*/  BRA.DIV UR4, `(.L_x_2787) ;  /* 0x0000020e04b07947 */ /* 0x000fea000b800000 */
[----:B--2---:R2:W0:Y:S04]  /*fa80*/  SHFL.IDX PT, R48, R51, 0x1, 0x1e1f ;  /* 0x003e1f0033307f89 */ /* 0x00442800000e0000 */
[----:B---3--:R2:W3:Y:S02]  /*fa90*/  SHFL.IDX PT, R49, R50, 0x1, 0x1e1f ;  /* 0x003e1f0032317f89 */ /* 0x0084e400000e0000 */
.L_x_3076:
[----:B------:R-:W-:-:S13]  /*faa0*/  ISETP.GE.AND P2, PT, R52, 0x81, PT ;  /* 0x000000813400780c */ /* 0x000fda0003f46270 */
[----:B------:R-:W-:Y:S05]  /*fab0*/  @!P2 BRA `(.L_x_2727) ;  /* 0x000000000084a947 */ /* 0x000fea0003800000 */
[----:B------:R-:W-:Y:S02]  /*fac0*/  ULDC UR4, c[0x0][0x2f4] ;  /* 0x0000bd0000047ab9 */ /* 0x000fe40000000800 */
[----:B------:R-:W-:-:S13]  /*fad0*/  ISETP.GE.AND P5, PT, R16, UR4, PT ;  /* 0x0000000410007c0c */ /* 0x000fda000bfa6270 */
[----:B----4-:R-:W4:Y:S01]  /*fae0*/  @!P5 LDS.128 R12, [R41+0x1c400] ;  /* 0x01c40000290cd984 */ /* 0x010f220000000c00 */
[----:B---3--:R-:W-:-:S04]  /*faf0*/  @!P5 IADD3 R46, P2, R16, R49, RZ ;  /* 0x00000031102ed210 */ /* 0x008fc80007f5e0ff */
[----:B0-----:R-:W-:Y:S02]  /*fb00*/  @!P5 IADD3.X R47, R48, R17, RZ, P2, !PT ;  /* 0x00000011302fd210 */ /* 0x001fe400017fe4ff */
        /* <DEDUP_REMOVED lines=10> */
[----:B0-----:R-:W-:-:S04]  /*fbb0*/  @!P5 IADD3 R46, P6, R11, R49, RZ ;  /* 0x000000310b2ed210 */ /* 0x001fc80007fde0ff */
[----:B------:R-:W-:-:S05]  /*fbc0*/  @!P5 LEA.HI.X.SX32 R47, R11, R48, 0x1, P6 ;  /* 0x000000300b2fd211 */ /* 0x000fca00030f0eff */
[----:B---3--:R0:W-:Y:S01]  /*fbd0*/  @!P5 ST.E.128 desc[UR50][R46.64], R12 ;  /* 0x0000000c2e00d985 */ /* 0x0081e2000c101d32 */
[----:B------:R-:W-:-:S13]  /*fbe0*/  ISETP.GE.AND P5, PT, R4, UR4, PT ;  /* 0x0000000404007c0c */ /* 0x000fda000bfa6270 */
[----:B------:R-:W3:Y:S01]  /*fbf0*/  @!P5 LDS.128 R12, [R41+0x1ec00] ;  /* 0x01ec0000290cd984 */ /* 0x000ee20000000c00 */
[----:B------:R-:W-:-:S05]  /*fc00*/  @!P5 IMAD.SHL.U32 R11, R193, 0x10, RZ ;  /* 0x00000010c10bd824 */ /* 0x000fca00078e00ff */
[----:B0-----:R-:W-:-:S04]  /*fc10*/  @!P5 IADD3 R46, P6, R11, R49, RZ ;  /* 0x000000310b2ed210 */ /* 0x001fc80007fde0ff */
[----:B------:R-:W-:-:S05]  /*fc20*/  @!P5 LEA.HI.X.SX32 R47, R11, R48, 0x1, P6 ;  /* 0x000000300b2fd211 */ /* 0x000fca00030f0eff */
[----:B---3--:R0:W-:Y:S01]  /*fc30*/  @!P5 ST.E.128 desc[UR50][R46.64], R12 ;  /* 0x0000000c2e00d985 */ /* 0x0081e2000c101d32 */
[----:B------:R-:W-:-:S03]  /*fc40*/  ISETP.GE.AND P5, PT, R196, UR4, PT ;  /* 0x00000004c4007c0c */ /* 0x000fc6000bfa6270 */
[----:B------:R-:W3:Y:S10]  /*fc50*/  @!P2 LDS.128 R12, [R40+0x1ec00] ;  /* 0x01ec0000280ca984 */ /* 0x000ef40000000c00 */
[----:B0-----:R-:W-:-:S05]  /*fc60*/  @!P5 IADD3 R46, P6, R196, R49, RZ ;  /* 0x00000031c42ed210 */ /* 0x001fca0007fde0ff */
[----:B------:R-:W-:Y:S01]  /*fc70*/  @!P5 IMAD.X R47, R48, 0x1, R205, P6 ;  /* 0x00000001302fd824 */ /* 0x000fe200030e06cd */
[----:B---3--:R-:W-:Y:S04]  /*fc80*/  @!P2 ST.E.128 desc[UR50][R44.64], R12 ;  /* 0x0000000c2c00a985 */ /* 0x008fe8000c101d32 */
[----:B------:R-:W0:Y:S04]  /*fc90*/  @!P4 LDS.128 R12, [R41+0x21400] ;  /* 0x02140000290cc984 */ /* 0x000e280000000c00 */
[----:B0-----:R-:W-:Y:S04]  /*fca0*/  @!P4 ST.E.128 desc[UR50][R42.64], R12 ;  /* 0x0000000c2a00c985 */ /* 0x001fe8000c101d32 */
[----:B------:R-:W0:Y:S04]  /*fcb0*/  @!P5 LDS.128 R12, [R40+0x21400] ;  /* 0x02140000280cd984 */ /* 0x000e280000000c00 */
[----:B0-----:R0:W-:Y:S02]  /*fcc0*/  @!P5 ST.E.128 desc[UR50][R46.64], R12 ;  /* 0x0000000c2e00d985 */ /* 0x0011e4000c101d32 */
.L_x_2727:
[----:B------:R-:W-:Y:S05]  /*fcd0*/  BSYNC B0 ;  /* 0x0000000000007941 */ /* 0x000fea0003800000 */
.L_x_2691:
        /* <DEDUP_REMOVED lines=16> */
.L_x_2789:
[----:B------:R-:W-:Y:S05]  /*fde0*/  BSYNC B0 ;  /* 0x0000000000007941 */ /* 0x000fea0003800000 */
.L_x_2788:
[----:B------:R-:W0:Y:S01]  /*fdf0*/  SYNCS.PHASECHK.TRANS64.TRYWAIT P1, [R95+URZ+0x298b0], R96 ;  /* 0x0298b0605f0075a7 */ /* 0x000e22000802017f */
[----:B------:R-:W-:Y:S04]  /*fe00*/  BSSY B0, `(.L_x_2790) ;  /* 0x0000002000007945 */ /* 0x000fe80003800000 */
[----:B0-----:R-:W-:Y:S05]  /*fe10*/  @!P1 BRA `(.L_x_2791) ;  /* 0x0000020c00149947 */ /* 0x001fea0003800000 */
.L_x_3077:
[----:B------:R-:W-:Y:S05]  /*fe20*/  BSYNC B0 ;  /* 0x0000000000007941 */ /* 0x000fea0003800000 */
.L_x_2790:
[----:B------:R-:W-:Y:S01]  /*fe30*/  ULDC.64 UR4, c[0x0][0x328] ;  /* 0x0000ca0000047ab9 */ /* 0x000fe20000000a00 */
[----:B------:R-:W-:Y:S01]  /*fe40*/  ULDC.64 UR6, c[0x0][0x318] ;  /* 0x0000c60000067ab9 */ /* 0x000fe20000000a00 */
[----:B------:R-:W-:Y:S01]  /*fe50*/  IMAD R92, R92, UR4, RZ ;  /* 0x000000045c5c7c24 */ /* 0x000fe2000f8e02ff */
[----:B------:R-:W-:Y:S01]  /*fe60*/  BSSY B0, `(.L_x_2792) ;  /* 0x000002e000007945 */ /* 0x000fe20003800000 */
[----:B------:R-:W-:-:S04]  /*fe70*/  IMAD.WIDE.U32 R12, R39, UR4, RZ ;  /* 0x00000004270c7c25 */ /* 0x000fc8000f8e00ff */
[----:B------:R-:W-:Y:S01]  /*fe80*/  IMAD R39, R39, UR5, R92 ;  /* 0x0000000527277c24 */ /* 0x000fe2000f8e025c */
[----:B------:R-:W-:Y:S01]  /*fe90*/  ULDC.64 UR4, c[0x0][0x338] ;  /* 0x0000ce0000047ab9 */ /* 0x000fe20000000a00 */
[----:B------:R-:W-:Y:S02]  /*fea0*/  IMAD.IADD R94, R94, 0x1, -R198 ;  /* 0x000000015e5e7824 */ /* 0x000fe400078e0ac6 */
[----:B------:R-:W-:Y:S01]  /*feb0*/  IMAD R93, R93, UR4, RZ ;  /* 0x000000045d5d7c24 */ /* 0x000fe2000f8e02ff */
[----:B------:R-:W-:Y:S01]  /*fec0*/  IADD3 R13, R13, R39, RZ ;  /* 0x000000270d0d7210 */ /* 0x000fe20007ffe0ff */
[----:B----4-:R-:W-:Y:S02]  /*fed0*/  IMAD R11, R19, 0x5000, R222 ;  /* 0x00005000130b7824 */ /* 0x010fe400078e02de */
[C---:B------:R-:W-:Y:S02]  /*fee0*/  IMAD R93, R38.reuse, UR5, R93 ;  /* 0x00000005265d7c24 */ /* 0x040fe4000f8e025d */
[----:B------:R-:W-:Y:S01]  /*fef0*/  IMAD.WIDE.U32 R12, R38, UR4, R12 ;  /* 0x00000004260c7c25 */ /* 0x000fe2000f8e000c */
[----:B------:R-:W-:Y:S01]  /*ff00*/  ULDC.64 UR4, c[0x0][0x330] ;  /* 0x0000cc0000047ab9 */ /* 0x000fe20000000a00 */
[----:B------:R-:W-:-:S02]  /*ff10*/  IADD3 R48, R18, R11, R122 ;  /* 0x0000000b12307210 */ /* 0x000fc40007ffe07a */
[----:B------:R-:W-:Y:S01]  /*ff20*/  IMAD.IADD R13, R13, 0x1, R93 ;  /* 0x000000010d0d7824 */ /* 0x000fe200078e025d */
[CC--:B---3--:R-:W-:Y:S01]  /*ff30*/  IADD3 R49, R18.reuse, R11.reuse, R123 ;  /* 0x0000000b12317210 */ /* 0x0c8fe20007ffe07b */
[C---:B------:R-:W-:Y:S01]  /*ff40*/  IMAD.IADD R46, R18.reuse, 0x1, R11 ;  /* 0x00000001122e7824 */ /* 0x040fe200078e020b */
[----:B-12---:R-:W-:Y:S01]  /*ff50*/  IADD3 R50, R18, R11, R128 ;  /* 0x0000000b12327210 */ /* 0x006fe20007ffe080 */
[----:B------:R-:W-:-:S04]  /*ff60*/  IMAD.WIDE.U32 R12, R191, UR4, R12 ;  /* 0x00000004bf0c7c25 */ /* 0x000fc8000f8e000c */
[----:B------:R-:W-:Y:S01]  /*ff70*/  IMAD R13, R191, UR5, R13 ;  /* 0x00000005bf0d7c24 */ /* 0x000fe2000f8e020d */
[----:B------:R-:W-:-:S04]  /*ff80*/  IADD3 R44, P1, R12, UR6, RZ ;  /* 0x000000060c2c7c10 */ /* 0x000fc8000ff3e0ff */
[----:B------:R-:W-:Y:S01]  /*ff90*/  IADD3.X R45, R13, UR7, RZ, P1, !PT ;  /* 0x000000070d2d7c10 */ /* 0x000fe20008ffe4ff */
[----:B------:R0:W1:Y:S01]  /*ffa0*/  SHFL.IDX PT, R47, R44, RZ, 0x1e1f ;  /* 0x001e1fff2c2f7589 */ /* 0x00006200000e0000 */
[----:B------:R-:W-:-:S03]  /*ffb0*/  ISETP.GE.AND P1, PT, R94, 0x1, PT ;  /* 0x000000015e00780c */ /* 0x000fc60003f26270 */
[----:B------:R0:W2:Y:S10]  /*ffc0*/  SHFL.IDX PT, R11, R45, RZ, 0x1e1f ;  /* 0x001e1fff2d0b7589 */ /* 0x0000b400000e0000 */
[----:B0-----:R-:W-:Y:S05]  /*ffd0*/  @!P1 BRA `(.L_x_2793) ;  /* 0x0000000000589947 */ /* 0x001fea0003800000 */
[----:B------:R-:W-:Y:S02]  /*ffe0*/  ISETP.NE.AND P5, PT, R9, RZ, PT ;  /* 0x000000ff0900720c */ /* 0x000fe40003fa5270 */
[----:B------:R-:W-:-:S11]  /*fff0*/  ISETP.NE.AND P4, PT, R10, RZ, PT ;  /* 0x000000ff0a00720c */ /* 0x000fd60003f85270 */
[----:B-1----:R-:W-:Y:S02]  /*10000*/  @P5 IADD3 R40, P1, R16, R47, RZ ;  /* 0x0000002f10285210 */ /* 0x002fe40007f3e0ff */
        /* <DEDUP_REMOVED lines=12> */
[----:B0-----:R-:W-:-:S04]  /*100d0*/  @P5 IADD3 R40, P6, R190, R47, RZ ;  /* 0x0000002fbe285210 */ /* 0x001fc80007fde0ff */
[----:B------:R-:W-:Y:S01]  /*100e0*/  @P5 IADD3.X R41, R11, R197, RZ, P6, !PT ;  /* 0x000000c50b295210 */ /* 0x000fe200037fe4ff */
[----:B-1----:R-:W-:Y:S04]  /*100f0*/  @P4 ST.E.128 desc[UR50][R42.64], R12 ;  /* 0x0000000c2a004985 */ /* 0x002fe8000c101d32 */
[----:B------:R-:W0:Y:S04]  /*10100*/  @P1 LDS.128 R12, [R49+0xa400] ;  /* 0x00a40000310c1984 */ /* 0x000e280000000c00 */
[----:B0-----:R-:W-:Y:S04]  /*10110*/  @P1 ST.E.128 desc[UR50][R38.64], R12 ;  /* 0x0000000c26001985 */ /* 0x001fe8000c101d32 */
[----:B------:R-:W0:Y:S04]  /*10120*/  @P5 LDS.128 R12, [R50+0xa400] ;  /* 0x00a40000320c5984 */ /* 0x000e280000000c00 */
[----:B0-----:R0:W-:Y:S02]  /*10130*/  @P5 ST.E.128 desc[UR50][R40.64], R12 ;  /* 0x0000000c28005985 */ /* 0x0011e4000c101d32 */
.L_x_2793:
[----:B------:R-:W-:Y:S05]  /*10140*/  BSYNC B0 ;  /* 0x0000000000007941 */ /* 0x000fea0003800000 */
.L_x_2792:
[----:B------:R-:W-:Y:S01]  /*10150*/  ISETP.GE.AND P1, PT, R94, 0x81, PT ;  /* 0x000000815e00780c */ /* 0x000fe20003f26270 */
[----:B------:R-:W3:Y:S01]  /*10160*/  SHFL.IDX PT, R45, R45, 0x1, 0x1e1f ;  /* 0x003e1f002d2d7f89 */ /* 0x000ee200000e0000 */
[----:B------:R-:W-:Y:S03]  /*10170*/  BSSY B0, `(.L_x_2794) ;  /* 0x0000019000007945 */ /* 0x000fe60003800000 */
[----:B--2---:R2:W4:Y:S08]  /*10180*/  SHFL.IDX PT, R11, R44, 0x1, 0x1e1f ;  /* 0x003e1f002c0b7f89 */ /* 0x00453000000e0000 */
[----:B--2---:R-:W-:Y:S05]  /*10190*/  @!P1 BRA `(.L_x_2795) ;  /* 0x0000000000589947 */ /* 0x004fea0003800000 */
[----:B------:R-:W-:Y:S02]  /*101a0*/  ISETP.NE.AND P5, PT, R9, RZ, PT ;  /* 0x000000ff0900720c */ /* 0x000fe40003fa5270 */
[----:B------:R-:W-:-:S11]  /*101b0*/  ISETP.NE.AND P4, PT, R10, RZ, PT ;  /* 0x000000ff0a00720c */ /* 0x000fd60003f85270 */
[----:B0---4-:R-:W-:Y:S02]  /*101c0*/  @P5 IADD3 R40, P1, R16, R11, RZ ;  /* 0x0000000b10285210 */ /* 0x011fe40007f3e0ff */
[----:B------:R-:W-:-:S03]  /*101d0*/  @P4 IMAD.SHL.U32 R12, R192, 0x10, RZ ;  /* 0x00000010c00c4824 */ /* 0x000fc600078e00ff */
[----:B---3--:R-:W-:Y:S02]  /*101e0*/  @P5 IMAD.X R41, R45, 0x1, R17, P1 ;  /* 0x000000012d295824 */ /* 0x008fe400008e0611 */
        /* <DEDUP_REMOVED lines=9> */
[----:B------:R-:W2:Y:S10]  /*10280*/  @P4 LDS.128 R12, [R48+0xe400] ;  /* 0x00e40000300c4984 */ /* 0x000eb40000000c00 */
[----:B0-----:R-:W-:-:S05]  /*10290*/  @P5 IADD3 R40, P6, R190, R11, RZ ;  /* 0x0000000bbe285210 */ /* 0x001fca0007fde0ff */
[----:B------:R-:W-:Y:S01]  /*102a0*/  @P5 IMAD.X R41, R45, 0x1, R197, P6 ;  /* 0x000000012d295824 */ /* 0x000fe200030e06c5 */
[----:B--2---:R-:W-:Y:S04]  /*102b0*/  @P4 ST.E.128 desc[UR50][R42.64], R12 ;  /* 0x0000000c2a004985 */ /* 0x004fe8000c101d32 */
[----:B------:R-:W0:Y:S04]  /*102c0*/  @P1 LDS.128 R12, [R49+0xe400] ;  /* 0x00e40000310c1984 */ /* 0x000e280000000c00 */
[----:B0-----:R-:W-:Y:S04]  /*102d0*/  @P1 ST.E.128 desc[UR50][R38.64], R12 ;  /* 0x0000000c26001985 */ /* 0x001fe8000c101d32 */
[----:B------:R-:W0:Y:S04]  /*102e0*/  @P5 LDS.128 R12, [R50+0xe400] ;  /* 0x00e40000320c5984 */ /* 0x000e280000000c00 */
[----:B0-----:R2:W-:Y:S02]  /*102f0*/  @P5 ST.E.128 desc[UR50][R40.64], R12 ;  /* 0x0000000c28005985 */ /* 0x0015e4000c101d32 */
.L_x_2795:
[----:B------:R-:W-:Y:S05]  /*10300*/  BSYNC B0 ;  /* 0x0000000000007941 */ /* 0x000fea0003800000 */
.L_x_2794:
[----:B------:R-:W-:Y:S01]  /*10310*/  @!PT LDS RZ, [RZ] ;  /* 0x00000000fffff984 */ /* 0x000fe20000000800 */
[----:B------:R-:W-:Y:S01]  /*10320*/  @!PT LDS RZ, [RZ] ;  /* 0x00000000fffff984 */ /* 0x000fe20000000800 */
[----:B------:R-:W-:Y:S01]  /*10330*/  @!PT LDS RZ, [RZ] ;  /* 0x00000000fffff984 */ /* 0x000fe20000000800 */
[----:B------:R-:W-:Y:S01]  /*10340*/  @!PT LDS RZ, [RZ] ;  /* 0x00000000fffff984 */ /* 0x000fe20000000800 */
[----:B------:R5:W-:Y:S06]  /*10350*/  MEMBAR.ALL.CTA ;  /* 0x0000000000007992 */ /* 0x000bec0000008000 */
[----:B-----5:R-:W5:Y:S02]  /*10360*/  FENCE.VIEW.ASYNC.S ;  /* 0x00000000000073c6 */ /* 0x020f640000000000 */
[----:B-----5:R0:W-:Y:S01]  /*10370*/  BAR.SYNC.DEFER_BLOCKING R150, 0x80 ;  /* 0x000200960000751d */ /* 0x0201e20000010000 */
[----:B------:R-:W-:Y:S01]  /*10380*/  LOP3.LUT P4, RZ, R22, 0x2, RZ, 0xc0, !PT ;  /* 0x0000000216ff7812 */ /* 0x000fe2000788c0ff */
[----:B------:R-:W-:-:S02]  /*10390*/  VIADD R19, R19, 0x1 ;  /* 0x0000000113137836 */ /* 0x000fc40000000000 */
[----:B------:R-:W-:-:S03]  /*103a0*/  @!P2 VIADD R95, R95, 0x298c0 ;  /* 0x000298c05f5fa836 */ /* 0x000fc60000000000 */
[C---:B------:R-:W-:Y:S02]  /*103b0*/  ISETP.NE.AND P1, PT, R19.reuse, 0x2, PT ;  /* 0x000000021300780c */ /* 0x040fe40003f25270 */
[----:B------:R-:W-:Y:S02]  /*103c0*/  @!P2 PRMT R95, RZ, 0x654, R95 ;  /* 0x00000654ff5fa816 */ /* 0x000fe4000000005f */
[----:B0-2---:R-:W-:Y:S02]  /*103d0*/  SEL R12, RZ, 0x1, P1 ;  /* 0x00000001ff0c7807 */ /* 0x005fe40000800000 */
[----:B------:R-:W-:Y:S02]  /*103e0*/  SEL R19, R19, RZ, P1 ;  /* 0x000000ff13137207 */ /* 0x000fe40000800000 */
[----:B------:R-:W-:Y:S01]  /*103f0*/  LOP3.LUT R199, R199, R12, RZ, 0x3c, !PT ;  /* 0x0000000cc7c77212 */ /* 0x000fe200078e3cff */
[----:B------:R0:W-:Y:S01]  /*10400*/  @!P2 SYNCS.ARRIVE.TRANS64.RED.A1T0 RZ, [R95+URZ], RZ ;  /* 0x000000ff5fffa9a7 */ /* 0x0001e2000810043f */
[----:B------:R-:W-:Y:S05]  /*10410*/  @P4 BRA `(.L_x_2796) ;  /* 0xffffff2400f44947 */ /* 0x000fea000383ffff */
[----:B----4-:R-:W2:Y:S01]  /*10420*/  S2R R11, SR_TID.X ;  /* 0x00000000000b7919 */ /* 0x010ea20000002100 */
[----:B------:R-:W-:Y:S02]  /*10430*/  PLOP3.LUT P0, PT, PT, PT, PT, 0x8, 0x0 ;  /* 0x000000000000781c */ /* 0x000fe40003f0e170 */
[----:B--2---:R-:W-:-:S04]  /*10440*/  SHF.R.U32.HI R11, RZ, 0x7, R11 ;  /* 0x00000007ff0b7819 */ /* 0x004fc8000001160b */
[----:B------:R-:W-:-:S13]  /*10450*/  ISETP.NE.AND P4, PT, R11, 0x1, PT ;  /* 0x000000010b00780c */ /* 0x000fda0003f85270 */
[----:B------:R-:W-:Y:S06]  /*10460*/  @!P4 BAR.ARV 0x9, 0x100 ;  /* 0x024400000000cb1d */ /* 0x000fec0000002000 */
.L_x_2686:
[----:B------:R-:W-:Y:S05]  /*10470*/  @P0 BRA `(.L_x_2797) ;  /* 0x00000000000c0947 */ /* 0x000fea0003800000 */
[----:B------:R-:W2:Y:S01]  /*10480*/  FENCE.VIEW.ASYNC.G ;  /* 0x00000000000073c6 */ /* 0x000ea20000000100 */
[----:B------:R-:W-:Y:S05]  /*10490*/  WARPSYNC.ALL ;  /* 0x0000000000007948 */ /* 0x000fea0003800000 */
[----:B--2---:R-:W-:Y:S06]  /*104a0*/  BAR.ARV 0xc, 0x180 ;  /* 0x0306000000007b1d */ /* 0x004fec0000002000 */
.L_x_2797:
[----:B------:R-:W-:Y:S01]  /*104b0*/  ULDC.64 UR6, c[0x0][0x998] ;  /* 0x0002660000067ab9 */ /* 0x000fe20000000a00 */
[----:B------:R-:W-:Y:S01]  /*104c0*/  ULDC.64 UR4, c[0x0][0x990] ;  /* 0x0002640000047ab9 */ /* 0x000fe20000000a00 */
[----:B------:R-:W-:Y:S02]  /*104d0*/  ISETP.NE.U32.AND P1, PT, RZ, UR6, PT ;  /* 0x00000006ff007c0c */ /* 0x000fe4000bf25070 */
[----:B------:R-:W-:Y:S02]  /*104e0*/  ISETP.NE.U32.AND P0, PT, RZ, UR4, PT ;  /* 0x00000004ff007c0c */ /* 0x000fe4000bf05070 */
[----:B------:R-:W-:Y:S02]  /*104f0*/  ISETP.NE.AND.EX P1, PT, RZ, UR7, PT, P1 ;  /* 0x00000007ff007c0c */ /* 0x000fe4000bf25310 */
[----:B------:R-:W-:-:S11]  /*10500*/  ISETP.NE.AND.EX P0, PT, RZ, UR5, PT, P0 ;  /* 0x00000005ff007c0c */ /* 0x000fd6000bf05300 */
[----:B------:R-:W2:Y:S08]  /*10510*/  @P1 LDC.64 R8, c[0x0][0x9b8] ;  /* 0x00026e00ff081b82 */ /* 0x000eb00000000a00 */
[----:B------:R-:W4:Y:S08]  /*10520*/  @P0 LDC.64 R6, c[0x0][0x9a8] ;  /* 0x00026a00ff060b82 */ /* 0x000f300000000a00 */
[----:B------:R-:W0:Y:S08]  /*10530*/  @P0 LDC.64 R10, c[0x0][0x9b0] ;  /* 0x00026c00ff0a0b82 */ /* 0x000e300000000a00 */
[----:B------:R-:W1:Y:S01]  /*10540*/  @P1 LDC.64 R12, c[0x0][0x9c0] ;  /* 0x00027000ff0c1b82 */ /* 0x000e620000000a00 */
[----:B--2---:R-:W-:-:S02]  /*10550*/  @P1 IMAD R2, R227, R8, RZ ;  /* 0x00000008e3021224 */ /* 0x004fc400078e02ff */
[----:B------:R-:W-:-:S04]  /*10560*/  @P1 IMAD.WIDE.U32 R4, R220, R8, RZ ;  /* 0x00000008dc041225 */ /* 0x000fc800078e00ff */
[C---:B------:R-:W-:Y:S02]  /*10570*/  @P1 IMAD R9, R220.reuse, R9, R2 ;  /* 0x00000009dc091224 */ /* 0x040fe400078e0202 */
[-C--:B----4-:R-:W-:Y:S02]  /*10580*/  @P0 IMAD R0, R227, R6.reuse, RZ ;  /* 0x00000006e3000224 */ /* 0x090fe400078e02ff */
[----:B------:R-:W-:-:S04]  /*10590*/  @P0 IMAD.WIDE.U32 R2, R220, R6, RZ ;  /* 0x00000006dc020225 */ /* 0x000fc800078e00ff */
[----:B------:R-:W-:Y:S02]  /*105a0*/  @P0 IMAD R7, R220, R7, R0 ;  /* 0x00000007dc070224 */ /* 0x000fe400078e0200 */
[----:B------:R-:W-:Y:S02]  /*105b0*/  @P1 IMAD.IADD R5, R5, 0x1, R9 ;  /* 0x0000000105051824 */ /* 0x000fe400078e0209 */
[----:B------:R-:W-:Y:S01]  /*105c0*/  IMAD.MOV.U32 R0, RZ, RZ, 0x3f800000 ;  /* 0x3f800000ff007424 */ /* 0x000fe200078e00ff */
[----:B------:R-:W-:Y:S01]  /*105d0*/  @P0 IADD3 R3, R3, R7, RZ ;  /* 0x0000000703030210 */ /* 0x000fe20007ffe0ff */
[----:B-1----:R-:W-:-:S04]  /*105e0*/  @P1 IMAD.WIDE.U32 R6, R191, R12, R4 ;  /* 0x0000000cbf061225 */ /* 0x002fc800078e0004 */
[----:B0-----:R-:W-:Y:S01]  /*105f0*/  @P0 IMAD.WIDE.U32 R2, R191, R10, R2 ;  /* 0x0000000abf020225 */ /* 0x001fe200078e0002 */
[----:B------:R-:W-:-:S03]  /*10600*/  @P1 LEA R8, P3, R6, UR6, 0x2 ;  /* 0x0000000606081c11 */ /* 0x000fc6000f8610ff */
[C---:B------:R-:W-:Y:S01]  /*10610*/  @P0 IMAD R5, R191.reuse, R11, R3 ;  /* 0x0000000bbf050224 */ /* 0x040fe200078e0203 */
[C---:B------:R-:W-:Y:S01]  /*10620*/  @P0 LEA R4, P2, R2.reuse, UR4, 0x2 ;  /* 0x0000000402040c11 */ /* 0x040fe2000f8410ff */
[----:B------:R-:W-:Y:S01]  /*10630*/  @P1 IMAD R3, R191, R13, R7 ;  /* 0x0000000dbf031224 */ /* 0x000fe200078e0207 */
[----:B------:R-:W-:Y:S02]  /*10640*/  ULDC UR4, c[0x0][0x988] ;  /* 0x0002620000047ab9 */ /* 0x000fe40000000800 */
[----:B------:R-:W-:Y:S02]  /*10650*/  @P0 LEA.HI.X R5, R2, UR5, R5, 0x2, P2 ;  /* 0x0000000502050c11 */ /* 0x000fe400090f1405 */
[----:B------:R-:W-:Y:S01]  /*10660*/  @P1 LEA.HI.X R9, R6, UR7, R3, 0x2, P3 ;  /* 0x0000000706091c11 */ /* 0x000fe200098f1403 */
[----:B------:R-:W-:Y:S01]  /*10670*/  IMAD.MOV.U32 R3, RZ, RZ, 0x3f800000 ;  /* 0x3f800000ff037424 */ /* 0x000fe200078e00ff */
[----:B------:R-:W0:Y:S03]  /*10680*/  LDC R2, c[0x0][0x448] ;  /* 0x00011200ff027b82 */ /* 0x000e260000000800 */
[----:B------:R-:W2:Y:S04]  /*10690*/  @P1 LDG.E R0, desc[UR50][R8.64] ;  /* 0x0000003208001981 */ /* 0x000ea8000c1e1900 */
[----:B------:R1:W2:Y:S01]  /*106a0*/  @P0 LDG.E R3, desc[UR50][R4.64] ;  /* 0x0000003204030981 */ /* 0x0002a2000c1e1900 */
[----:B0-----:R-:W-:-:S13]  /*106b0*/  ISETP.NE.AND P0, PT, R2, 0x1, PT ;  /* 0x000000010200780c */ /* 0x001fda0003f05270 */
[----:B------:R-:W0:Y:S08]  /*106c0*/  @P0 LDC R7, c[0x0][0x44c] ;  /* 0x00011300ff070b82 */ /* 0x000e300000000800 */
[----:B------:R-:W4:Y:S01]  /*106d0*/  @P0 LDC R6, c[0x0][0x450] ;  /* 0x00011400ff060b82 */ /* 0x000f220000000800 */
[----:B------:R-:W-:-:S04]  /*106e0*/  VIADD R2, R214, 0x7f ;  /* 0x0000007fd6027836 */ /* 0x000fc80000000000 */
[----:B0-----:R-:W-:-:S05]  /*106f0*/  @P0 IMAD.HI.U32 R7, R2, R7, RZ ;  /* 0x0000000702070227 */ /* 0x001fca00078e00ff */
[----:B----4-:R-:W-:Y:S02]  /*10700*/  @P0 SHF.R.U32.HI R2, RZ, R6, R7 ;  /* 0x00000006ff020219 */ /* 0x010fe40000011607 */
[----:B------:R-:W-:-:S05]  /*10710*/  IADD3 R7, R217, 0xa0, -R215 ;  /* 0x000000a0d9077810 */ /* 0x000fca0007ffe8d7 */
[----:B------:R-:W-:-:S04]  /*10720*/  IMAD.IADD R2, R7, 0x1, R2 ;  /* 0x0000000107027824 */ /* 0x000fc800078e0202 */
[----:B------:R-:W-:-:S05]  /*10730*/  IMAD.HI R2, R2, 0x66666667, RZ ;  /* 0x6666666702027827 */ /* 0x000fca00078e02ff */
[----:B-1----:R-:W-:-:S04]  /*10740*/  SHF.R.U32.HI R5, RZ, 0x1f, R2 ;  /* 0x0000001fff057819 */ /* 0x002fc80000011602 */
[----:B------:R-:W-:-:S04]  /*10750*/  LEA.HI.SX32 R5, R2, R5, 0x1a ;  /* 0x0000000502057211 */ /* 0x000fc800078fd2ff */
[----:B------:R-:W-:-:S04]  /*10760*/  VIMNMX R156, R156, R5, PT ;  /* 0x000000059c9c7248 */ /* 0x000fc80003fe0100 */
[----:B------:R-:W-:Y:S01]  /*10770*/  ISETP.GE.AND P0, PT, R156, 0x1, PT ;  /* 0x000000019c00780c */ /* 0x000fe20003f06270 */
[----:B------:R-:W-:Y:S01]  /*10780*/  BSSY B0, `(.L_x_2798) ;  /* 0x0000022000007945 */ /* 0x000fe20003800000 */
[----:B------:R-:W-:Y:S02]  /*10790*/  IMAD.MOV.U32 R104, RZ, RZ, RZ ;  /* 0x000000ffff687224 */ /* 0x000fe400078e00ff */
[----:B--2---:R-:W-:-:S04]  /*107a0*/  FMUL.FTZ R0, R3, R0 ;  /* 0x0000000003007220 */ /* 0x004fc80000410000 */
[----:B------:R-:W-:-:S05]  /*107b0*/  FMUL.FTZ R2, R0, UR4 ;  /* 0x0000000400027c20 */ /* 0x000fca0008410000 */
[----:B------:R-:W-:Y:S05]  /*107c0*/  @!P0 BRA `(.L_x_2799) ;  /* 0x0000000000748947 */ /* 0x000fea0003800000 */
        /* <DEDUP_REMOVED lines=11> */
[----:B0-----:R-:W-:Y:S01]  /*10880*/  IADD3 R4, R3, 0xffffffe, RZ ;  /* 0x0ffffffe03047810 */ /* 0x001fe20007ffe0ff */
[----:B------:R-:W-:-:S05]  /*10890*/  IMAD.MOV R3, RZ, RZ, -R10 ;  /* 0x000000ffff037224 */ /* 0x000fca00078e0a0a */
        /* <DEDUP_REMOVED lines=12> */
[----:B------:R-:W-:-:S05]  /*10960*/  @P0 VIADD R5, R5, 0x1 ;  /* 0x0000000105050836 */ /* 0x000fca0000000000 */
[----:B------:R-:W-:Y:S02]  /*10970*/  @!P2 IADD3 R5, -R5, RZ, RZ ;  /* 0x000000ff0505a210 */ /* 0x000fe40007ffe1ff */
[----:B------:R-:W-:-:S05]  /*10980*/  @!P1 LOP3.LUT R5, RZ, R9, RZ, 0x33, !PT ;  /* 0x00000009ff059212 */ /* 0x000fca00078e33ff */
[----:B------:R-:W-:-:S07]  /*10990*/  IMAD.MOV.U32 R104, RZ, RZ, R5 ;  /* 0x000000ffff687224 */ /* 0x000fce00078e0005 */
.L_x_2799:
[----:B------:R-:W-:Y:S05]  /*109a0*/  BSYNC B0 ;  /* 0x0000000000007941 */ /* 0x000fea0003800000 */
.L_x_2798:
[----:B------:R-:W2:Y:S01]  /*109b0*/  LDL R0, [R1] ;  /* 0x0000000001007983 */ /* 0x000ea20000100800 */
[----:B------:R-:W-:Y:S01]  /*109c0*/  PLOP3.LUT P0, PT, PT, PT, PT, 0x80, 0x0 ;  /* 0x000000000000781c */ /* 0x000fe20003f0f070 */
[----:B------:R-:W-:Y:S01]  /*109d0*/  IMAD.MOV.U32 R14, RZ, RZ, RZ ;  /* 0x000000ffff0e7224 */ /* 0x000fe200078e00ff */
[----:B------:R-:W-:Y:S02]  /*109e0*/  CS2R R88, SRZ ;  /* 0x0000000000587805 */ /* 0x000fe4000001ff00 */
[----:B------:R-:W-:Y:S01]  /*109f0*/  CS2R R12, SRZ ;  /* 0x00000000000c7805 */ /* 0x000fe2000001ff00 */
[----:B------:R-:W-:Y:S01]  /*10a00*/  IMAD.MOV.U32 R123, RZ, RZ, RZ ;  /* 0x000000ffff7b7224 */ /* 0x000fe200078e00ff */
[----:B------:R-:W-:Y:S02]  /*10a10*/  CS2R R90, SRZ ;  /* 0x00000000005a7805 */ /* 0x000fe4000001ff00 */
[----:B------:R-:W-:Y:S02]  /*10a20*/  CS2R R20, SRZ ;  /* 0x0000000000147805 */ /* 0x000fe4000001ff00 */
[----:B------:R-:W-:-:S02]  /*10a30*/  CS2R R80, SRZ ;  /* 0x0000000000507805 */ /* 0x000fc4000001ff00 */
[----:B------:R-:W-:Y:S01]  /*10a40*/  CS2R R60, SRZ ;  /* 0x00000000003c7805 */ /* 0x000fe2000001ff00 */
[----:B------:R-:W-:Y:S01]  /*10a50*/  IMAD.MOV.U32 R58, RZ, RZ, RZ ;  /* 0x000000ffff3a7224 */ /* 0x000fe200078e00ff */
[----:B------:R-:W-:Y:S02]  /*10a60*/  CS2R R96, SRZ ;  /* 0x0000000000607805 */ /* 0x000fe4000001ff00 */
[----:B------:R-:W-:Y:S01]  /*10a70*/  CS2R R98, SRZ ;  /* 0x0000000000627805 */ /* 0x000fe2000001ff00 */
[----:B------:R-:W-:Y:S01]  /*10a80*/  IMAD.MOV.U32 R125, RZ, RZ, RZ ;  /* 0x000000ffff7d7224 */ /* 0x000fe200078e00ff */
[----:B------:R-:W-:Y:S02]  /*10a90*/  CS2R R52, SRZ ;  /* 0x0000000000347805 */ /* 0x000fe4000001ff00 */
[----:B------:R-:W-:Y:S02]  /*10aa0*/  CS2R R114, SRZ ;  /* 0x0000000000727805 */ /* 0x000fe4000001ff00 */
[----:B------:R-:W-:-:S02]  /*10ab0*/  CS2R R100, SRZ ;  /* 0x0000000000647805 */ /* 0x000fc4000001ff00 */
[----:B------:R-:W-:Y:S02]  /*10ac0*/  MOV R55, RZ ;  /* 0x000000ff00377202 */ /* 0x000fe40000000f00 */
[----:B---3--:R-:W-:Y:S01]  /*10ad0*/  CS2R R44, SRZ ;  /* 0x00000000002c7805 */ /* 0x008fe2000001ff00 */
        /* <DEDUP_REMOVED lines=12> */
[----:B------:R-:W-:-:S02]  /*10ba0*/  MOV R121, RZ ;  /* 0x000000ff00797202 */ /* 0x000fc40000000f00 */
[----:B------:R-:W-:Y:S02]  /*10bb0*/  CS2R R28, SRZ ;  /* 0x00000000001c7805 */ /* 0x000fe4000001ff00 */
[----:B------:R-:W-:Y:S02]  /*10bc0*/  CS2R R94, SRZ ;  /* 0x00000000005e7805 */ /* 0x000fe4000001ff00 */
[----:B------:R-:W-:Y:S01]  /*10bd0*/  CS2R R64, SRZ ;  /* 0x0000000000407805 */ /* 0x000fe2000001ff00 */
[----:B------:R-:W-:Y:S01]  /*10be0*/  IMAD.MOV.U32 R8, RZ, RZ, RZ ;  /* 0x000000ffff087224 */ /* 0x000fe200078e00ff */
[----:B------:R-:W-:Y:S02]  /*10bf0*/  CS2R R92, SRZ ;  /* 0x00000000005c7805 */ /* 0x000fe4000001ff00 */
[----:B------:R-:W-:Y:S02]  /*10c00*/  CS2R R68, SRZ ;  /* 0x0000000000447805 */ /* 0x000fe4000001ff00 */
[----:B------:R-:W-:-:S02]  /*10c10*/  CS2R R84, SRZ ;  /* 0x0000000000547805 */ /* 0x000fc4000001ff00 */
[----:B------:R-:W-:Y:S01]  /*10c20*/  CS2R R24, SRZ ;  /* 0x0000000000187805 */ /* 0x000fe2000001ff00 */
[----:B------:R-:W-:Y:S02]  /*10c30*/  IMAD.MOV.U32 R3, RZ, RZ, RZ ;  /* 0x000000ffff037224 */ /* 0x000fe400078e00ff */
[----:B------:R-:W-:Y:S02]  /*10c40*/  IMAD.MOV.U32 R117, RZ, RZ, RZ ;  /* 0x000000ffff757224 */ /* 0x000fe400078e00ff */
[----:B--2---:R-:W-:Y:S02]  /*10c50*/  IMAD R213, R0, R104, RZ ;  /* 0x0000006800d57224 */ /* 0x004fe400078e02ff */
[----:B------:R-:W-:-:S03]  /*10c60*/  IMAD.MOV.U32 R0, RZ, RZ, RZ ;  /* 0x000000ffff007224 */ /* 0x000fc600078e00ff */
[----:B------:R-:W-:-:S04]  /*10c70*/  VIADDMNMX R104, R213, R104, R156, PT ;  /* 0x00000068d5687246 */ /* 0x000fc8000380019c */
[----:B------:R-:W-:-:S13]  /*10c80*/  ISETP.GT.AND P1, PT, R104, R213, PT ;  /* 0x000000d56800720c */ /* 0x000fda0003f24270 */
[----:B------:R-:W-:Y:S05]  /*10c90*/  @!P1 BRA `(.L_x_2800) ;  /* 0x0000012400bc9947 */ /* 0x000fea0003800000 */
        /* <DEDUP_REMOVED lines=8> */
.L_x_3080:
        /* <DEDUP_REMOVED lines=25> */
.L_x_2802:
        /* <DEDUP_REMOVED lines=13> */
.L_x_2806:
[----:B-1----:R1:W2:Y:S02]  /*10f80*/  SYNCS.PHASECHK.TRANS64.TRYWAIT P0, [R18+URZ+0x29800], R3 ;  /* 0x02980003120075a7 */ /* 0x0022a4000800017f */
[----:B--2---:R-:W-:Y:S05]  /*10f90*/  @!P0 NANOSLEEP.SYNCS 0x989680 ;  /* 0x009896800000895d */ /* 0x004fea0003900000 */
[----:B------:R-:W2:Y:S02]  /*10fa0*/  @!P0 SYNCS.PHASECHK.TRANS64 P0, [R18+URZ+0x29800], R3 ;  /* 0x02980003120085a7 */ /* 0x000ea4000800007f */
[----:B--2---:R-:W-:Y:S05]  /*10fb0*/  @!P0 BRA `(.L_x_2806) ;  /* 0xfffffffc00f08947 */ /* 0x004fea000383ffff */
.L_x_2805:
[----:B------:R-:W-:Y:S05]  /*10fc0*/  BSYNC B0 ;  /* 0x0000000000007941 */ /* 0x000fea0003800000 */
.L_x_2804:
[----:B------:R-:W-:Y:S05]  /*10fd0*/  BRA `(.L_x_2807) ;  /* 0x0000006c00d87947 */ /* 0x000fea0003800000 */
.L_x_2803:
        /* <DEDUP_REMOVED lines=30> */
.L_x_2808:
[----:B------:R-:W-:Y:S01]  /*111c0*/  ULDC.U8 UR4, c[0x0][0x410] ;  /* 0x0001040000047ab9 */ /* 0x000fe20000000000 */
[----:B------:R-:W-:Y:S01]  /*111d0*/  BSSY B0, `(.L_x_2809) ;  /* 0x00006ce000007945 */ /* 0x000fe20003800000 */
[----:B------:R-:W-:Y:S01]  /*111e0*/  ISETP.NE.AND P0, PT, RZ, UR4, PT ;  /* 0x00000004ff007c0c */ /* 0x000fe2000bf05270 */
[----:B------:R-:W-:-:S12]  /*111f0*/  IMAD.IADD R10, R198, 0x1, R214 ;  /* 0x00000001c60a7824 */ /* 0x000fd800078e02d6 */
[----:B------:R-:W-:Y:S05]  /*11200*/  @!P0 BRA `(.L_x_2810) ;  /* 0x0000003400988947 */ /* 0x000fea0003800000 */
[----:B------:R-:W0:Y:S01]  /*11210*/  LDC R20, c[0x0][0x448] ;  /* 0x00011200ff147b82 */ /* 0x000e220000000800 */
[----:B------:R-:W-:Y:S01]  /*11220*/  MOV R11, R10 ;  /* 0x0000000a000b7202 */ /* 0x000fe20000000f00 */
[----:B------:R-:W-:Y:S01]  /*11230*/  IMAD.MOV.U32 R8, RZ, RZ, R26 ;  /* 0x000000ffff087224 */ /* 0x000fe200078e001a */
[----:B------:R-:W-:Y:S01]  /*11240*/  ULDC.64 UR4, c[0x0][0x3f8] ;  /* 0x0000fe0000047ab9 */ /* 0x000fe20000000a00 */
[----:B------:R-:W-:Y:S01]  /*11250*/  IMAD.MOV.U32 R9, RZ, RZ, R31 ;  /* 0x000000ffff097224 */ /* 0x000fe200078e001f */
[----:B------:R-:W-:Y:S01]  /*11260*/  ULDC.64 UR6, c[0x0][0x408] ;  /* 0x0001020000067ab9 */ /* 0x000fe20000000a00 */
[----:B------:R-:W-:Y:S01]  /*11270*/  IMAD.MOV.U32 R6, RZ, RZ, R24 ;  /* 0x000000ffff067224 */ /* 0x000fe200078e0018 */
[----:B------:R-:W-:Y:S01]  /*11280*/  ULDC.64 UR8, c[0x0][0x400] ;  /* 0x0001000000087ab9 */ /* 0x000fe20000000a00 */
[----:B------:R-:W-:Y:S01]  /*11290*/  IMAD.MOV.U32 R7, RZ, RZ, R29 ;  /* 0x000000ffff077224 */ /* 0x000fe200078e001d */
[----:B0-----:R-:W-:-:S13]  /*112a0*/  ISETP.NE.AND P0, PT, R20, 0x1, PT ;  /* 0x000000011400780c */ /* 0x001fda0003f05270 */
[----:B------:R-:W0:Y:S08]  /*112b0*/  @P0 LDC R3, c[0x0][0x44c] ;  /* 0x00011300ff030b82 */ /* 0x000e300000000800 */
[----:B------:R-:W1:Y:S01]  /*112c0*/  @P0 LDC R5, c[0x0][0x450] ;  /* 0x00011400ff050b82 */ /* 0x000e620000000800 */
[----:B0-----:R-:W-:-:S05]  /*112d0*/  @P0 IMAD.HI.U32 R0, R10, R3, RZ ;  /* 0x000000030a000227 */ /* 0x001fca00078e00ff */
[----:B-1----:R-:W-:-:S04]  /*112e0*/  @P0 SHF.R.U32.HI R11, RZ, R5, R0 ;  /* 0x00000005ff0b0219 */ /* 0x002fc80000011600 */
[----:B------:R-:W-:Y:S01]  /*112f0*/  SHF.R.S32.HI R0, RZ, 0x1f, R11 ;  /* 0x0000001fff007819 */ /* 0x000fe2000001140b */
[----:B------:R-:W-:-:S04]  /*11300*/  IMAD.WIDE.U32 R8, R11, UR6, R8 ;  /* 0x000000060b087c25 */ /* 0x000fc8000f8e0008 */
[----:B------:R-:W-:Y:S01]  /*11310*/  IMAD R4, R0, UR4, RZ ;  /* 0x0000000400047c24 */ /* 0x000fe2000f8e02ff */
[----:B------:R-:W-:Y:S01]  /*11320*/  IADD3 R5, P1, R8, UR8, RZ ;  /* 0x0000000808057c10 */ /* 0x000fe2000ff3e0ff */
[----:B------:R-:W-:-:S04]  /*11330*/  IMAD.WIDE.U32 R6, R11, UR4, R6 ;  /* 0x000000040b067c25 */ /* 0x000fc8000f8e0006 */
[----:B------:R-:W-:Y:S02]  /*11340*/  IMAD R0, R0, UR6, RZ ;  /* 0x0000000600007c24 */ /* 0x000fe4000f8e02ff */
        /* <DEDUP_REMOVED lines=11> */
[----:B------:R0:W4:Y:S02]  /*11400*/  SHFL.IDX PT, R14, R5, RZ, 0x1e1f ;  /* 0x001e1fff050e7589 */ /* 0x00012400000e0000 */
.L_x_3086:
        /* <DEDUP_REMOVED lines=24> */
[----:B----4-:R-:W-:-:S03]  /*11590*/  @!P4 IADD3 R8, P1, R200, R14, RZ ;  /* 0x0000000ec808c210 */ /* 0x010fc60007f3e0ff */
[--C-:B-1----:R-:W-:Y:S02]  /*115a0*/  @!P4 IMAD.X R7, R0, 0x1, R5.reuse, P0 ;  /* 0x000000010007c824 */ /* 0x102fe400000e0605 */
[----:B---3--:R-:W-:Y:S01]  /*115b0*/  @!P4 IMAD.X R9, R4, 0x1, R5, P1 ;  /* 0x000000010409c824 */ /* 0x008fe200008e0605 */
[----:B------:R-:W-:Y:S02]  /*115c0*/  ISETP.GE.AND P1, PT, R201, UR4, PT ;  /* 0x00000004c9007c0c */ /* 0x000fe4000bf26270 */
[----:B------:R-:W5:Y:S01]  /*115d0*/  @!P4 LD.E.64 R34, desc[UR50][R6.64] ;  /* 0x000000320622c980 */ /* 0x000f62000c101b00 */
[----:B------:R-:W-:-:S03]  /*115e0*/  SHF.R.S32.HI R5, RZ, 0x1f, R202 ;  /* 0x0000001fff057819 */ /* 0x000fc600000114ca */
[----:B------:R0:W5:Y:S01]  /*115f0*/  @!P4 LD.E.64 R32, desc[UR50][R8.64] ;  /* 0x000000320820c980 */ /* 0x000162000c101b00 */
[C---:B------:R-:W-:Y:S02]  /*11600*/  @!P3 IADD3 R10, P4, R202.reuse, R3, RZ ;  /* 0x00000003ca0ab210 */ /* 0x040fe40007f9e0ff */
[----:B------:R-:W-:Y:S02]  /*11610*/  CS2R R30, SRZ ;  /* 0x00000000001e7805 */ /* 0x000fe4000001ff00 */
[----:B------:R-:W-:Y:S02]  /*11620*/  @!P3 IADD3 R42, P5, R202, R14, RZ ;  /* 0x0000000eca2ab210 */ /* 0x000fe40007fbe0ff */
[----:B------:R-:W-:Y:S02]  /*11630*/  CS2R R28, SRZ ;  /* 0x00000000001c7805 */ /* 0x000fe4000001ff00 */
[----:B------:R-:W-:Y:S02]  /*11640*/  @!P3 IADD3.X R11, R0, R5, RZ, P4, !PT ;  /* 0x00000005000bb210 */ /* 0x000fe400027fe4ff */
[----:B------:R-:W-:Y:S01]  /*11650*/  SHF.R.S32.HI R13, RZ, 0x1f, R203 ;  /* 0x0000001fff0d7819 */ /* 0x000fe200000114cb */
[----:B------:R-:W-:Y:S01]  /*11660*/  @!P3 IMAD.X R43, R4, 0x1, R5, P5 ;  /* 0x00000001042bb824 */ /* 0x000fe200028e0605 */
[----:B------:R-:W-:Y:S01]  /*11670*/  @!P2 IADD3 R46, P4, R203, R3, RZ ;  /* 0x00000003cb2ea210 */ /* 0x000fe20007f9e0ff */
[----:B------:R1:W5:Y:S01]  /*11680*/  @!P3 LD.E.64 R30, desc[UR50][R10.64] ;  /* 0x000000320a1eb980 */ /* 0x000362000c101b00 */
[----:B------:R-:W-:-:S02]  /*11690*/  ISETP.GE.AND P0, PT, R188, UR4, PT ;  /* 0x00000004bc007c0c */ /* 0x000fc4000bf06270 */
[-C--:B------:R-:W-:Y:S01]  /*116a0*/  @!P2 IADD3 R48, P5, R203, R14.reuse, RZ ;  /* 0x0000000ecb30a210 */ /* 0x080fe20007fbe0ff */
[----:B------:R-:W-:Y:S01]  /*116b0*/  @!P2 IMAD.X R47, R0, 0x1, R13, P4 ;  /* 0x00000001002fa824 */ /* 0x000fe200020e060d */
[----:B------:R-:W-:Y:S02]  /*116c0*/  SHF.R.S32.HI R15, RZ, 0x1f, R201 ;  /* 0x0000001fff0f7819 */ /* 0x000fe400000114c9 */
[----:B------:R-:W-:Y:S02]  /*116d0*/  CS2R R24, SRZ ;  /* 0x0000000000187805 */ /* 0x000fe4000001ff00 */
[C---:B------:R-:W-:Y:S01]  /*116e0*/  @!P1 IADD3 R50, P4, R201.reuse, R3, RZ ;  /* 0x00000003c9329210 */ /* 0x040fe20007f9e0ff */
[----:B------:R-:W-:Y:S01]  /*116f0*/  @!P2 IMAD.X R49, R4, 0x1, R13, P5 ;  /* 0x000000010431a824 */ /* 0x000fe200028e060d */
[----:B------:R-:W-:Y:S02]  /*11700*/  @!P1 IADD3 R52, P5, R201, R14, RZ ;  /* 0x0000000ec9349210 */ /* 0x000fe40007fbe0ff */
[----:B------:R-:W-:-:S02]  /*11710*/  CS2R R26, SRZ ;  /* 0x00000000001a7805 */ /* 0x000fc4000001ff00 */
[----:B0-----:R-:W-:Y:S01]  /*11720*/  SHF.R.S32.HI R9, RZ, 0x1f, R204 ;  /* 0x0000001fff097819 */ /* 0x001fe200000114cc */
[--C-:B------:R-:W-:Y:S01]  /*11730*/  @!P1 IMAD.X R51, R0, 0x1, R15.reuse, P4 ;  /* 0x0000000100339824 */ /* 0x100fe200020e060f */
[----:B------:R-:W-:Y:S01]  /*11740*/  ISETP.GE.AND P4, PT, R204, UR4, PT ;  /* 0x00000004cc007c0c */ /* 0x000fe2000bf86270 */
[----:B------:R-:W-:Y:S01]  /*11750*/  @!P1 IMAD.X R53, R4, 0x1, R15, P5 ;  /* 0x0000000104359824 */ /* 0x000fe200028e060f */
[----:B------:R-:W-:Y:S02]  /*11760*/  @!P0 SHF.R.S32.HI R5, RZ, 0x1f, R188 ;  /* 0x0000001fff058819 */ /* 0x000fe400000114bc */
[----:B------:R-:W-:Y:S02]  /*11770*/  CS2R R12, SRZ ;  /* 0x00000000000c7805 */ /* 0x000fe4000001ff00 */
[----:B------:R-:W-:Y:S02]  /*11780*/  @!P0 IADD3 R6, P5, R188, R3, RZ ;  /* 0x00000003bc068210 */ /* 0x000fe40007fbe0ff */
[----:B------:R-:W-:-:S02]  /*11790*/  CS2R R20, SRZ ;  /* 0x0000000000147805 */ /* 0x000fc4000001ff00 */
[----:B------:R-:W-:Y:S02]  /*117a0*/  CS2R R36, SRZ ;  /* 0x0000000000247805 */ /* 0x000fe4000001ff00 */
[----:B------:R-:W-:Y:S02]  /*117b0*/  CS2R R38, SRZ ;  /* 0x0000000000267805 */ /* 0x000fe4000001ff00 */
[----:B-1----:R-:W-:Y:S01]  /*117c0*/  CS2R R10, SRZ ;  /* 0x00000000000a7805 */ /* 0x002fe2000001ff00 */
[----:B------:R-:W-:Y:S01]  /*117d0*/  @!P0 IMAD.X R7, R0, 0x1, R5, P5 ;  /* 0x0000000100078824 */ /* 0x000fe200028e0605 */
[----:B------:R-:W-:Y:S01]  /*117e0*/  @!P0 IADD3 R40, P5, R188, R14, RZ ;  /* 0x0000000ebc288210 */ /* 0x000fe20007fbe0ff */
[----:B------:R0:W5:Y:S03]  /*117f0*/  @!P3 LD.E.64 R28, desc[UR50][R42.64] ;  /* 0x000000322a1cb980 */ /* 0x000166000c101b00 */
[----:B------:R-:W-:Y:S01]  /*11800*/  @!P0 IADD3.X R41, R4, R5, RZ, P5, !PT ;  /* 0x0000000504298210 */ /* 0x000fe20002ffe4ff */
[----:B------:R0:W5:Y:S01]  /*11810*/  @!P2 LD.E.64 R24, desc[UR50][R46.64] ;  /* 0x000000322e18a980 */ /* 0x000162000c101b00 */
[----:B------:R-:W-:-:S03]  /*11820*/  @!P4 IADD3 R54, P5, R204, R3, RZ ;  /* 0x00000003cc36c210 */ /* 0x000fc60007fbe0ff */
[----:B------:R0:W5:Y:S02]  /*11830*/  @!P2 LD.E.64 R26, desc[UR50][R48.64] ;  /* 0x00000032301aa980 */ /* 0x000164000c101b00 */
[--C-:B------:R-:W-:Y:S01]  /*11840*/  @!P4 IMAD.X R55, R0, 0x1, R9.reuse, P5 ;  /* 0x000000010037c824 */ /* 0x100fe200028e0609 */
[----:B------:R-:W-:Y:S01]  /*11850*/  @!P4 IADD3 R14, P5, R204, R14, RZ ;  /* 0x0000000ecc0ec210 */ /* 0x000fe20007fbe0ff */
[----:B------:R0:W5:Y:S04]  /*11860*/  @!P1 LD.E.64 R12, desc[UR50][R50.64] ;  /* 0x00000032320c9980 */ /* 0x000168000c101b00 */
[----:B------:R-:W-:Y:S01]  /*11870*/  @!P4 IMAD.X R15, R4, 0x1, R9, P5 ;  /* 0x00000001040fc824 */ /* 0x000fe200028e0609 */
[----:B------:R-:W-:Y:S01]  /*11880*/  CS2R R8, SRZ ;  /* 0x0000000000087805 */ /* 0x000fe2000001ff00 */
[----:B------:R0:W5:Y:S04]  /*11890*/  @!P1 LD.E.64 R20, desc[UR50][R52.64] ;  /* 0x0000003234149980 */ /* 0x000168000c101b00 */
[----:B------:R0:W5:Y:S04]  /*118a0*/  @!P0 LD.E.64 R36, desc[UR50][R6.64] ;  /* 0x0000003206248980 */ /* 0x000168000c101b00 */
[----:B------:R0:W5:Y:S04]  /*118b0*/  @!P0 LD.E.64 R38, desc[UR50][R40.64] ;  /* 0x0000003228268980 */ /* 0x000168000c101b00 */
[----:B------:R0:W5:Y:S04]  /*118c0*/  @!P4 LD.E.64 R10, desc[UR50][R54.64] ;  /* 0x00000032360ac980 */ /* 0x000168000c101b00 */
[----:B------:R0:W5:Y:S02]  /*118d0*/  @!P4 LD.E.64 R8, desc[UR50][R14.64] ;  /* 0x000000320e08c980 */ /* 0x000164000c101b00 */
.L_x_2813:
[----:B------:R-:W-:Y:S05]  /*118e0*/  BSYNC B1 ;  /* 0x0000000000017941 */ /* 0x000fea0003800000 */
.L_x_2812:
[----:B------:R-:W-:Y:S01]  /*118f0*/  ULEA.HI UR4, UR37, UR37, URZ, 0x1 ;  /* 0x0000002525047291 */ /* 0x000fe2000f8f083f */
[----:B--2---:R-:W-:Y:S01]  /*11900*/  VIADDMNMX R3, R45, -R214, 0x80, PT ;  /* 0x000000802d037446 */ /* 0x004fe200038009d6 */
[----:B------:R-:W-:Y:S02]  /*11910*/  BSSY B1, `(.L_x_2814) ;  /* 0x0000008000017945 */ /* 0x000fe40003800000 */
[----:B------:R-:W-:Y:S01]  /*11920*/  ULOP3.LUT UR4, UR4, 0xfffffffe, URZ, 0xc0, !UPT ;  /* 0xfffffffe04047892 */ /* 0x000fe2000f8ec03f */
[----:B------:R-:W-:-:S03]  /*11930*/  ISETP.GE.AND P1, PT, R198, R3, PT ;  /* 0x00000003c600720c */ /* 0x000fc60003f26270 */
[----:B------:R-:W-:-:S06]  /*11940*/  UIADD3 UR4, UR37, -UR4, URZ ;  /* 0x8000000425047290 */ /* 0x000fcc000fffe03f */
[----:B------:R-:W-:-:S05]  /*11950*/  IMAD.U32 R5, RZ, RZ, UR4 ;  /* 0x00000004ff057e24 */ /* 0x000fca000f8e00ff */
[----:B------:R-:W-:-:S04]  /*11960*/  SHF.L.U32 R5, R5, 0x1f, RZ ;  /* 0x0000001f05057819 */ /* 0x000fc800000006ff */
[----:B------:R-:W2:Y:S02]  /*11970*/  SYNCS.PHASECHK.TRANS64.TRYWAIT P0, [R18+URZ+0x29800], R5 ;  /* 0x02980005120075a7 */ /* 0x000ea4000800017f */
[----:B--2---:R-:W-:Y:S05]  /*11980*/  @!P0 BRA `(.L_x_2815) ;  /* 0x000001f000f88947 */ /* 0x004fea0003800000 */
.L_x_3087:
[----:B------:R-:W-:Y:S05]  /*11990*/  BSYNC B1 ;  /* 0x0000000000017941 */ /* 0x000fea0003800000 */
.L_x_2814:
[----:B------:R-:W-:Y:S05]  /*119a0*/  @P1 BRA `(.L_x_2816) ;  /* 0x0000006400401947 */ /* 0x000fea0003800000 */
[----:B------:R-:W0:Y:S01]  /*119b0*/  LDC R3, c[0x0][0x3f4] ;  /* 0x0000fd00ff037b82 */ /* 0x000e220000000800 */
[----:B------:R-:W-:Y:S01]  /*119c0*/  BSSY B1, `(.L_x_2817) ;  /* 0x000007f000017945 */ /* 0x000fe20003800000 */
[----:B-1----:R-:W-:Y:S01]  /*119d0*/  IMAD.IADD R0, R18, 0x1, R218 ;  /* 0x0000000112007824 */ /* 0x002fe200078e02da */
[-C--:B0-----:R-:W-:Y:S02]  /*119e0*/  ISETP.GE.AND P0, PT, R188, R3.reuse, PT ;  /* 0x00000003bc00720c */ /* 0x081fe40003f06270 */
[-C--:B------:R-:W-:Y:S02]  /*119f0*/  ISETP.GE.AND P1, PT, R200, R3.reuse, PT ;  /* 0x00000003c800720c */ /* 0x080fe40003f26270 */
[-C--:B------:R-:W-:Y:S02]  /*11a00*/  ISETP.GE.AND P2, PT, R202, R3.reuse, PT ;  /* 0x00000003ca00720c */ /* 0x080fe40003f46270 */
[-C--:B------:R-:W-:Y:S02]  /*11a10*/  ISETP.GE.AND P3, PT, R203, R3.reuse, PT ;  /* 0x00000003cb00720c */ /* 0x080fe40003f66270 */
[----:B------:R-:W-:-:S02]  /*11a20*/  ISETP.GE.AND P4, PT, R201, R3, PT ;  /* 0x00000003c900720c */ /* 0x000fc40003f86270 */
[----:B------:R-:W-:-:S03]  /*11a30*/  ISETP.GE.AND P5, PT, R204, R3, PT ;  /* 0x00000003cc00720c */ /* 0x000fc60003fa6270 */
[----:B------:R-:W-:Y:S10]  /*11a40*/  @P0 BRA `(.L_x_2818) ;  /* 0x0000000400d80947 */ /* 0x000ff40003800000 */
[----:B--23--:R-:W0:Y:S01]  /*11a50*/  LDS.128 R4, [R0+0x14400] ;  /* 0x0144000000047984 */ /* 0x00ce220000000c00 */
        /* <DEDUP_REMOVED lines=25> */
[----:B------:R-:W-:-:S02]  /*11bf0*/  LOP3.LUT R15, R3, 0xff0000, R36, 0xf8, !PT ;  /* 0x00ff0000030f7812 */ /* 0x000fc400078ef824 */
        /* <DEDUP_REMOVED lines=91> */
.L_x_2818:
[----:B------:R-:W-:Y:S05]  /*121b0*/  BSYNC B1 ;  /* 0x0000000000017941 */ /* 0x000fea0003800000 */
.L_x_2817:
[----:B------:R-:W-:Y:S04]  /*121c0*/  BSSY B1, `(.L_x_2819) ;  /* 0x000007d000017945 */ /* 0x000fe80003800000 */
[----:B------:R-:W-:Y:S05]  /*121d0*/  @P1 BRA `(.L_x_2820) ;  /* 0x0000000400ec1947 */ /* 0x000fea0003800000 */
[----:B------:R-:W0:Y:S01]  /*121e0*/  LDL R49, [R1+0x18] ;  /* 0x0000180001317983 */ /* 0x000e220000100800 */
        /* <DEDUP_REMOVED lines=13> */
[----:B----4-:R-:W-:Y:S02]  /*122c0*/  LOP3.LUT R14, R34, 0xff, RZ, 0xc0, !PT ;  /* 0x000000ff220e7812 */ /* 0x010fe400078ec0ff */
        /* <DEDUP_REMOVED lines=19> */
[--C-:B------:R-:W-:Y:S01]  /*12400*/  HADD2.F32 R40, -RZ, R38.reuse.H1_H1 ;  /* 0x30000026ff287230 */ /* 0x100fe20000004100 */
[----:B------:R-:W-:Y:S01]  /*12410*/  LOP3.LUT R34, R15, 0xff000000, R34, 0xf8, !PT ;  /* 0xff0000000f227812 */ /* 0x000fe200078ef822 */
[--C-:B------:R-:W-:Y:S01]  /*12420*/  HADD2.F32 R36, -RZ, R35.reuse.H1_H1 ;  /* 0x30000023ff247230 */ /* 0x100fe20000004100 */
[----:B------:R-:W-:Y:S01]  /*12430*/  F2FP.F16.E4M3.UNPACK_B R41, R41.H1 ;  /* 0x00000029ff29723e */ /* 0x000fe200030006ff */
[----:B------:R-:W-:Y:S01]  /*12440*/  HADD2.F32 R38, -RZ, R38.H0_H0 ;  /* 0x20000026ff267230 */ /* 0x000fe20000004100 */
[----:B------:R-:W-:Y:S01]  /*12450*/  F2FP.F16.E4M3.UNPACK_B R37, R37.H1 ;  /* 0x00000025ff25723e */ /* 0x000fe200030006ff */
[----:B------:R-:W-:Y:S01]  /*12460*/  HADD2.F32 R35, -RZ, R35.H0_H0 ;  /* 0x20000023ff237230 */ /* 0x000fe20000004100 */
[----:B0-23--:R-:W0:Y:S02]  /*12470*/  LDS.128 R4, [R49] ;  /* 0x0000000031047984 */ /* 0x00de240000000c00 */
[----:B0-----:R-:W-:-:S02]  /*12480*/  F2FP.F16.E4M3.UNPACK_B R3, R6.H1 ;  /* 0x00000006ff03723e */ /* 0x001fc400030006ff */
[----:B------:R-:W-:Y:S02]  /*12490*/  F2FP.F16.E4M3.UNPACK_B R6, R6 ;  /* 0x00000006ff06723e */ /* 0x000fe400020006ff */
[-C--:B------:R-:W-:Y:S01]  /*124a0*/  F2FP.F16.E4M3.UNPACK_B R32, R7.reuse ;  /* 0x00000007ff20723e */ /* 0x080fe200020006ff */
[--C-:B------:R-:W-:Y:S01]  /*124b0*/  HADD2.F32 R14, -RZ, R3.reuse.H1_H1 ;  /* 0x30000003ff0e7230 */ /* 0x100fe20000004100 */
[----:B------:R-:W-:Y:S01]  /*124c0*/  F2FP.F16.E4M3.UNPACK_B R33, R7.H1 ;  /* 0x00000007ff21723e */ /* 0x000fe200030006ff */
[----:B------:R-:W-:Y:S01]  /*124d0*/  HADD2.F32 R15, -RZ, R3.H0_H0 ;  /* 0x20000003ff0f7230 */ /* 0x000fe20000004100 */
[-C--:B------:R-:W-:Y:S02]  /*124e0*/  F2FP.F16.E4M3.UNPACK_B R7, R5.reuse ;  /* 0x00000005ff07723e */ /* 0x080fe400020006ff */
[C---:B------:R-:W-:Y:S01]  /*124f0*/  FMUL.FTZ R42, R14.reuse, R40 ;  /* 0x000000280e2a7220 */ /* 0x040fe20000410000 */
[----:B------:R-:W-:Y:S01]  /*12500*/  FMUL.FTZ R43, R14, R36 ;  /* 0x000000240e2b7220 */ /* 0x000fe20000410000 */
[----:B------:R-:W-:Y:S01]  /*12510*/  F2FP.F16.E4M3.UNPACK_B R14, R5.H1 ;  /* 0x00000005ff0e723e */ /* 0x000fe200030006ff */
[----:B------:R-:W-:-:S02]  /*12520*/  HADD2.F32 R5, -RZ, R6.H1_H1 ;  /* 0x30000006ff057230 */ /* 0x000fc40000004100 */
[C---:B------:R-:W-:Y:S01]  /*12530*/  FFMA.FTZ R42, R15.reuse, R36, -R42 ;  /* 0x000000240f2a7223 */ /* 0x040fe2000001082a */
[----:B------:R-:W-:Y:S01]  /*12540*/  FFMA.FTZ R45, R15, R40, R43 ;  /* 0x000000280f2d7223 */ /* 0x000fe2000001002b */
[----:B------:R-:W-:Y:S01]  /*12550*/  HADD2.F32 R6, -RZ, R6.H0_H0 ;  /* 0x20000006ff067230 */ /* 0x000fe20000004100 */
[----:B------:R-:W-:Y:S01]  /*12560*/  F2FP.F16.E4M3.UNPACK_B R3, R4 ;  /* 0x00000004ff03723e */ /* 0x000fe200020006ff */
[C---:B------:R-:W-:Y:S01]  /*12570*/  FMUL.FTZ R15, R5.reuse, R38 ;  /* 0x00000026050f7220 */ /* 0x040fe20000410000 */
[-C--:B------:R-:W-:Y:S01]  /*12580*/  FMUL.FTZ R43, R5, R35.reuse ;  /* 0x00000023052b7220 */ /* 0x080fe20000410000 */
[----:B------:R-:W-:Y:S01]  /*12590*/  HADD2.F32 R5, -RZ, R32.H1_H1 ;  /* 0x30000020ff057230 */ /* 0x000fe20000004100 */
[----:B------:R-:W-:Y:S01]  /*125a0*/  F2FP.F16.E4M3.UNPACK_B R4, R4.H1 ;  /* 0x00000004ff04723e */ /* 0x000fe200030006ff */
[----:B------:R-:W-:Y:S02]  /*125b0*/  HADD2.F32 R36, -RZ, R41.H0_H0 ;  /* 0x20000029ff247230 */ /* 0x000fe40000004100 */
[----:B------:R-:W-:Y:S01]  /*125c0*/  FFMA.FTZ R40, R6, R35, -R15 ;  /* 0x0000002306287223 */ /* 0x000fe2000001080f */
[----:B------:R-:W-:-:S02]  /*125d0*/  HADD2.F32 R15, -RZ, R37.H0_H0 ;  /* 0x20000025ff0f7230 */ /* 0x000fc40000004100 */
[----:B------:R-:W-:Y:S01]  /*125e0*/  FFMA.FTZ R43, R6, R38, R43 ;  /* 0x00000026062b7223 */ /* 0x000fe2000001002b */
        /* <DEDUP_REMOVED lines=12> */
[-C--:B------:R-:W-:Y:S01]  /*126b0*/  F2FP.F16.E4M3.UNPACK_B R15, R34.reuse ;  /* 0x00000022ff0f723e */ /* 0x080fe200020006ff */
[C---:B------:R-:W-:Y:S01]  /*126c0*/  FFMA.FTZ R48, R33.reuse, R37, -R38 ;  /* 0x0000002521307223 */ /* 0x040fe20000010826 */
[----:B------:R-:W-:Y:S02]  /*126d0*/  HADD2.F32 R6, -RZ, R4.H1_H1 ;  /* 0x30000004ff067230 */ /* 0x000fe40000004100 */
[----:B------:R-:W-:Y:S01]  /*126e0*/  FFMA.FTZ R41, R33, R41, R32 ;  /* 0x0000002921297223 */ /* 0x000fe20000010020 */
[--C-:B------:R-:W-:Y:S01]  /*126f0*/  HADD2.F32 R35, -RZ, R5.reuse.H1_H1 ;  /* 0x30000005ff237230 */ /* 0x100fe20000004100 */
[----:B------:R-:W-:Y:S01]  /*12700*/  F2FP.F16.E4M3.UNPACK_B R34, R34.H1 ;  /* 0x00000022ff22723e */ /* 0x000fe200030006ff */
[----:B------:R-:W-:Y:S01]  /*12710*/  HADD2.F32 R33, -RZ, R5.H0_H0 ;  /* 0x20000005ff217230 */ /* 0x000fe20000004100 */
[----:B------:R-:W-:Y:S01]  /*12720*/  F2FP.F16.E4M3.UNPACK_B R39, R39.H1 ;  /* 0x00000027ff27723e */ /* 0x000fe200030006ff */
[----:B------:R-:W-:-:S02]  /*12730*/  HADD2.F32 R32, -RZ, R15.H1_H1 ;  /* 0x3000000fff207230 */ /* 0x000fc40000004100 */
[C---:B------:R-:W-:Y:S01]  /*12740*/  FMUL.FTZ R36, R6.reuse, R35 ;  /* 0x0000002306247220 */ /* 0x040fe20000410000 */
[----:B------:R-:W-:Y:S02]  /*12750*/  HADD2.F32 R5, -RZ, R4.H0_H0 ;  /* 0x20000004ff057230 */ /* 0x000fe40000004100 */
[----:B------:R-:W-:Y:S02]  /*12760*/  HADD2.F32 R4, -RZ, R3.H1_H1 ;  /* 0x30000003ff047230 */ /* 0x000fe40000004100 */
[-C--:B------:R-:W-:Y:S01]  /*12770*/  FMUL.FTZ R38, R6, R32.reuse ;  /* 0x0000002006267220 */ /* 0x080fe20000410000 */
[----:B------:R-:W-:Y:S02]  /*12780*/  HADD2.F32 R15, -RZ, R15.H0_H0 ;  /* 0x2000000fff0f7230 */ /* 0x000fe40000004100 */
[C---:B------:R-:W-:Y:S01]  /*12790*/  FFMA.FTZ R36, R5.reuse, R32, -R36 ;  /* 0x0000002005247223 */ /* 0x040fe20000010824 */
[----:B------:R-:W-:Y:S02]  /*127a0*/  HADD2.F32 R3, -RZ, R3.H0_H0 ;  /* 0x20000003ff037230 */ /* 0x000fe40000004100 */
[C---:B------:R-:W-:Y:S01]  /*127b0*/  FMUL.FTZ R6, R4.reuse, R33 ;  /* 0x0000002104067220 */ /* 0x040fe20000410000 */
[----:B------:R-:W-:Y:S01]  /*127c0*/  FFMA.FTZ R35, R5, R35, R38 ;  /* 0x0000002305237223 */ /* 0x000fe20000010026 */
[----:B------:R-:W-:Y:S01]  /*127d0*/  FMUL.FTZ R4, R4, R15 ;  /* 0x0000000f04047220 */ /* 0x000fe20000410000 */
[----:B------:R-:W-:-:S02]  /*127e0*/  HADD2.F32 R5, -RZ, R34.H1_H1 ;  /* 0x30000022ff057230 */ /* 0x000fc40000004100 */
[C---:B------:R-:W-:Y:S01]  /*127f0*/  FFMA.FTZ R32, R3.reuse, R15, -R6 ;  /* 0x0000000f03207223 */ /* 0x040fe20000010806 */
[--C-:B------:R-:W-:Y:S02]  /*12800*/  HADD2.F32 R15, -RZ, R39.reuse.H1_H1 ;  /* 0x30000027ff0f7230 */ /* 0x100fe40000004100 */
[----:B------:R-:W-:Y:S01]  /*12810*/  FFMA.FTZ R33, R3, R33, R4 ;  /* 0x0000002103217223 */ /* 0x000fe20000010004 */
[----:B------:R-:W-:Y:S02]  /*12820*/  HADD2.F32 R4, -RZ, R14.H1_H1 ;  /* 0x3000000eff047230 */ /* 0x000fe40000004100 */
[----:B------:R-:W-:Y:S02]  /*12830*/  HADD2.F32 R6, -RZ, R39.H0_H0 ;  /* 0x20000027ff067230 */ /* 0x000fe40000004100 */
[----:B------:R-:W-:Y:S02]  /*12840*/  HADD2.F32 R3, -RZ, R7.H1_H1 ;  /* 0x30000007ff037230 */ /* 0x000fe40000004100 */
[----:B------:R-:W-:Y:S01]  /*12850*/  FMUL.FTZ R37, R4, R15 ;  /* 0x0000000f04257220 */ /* 0x000fe20000410000 */
[----:B------:R-:W-:-:S02]  /*12860*/  HADD2.F32 R34, -RZ, R34.H0_H0 ;  /* 0x20000022ff227230 */ /* 0x000fc40000004100 */
        /* <DEDUP_REMOVED lines=18> */
.L_x_2820:
[----:B------:R-:W-:Y:S05]  /*12990*/  BSYNC B1 ;  /* 0x0000000000017941 */ /* 0x000fea0003800000 */
.L_x_2819:
[----:B------:R-:W-:Y:S04]  /*129a0*/  BSSY B1, `(.L_x_2821) ;  /* 0x0000078000017945 */ /* 0x000fe80003800000 */
[----:B------:R-:W-:Y:S05]  /*129b0*/  @P2 BRA `(.L_x_2822) ;  /* 0x0000000400d82947 */ /* 0x000fea0003800000 */
[----:B0123--:R-:W0:Y:S01]  /*129c0*/  LDS.128 R4, [R0+0x16400] ;  /* 0x0164000000047984 */ /* 0x00fe220000000c00 */
[----:B----45:R-:W-:Y:S02]  /*129d0*/  SHF.R.U32.HI R14, RZ, 0x8, R30 ;  /* 0x00000008ff0e7819 */ /* 0x030fe4000001161e */
[----:B------:R-:W-:Y:S02]  /*129e0*/  SHF.R.U32.HI R32, RZ, 0x8, R31 ;  /* 0x00000008ff207819 */ /* 0x000fe4000001161f */
[----:B------:R-:W-:Y:S02]  /*129f0*/  LOP3.LUT R3, R30, 0xff, RZ, 0xc0, !PT ;  /* 0x000000ff1e037812 */ /* 0x000fe400078ec0ff */
[----:B------:R-:W-:Y:S02]  /*12a00*/  LOP3.LUT R14, R14, 0xff, RZ, 0xc0, !PT ;  /* 0x000000ff0e0e7812 */ /* 0x000fe400078ec0ff */
[----:B------:R-:W-:Y:S02]  /*12a10*/  SHF.R.U32.HI R35, RZ, 0x8, R29 ;  /* 0x00000008ff237819 */ /* 0x000fe4000001161d */
[----:B------:R-:W-:-:S02]  /*12a20*/  LOP3.LUT R15, R31, 0xff, RZ, 0xc0, !PT ;  /* 0x000000ff1f0f7812 */ /* 0x000fc400078ec0ff */
[----:B------:R-:W-:Y:S02]  /*12a30*/  LOP3.LUT R32, R32, 0xff, RZ, 0xc0, !PT ;  /* 0x000000ff20207812 */ /* 0x000fe400078ec0ff */
[----:B------:R-:W-:Y:S02]  /*12a40*/  PRMT R3, R14, 0x7604, R3 ;  /* 0x000076040e037816 */ /* 0x000fe40000000003 */
[----:B------:R-:W-:Y:S02]  /*12a50*/  SHF.R.U32.HI R37, RZ, 0x10, R29 ;  /* 0x00000010ff257819 */ /* 0x000fe4000001161d */
[----:B------:R-:W-:Y:S02]  /*12a60*/  SHF.R.U32.HI R14, RZ, 0x8, R28 ;  /* 0x00000008ff0e7819 */ /* 0x000fe4000001161c */
[----:B------:R-:W-:Y:S01]  /*12a70*/  SHF.R.U32.HI R36, RZ, 0x10, R31 ;  /* 0x00000010ff247819 */ /* 0x000fe2000001161f */
[----:B------:R-:W-:Y:S01]  /*12a80*/  IMAD.U32 R37, R37, 0x10000, RZ ;  /* 0x0001000025257824 */ /* 0x000fe200078e00ff */
[----:B------:R-:W-:-:S02]  /*12a90*/  LOP3.LUT R34, R29, 0xff, RZ, 0xc0, !PT ;  /* 0x000000ff1d227812 */ /* 0x000fc400078ec0ff */
[----:B------:R-:W-:Y:S02]  /*12aa0*/  LOP3.LUT R35, R35, 0xff, RZ, 0xc0, !PT ;  /* 0x000000ff23237812 */ /* 0x000fe400078ec0ff */
[----:B------:R-:W-:Y:S02]  /*12ab0*/  PRMT R15, R32, 0x7604, R15 ;  /* 0x00007604200f7816 */ /* 0x000fe4000000000f */
[----:B------:R-:W-:Y:S02]  /*12ac0*/  LOP3.LUT R32, R28, 0xff, RZ, 0xc0, !PT ;  /* 0x000000ff1c207812 */ /* 0x000fe400078ec0ff */
[----:B------:R-:W-:Y:S02]  /*12ad0*/  LOP3.LUT R33, R14, 0xff, RZ, 0xc0, !PT ;  /* 0x000000ff0e217812 */ /* 0x000fe400078ec0ff */
[----:B------:R-:W-:Y:S02]  /*12ae0*/  SHF.L.U32 R14, R36, 0x10, RZ ;  /* 0x00000010240e7819 */ /* 0x000fe400000006ff */
[----:B------:R-:W-:-:S02]  /*12af0*/  PRMT R34, R35, 0x7604, R34 ;  /* 0x0000760423227816 */ /* 0x000fc40000000022 */
[----:B------:R-:W-:Y:S02]  /*12b00*/  PRMT R35, R33, 0x7604, R32 ;  /* 0x0000760421237816 */ /* 0x000fe40000000020 */
[----:B------:R-:W-:Y:S02]  /*12b10*/  LOP3.LUT R33, R15, 0xff0000, R14, 0xf8, !PT ;  /* 0x00ff00000f217812 */ /* 0x000fe400078ef80e */
[----:B------:R-:W-:Y:S02]  /*12b20*/  LOP3.LUT R37, R34, 0xff0000, R37, 0xf8, !PT ;  /* 0x00ff000022257812 */ /* 0x000fe400078ef825 */
[----:B------:R-:W-:Y:S02]  /*12b30*/  LOP3.LUT R33, R33, 0xff000000, R31, 0xf8, !PT ;  /* 0xff00000021217812 */ /* 0x000fe400078ef81f */
[----:B------:R-:W-:Y:S02]  /*12b40*/  LOP3.LUT R37, R37, 0xff000000, R29, 0xf8, !PT ;  /* 0xff00000025257812 */ /* 0x000fe400078ef81d */
[----:B------:R-:W-:-:S02]  /*12b50*/  LOP3.LUT R15, R3, 0xff0000, R30, 0xf8, !PT ;  /* 0x00ff0000030f7812 */ /* 0x000fc400078ef81e */
[-C--:B0-----:R-:W-:Y:S02]  /*12b60*/  F2FP.F16.E4M3.UNPACK_B R3, R6.reuse.H1 ;  /* 0x00000006ff03723e */ /* 0x081fe400030006ff */
        /* <DEDUP_REMOVED lines=91> */
.L_x_2822:
[----:B------:R-:W-:Y:S05]  /*13120*/  BSYNC B1 ;  /* 0x0000000000017941 */ /* 0x000fea0003800000 */
.L_x_2821:
        /* <DEDUP_REMOVED lines=43> */
[----:B0123--:R-:W0:Y:S02]  /*133e0*/  LDS.128 R4, [R41+0x2000] ;  /* 0x0020000029047984 */ /* 0x00fe240000000c00 */
        /* <DEDUP_REMOVED lines=81> */
.L_x_2824:
[----:B------:R-:W-:Y:S05]  /*13900*/  BSYNC B1 ;  /* 0x0000000000017941 */ /* 0x000fea0003800000 */
.L_x_2823:
[----:B------:R-:W-:Y:S04]  /*13910*/  BSSY B1, `(.L_x_2825) ;  /* 0x0000078000017945 */ /* 0x000fe80003800000 */
[----:B------:R-:W-:Y:S05]  /*13920*/  @P4 BRA `(.L_x_2826) ;  /* 0x0000000400d84947 */ /* 0x000fea0003800000 */
[----:B0123--:R-:W0:Y:S01]  /*13930*/  LDS.128 R4, [R0+0x18400] ;  /* 0x0184000000047984 */ /* 0x00fe220000000c00 */
        /* <DEDUP_REMOVED lines=35> */
[-C--:B------:R-:W-:Y:S01]  /*13b70*/  F2FP.F16.E4M3.UNPACK_B R14, R7.reuse ;  /* 0x00000007ff0e723e */ /* 0x080fe200020006ff */
[----:B------:R-:W-:Y:S01]  /*13b80*/  HADD2.F32 R21, -RZ, R20.H1_H1 ;  /* 0x30000014ff157230 */ /* 0x000fe20000004100 */
[----:B------:R-:W-:Y:S01]  /*13b90*/  F2FP.F16.E4M3.UNPACK_B R15, R7.H1 ;  /* 0x00000007ff0f723e */ /* 0x000fe200030006ff */
[----:B------:R-:W-:-:S02]  /*13ba0*/  HADD2.F32 R26, -RZ, R26.H0_H0 ;  /* 0x2000001aff1a7230 */ /* 0x000fc40000004100 */
[CC--:B------:R-:W-:Y:S01]  /*13bb0*/  FMUL.FTZ R30, R12.reuse, R28.reuse ;  /* 0x0000001c0c1e7220 */ /* 0x0c0fe20000410000 */
[----:B------:R-:W-:Y:S01]  /*13bc0*/  F2FP.F16.E4M3.UNPACK_B R7, R5 ;  /* 0x00000005ff07723e */ /* 0x000fe200020006ff */
[----:B------:R-:W-:Y:S01]  /*13bd0*/  FMUL.FTZ R31, R12, R21 ;  /* 0x000000150c1f7220 */ /* 0x000fe20000410000 */
[----:B------:R-:W-:Y:S01]  /*13be0*/  F2FP.F16.E4M3.UNPACK_B R12, R5.H1 ;  /* 0x00000005ff0c723e */ /* 0x000fe200030006ff */
[----:B------:R-:W-:Y:S02]  /*13bf0*/  HADD2.F32 R5, -RZ, R6.H1_H1 ;  /* 0x30000006ff057230 */ /* 0x000fe40000004100 */
[C---:B------:R-:W-:Y:S01]  /*13c00*/  FFMA.FTZ R32, R13.reuse, R21, -R30 ;  /* 0x000000150d207223 */ /* 0x040fe2000001081e */
[----:B------:R-:W-:Y:S02]  /*13c10*/  HADD2.F32 R20, -RZ, R20.H0_H0 ;  /* 0x20000014ff147230 */ /* 0x000fe40000004100 */
[----:B------:R-:W-:Y:S01]  /*13c20*/  FFMA.FTZ R33, R13, R28, R31 ;  /* 0x0000001c0d217223 */ /* 0x000fe2000001001f */
[----:B------:R-:W-:Y:S01]  /*13c30*/  HADD2.F32 R6, -RZ, R6.H0_H0 ;  /* 0x20000006ff067230 */ /* 0x000fe20000004100 */
[----:B------:R-:W-:Y:S01]  /*13c40*/  F2FP.F16.E4M3.UNPACK_B R29, R29.H1 ;  /* 0x0000001dff1d723e */ /* 0x000fe200030006ff */
[C---:B------:R-:W-:Y:S01]  /*13c50*/  FMUL.FTZ R13, R5.reuse, R26 ;  /* 0x0000001a050d7220 */ /* 0x040fe20000410000 */
[----:B------:R-:W-:Y:S01]  /*13c60*/  F2FP.F16.E4M3.UNPACK_B R25, R25.H1 ;  /* 0x00000019ff19723e */ /* 0x000fe200030006ff */
[----:B------:R-:W-:Y:S01]  /*13c70*/  FMUL.FTZ R31, R5, R20 ;  /* 0x00000014051f7220 */ /* 0x000fe20000410000 */
[----:B------:R-:W-:-:S02]  /*13c80*/  HADD2.F32 R5, -RZ, R14.H1_H1 ;  /* 0x3000000eff057230 */ /* 0x000fc40000004100 */
        /* <DEDUP_REMOVED lines=64> */
.L_x_2826:
[----:B------:R-:W-:Y:S05]  /*14090*/  BSYNC B1 ;  /* 0x0000000000017941 */ /* 0x000fea0003800000 */
.L_x_2825:
[----:B------:R-:W-:Y:S05]  /*140a0*/  @P5 BRA `(.L_x_2816) ;  /* 0x0000003c00805947 */ /* 0x000fea0003800000 */
[----:B-----5:R-:W1:Y:S01]  /*140b0*/  LDL R31, [R1+0x18] ;  /* 0x00001800011f7983 */ /* 0x020e620000100800 */
[----:B------:R-:W-:Y:S02]  /*140c0*/  SHF.R.U32.HI R12, RZ, 0x8, R11 ;  /* 0x00000008ff0c7819 */ /* 0x000fe4000001160b */
[----:B------:R-:W-:Y:S02]  /*140d0*/  SHF.R.U32.HI R20, RZ, 0x8, R9 ;  /* 0x00000008ff147819 */ /* 0x000fe40000011609 */
[----:B------:R-:W-:Y:S02]  /*140e0*/  LOP3.LUT R13, R11, 0xff, RZ, 0xc0, !PT ;  /* 0x000000ff0b0d7812 */ /* 0x000fe400078ec0ff */
[----:B------:R-:W-:Y:S02]  /*140f0*/  LOP3.LUT R21, R9, 0xff, RZ, 0xc0, !PT ;  /* 0x000000ff09157812 */ /* 0x000fe400078ec0ff */
[----:B------:R-:W-:Y:S02]  /*14100*/  LOP3.LUT R12, R12, 0xff, RZ, 0xc0, !PT ;  /* 0x000000ff0c0c7812 */ /* 0x000fe400078ec0ff */
[----:B------:R-:W-:-:S02]  /*14110*/  LOP3.LUT R20, R20, 0xff, RZ, 0xc0, !PT ;  /* 0x000000ff14147812 */ /* 0x000fc400078ec0ff */
[----:B0-----:R-:W-:Y:S02]  /*14120*/  SHF.R.U32.HI R0, RZ, 0x8, R10 ;  /* 0x00000008ff007819 */ /* 0x001fe4000001160a */
[----:B----4-:R-:W-:Y:S02]  /*14130*/  SHF.R.U32.HI R14, RZ, 0x8, R8 ;  /* 0x00000008ff0e7819 */ /* 0x010fe40000011608 */
        /* <DEDUP_REMOVED lines=32> */
[----:B-123--:R-:W0:Y:S02]  /*14340*/  LDS.128 R4, [R31+0x4000] ;  /* 0x004000001f047984 */ /* 0x00ee240000000c00 */
        /* <DEDUP_REMOVED lines=82> */
.L_x_2810:
[----:B------:R-:W0:Y:S01]  /*14870*/  LDC R20, c[0x0][0x448] ;  /* 0x00011200ff147b82 */ /* 0x000e220000000800 */
[----:B------:R-:W-:Y:S01]  /*14880*/  MOV R6, R26 ;  /* 0x0000001a00067202 */ /* 0x000fe20000000f00 */
[----:B------:R-:W-:Y:S01]  /*14890*/  IMAD.MOV.U32 R4, RZ, RZ, R24 ;  /* 0x000000ffff047224 */ /* 0x000fe200078e0018 */
[----:B------:R-:W-:Y:S01]  /*148a0*/  ULDC.64 UR4, c[0x0][0x3f8] ;  /* 0x0000fe0000047ab9 */ /* 0x000fe20000000a00 */
[----:B------:R-:W-:Y:S01]  /*148b0*/  IMAD.MOV.U32 R7, RZ, RZ, R31 ;  /* 0x000000ffff077224 */ /* 0x000fe200078e001f */
[----:B------:R-:W-:Y:S01]  /*148c0*/  ULDC.64 UR6, c[0x0][0x408] ;  /* 0x0001020000067ab9 */ /* 0x000fe20000000a00 */
        /* <DEDUP_REMOVED lines=26> */
.L_x_3093:
        /* <DEDUP_REMOVED lines=28> */
[----:B--2---:R-:W-:Y:S01]  /*14c30*/  @!P2 IADD3 R40, P3, R16, R21, RZ ;  /* 0x000000151028a210 */ /* 0x004fe20007f7e0ff */
[----:B------:R-:W-:Y:S02]  /*14c40*/  @!P1 IMAD.SHL.U32 R46, R192, 0x10, RZ ;  /* 0x00000010c02e9824 */ /* 0x000fe400078e00ff */
[----:B------:R-:W-:-:S02]  /*14c50*/  @!P0 IMAD.SHL.U32 R48, R193, 0x10, RZ ;  /* 0x00000010c1308824 */ /* 0x000fc400078e00ff */
[----:B-1----:R-:W-:Y:S01]  /*14c60*/  @!P2 IMAD.X R41, R3, 0x1, R17, P3 ;  /* 0x000000010329a824 */ /* 0x002fe200018e0611 */
[----:B------:R-:W-:Y:S02]  /*14c70*/  @!P1 SHF.R.S32.HI R0, RZ, 0x1f, R46 ;  /* 0x0000001fff009819 */ /* 0x000fe4000001142e */
[C---:B------:R-:W-:Y:S02]  /*14c80*/  @!P1 IADD3 R42, P5, R46.reuse, R21, RZ ;  /* 0x000000152e2a9210 */ /* 0x040fe40007fbe0ff */
[----:B----4-:R-:W-:Y:S02]  /*14c90*/  @!P1 IADD3 R46, P4, R46, R39, RZ ;  /* 0x000000272e2e9210 */ /* 0x010fe40007f9e0ff */
[----:B------:R-:W-:Y:S02]  /*14ca0*/  CS2R R10, SRZ ;  /* 0x00000000000a7805 */ /* 0x000fe4000001ff00 */
[----:B------:R-:W-:Y:S02]  /*14cb0*/  @!P0 IADD3 R38, P3, R48, R21, RZ ;  /* 0x0000001530268210 */ /* 0x000fe40007f7e0ff */
[----:B------:R-:W-:-:S02]  /*14cc0*/  CS2R R32, SRZ ;  /* 0x0000000000207805 */ /* 0x000fc4000001ff00 */
[----:B------:R-:W-:Y:S01]  /*14cd0*/  @!P0 SHF.R.S32.HI R8, RZ, 0x1f, R48 ;  /* 0x0000001fff088819 */ /* 0x000fe20000011430 */
[----:B---3--:R-:W-:Y:S01]  /*14ce0*/  @!P1 IMAD.X R47, R37, 0x1, R0, P4 ;  /* 0x00000001252f9824 */ /* 0x008fe200020e0600 */
        /* <DEDUP_REMOVED lines=16> */
.L_x_2829:
[----:B------:R-:W-:Y:S05]  /*14df0*/  BSYNC B1 ;  /* 0x0000000000017941 */ /* 0x000fea0003800000 */
.L_x_2828:
[----:B------:R-:W-:Y:S01]  /*14e00*/  ULEA.HI UR4, UR37, UR37, URZ, 0x1 ;  /* 0x0000002525047291 */ /* 0x000fe2000f8f083f */
[----:B-1----:R-:W-:Y:S01]  /*14e10*/  VIADDMNMX R3, R45, -R214, 0x80, PT ;  /* 0x000000802d037446 */ /* 0x002fe200038009d6 */
[----:B------:R-:W-:Y:S02]  /*14e20*/  BSSY B1, `(.L_x_2830) ;  /* 0x0000008000017945 */ /* 0x000fe40003800000 */
[----:B------:R-:W-:Y:S01]  /*14e30*/  ULOP3.LUT UR4, UR4, 0xfffffffe, URZ, 0xc0, !UPT ;  /* 0xfffffffe04047892 */ /* 0x000fe2000f8ec03f */
[----:B------:R-:W-:-:S03]  /*14e40*/  ISETP.GE.AND P1, PT, R198, R3, PT ;  /* 0x00000003c600720c */ /* 0x000fc60003f26270 */
[----:B------:R-:W-:-:S06]  /*14e50*/  UIADD3 UR4, UR37, -UR4, URZ ;  /* 0x8000000425047290 */ /* 0x000fcc000fffe03f */
[----:B0-2---:R-:W-:-:S05]  /*14e60*/  IMAD.U32 R21, RZ, RZ, UR4 ;  /* 0x00000004ff157e24 */ /* 0x005fca000f8e00ff */
[----:B------:R-:W-:-:S04]  /*14e70*/  SHF.L.U32 R21, R21, 0x1f, RZ ;  /* 0x0000001f15157819 */ /* 0x000fc800000006ff */
[----:B------:R-:W0:Y:S02]  /*14e80*/  SYNCS.PHASECHK.TRANS64.TRYWAIT P0, [R18+URZ+0x29800], R21 ;  /* 0x02980015120075a7 */ /* 0x000e24000800017f */
[----:B0-----:R-:W-:Y:S05]  /*14e90*/  @!P0 BRA `(.L_x_2831) ;  /* 0x000001c000388947 */ /* 0x001fea0003800000 */
.L_x_3094:
[----:B------:R-:W-:Y:S05]  /*14ea0*/  BSYNC B1 ;  /* 0x0000000000017941 */ /* 0x000fea0003800000 */
.L_x_2830:
[----:B------:R-:W-:Y:S05]  /*14eb0*/  @P1 BRA `(.L_x_2816) ;  /* 0x0000002c00fc1947 */ /* 0x000fea0003800000 */
[----:B------:R-:W1:Y:S01]  /*14ec0*/  LDC R3, c[0x0][0x3f4] ;  /* 0x0000fd00ff037b82 */ /* 0x000e620000000800 */
[C---:B------:R-:W-:Y:S01]  /*14ed0*/  VIADD R0, R16.reuse, 0x20 ;  /* 0x0000002010007836 */ /* 0x040fe20000000000 */
[C---:B------:R-:W-:Y:S01]  /*14ee0*/  IADD3 R20, R16.reuse, 0x40, RZ ;  /* 0x0000004010147810 */ /* 0x040fe20007ffe0ff */
[----:B------:R-:W-:Y:S01]  /*14ef0*/  BSSY B1, `(.L_x_2832) ;  /* 0x0000101000017945 */ /* 0x000fe20003800000 */
[-C--:B-1----:R-:W-:Y:S02]  /*14f00*/  ISETP.GE.AND P0, PT, R16, R3.reuse, PT ;  /* 0x000000031000720c */ /* 0x082fe40003f06270 */
[-C--:B------:R-:W-:Y:S02]  /*14f10*/  ISETP.GE.AND P1, PT, R0, R3.reuse, PT ;  /* 0x000000030000720c */ /* 0x080fe40003f26270 */
[----:B------:R-:W-:-:S09]  /*14f20*/  ISETP.GE.AND P2, PT, R20, R3, PT ;  /* 0x000000031400720c */ /* 0x000fd20003f46270 */
[----:B------:R-:W-:Y:S05]  /*14f30*/  @P0 BRA `(.L_x_2833) ;  /* 0x0000000c00f00947 */ /* 0x000fea0003800000 */
[----:B------:R-:W2:Y:S01]  /*14f40*/  LDL R68, [R1+0x48] ;  /* 0x0000480001447983 */ /* 0x000ea20000100800 */
[----:B------:R-:W1:Y:S01]  /*14f50*/  S2R R36, SR_TID.X ;  /* 0x0000000000247919 */ /* 0x000e620000002100 */
[----:B-----5:R-:W-:Y:S02]  /*14f60*/  SHF.R.U32.HI R0, RZ, 0x8, R24 ;  /* 0x00000008ff007819 */ /* 0x020fe40000011618 */
[----:B------:R-:W-:Y:S02]  /*14f70*/  LOP3.LUT R20, R24, 0xff, RZ, 0xc0, !PT ;  /* 0x000000ff18147812 */ /* 0x000fe400078ec0ff */
[----:B0-----:R-:W-:-:S04]  /*14f80*/  LOP3.LUT R21, R0, 0xff, RZ, 0xc0, !PT ;  /* 0x000000ff00157812 */ /* 0x001fc800078ec0ff */
[----:B------:R-:W-:Y:S01]  /*14f90*/  PRMT R45, R21, 0x7604, R20 ;  /* 0x00007604152d7816 */ /* 0x000fe20000000014 */
[----:B-1----:R-:W-:-:S05]  /*14fa0*/  VIADD R38, R36, 0xffffff80 ;  /* 0xffffff8024267836 */ /* 0x002fca0000000000 */
[----:B------:R-:W-:-:S04]  /*14fb0*/  LEA.HI R40, R38, R38, RZ, 0x1 ;  /* 0x0000002626287211 */ /* 0x000fc800078f08ff */
[----:B------:R-:W-:-:S05]  /*14fc0*/  LOP3.LUT R40, R40, 0xfffffffe, RZ, 0xc0, !PT ;  /* 0xfffffffe28287812 */ /* 0x000fca00078ec0ff */
[----:B------:R-:W-:-:S05]  /*14fd0*/  IMAD.IADD R40, R38, 0x1, -R40 ;  /* 0x0000000126287824 */ /* 0x000fca00078e0a28 */
[----:B------:R-:W-:-:S04]  /*14fe0*/  LEA.HI R0, R3, R40, RZ, 0x1c ;  /* 0x0000002803007211 */ /* 0x000fc800078fe0ff */
[----:B------:R-:W-:-:S04]  /*14ff0*/  SHF.R.S32.HI R21, RZ, 0x1f, R0 ;  /* 0x0000001fff157819 */ /* 0x000fc80000011400 */
[----:B------:R-:W-:Y:S01]  /*15000*/  LEA.HI R20, R21, R0, RZ, 0x2 ;  /* 0x0000000015147211 */ /* 0x000fe200078f10ff */
[----:B------:R-:W-:-:S04]  /*15010*/  IMAD.SHL.U32 R21, R0, 0x10, RZ ;  /* 0x0000001000157824 */ /* 0x000fc800078e00ff */
[----:B------:R-:W-:Y:S01]  /*15020*/  IMAD.SHL.U32 R20, R20, 0x800, RZ ;  /* 0x0000080014147824 */ /* 0x000fe200078e00ff */
[----:B------:R-:W-:Y:S02]  /*15030*/  LOP3.LUT R0, R208, 0x30, R21, 0xf8, !PT ;  /* 0x00000030d0007812 */ /* 0x000fe400078ef815 */
[----:B---3--:R-:W-:Y:S02]  /*15040*/  SHF.R.U32.HI R37, RZ, 0x8, R25 ;  /* 0x00000008ff257819 */ /* 0x008fe40000011619 */
[----:B----4-:R-:W-:Y:S02]  /*15050*/  SHF.R.U32.HI R39, RZ, 0x8, R26 ;  /* 0x00000008ff277819 */ /* 0x010fe4000001161a */
        /* <DEDUP_REMOVED lines=22> */
[----:B------:R-:W-:Y:S02]  /*151c0*/  LOP3.LUT R52, R7, 0xff, RZ, 0xc0, !PT ;  /* 0x000000ff07347812 */ /* 0x000fe400078ec0ff */
        /* <DEDUP_REMOVED lines=8> */
[----:B------:R-:W-:Y:S01]  /*15250*/  LOP3.LUT R50, R50, 0xff, RZ, 0xc0, !PT ;  /* 0x000000ff32327812 */ /* 0x000fe200078ec0ff */
[----:B------:R-:W-:Y:S02]  /*15260*/  IMAD.U32 R53, R53, 0x10000, RZ ;  /* 0x0001000035357824 */ /* 0x000fe400078e00ff */
[----:B------:R-:W-:Y:S01]  /*15270*/  IMAD.U32 R21, R21, 0x10000, RZ ;  /* 0x0001000015157824 */ /* 0x000fe200078e00ff */
[----:B------:R-:W-:Y:S02]  /*15280*/  PRMT R57, R50, 0x7604, R49 ;  /* 0x0000760432397816 */ /* 0x000fe40000000031 */
[----:B------:R-:W-:Y:S02]  /*15290*/  SHF.R.U32.HI R49, RZ, 0x10, R27 ;  /* 0x00000010ff317819 */ /* 0x000fe4000001161b */
[----:B------:R-:W-:-:S02]  /*152a0*/  LOP3.LUT R55, R48, 0xff0000, R53, 0xf8, !PT ;  /* 0x00ff000030377812 */ /* 0x000fc400078ef835 */
[----:B------:R-:W-:Y:S02]  /*152b0*/  LOP3.LUT R45, R45, 0xff0000, R24, 0xf8, !PT ;  /* 0x00ff00002d2d7812 */ /* 0x000fe400078ef818 */
[----:B------:R-:W-:Y:S02]  /*152c0*/  SHF.L.U32 R49, R49, 0x10, RZ ;  /* 0x0000001031317819 */ /* 0x000fe400000006ff */
[----:B------:R-:W-:Y:S02]  /*152d0*/  LOP3.LUT R21, R46, 0xff0000, R21, 0xf8, !PT ;  /* 0x00ff00002e157812 */ /* 0x000fe400078ef815 */
[----:B------:R-:W-:Y:S02]  /*152e0*/  LOP3.LUT R47, R47, 0xff0000, R26, 0xf8, !PT ;  /* 0x00ff00002f2f7812 */ /* 0x000fe400078ef81a */
[----:B------:R-:W-:Y:S02]  /*152f0*/  LOP3.LUT R55, R55, 0xff000000, R5, 0xf8, !PT ;  /* 0xff00000037377812 */ /* 0x000fe400078ef805 */
[----:B------:R-:W-:-:S02]  /*15300*/  SHF.R.U32.HI R59, RZ, 0x10, R7 ;  /* 0x00000010ff3b7819 */ /* 0x000fc40000011607 */
[----:B------:R-:W-:Y:S02]  /*15310*/  LOP3.LUT R45, R45, 0xff000000, R24, 0xf8, !PT ;  /* 0xff0000002d2d7812 */ /* 0x000fe400078ef818 */
[----:B------:R-:W-:Y:S02]  /*15320*/  LOP3.LUT R49, R20, 0xff0000, R49, 0xf8, !PT ;  /* 0x00ff000014317812 */ /* 0x000fe400078ef831 */
[----:B------:R-:W-:Y:S02]  /*15330*/  LOP3.LUT R24, R21, 0xff000000, R25, 0xf8, !PT ;  /* 0xff00000015187812 */ /* 0x000fe400078ef819 */
[----:B------:R-:W-:Y:S02]  /*15340*/  LOP3.LUT R21, R57, 0xff0000, R6, 0xf8, !PT ;  /* 0x00ff000039157812 */ /* 0x000fe400078ef806 */
[----:B------:R-:W-:Y:S02]  /*15350*/  LOP3.LUT R20, R47, 0xff000000, R26, 0xf8, !PT ;  /* 0xff0000002f147812 */ /* 0x000fe400078ef81a */
[----:B------:R-:W-:-:S02]  /*15360*/  F2FP.F16.E4M3.UNPACK_B R54, R55 ;  /* 0x00000037ff36723e */ /* 0x000fc400020006ff */
[----:B0-----:R-:W-:Y:S01]  /*15370*/  F2FP.F16.E4M3.UNPACK_B R26, R41 ;  /* 0x00000029ff1a723e */ /* 0x001fe200020006ff */
[----:B------:R-:W-:Y:S01]  /*15380*/  IMAD.U32 R59, R59, 0x10000, RZ ;  /* 0x000100003b3b7824 */ /* 0x000fe200078e00ff */
[----:B------:R-:W-:Y:S02]  /*15390*/  LOP3.LUT R53, R49, 0xff000000, R27, 0xf8, !PT ;  /* 0xff00000031357812 */ /* 0x000fe400078ef81b */
[----:B------:R-:W-:Y:S02]  /*153a0*/  LOP3.LUT R51, R51, 0xff0000, R4, 0xf8, !PT ;  /* 0x00ff000033337812 */ /* 0x000fe400078ef804 */
[----:B------:R-:W-:Y:S02]  /*153b0*/  LOP3.LUT R5, R21, 0xff000000, R6, 0xf8, !PT ;  /* 0xff00000015057812 */ /* 0x000fe400078ef806 */
[----:B------:R-:W-:Y:S01]  /*153c0*/  F2FP.F16.E4M3.UNPACK_B R27, R24 ;  /* 0x00000018ff1b723e */ /* 0x000fe200020006ff */
[----:B------:R-:W-:Y:S01]  /*153d0*/  HADD2.F32 R6, -RZ, R26.H0_H0 ;  /* 0x2000001aff067230 */ /* 0x000fe20000004100 */
[----:B------:R-:W-:-:S02]  /*153e0*/  LOP3.LUT R59, R52, 0xff0000, R59, 0xf8, !PT ;  /* 0x00ff0000343b7812 */ /* 0x000fc400078ef83b */
[----:B------:R-:W-:Y:S02]  /*153f0*/  LOP3.LUT R57, R51, 0xff000000, R4, 0xf8, !PT ;  /* 0xff00000033397812 */ /* 0x000fe400078ef804 */
[-C--:B------:R-:W-:Y:S02]  /*15400*/  F2FP.F16.E4M3.UNPACK_B R51, R43.reuse ;  /* 0x0000002bff33723e */ /* 0x080fe400020006ff */
[----:B------:R-:W-:Y:S02]  /*15410*/  F2FP.F16.E4M3.UNPACK_B R52, R43.H1 ;  /* 0x0000002bff34723e */ /* 0x000fe400030006ff */
[-C--:B------:R-:W-:Y:S02]  /*15420*/  F2FP.F16.E4M3.UNPACK_B R43, R40.reuse ;  /* 0x00000028ff2b723e */ /* 0x080fe400020006ff */
[----:B------:R-:W-:Y:S02]  /*15430*/  F2FP.F16.E4M3.UNPACK_B R50, R40.H1 ;  /* 0x00000028ff32723e */ /* 0x000fe400030006ff */
[----:B------:R-:W-:-:S02]  /*15440*/  F2FP.F16.E4M3.UNPACK_B R41, R41.H1 ;  /* 0x00000029ff29723e */ /* 0x000fc400030006ff */
[----:B------:R-:W-:Y:S01]  /*15450*/  F2FP.F16.E4M3.UNPACK_B R55, R55.H1 ;  /* 0x00000037ff37723e */ /* 0x000fe200030006ff */
[----:B------:R-:W-:Y:S01]  /*15460*/  HADD2.F32 R26, -RZ, R26.H1_H1 ;  /* 0x3000001aff1a7230 */ /* 0x000fe20000004100 */
[----:B------:R-:W-:Y:S01]  /*15470*/  LOP3.LUT R58, R59, 0xff000000, R7, 0xf8, !PT ;  /* 0xff0000003b3a7812 */ /* 0x000fe200078ef807 */
[----:B------:R-:W-:-:S05]  /*15480*/  HADD2.F32 R59, -RZ, R54.H1_H1 ;  /* 0x30000036ff3b7230 */ /* 0x000fca0000004100 */
[----:B------:R-:W-:Y:S01]  /*15490*/  FMUL.FTZ R61, R26, R59 ;  /* 0x0000003b1a3d7220 */ /* 0x000fe20000410000 */
[----:B--2---:R-:W0:Y:S02]  /*154a0*/  LDS.128 R36, [R68+0x14400] ;  /* 0x0144000044247984 */ /* 0x004e240000000c00 */
[----:B0-----:R-:W-:Y:S02]  /*154b0*/  F2FP.F16.E4M3.UNPACK_B R21, R37 ;  /* 0x00000025ff15723e */ /* 0x001fe400020006ff */
[-C--:B------:R-:W-:Y:S02]  /*154c0*/  F2FP.F16.E4M3.UNPACK_B R48, R39.reuse ;  /* 0x00000027ff30723e */ /* 0x080fe400020006ff */
[----:B------:R-:W-:Y:S01]  /*154d0*/  F2FP.F16.E4M3.UNPACK_B R49, R39.H1 ;  /* 0x00000027ff31723e */ /* 0x000fe200030006ff */
[----:B------:R-:W-:Y:S01]  /*154e0*/  HADD2.F32 R39, -RZ, R54.H0_H0 ;  /* 0x20000036ff277230 */ /* 0x000fe20000004100 */
[-C--:B------:R-:W-:Y:S02]  /*154f0*/  F2FP.F16.E4M3.UNPACK_B R46, R36.reuse ;  /* 0x00000024ff2e723e */ /* 0x080fe400020006ff */
[----:B------:R-:W-:Y:S01]  /*15500*/  F2FP.F16.E4M3.UNPACK_B R47, R36.H1 ;  /* 0x00000024ff2f723e */ /* 0x000fe200030006ff */
[----:B------:R-:W-:-:S02]  /*15510*/  HADD2.F32 R36, -RZ, R27.H0_H0 ;  /* 0x2000001bff247230 */ /* 0x000fc40000004100 */
[C---:B------:R-:W-:Y:S01]  /*15520*/  FMUL.FTZ R40, R6.reuse, R39 ;  /* 0x0000002706287220 */ /* 0x040fe20000410000 */
[----:B------:R-:W-:Y:S02]  /*15530*/  HADD2.F32 R25, -RZ, R21.H0_H0 ;  /* 0x20000015ff197230 */ /* 0x000fe40000004100 */
[----:B------:R-:W-:-:S03]  /*15540*/  FMUL.FTZ R56, R6, R36 ;  /* 0x0000002406387220 */ /* 0x000fc60000410000 */
[C---:B------:R-:W-:Y:S01]  /*15550*/  FFMA.FTZ R6, R25.reuse, R36, -R40 ;  /* 0x0000002419067223 */ /* 0x040fe20000010828 */
[----:B------:R-:W-:Y:S01]  /*15560*/  F2FP.F16.E4M3.UNPACK_B R36, R24.H1 ;  /* 0x00000018ff24723e */ /* 0x000fe200030006ff */
[----:B------:R-:W-:Y:S01]  /*15570*/  FFMA.FTZ R25, R25, R39, R56 ;  /* 0x0000002719197223 */ /* 0x000fe20000010038 */
[----:B------:R-:W-:Y:S01]  /*15580*/  F2FP.F16.E4M3.UNPACK_B R37, R37.H1 ;  /* 0x00000025ff25723e */ /* 0x000fe200030006ff */
[----:B------:R-:W-:Y:S02]  /*15590*/  HADD2.F32 R39, -RZ, R27.H1_H1 ;  /* 0x3000001bff277230 */ /* 0x000fe40000004100 */
[----:B------:R-:W-:Y:S02]  /*155a0*/  HADD2.F32 R24, -RZ, R21.H1_H1 ;  /* 0x30000015ff187230 */ /* 0x000fe40000004100 */
[----:B------:R-:W-:Y:S02]  /*155b0*/  HADD2.F32 R54, -RZ, R55.H0_H0 ;  /* 0x20000037ff367230 */ /* 0x000fe40000004100 */
[----:B------:R-:W-:-:S02]  /*155c0*/  HADD2.F32 R21, -RZ, R41.H0_H0 ;  /* 0x20000029ff157230 */ /* 0x000fc40000004100 */
[--C-:B------:R-:W-:Y:S02]  /*155d0*/  HADD2.F32 R40, -RZ, R36.reuse.H0_H0 ;  /* 0x20000024ff287230 */ /* 0x100fe40000004100 */
[-C--:B------:R-:W-:Y:S01]  /*155e0*/  FMUL.FTZ R26, R26, R39.reuse ;  /* 0x000000271a1a7220 */ /* 0x080fe20000410000 */
[----:B------:R-:W-:Y:S02]  /*155f0*/  HADD2.F32 R27, -RZ, R37.H0_H0 ;  /* 0x20000025ff1b7230 */ /* 0x000fe40000004100 */
[C---:B------:R-:W-:Y:S01]  /*15600*/  FMUL.FTZ R56, R21.reuse, R54 ;  /* 0x0000003615387220 */ /* 0x040fe20000410000 */
[-C--:B------:R-:W-:Y:S01]  /*15610*/  FMUL.FTZ R63, R21, R40.reuse ;  /* 0x00000028153f7220 */ /* 0x080fe20000410000 */
[C---:B------:R-:W-:Y:S01]  /*15620*/  FFMA.FTZ R21, R24.reuse, R39, -R61 ;  /* 0x0000002718157223 */ /* 0x040fe2000001083d */
[----:B------:R-:W-:Y:S01]  /*15630*/  FFMA.FTZ R24, R24, R59, R26 ;  /* 0x0000003b18187223 */ /* 0x000fe2000001001a */
[C---:B------:R-:W-:Y:S01]  /*15640*/  FFMA.FTZ R26, R27.reuse, R40, -R56 ;  /* 0x000000281b1a7223 */ /* 0x040fe20000010838 */
[----:B------:R-:W-:Y:S01]  /*15650*/  F2FP.F16.E4M3.UNPACK_B R59, R58 ;  /* 0x0000003aff3b723e */ /* 0x000fe200020006ff */
[----:B------:R-:W-:Y:S01]  /*15660*/  FFMA.FTZ R27, R27, R54, R63 ;  /* 0x000000361b1b7223 */ /* 0x000fe2000001003f */
[----:B------:R-:W-:Y:S01]  /*15670*/  F2FP.F16.E4M3.UNPACK_B R54, R53 ;  /* 0x00000035ff36723e */ /* 0x000fe200020006ff */
[----:B------:R-:W-:-:S02]  /*15680*/  HADD2.F32 R39, -RZ, R36.H1_H1 ;  /* 0x30000024ff277230 */ /* 0x000fc40000004100 */
[----:B------:R-:W-:Y:S02]  /*15690*/  HADD2.F32 R56, -RZ, R55.H1_H1 ;  /* 0x30000037ff387230 */ /* 0x000fe40000004100 */
[----:B------:R-:W-:Y:S02]  /*156a0*/  HADD2.F32 R36, -RZ, R37.H1_H1 ;  /* 0x30000025ff247230 */ /* 0x000fe40000004100 */
[----:B------:R-:W-:Y:S02]  /*156b0*/  HADD2.F32 R41, -RZ, R41.H1_H1 ;  /* 0x30000029ff297230 */ /* 0x000fe40000004100 */
[----:B------:R-:W-:Y:S02]  /*156c0*/  HADD2.F32 R60, -RZ, R59.H0_H0 ;  /* 0x2000003bff3c7230 */ /* 0x000fe40000004100 */
[----:B------:R-:W-:Y:S02]  /*156d0*/  HADD2.F32 R37, -RZ, R51.H0_H0 ;  /* 0x20000033ff257230 */ /* 0x000fe40000004100 */
[----:B------:R-:W-:-:S02]  /*156e0*/  HADD2.F32 R55, -RZ, R54.H0_H0 ;  /* 0x20000036ff377230 */ /* 0x000fc40000004100 */
[----:B------:R-:W-:Y:S01]  /*156f0*/  FMUL.FTZ R61, R41, R56 ;  /* 0x00000038293d7220 */ /* 0x000fe20000410000 */
[----:B------:R-:W-:Y:S02]  /*15700*/  HADD2.F32 R40, -RZ, R48.H0_H0 ;  /* 0x20000030ff287230 */ /* 0x000fe40000004100 */
[----:B------:R-:W-:Y:S01]  /*15710*/  FMUL.FTZ R63, R37, R60 ;  /* 0x0000003c253f7220 */ /* 0x000fe20000410000 */
[----:B------:R-:W-:Y:S01]  /*15720*/  FMUL.FTZ R41, R41, R39 ;  /* 0x0000002729297220 */ /* 0x000fe20000410000 */
[----:B------:R-:W-:Y:S01]  /*15730*/  FMUL.FTZ R65, R37, R55 ;  /* 0x0000003725417220 */ /* 0x000fe20000410000 */
[----:B------:R-:W-:Y:S01]  /*15740*/  FFMA.FTZ R37, R36, R39, -R61 ;  /* 0x0000002724257223 */ /* 0x000fe2000001083d */
[----:B------:R-:W-:Y:S01]  /*15750*/  FFMA.FTZ R39, R40, R55, -R63 ;  /* 0x0000003728277223 */ /* 0x000fe2000001083f */
[----:B------:R-:W-:Y:S01]  /*15760*/  HADD2.F32 R55, -RZ, R54.H1_H1 ;  /* 0x30000036ff377230 */ /* 0x000fe20000004100 */
[----:B------:R-:W-:Y:S01]  /*15770*/  F2FP.F16.E4M3.UNPACK_B R58, R58.H1 ;  /* 0x0000003aff3a723e */ /* 0x000fe200030006ff */
[----:B------:R-:W-:Y:S01]  /*15780*/  HADD2.F32 R59, -RZ, R59.H1_H1 ;  /* 0x3000003bff3b7230 */ /* 0x000fe20000004100 */
[----:B------:R-:W-:Y:S01]  /*15790*/  F2FP.F16.E4M3.UNPACK_B R54, R53.H1 ;  /* 0x00000035ff36723e */ /* 0x000fe200030006ff */
[----:B------:R-:W-:-:S02]  /*157a0*/  HADD2.F32 R51, -RZ, R51.H1_H1 ;  /* 0x30000033ff337230 */ /* 0x000fc40000004100 */
[----:B------:R-:W-:Y:S01]  /*157b0*/  FFMA.FTZ R40, R40, R60, R65 ;  /* 0x0000003c28287223 */ /* 0x000fe20000010041 */
[----:B------:R-:W-:Y:S02]  /*157c0*/  HADD2.F32 R48, -RZ, R48.H1_H1 ;  /* 0x30000030ff307230 */ /* 0x000fe40000004100 */
[----:B------:R-:W-:Y:S01]  /*157d0*/  FFMA.FTZ R36, R36, R56, R41 ;  /* 0x0000003824247223 */ /* 0x000fe20000010029 */
[----:B------:R-:W-:Y:S02]  /*157e0*/  HADD2.F32 R60, -RZ, R58.H0_H0 ;  /* 0x2000003aff3c7230 */ /* 0x000fe40000004100 */
[C---:B------:R-:W-:Y:S01]  /*157f0*/  FMUL.FTZ R61, R51.reuse, R59 ;  /* 0x0000003b333d7220 */ /* 0x040fe20000410000 */
[----:B------:R-:W-:Y:S02]  /*15800*/  HADD2.F32 R53, -RZ, R52.H0_H0 ;  /* 0x20000034ff357230 */ /* 0x000fe40000004100 */
[----:B------:R-:W-:Y:S02]  /*15810*/  HADD2.F32 R56, -RZ, R54.H0_H0 ;  /* 0x20000036ff387230 */ /* 0x000fe40000004100 */
[----:B------:R-:W-:Y:S01]  /*15820*/  FMUL.FTZ R64, R51, R55 ;  /* 0x0000003733407220 */ /* 0x000fe20000410000 */
[----:B------:R-:W-:-:S02]  /*15830*/  HADD2.F32 R41, -RZ, R49.H0_H0 ;  /* 0x20000031ff297230 */ /* 0x000fc40000004100 */
[C---:B------:R-:W-:Y:S01]  /*15840*/  FFMA.FTZ R62, R48.reuse, R55, -R61 ;  /* 0x00000037303e7223 */ /* 0x040fe2000001083d */
[C---:B------:R-:W-:Y:S01]  /*15850*/  FMUL.FTZ R66, R53.reuse, R60 ;  /* 0x0000003c35427220 */ /* 0x040fe20000410000 */
[----:B------:R-:W-:Y:S01]  /*15860*/  F2FP.F16.E4M3.UNPACK_B R55, R57.H1 ;  /* 0x00000039ff37723e */ /* 0x000fe200030006ff */
[-C--:B------:R-:W-:Y:S01]  /*15870*/  FMUL.FTZ R53, R53, R56.reuse ;  /* 0x0000003835357220 */ /* 0x080fe20000410000 */
[----:B------:R-:W-:Y:S01]  /*15880*/  HADD2.F32 R58, -RZ, R58.H1_H1 ;  /* 0x3000003aff3a7230 */ /* 0x000fe20000004100 */
[----:B------:R-:W-:Y:S01]  /*15890*/  F2FP.F16.E4M3.UNPACK_B R51, R45.H1 ;  /* 0x0000002dff33723e */ /* 0x000fe200030006ff */
[----:B------:R-:W-:Y:S02]  /*158a0*/  HADD2.F32 R52, -RZ, R52.H1_H1 ;  /* 0x30000034ff347230 */ /* 0x000fe40000004100 */
[----:B------:R-:W-:Y:S01]  /*158b0*/  FFMA.FTZ R61, R48, R59, R64 ;  /* 0x0000003b303d7223 */ /* 0x000fe20000010040 */
[C---:B------:R-:W-:Y:S01]  /*158c0*/  FFMA.FTZ R66, R41.reuse, R56, -R66 ;  /* 0x0000003829427223 */ /* 0x040fe20000010842 */
[----:B------:R-:W-:Y:S01]  /*158d0*/  FFMA.FTZ R63, R41, R60, R53 ;  /* 0x0000003c293f7223 */ /* 0x000fe20000010035 */
[----:B------:R-:W-:-:S02]  /*158e0*/  HADD2.F32 R54, -RZ, R54.H1_H1 ;  /* 0x30000036ff367230 */ /* 0x000fc40000004100 */
[----:B------:R-:W-:Y:S01]  /*158f0*/  FMUL.FTZ R60, R52, R58 ;  /* 0x0000003a343c7220 */ /* 0x000fe20000410000 */
[----:B------:R-:W-:Y:S02]  /*15900*/  HADD2.F32 R49, -RZ, R49.H1_H1 ;  /* 0x30000031ff317230 */ /* 0x000fe40000004100 */
[----:B------:R-:W-:Y:S02]  /*15910*/  HADD2.F32 R56, -RZ, R55.H0_H0 ;  /* 0x20000037ff387230 */ /* 0x000fe40000004100 */
[--C-:B------:R-:W-:Y:S02]  /*15920*/  HADD2.F32 R48, -RZ, R50.reuse.H0_H0 ;  /* 0x20000032ff307230 */ /* 0x100fe40000004100 */
[----:B------:R-:W-:Y:S02]  /*15930*/  HADD2.F32 R53, -RZ, R51.H0_H0 ;  /* 0x20000033ff357230 */ /* 0x000fe40000004100 */
[----:B------:R-:W-:Y:S02]  /*15940*/  HADD2.F32 R55, -RZ, R55.H1_H1 ;  /* 0x30000037ff377230 */ /* 0x000fe40000004100 */
[----:B------:R-:W-:-:S02]  /*15950*/  HADD2.F32 R50, -RZ, R50.H1_H1 ;  /* 0x30000032ff327230 */ /* 0x000fc40000004100 */
[----:B------:R-:W-:Y:S02]  /*15960*/  HADD2.F32 R51, -RZ, R51.H1_H1 ;  /* 0x30000033ff337230 */ /* 0x000fe40000004100 */
[-C--:B------:R-:W-:Y:S01]  /*15970*/  FMUL.FTZ R67, R52, R54.reuse ;  /* 0x0000003634437220 */ /* 0x080fe20000410000 */
[--C-:B------:R-:W-:Y:S02]  /*15980*/  HADD2.F32 R41, -RZ, R47.reuse.H0_H0 ;  /* 0x2000002fff297230 */ /* 0x100fe40000004100 */
[----:B------:R-:W-:Y:S01]  /*15990*/  FFMA.FTZ R65, R49, R54, -R60 ;  /* 0x0000003631417223 */ /* 0x000fe2000001083c */
[C---:B------:R-:W-:Y:S01]  /*159a0*/  FMUL.FTZ R52, R48.reuse, R56 ;  /* 0x0000003830347220 */ /* 0x040fe20000410000 */
[----:B------:R-:W-:Y:S01]  /*159b0*/  FMUL.FTZ R59, R48, R53 ;  /* 0x00000035303b7220 */ /* 0x000fe20000410000 */
[----:B------:R-:W-:Y:S02]  /*159c0*/  HADD2.F32 R47, -RZ, R47.H1_H1 ;  /* 0x3000002fff2f7230 */ /* 0x000fe40000004100 */
[C---:B------:R-:W-:Y:S01]  /*159d0*/  FMUL.FTZ R54, R50.reuse, R55 ;  /* 0x0000003732367220 */ /* 0x040fe20000410000 */
[----:B------:R-:W-:Y:S01]  /*159e0*/  F2FP.F16.E4M3.UNPACK_B R57, R57 ;  /* 0x00000039ff39723e */ /* 0x000fe200020006ff */
[----:B------:R-:W-:Y:S01]  /*159f0*/  FMUL.FTZ R50, R50, R51 ;  /* 0x0000003332327220 */ /* 0x000fe20000410000 */
[----:B------:R-:W-:Y:S01]  /*15a00*/  F2FP.F16.E4M3.UNPACK_B R48, R45 ;  /* 0x0000002dff30723e */ /* 0x000fe200020006ff */
[----:B------:R-:W-:Y:S01]  /*15a10*/  FFMA.FTZ R53, R41, R53, -R52 ;  /* 0x0000003529357223 */ /* 0x000fe20000010834 */
[----:B------:R-:W-:-:S02]  /*15a20*/  HADD2.F32 R45, -RZ, R43.H0_H0 ;  /* 0x2000002bff2d7230 */ /* 0x000fc40000004100 */
[----:B------:R-:W-:Y:S01]  /*15a30*/  FFMA.FTZ R60, R47, R55, R50 ;  /* 0x000000372f3c7223 */ /* 0x000fe20000010032 */
[--C-:B------:R-:W-:Y:S02]  /*15a40*/  HADD2.F32 R52, -RZ, R57.reuse.H0_H0 ;  /* 0x20000039ff347230 */ /* 0x100fe40000004100 */
[----:B------:R-:W-:Y:S02]  /*15a50*/  HADD2.F32 R50, -RZ, R48.H0_H0 ;  /* 0x20000030ff327230 */ /* 0x000fe40000004100 */
[----:B------:R-:W-:Y:S01]  /*15a60*/  FFMA.FTZ R64, R49, R58, R67 ;  /* 0x0000003a31407223 */ /* 0x000fe20000010043 */
[----:B------:R-:W-:Y:S01]  /*15a70*/  FFMA.FTZ R59, R41, R56, R59 ;  /* 0x00000038293b7223 */ /* 0x000fe2000001003b */
[----:B------:R-:W-:Y:S01]  /*15a80*/  FFMA.FTZ R58, R47, R51, -R54 ;  /* 0x000000332f3a7223 */ /* 0x000fe20000010836 */
[----:B------:R-:W-:Y:S02]  /*15a90*/  HADD2.F32 R41, -RZ, R46.H0_H0 ;  /* 0x2000002eff297230 */ /* 0x000fe40000004100 */
[----:B------:R-:W-:Y:S01]  /*15aa0*/  FMUL.FTZ R54, R45, R52 ;  /* 0x000000342d367220 */ /* 0x000fe20000410000 */
[----:B------:R-:W-:-:S02]  /*15ab0*/  HADD2.F32 R57, -RZ, R57.H1_H1 ;  /* 0x30000039ff397230 */ /* 0x000fc40000004100 */
[----:B------:R-:W-:Y:S01]  /*15ac0*/  FMUL.FTZ R56, R45, R50 ;  /* 0x000000322d387220 */ /* 0x000fe20000410000 */
[----:B------:R-:W-:Y:S02]  /*15ad0*/  HADD2.F32 R43, -RZ, R43.H1_H1 ;  /* 0x3000002bff2b7230 */ /* 0x000fe40000004100 */
[----:B------:R-:W-:Y:S01]  /*15ae0*/  HADD2.F32 R48, -RZ, R48.H1_H1 ;  /* 0x30000030ff307230 */ /* 0x000fe20000004100 */
[----:B------:R-:W-:Y:S01]  /*15af0*/  F2FP.F16.E4M3.UNPACK_B R7, R42 ;  /* 0x0000002aff07723e */ /* 0x000fe200020006ff */
[C---:B------:R-:W-:Y:S01]  /*15b00*/  FFMA.FTZ R54, R41.reuse, R50, -R54 ;  /* 0x0000003229367223 */ /* 0x040fe20000010836 */
[----:B------:R-:W-:Y:S02]  /*15b10*/  HADD2.F32 R46, -RZ, R46.H1_H1 ;  /* 0x3000002eff2e7230 */ /* 0x000fe40000004100 */
[----:B------:R-:W-:Y:S01]  /*15b20*/  FFMA.FTZ R56, R41, R52, R56 ;  /* 0x0000003429387223 */ /* 0x000fe20000010038 */
[----:B------:R-:W-:Y:S01]  /*15b30*/  F2FP.F16.E4M3.UNPACK_B R42, R42.H1 ;  /* 0x0000002aff2a723e */ /* 0x000fe200030006ff */
[C---:B------:R-:W-:Y:S01]  /*15b40*/  FMUL.FTZ R45, R43.reuse, R57 ;  /* 0x000000392b2d7220 */ /* 0x040fe20000410000 */
[----:B------:R-:W-:Y:S01]  /*15b50*/  F2FP.F16.E4M3.UNPACK_B R47, R5.H1 ;  /* 0x00000005ff2f723e */ /* 0x000fe200030006ff */
[----:B------:R-:W-:Y:S01]  /*15b60*/  FMUL.FTZ R50, R43, R48 ;  /* 0x000000302b327220 */ /* 0x000fe20000410000 */
[----:B------:R-:W-:Y:S01]  /*15b70*/  F2FP.F16.E4M3.UNPACK_B R41, R20.H1 ;  /* 0x00000014ff29723e */ /* 0x000fe200030006ff */
[C---:B------:R-:W-:Y:S01]  /*15b80*/  FFMA.FTZ R49, R46.reuse, R48, -R45 ;  /* 0x000000302e317223 */ /* 0x040fe2000001082d */
[-C--:B------:R-:W-:Y:S01]  /*15b90*/  F2FP.F16.E4M3.UNPACK_B R4, R38.reuse ;  /* 0x00000026ff04723e */ /* 0x080fe200020006ff */
[----:B------:R-:W-:Y:S01]  /*15ba0*/  FFMA.FTZ R57, R46, R57, R50 ;  /* 0x000000392e397223 */ /* 0x000fe20000010032 */
[----:B------:R-:W-:Y:S01]  /*15bb0*/  F2FP.F16.E4M3.UNPACK_B R38, R38.H1 ;  /* 0x00000026ff26723e */ /* 0x000fe200030006ff */
[----:B------:R-:W-:-:S02]  /*15bc0*/  HADD2.F32 R48, -RZ, R47.H0_H0 ;  /* 0x2000002fff307230 */ /* 0x000fc40000004100 */
[--C-:B------:R-:W-:Y:S02]  /*15bd0*/  HADD2.F32 R43, -RZ, R42.reuse.H0_H0 ;  /* 0x2000002aff2b7230 */ /* 0x100fe40000004100 */
[----:B------:R-:W-:Y:S02]  /*15be0*/  HADD2.F32 R46, -RZ, R41.H0_H0 ;  /* 0x20000029ff2e7230 */ /* 0x000fe40000004100 */
[----:B------:R-:W-:Y:S02]  /*15bf0*/  HADD2.F32 R47, -RZ, R47.H1_H1 ;  /* 0x3000002fff2f7230 */ /* 0x000fe40000004100 */
[----:B------:R-:W-:Y:S02]  /*15c00*/  HADD2.F32 R42, -RZ, R42.H1_H1 ;  /* 0x3000002aff2a7230 */ /* 0x000fe40000004100 */
[----:B------:R-:W-:Y:S02]  /*15c10*/  HADD2.F32 R45, -RZ, R41.H1_H1 ;  /* 0x30000029ff2d7230 */ /* 0x000fe40000004100 */
[----:B------:R-:W-:Y:S01]  /*15c20*/  FMUL.FTZ R50, R43, R48 ;  /* 0x000000302b327220 */ /* 0x000fe20000410000 */
[----:B------:R-:W-:-:S02]  /*15c30*/  HADD2.F32 R41, -RZ, R38.H0_H0 ;  /* 0x20000026ff297230 */ /* 0x000fc40000004100 */
[----:B------:R-:W-:Y:S01]  /*15c40*/  FMUL.FTZ R52, R43, R46 ;  /* 0x0000002e2b347220 */ /* 0x000fe20000410000 */
[----:B------:R-:W-:Y:S02]  /*15c50*/  HADD2.F32 R38, -RZ, R38.H1_H1 ;  /* 0x30000026ff267230 */ /* 0x000fe40000004100 */
[C---:B------:R-:W-:Y:S01]  /*15c60*/  FMUL.FTZ R43, R42.reuse, R47 ;  /* 0x0000002f2a2b7220 */ /* 0x040fe20000410000 */
[----:B------:R-:W-:Y:S01]  /*15c70*/  F2FP.F16.E4M3.UNPACK_B R20, R20 ;  /* 0x00000014ff14723e */ /* 0x000fe200020006ff */
[----:B------:R-:W-:Y:S01]  /*15c80*/  FMUL.FTZ R42, R42, R45 ;  /* 0x0000002d2a2a7220 */ /* 0x000fe20000410000 */
[----:B------:R-:W-:Y:S01]  /*15c90*/  F2FP.F16.E4M3.UNPACK_B R5, R5 ;  /* 0x00000005ff05723e */ /* 0x000fe200020006ff */
[C---:B------:R-:W-:Y:S01]  /*15ca0*/  FFMA.FTZ R50, R41.reuse, R46, -R50 ;  /* 0x0000002e29327223 */ /* 0x040fe20000010832 */
[----:B------:R-:W-:Y:S01]  /*15cb0*/  FFMA.FTZ R52, R41, R48, R52 ;  /* 0x0000003029347223 */ /* 0x000fe20000010034 */
[C---:B------:R-:W-:Y:S01]  /*15cc0*/  FFMA.FTZ R51, R38.reuse, R45, -R43 ;  /* 0x0000002d26337223 */ /* 0x040fe2000001082b */
[----:B------:R-:W-:Y:S01]  /*15cd0*/  FFMA.FTZ R55, R38, R47, R42 ;  /* 0x0000002f26377223 */ /* 0x000fe2000001002a */
[----:B------:R-:W-:-:S02]  /*15ce0*/  HADD2.F32 R38, -RZ, R20.H0_H0 ;  /* 0x20000014ff267230 */ /* 0x000fc40000004100 */
[----:B------:R-:W-:Y:S02]  /*15cf0*/  HADD2.F32 R41, -RZ, R20.H1_H1 ;  /* 0x30000014ff297230 */ /* 0x000fe40000004100 */
[----:B------:R-:W-:Y:S02]  /*15d00*/  HADD2.F32 R42, -RZ, R5.H0_H0 ;  /* 0x20000005ff2a7230 */ /* 0x000fe40000004100 */
[----:B------:R-:W-:Y:S02]  /*15d10*/  HADD2.F32 R20, -RZ, R7.H0_H0 ;  /* 0x20000007ff147230 */ /* 0x000fe40000004100 */
        /* <DEDUP_REMOVED lines=30> */
.L_x_2833:
[----:B------:R-:W-:Y:S05]  /*15f00*/  BSYNC B1 ;  /* 0x0000000000017941 */ /* 0x000fea0003800000 */
.L_x_2832:
[----:B------:R-:W-:Y:S04]  /*15f10*/  BSSY B1, `(.L_x_2834) ;  /* 0x0000101000017945 */ /* 0x000fe80003800000 */
[----:B------:R-:W-:Y:S05]  /*15f20*/  @P1 BRA `(.L_x_2835) ;  /* 0x0000000c00fc1947 */ /* 0x000fea0003800000 */
[----:B------:R-:W2:Y:S01]  /*15f30*/  LDL R61, [R1+0x44] ;  /* 0x00004400013d7983 */ /* 0x000ea20000100800 */
[----:B-1---5:R-:W-:Y:S02]  /*15f40*/  SHF.R.U32.HI R0, RZ, 0x8, R28 ;  /* 0x00000008ff007819 */ /* 0x022fe4000001161c */
[----:B------:R-:W-:Y:S02]  /*15f50*/  LOP3.LUT R5, R28, 0xff, RZ, 0xc0, !PT ;  /* 0x000000ff1c057812 */ /* 0x000fe400078ec0ff */
[----:B------:R-:W-:Y:S02]  /*15f60*/  LOP3.LUT R4, R0, 0xff, RZ, 0xc0, !PT ;  /* 0x000000ff00047812 */ /* 0x000fe400078ec0ff */
[----:B------:R-:W-:Y:S02]  /*15f70*/  LEA.HI R0, R3, R192, RZ, 0x1c ;  /* 0x000000c003007211 */ /* 0x000fe400078fe0ff */
[----:B---3--:R-:W-:Y:S02]  /*15f80*/  PRMT R37, R4, 0x7604, R5 ;  /* 0x0000760404257816 */ /* 0x008fe40000000005 */
[----:B------:R-:W-:-:S02]  /*15f90*/  SHF.R.S32.HI R5, RZ, 0x1f, R0 ;  /* 0x0000001fff057819 */ /* 0x000fc40000011400 */
[----:B------:R-:W-:Y:S02]  /*15fa0*/  SHF.R.U32.HI R20, RZ, 0x8, R31 ;  /* 0x00000008ff147819 */ /* 0x000fe4000001161f */
[----:B------:R-:W-:Y:S01]  /*15fb0*/  LEA.HI R4, R5, R0, RZ, 0x2 ;  /* 0x0000000005047211 */ /* 0x000fe200078f10ff */
[----:B------:R-:W-:Y:S01]  /*15fc0*/  IMAD.SHL.U32 R5, R0, 0x10, RZ ;  /* 0x0000001000057824 */ /* 0x000fe200078e00ff */
[----:B0-----:R-:W-:Y:S02]  /*15fd0*/  LOP3.LUT R21, R31, 0xff, RZ, 0xc0, !PT ;  /* 0x000000ff1f157812 */ /* 0x001fe400078ec0ff */
[----:B------:R-:W-:Y:S01]  /*15fe0*/  LOP3.LUT R20, R20, 0xff, RZ, 0xc0, !PT ;  /* 0x000000ff14147812 */ /* 0x000fe200078ec0ff */
[----:B------:R-:W-:Y:S01]  /*15ff0*/  IMAD.SHL.U32 R4, R4, 0x800, RZ ;  /* 0x0000080004047824 */ /* 0x000fe200078e00ff */
[----:B------:R-:W-:Y:S02]  /*16000*/  LOP3.LUT R0, R208, 0x30, R5, 0xf8, !PT ;  /* 0x00000030d0007812 */ /* 0x000fe400078ef805 */
[----:B------:R-:W-:-:S02]  /*16010*/  SHF.R.U32.HI R24, RZ, 0x8, R8 ;  /* 0x00000008ff187819 */ /* 0x000fc40000011608 */
[----:B------:R-:W-:Y:S02]  /*16020*/  LOP3.LUT R0, R0, R209, RZ, 0x3c, !PT ;  /* 0x000000d100007212 */ /* 0x000fe400078e3cff */
[----:B------:R-:W-:Y:S02]  /*16030*/  LOP3.LUT R5, R4, 0xffffe000, RZ, 0xc0, !PT ;  /* 0xffffe00004057812 */ /* 0x000fe400078ec0ff */
[----:B------:R-:W-:Y:S02]  /*16040*/  PRMT R41, R20, 0x7604, R21 ;  /* 0x0000760414297816 */ /* 0x000fe40000000015 */
[----:B------:R-:W-:Y:S02]  /*16050*/  SHF.R.U32.HI R6, RZ, 0x8, R29 ;  /* 0x00000008ff067819 */ /* 0x000fe4000001161d */
[----:B------:R-:W-:Y:S02]  /*16060*/  LOP3.LUT R25, R8, 0xff, RZ, 0xc0, !PT ;  /* 0x000000ff08197812 */ /* 0x000fe400078ec0ff */
[----:B------:R-:W-:-:S02]  /*16070*/  LOP3.LUT R24, R24, 0xff, RZ, 0xc0, !PT ;  /* 0x000000ff18187812 */ /* 0x000fc400078ec0ff */
[----:B------:R-:W-:Y:S02]  /*16080*/  IADD3 R21, R0, R210, R5 ;  /* 0x000000d200157210 */ /* 0x000fe40007ffe005 */
[----:B------:R-:W-:Y:S02]  /*16090*/  SHF.R.U32.HI R0, RZ, 0x8, R9 ;  /* 0x00000008ff007819 */ /* 0x000fe40000011609 */
[----:B------:R-:W-:Y:S02]  /*160a0*/  LOP3.LUT R7, R29, 0xff, RZ, 0xc0, !PT ;  /* 0x000000ff1d077812 */ /* 0x000fe400078ec0ff */
[----:B------:R-:W-:Y:S02]  /*160b0*/  LOP3.LUT R6, R6, 0xff, RZ, 0xc0, !PT ;  /* 0x000000ff06067812 */ /* 0x000fe400078ec0ff */
[----:B------:R-:W-:Y:S02]  /*160c0*/  PRMT R43, R24, 0x7604, R25 ;  /* 0x00007604182b7816 */ /* 0x000fe40000000019 */
        /* <DEDUP_REMOVED lines=17> */
[----:B----4-:R-:W-:Y:S02]  /*161e0*/  PRMT R39, R6, 0x7604, R7 ;  /* 0x0000760406277816 */ /* 0x010fe40000000007 */
[----:B------:R-:W-:Y:S02]  /*161f0*/  SHF.R.U32.HI R21, RZ, 0x10, R29 ;  /* 0x00000010ff157819 */ /* 0x000fe4000001161d */
[----:B------:R-:W-:Y:S02]  /*16200*/  SHF.R.U32.HI R20, RZ, 0x10, R28 ;  /* 0x00000010ff147819 */ /* 0x000fe4000001161c */
[----:B------:R-:W-:-:S02]  /*16210*/  SHF.R.U32.HI R40, RZ, 0x10, R31 ;  /* 0x00000010ff287819 */ /* 0x000fc4000001161f */
[----:B------:R-:W-:Y:S02]  /*16220*/  LOP3.LUT R21, R21, 0xff, RZ, 0xc0, !PT ;  /* 0x000000ff15157812 */ /* 0x000fe400078ec0ff */
[----:B------:R-:W-:Y:S02]  /*16230*/  SHF.R.U32.HI R38, RZ, 0x10, R30 ;  /* 0x00000010ff267819 */ /* 0x000fe4000001161e */
[----:B------:R-:W-:Y:S02]  /*16240*/  LOP3.LUT R20, R20, 0xff, RZ, 0xc0, !PT ;  /* 0x000000ff14147812 */ /* 0x000fe400078ec0ff */
[----:B------:R-:W-:Y:S02]  /*16250*/  LOP3.LUT R40, R40, 0xff, RZ, 0xc0, !PT ;  /* 0x000000ff28287812 */ /* 0x000fe400078ec0ff */
[----:B------:R-:W-:Y:S02]  /*16260*/  PRMT R21, R21, 0x7054, R36 ;  /* 0x0000705415157816 */ /* 0x000fe40000000024 */
[----:B------:R-:W-:-:S02]  /*16270*/  SHF.R.U32.HI R36, RZ, 0x10, R9 ;  /* 0x00000010ff247819 */ /* 0x000fc40000011609 */
[----:B------:R-:W-:Y:S02]  /*16280*/  LOP3.LUT R38, R38, 0xff, RZ, 0xc0, !PT ;  /* 0x000000ff26267812 */ /* 0x000fe400078ec0ff */
[----:B------:R-:W-:Y:S02]  /*16290*/  PRMT R37, R20, 0x7054, R37 ;  /* 0x0000705414257816 */ /* 0x000fe40000000025 */
[----:B------:R-:W-:Y:S02]  /*162a0*/  PRMT R41, R40, 0x7054, R41 ;  /* 0x0000705428297816 */ /* 0x000fe40000000029 */
[----:B------:R-:W-:Y:S02]  /*162b0*/  SHF.R.U32.HI R20, RZ, 0x10, R8 ;  /* 0x00000010ff147819 */ /* 0x000fe40000011608 */
[----:B------:R-:W-:Y:S02]  /*162c0*/  SHF.R.U32.HI R40, RZ, 0x10, R11 ;  /* 0x00000010ff287819 */ /* 0x000fe4000001160b */
[----:B------:R-:W-:-:S02]  /*162d0*/  LOP3.LUT R36, R36, 0xff, RZ, 0xc0, !PT ;  /* 0x000000ff24247812 */ /* 0x000fc400078ec0ff */
[----:B------:R-:W-:Y:S02]  /*162e0*/  PRMT R39, R38, 0x7054, R39 ;  /* 0x0000705426277816 */ /* 0x000fe40000000027 */
[----:B------:R-:W-:Y:S02]  /*162f0*/  SHF.R.U32.HI R38, RZ, 0x10, R10 ;  /* 0x00000010ff267819 */ /* 0x000fe4000001160a */
[----:B------:R-:W-:Y:S02]  /*16300*/  LOP3.LUT R20, R20, 0xff, RZ, 0xc0, !PT ;  /* 0x000000ff14147812 */ /* 0x000fe400078ec0ff */
[----:B------:R-:W-:Y:S02]  /*16310*/  LOP3.LUT R40, R40, 0xff, RZ, 0xc0, !PT ;  /* 0x000000ff28287812 */ /* 0x000fe400078ec0ff */
[----:B------:R-:W-:Y:S02]  /*16320*/  PRMT R49, R36, 0x7054, R45 ;  /* 0x0000705424317816 */ /* 0x000fe4000000002d */
[----:B------:R-:W-:-:S02]  /*16330*/  LOP3.LUT R38, R38, 0xff, RZ, 0xc0, !PT ;  /* 0x000000ff26267812 */ /* 0x000fc400078ec0ff */
[----:B------:R-:W-:Y:S02]  /*16340*/  PRMT R43, R20, 0x7054, R43 ;  /* 0x00007054142b7816 */ /* 0x000fe4000000002b */
[----:B------:R-:W-:Y:S02]  /*16350*/  PRMT R53, R40, 0x7054, R53 ;  /* 0x0000705428357816 */ /* 0x000fe40000000035 */
[----:B------:R-:W-:Y:S02]  /*16360*/  LOP3.LUT R49, R49, 0xff000000, R9, 0xf8, !PT ;  /* 0xff00000031317812 */ /* 0x000fe400078ef809 */
[----:B------:R-:W-:Y:S02]  /*16370*/  PRMT R51, R38, 0x7054, R47 ;  /* 0x0000705426337816 */ /* 0x000fe4000000002f */
[----:B------:R-:W-:Y:S02]  /*16380*/  LOP3.LUT R21, R21, 0xff000000, R29, 0xf8, !PT ;  /* 0xff00000015157812 */ /* 0x000fe400078ef81d */
[----:B------:R-:W-:-:S02]  /*16390*/  LOP3.LUT R47, R43, 0xff000000, R8, 0xf8, !PT ;  /* 0xff0000002b2f7812 */ /* 0x000fc400078ef808 */
[----:B------:R-:W-:Y:S02]  /*163a0*/  LOP3.LUT R53, R53, 0xff000000, R11, 0xf8, !PT ;  /* 0xff00000035357812 */ /* 0x000fe400078ef80b */
[----:B------:R-:W-:Y:S02]  /*163b0*/  F2FP.F16.E4M3.UNPACK_B R43, R49 ;  /* 0x00000031ff2b723e */ /* 0x000fe400020006ff */
[----:B0-----:R-:W-:Y:S02]  /*163c0*/  F2FP.F16.E4M3.UNPACK_B R11, R25 ;  /* 0x00000019ff0b723e */ /* 0x001fe400020006ff */
[----:B------:R-:W-:Y:S01]  /*163d0*/  LOP3.LUT R45, R41, 0xff000000, R31, 0xf8, !PT ;  /* 0xff000000292d7812 */ /* 0x000fe200078ef81f */
[----:B------:R-:W-:Y:S01]  /*163e0*/  HADD2.F32 R48, -RZ, R43.H0_H0 ;  /* 0x2000002bff307230 */ /* 0x000fe20000004100 */
[----:B------:R-:W-:Y:S02]  /*163f0*/  F2FP.F16.E4M3.UNPACK_B R41, R21 ;  /* 0x00000015ff29723e */ /* 0x000fe400020006ff */
[----:B------:R-:W-:-:S02]  /*16400*/  LOP3.LUT R20, R39, 0xff000000, R30, 0xf8, !PT ;  /* 0xff00000027147812 */ /* 0x000fc400078ef81e */
[----:B------:R-:W-:Y:S01]  /*16410*/  LOP3.LUT R8, R51, 0xff000000, R10, 0xf8, !PT ;  /* 0xff00000033087812 */ /* 0x000fe200078ef80a */
[--C-:B------:R-:W-:Y:S01]  /*16420*/  HADD2.F32 R46, -RZ, R41.reuse.H0_H0 ;  /* 0x20000029ff2e7230 */ /* 0x100fe20000004100 */
[----:B------:R-:W-:Y:S01]  /*16430*/  LOP3.LUT R42, R37, 0xff000000, R28, 0xf8, !PT ;  /* 0xff000000252a7812 */ /* 0x000fe200078ef81c */
[----:B------:R-:W-:Y:S01]  /*16440*/  HADD2.F32 R41, -RZ, R41.H1_H1 ;  /* 0x30000029ff297230 */ /* 0x000fe20000004100 */
[-C--:B------:R-:W-:Y:S02]  /*16450*/  F2FP.F16.E4M3.UNPACK_B R39, R27.reuse ;  /* 0x0000001bff27723e */ /* 0x080fe400020006ff */
[----:B------:R-:W-:Y:S02]  /*16460*/  F2FP.F16.E4M3.UNPACK_B R40, R27.H1 ;  /* 0x0000001bff28723e */ /* 0x000fe400030006ff */
[-C--:B------:R-:W-:Y:S02]  /*16470*/  F2FP.F16.E4M3.UNPACK_B R27, R24.reuse ;  /* 0x00000018ff1b723e */ /* 0x080fe400020006ff */
[----:B------:R-:W-:-:S02]  /*16480*/  F2FP.F16.E4M3.UNPACK_B R37, R24.H1 ;  /* 0x00000018ff25723e */ /* 0x000fc400030006ff */
[----:B------:R-:W-:Y:S02]  /*16490*/  F2FP.F16.E4M3.UNPACK_B R25, R25.H1 ;  /* 0x00000019ff19723e */ /* 0x000fe400030006ff */
[----:B------:R-:W-:Y:S02]  /*164a0*/  F2FP.F16.E4M3.UNPACK_B R38, R26.H1 ;  /* 0x0000001aff26723e */ /* 0x000fe400030006ff */
[----:B------:R-:W-:Y:S01]  /*164b0*/  F2FP.F16.E4M3.UNPACK_B R49, R49.H1 ;  /* 0x00000031ff31723e */ /* 0x000fe200030006ff */
[----:B--2---:R-:W0:Y:S02]  /*164c0*/  LDS.128 R4, [R61+0x14400] ;  /* 0x014400003d047984 */ /* 0x004e240000000c00 */
[-C--:B0-----:R-:W-:Y:S02]  /*164d0*/  F2FP.F16.E4M3.UNPACK_B R10, R5.reuse ;  /* 0x00000005ff0a723e */ /* 0x081fe400020006ff */
[----:B------:R-:W-:Y:S01]  /*164e0*/  F2FP.F16.E4M3.UNPACK_B R30, R5.H1 ;  /* 0x00000005ff1e723e */ /* 0x000fe200030006ff */
[--C-:B------:R-:W-:Y:S01]  /*164f0*/  HADD2.F32 R5, -RZ, R11.reuse.H0_H0 ;  /* 0x2000000bff057230 */ /* 0x100fe20000004100 */
[-C--:B------:R-:W-:Y:S01]  /*16500*/  F2FP.F16.E4M3.UNPACK_B R31, R7.reuse ;  /* 0x00000007ff1f723e */ /* 0x080fe200020006ff */
[--C-:B------:R-:W-:Y:S01]  /*16510*/  HADD2.F32 R9, -RZ, R10.reuse.H0_H0 ;  /* 0x2000000aff097230 */ /* 0x100fe20000004100 */
[----:B------:R-:W-:Y:S01]  /*16520*/  F2FP.F16.E4M3.UNPACK_B R36, R7.H1 ;  /* 0x00000007ff24723e */ /* 0x000fe200030006ff */
[----:B------:R-:W-:Y:S01]  /*16530*/  HADD2.F32 R11, -RZ, R11.H1_H1 ;  /* 0x3000000bff0b7230 */ /* 0x000fe20000004100 */
[----:B------:R-:W-:Y:S01]  /*16540*/  F2FP.F16.E4M3.UNPACK_B R28, R4 ;  /* 0x00000004ff1c723e */ /* 0x000fe200020006ff */
[C---:B------:R-:W-:Y:S01]  /*16550*/  FMUL.FTZ R24, R5.reuse, R48 ;  /* 0x0000003005187220 */ /* 0x040fe20000410000 */
[----:B------:R-:W-:Y:S01]  /*16560*/  F2FP.F16.E4M3.UNPACK_B R29, R4.H1 ;  /* 0x00000004ff1d723e */ /* 0x000fe200030006ff */
[----:B------:R-:W-:Y:S01]  /*16570*/  FMUL.FTZ R51, R5, R46 ;  /* 0x0000002e05337220 */ /* 0x000fe20000410000 */
[----:B------:R-:W-:Y:S01]  /*16580*/  F2FP.F16.E4M3.UNPACK_B R4, R6 ;  /* 0x00000006ff04723e */ /* 0x000fe200020006ff */
[C---:B------:R-:W-:Y:S01]  /*16590*/  FFMA.FTZ R5, R9.reuse, R46, -R24 ;  /* 0x0000002e09057223 */ /* 0x040fe20000010818 */
[----:B------:R-:W-:Y:S01]  /*165a0*/  F2FP.F16.E4M3.UNPACK_B R7, R6.H1 ;  /* 0x00000006ff07723e */ /* 0x000fe200030006ff */
[----:B------:R-:W-:Y:S01]  /*165b0*/  HADD2.F32 R46, -RZ, R43.H1_H1 ;  /* 0x3000002bff2e7230 */ /* 0x000fe20000004100 */
[----:B------:R-:W-:Y:S01]  /*165c0*/  F2FP.F16.E4M3.UNPACK_B R6, R26 ;  /* 0x0000001aff06723e */ /* 0x000fe200020006ff */
[----:B------:R-:W-:Y:S01]  /*165d0*/  FFMA.FTZ R9, R9, R48, R51 ;  /* 0x0000003009097223 */ /* 0x000fe20000010033 */
[----:B------:R-:W-:Y:S01]  /*165e0*/  F2FP.F16.E4M3.UNPACK_B R26, R21.H1 ;  /* 0x00000015ff1a723e */ /* 0x000fe200030006ff */
[----:B------:R-:W-:-:S02]  /*165f0*/  HADD2.F32 R24, -RZ, R10.H1_H1 ;  /* 0x3000000aff187230 */ /* 0x000fc40000004100 */
[C---:B------:R-:W-:Y:S01]  /*16600*/  FMUL.FTZ R51, R11.reuse, R46 ;  /* 0x0000002e0b337220 */ /* 0x040fe20000410000 */
[----:B------:R-:W-:Y:S02]  /*16610*/  HADD2.F32 R48, -RZ, R49.H0_H0 ;  /* 0x20000031ff307230 */ /* 0x000fe40000004100 */
[----:B------:R-:W-:Y:S01]  /*16620*/  FMUL.FTZ R11, R11, R41 ;  /* 0x000000290b0b7220 */ /* 0x000fe20000410000 */
[----:B------:R-:W-:Y:S02]  /*16630*/  HADD2.F32 R10, -RZ, R25.H0_H0 ;  /* 0x20000019ff0a7230 */ /* 0x000fe40000004100 */
[----:B------:R-:W-:Y:S02]  /*16640*/  HADD2.F32 R43, -RZ, R26.H0_H0 ;  /* 0x2000001aff2b7230 */ /* 0x000fe40000004100 */
[----:B------:R-:W-:Y:S02]  /*16650*/  HADD2.F32 R21, -RZ, R30.H0_H0 ;  /* 0x2000001eff157230 */ /* 0x000fe40000004100 */
[----:B------:R-:W-:Y:S01]  /*16660*/  FMUL.FTZ R50, R10, R48 ;  /* 0x000000300a327220 */ /* 0x000fe20000410000 */
[----:B------:R-:W-:-:S02]  /*16670*/  HADD2.F32 R49, -RZ, R49.H1_H1 ;  /* 0x30000031ff317230 */ /* 0x000fc40000004100 */
[----:B------:R-:W-:Y:S01]  /*16680*/  FMUL.FTZ R55, R10, R43 ;  /* 0x0000002b0a377220 */ /* 0x000fe20000410000 */
[C---:B------:R-:W-:Y:S01]  /*16690*/  FFMA.FTZ R10, R24.reuse, R41, -R51 ;  /* 0x00000029180a7223 */ /* 0x040fe20000010833 */
[----:B------:R-:W-:Y:S01]  /*166a0*/  FFMA.FTZ R24, R24, R46, R11 ;  /* 0x0000002e18187223 */ /* 0x000fe2000001000b */
[C---:B------:R-:W-:Y:S01]  /*166b0*/  FFMA.FTZ R11, R21.reuse, R43, -R50 ;  /* 0x0000002b150b7223 */ /* 0x040fe20000010832 */
[----:B------:R-:W-:Y:S01]  /*166c0*/  F2FP.F16.E4M3.UNPACK_B R50, R53 ;  /* 0x00000035ff32723e */ /* 0x000fe200020006ff */
[----:B------:R-:W-:Y:S01]  /*166d0*/  HADD2.F32 R43, -RZ, R26.H1_H1 ;  /* 0x3000001aff2b7230 */ /* 0x000fe20000004100 */
[----:B------:R-:W-:Y:S01]  /*166e0*/  F2FP.F16.E4M3.UNPACK_B R46, R45 ;  /* 0x0000002dff2e723e */ /* 0x000fe200020006ff */
[----:B------:R-:W-:Y:S01]  /*166f0*/  FFMA.FTZ R21, R21, R48, R55 ;  /* 0x0000003015157223 */ /* 0x000fe20000010037 */
[----:B------:R-:W-:Y:S01]  /*16700*/  HADD2.F32 R26, -RZ, R25.H1_H1 ;  /* 0x30000019ff1a7230 */ /* 0x000fe20000004100 */
[----:B------:R-:W-:Y:S01]  /*16710*/  F2FP.F16.E4M3.UNPACK_B R53, R53.H1 ;  /* 0x00000035ff35723e */ /* 0x000fe200030006ff */
[----:B------:R-:W-:Y:S01]  /*16720*/  HADD2.F32 R52, -RZ, R50.H0_H0 ;  /* 0x20000032ff347230 */ /* 0x000fe20000004100 */
[----:B------:R-:W-:Y:S01]  /*16730*/  F2FP.F16.E4M3.UNPACK_B R45, R45.H1 ;  /* 0x0000002dff2d723e */ /* 0x000fe200030006ff */
[----:B------:R-:W-:-:S02]  /*16740*/  HADD2.F32 R41, -RZ, R39.H0_H0 ;  /* 0x20000027ff297230 */ /* 0x000fc40000004100 */
[C---:B------:R-:W-:Y:S01]  /*16750*/  FMUL.FTZ R51, R26.reuse, R49 ;  /* 0x000000311a337220 */ /* 0x040fe20000410000 */
[----:B------:R-:W-:Y:S02]  /*16760*/  HADD2.F32 R48, -RZ, R46.H0_H0 ;  /* 0x2000002eff307230 */ /* 0x000fe40000004100 */
[----:B------:R-:W-:Y:S01]  /*16770*/  FMUL.FTZ R26, R26, R43 ;  /* 0x0000002b1a1a7220 */ /* 0x000fe20000410000 */
[----:B------:R-:W-:Y:S02]  /*16780*/  HADD2.F32 R30, -RZ, R30.H1_H1 ;  /* 0x3000001eff1e7230 */ /* 0x000fe40000004100 */
[C---:B------:R-:W-:Y:S01]  /*16790*/  FMUL.FTZ R58, R41.reuse, R52 ;  /* 0x00000034293a7220 */ /* 0x040fe20000410000 */
[----:B------:R-:W-:Y:S02]  /*167a0*/  HADD2.F32 R25, -RZ, R31.H0_H0 ;  /* 0x2000001fff197230 */ /* 0x000fe40000004100 */
[----:B------:R-:W-:Y:S01]  /*167b0*/  FMUL.FTZ R41, R41, R48 ;  /* 0x0000003029297220 */ /* 0x000fe20000410000 */
[----:B------:R-:W-:-:S02]  /*167c0*/  HADD2.F32 R50, -RZ, R50.H1_H1 ;  /* 0x30000032ff327230 */ /* 0x000fc40000004100 */
[C---:B------:R-:W-:Y:S01]  /*167d0*/  FFMA.FTZ R56, R30.reuse, R49, R26 ;  /* 0x000000311e387223 */ /* 0x040fe2000001001a */
[----:B------:R-:W-:Y:S02]  /*167e0*/  HADD2.F32 R39, -RZ, R39.H1_H1 ;  /* 0x30000027ff277230 */ /* 0x000fe40000004100 */
[C---:B------:R-:W-:Y:S01]  /*167f0*/  FFMA.FTZ R58, R25.reuse, R48, -R58 ;  /* 0x00000030193a7223 */ /* 0x040fe2000001083a */
[----:B------:R-:W-:Y:S02]  /*16800*/  HADD2.F32 R46, -RZ, R46.H1_H1 ;  /* 0x3000002eff2e7230 */ /* 0x000fe40000004100 */
[----:B------:R-:W-:Y:S01]  /*16810*/  FFMA.FTZ R52, R25, R52, R41 ;  /* 0x0000003419347223 */ /* 0x000fe20000010029 */
[----:B------:R-:W-:Y:S01]  /*16820*/  FFMA.FTZ R54, R30, R43, -R51 ;  /* 0x0000002b1e367223 */ /* 0x000fe20000010833 */
        /* <DEDUP_REMOVED lines=9> */
[----:B------:R-:W-:Y:S01]  /*168c0*/  FMUL.FTZ R60, R26, R41 ;  /* 0x000000291a3c7220 */ /* 0x000fe20000410000 */
[----:B------:R-:W-:-:S02]  /*168d0*/  HADD2.F32 R45, -RZ, R45.H1_H1 ;  /* 0x3000002dff2d7230 */ /* 0x000fc40000004100 */
[-C--:B------:R-:W-:Y:S01]  /*168e0*/  FMUL.FTZ R26, R26, R30.reuse ;  /* 0x0000001e1a1a7220 */ /* 0x080fe20000410000 */
[----:B------:R-:W-:Y:S01]  /*168f0*/  F2FP.F16.E4M3.UNPACK_B R39, R47.H1 ;  /* 0x0000002fff27723e */ /* 0x000fe200030006ff */
[----:B------:R-:W-:Y:S02]  /*16900*/  HADD2.F32 R53, -RZ, R53.H1_H1 ;  /* 0x30000035ff357230 */ /* 0x000fe40000004100 */
[C---:B------:R-:W-:Y:S01]  /*16910*/  FFMA.FTZ R60, R25.reuse, R30, -R60 ;  /* 0x0000001e193c7223 */ /* 0x040fe2000001083c */
[----:B------:R-:W-:Y:S02]  /*16920*/  HADD2.F32 R40, -RZ, R40.H1_H1 ;  /* 0x30000028ff287230 */ /* 0x000fe40000004100 */
[----:B------:R-:W-:Y:S01]  /*16930*/  FFMA.FTZ R57, R25, R41, R26 ;  /* 0x0000002919397223 */ /* 0x000fe2000001001a */
[----:B------:R-:W-:Y:S01]  /*16940*/  F2FP.F16.E4M3.UNPACK_B R30, R42.H1 ;  /* 0x0000002aff1e723e */ /* 0x000fe200030006ff */
[----:B------:R-:W-:Y:S01]  /*16950*/  HADD2.F32 R36, -RZ, R36.H1_H1 ;  /* 0x30000024ff247230 */ /* 0x000fe20000004100 */
[----:B------:R-:W-:Y:S01]  /*16960*/  F2FP.F16.E4M3.UNPACK_B R47, R47 ;  /* 0x0000002fff2f723e */ /* 0x000fe200020006ff */
[----:B------:R-:W-:-:S02]  /*16970*/  HADD2.F32 R41, -RZ, R39.H0_H0 ;  /* 0x20000027ff297230 */ /* 0x000fc40000004100 */
[C---:B------:R-:W-:Y:S01]  /*16980*/  FMUL.FTZ R43, R40.reuse, R53 ;  /* 0x00000035282b7220 */ /* 0x040fe20000410000 */
[----:B------:R-:W-:Y:S02]  /*16990*/  HADD2.F32 R26, -RZ, R37.H0_H0 ;  /* 0x20000025ff1a7230 */ /* 0x000fe40000004100 */
[-C--:B------:R-:W-:Y:S01]  /*169a0*/  FMUL.FTZ R46, R40, R45.reuse ;  /* 0x0000002d282e7220 */ /* 0x080fe20000410000 */
[----:B------:R-:W-:Y:S02]  /*169b0*/  HADD2.F32 R31, -RZ, R30.H0_H0 ;  /* 0x2000001eff1f7230 */ /* 0x000fe40000004100 */
[C---:B------:R-:W-:Y:S01]  /*169c0*/  FFMA.FTZ R59, R36.reuse, R45, -R43 ;  /* 0x0000002d243b7223 */ /* 0x040fe2000001082b */
[----:B------:R-:W-:Y:S02]  /*169d0*/  HADD2.F32 R25, -RZ, R29.H0_H0 ;  /* 0x2000001dff197230 */ /* 0x000fe40000004100 */
[----:B------:R-:W-:Y:S01]  /*169e0*/  FFMA.FTZ R62, R36, R53, R46 ;  /* 0x00000035243e7223 */ /* 0x000fe2000001002e */
[----:B------:R-:W-:Y:S01]  /*169f0*/  FMUL.FTZ R40, R26, R41 ;  /* 0x000000291a287220 */ /* 0x000fe20000410000 */
[----:B------:R-:W-:-:S02]  /*16a00*/  HADD2.F32 R36, -RZ, R39.H1_H1 ;  /* 0x30000027ff247230 */ /* 0x000fc40000004100 */
[-C--:B------:R-:W-:Y:S01]  /*16a10*/  FMUL.FTZ R26, R26, R31.reuse ;  /* 0x0000001f1a1a7220 */ /* 0x080fe20000410000 */
        /* <DEDUP_REMOVED lines=9> */
[C---:B------:R-:W-:Y:S01]  /*16ab0*/  FFMA.FTZ R46, R29.reuse, R30, -R40 ;  /* 0x0000001e1d2e7223 */ /* 0x040fe20000010828 */
[----:B------:R-:W-:Y:S02]  /*16ac0*/  HADD2.F32 R26, -RZ, R27.H0_H0 ;  /* 0x2000001bff1a7230 */ /* 0x000fe40000004100 */
[----:B------:R-:W-:Y:S01]  /*16ad0*/  FFMA.FTZ R48, R29, R36, R37 ;  /* 0x000000241d307223 */ /* 0x000fe20000010025 */
[----:B------:R-:W-:Y:S01]  /*16ae0*/  HADD2.F32 R29, -RZ, R42.H0_H0 ;  /* 0x2000002aff1d7230 */ /* 0x000fe20000004100 */
[----:B------:R-:W-:Y:S01]  /*16af0*/  F2FP.SATFINITE.E4M3.F32.PACK_AB_MERGE_C R11, R54, R11, RZ ;  /* 0x0000000b360b723e */ /* 0x000fe200048070ff */
[----:B------:R-:W-:Y:S02]  /*16b00*/  HADD2.F32 R25, -RZ, R28.H0_H0 ;  /* 0x2000001cff197230 */ /* 0x000fe40000004100 */
[C---:B------:R-:W-:Y:S01]  /*16b10*/  FMUL.FTZ R30, R26.reuse, R31 ;  /* 0x0000001f1a1e7220 */ /* 0x040fe20000410000 */
[----:B------:R-:W-:Y:S02]  /*16b20*/  HADD2.F32 R47, -RZ, R47.H1_H1 ;  /* 0x3000002fff2f7230 */ /* 0x000fe40000004100 */
[----:B------:R-:W-:Y:S01]  /*16b30*/  FMUL.FTZ R26, R26, R29 ;  /* 0x0000001d1a1a7220 */ /* 0x000fe20000410000 */
[----:B------:R-:W-:-:S02]  /*16b40*/  HADD2.F32 R27, -RZ, R27.H1_H1 ;  /* 0x3000001bff1b7230 */ /* 0x000fc40000004100 */
        /* <DEDUP_REMOVED lines=20> */
[----:B------:R-:W-:Y:S01]  /*16c90*/  F2FP.SATFINITE.E4M3.F32.PACK_AB_MERGE_C R21, R56, R21, RZ ;  /* 0x000000153815723e */ /* 0x000fe200048070ff */
        /* <DEDUP_REMOVED lines=40> */
.L_x_2835:
[----:B------:R-:W-:Y:S05]  /*16f20*/  BSYNC B1 ;  /* 0x0000000000017941 */ /* 0x000fea0003800000 */
.L_x_2834:
[----:B------:R-:W-:Y:S05]  /*16f30*/  @P2 BRA `(.L_x_2816) ;  /* 0x0000000c00dc2947 */ /* 0x000fea0003800000 */
[----:B------:R-:W4:Y:S01]  /*16f40*/  LDL R51, [R1+0x40] ;  /* 0x0000400001337983 */ /* 0x000f220000100800 */
[----:B-12--5:R-:W-:Y:S02]  /*16f50*/  SHF.R.U32.HI R4, RZ, 0x8, R32 ;  /* 0x00000008ff047819 */ /* 0x026fe40000011620 */
[----:B------:R-:W-:Y:S02]  /*16f60*/  LOP3.LUT R0, R32, 0xff, RZ, 0xc0, !PT ;  /* 0x000000ff20007812 */ /* 0x000fe400078ec0ff */
[----:B------:R-:W-:Y:S02]  /*16f70*/  SHF.R.U32.HI R8, RZ, 0x8, R34 ;  /* 0x00000008ff087819 */ /* 0x000fe40000011622 */
[----:B------:R-:W-:Y:S02]  /*16f80*/  LOP3.LUT R5, R4, 0xff, RZ, 0xc0, !PT ;  /* 0x000000ff04057812 */ /* 0x000fe400078ec0ff */
[----:B------:R-:W-:Y:S02]  /*16f90*/  LEA.HI R3, R3, R193, RZ, 0x1c ;  /* 0x000000c103037211 */ /* 0x000fe400078fe0ff */
[----:B------:R-:W-:-:S02]  /*16fa0*/  LOP3.LUT R4, R34, 0xff, RZ, 0xc0, !PT ;  /* 0x000000ff22047812 */ /* 0x000fc400078ec0ff */
[----:B------:R-:W-:Y:S02]  /*16fb0*/  LOP3.LUT R9, R8, 0xff, RZ, 0xc0, !PT ;  /* 0x000000ff08097812 */ /* 0x000fe400078ec0ff */
[----:B0-----:R-:W-:Y:S02]  /*16fc0*/  PRMT R21, R5, 0x7604, R0 ;  /* 0x0000760405157816 */ /* 0x001fe40000000000 */
[----:B------:R-:W-:Y:S02]  /*16fd0*/  SHF.R.S32.HI R0, RZ, 0x1f, R3 ;  /* 0x0000001fff007819 */ /* 0x000fe40000011403 */
[----:B------:R-:W-:Y:S02]  /*16fe0*/  PRMT R25, R9, 0x7604, R4 ;  /* 0x0000760409197816 */ /* 0x000fe40000000004 */
[----:B------:R-:W-:Y:S01]  /*16ff0*/  LEA.HI R4, R0, R3, RZ, 0x2 ;  /* 0x0000000300047211 */ /* 0x000fe200078f10ff */
[----:B------:R-:W-:Y:S01]  /*17000*/  IMAD.SHL.U32 R3, R3, 0x10, RZ ;  /* 0x0000001003037824 */ /* 0x000fe200078e00ff */
[----:B------:R-:W-:-:S02]  /*17010*/  SHF.R.U32.HI R7, RZ, 0x8, R33 ;  /* 0x00000008ff077819 */ /* 0x000fc40000011621 */
[----:B------:R-:W-:Y:S02]  /*17020*/  SHF.L.U32 R4, R4, 0xb, RZ ;  /* 0x0000000b04047819 */ /* 0x000fe400000006ff */
        /* <DEDUP_REMOVED lines=10> */
[----:B------:R-:W-:-:S02]  /*170d0*/  SHF.R.U32.HI R6, RZ, 0x8, R35 ;  /* 0x00000008ff067819 */ /* 0x000fc40000011623 */
[----:B------:R-:W-:Y:S01]  /*170e0*/  PRMT R29, R8, 0x7604, R7 ;  /* 0x00007604081d7816 */ /* 0x000fe20000000007 */
        /* <DEDUP_REMOVED lines=8> */
[----:B------:R-:W-:Y:S02]  /*17170*/  SHF.R.U32.HI R31, RZ, 0x8, R15 ;  /* 0x00000008ff1f7819 */ /* 0x000fe4000001160f */
[----:B------:R-:W-:Y:S02]  /*17180*/  LOP3.LUT R27, R14, 0xff, RZ, 0xc0, !PT ;  /* 0x000000ff0e1b7812 */ /* 0x000fe400078ec0ff */
[----:B------:R-:W-:Y:S02]  /*17190*/  LOP3.LUT R28, R28, 0xff, RZ, 0xc0, !PT ;  /* 0x000000ff1c1c7812 */ /* 0x000fe400078ec0ff */
[----:B------:R-:W-:Y:S02]  /*171a0*/  LOP3.LUT R30, R15, 0xff, RZ, 0xc0, !PT ;  /* 0x000000ff0f1e7812 */ /* 0x000fe400078ec0ff */
[----:B------:R-:W-:-:S02]  /*171b0*/  LOP3.LUT R31, R31, 0xff, RZ, 0xc0, !PT ;  /* 0x000000ff1f1f7812 */ /* 0x000fc400078ec0ff */
[----:B------:R-:W-:Y:S02]  /*171c0*/  LOP3.LUT R26, R13, 0xff, RZ, 0xc0, !PT ;  /* 0x000000ff0d1a7812 */ /* 0x000fe400078ec0ff */
[----:B---3--:R-:W-:Y:S02]  /*171d0*/  PRMT R37, R28, 0x7604, R27 ;  /* 0x000076041c257816 */ /* 0x008fe4000000001b */
[----:B------:R-:W-:Y:S02]  /*171e0*/  PRMT R30, R31, 0x7604, R30 ;  /* 0x000076041f1e7816 */ /* 0x000fe4000000001e */
[----:B------:R-:W-:Y:S02]  /*171f0*/  SHF.R.U32.HI R27, RZ, 0x10, R35 ;  /* 0x00000010ff1b7819 */ /* 0x000fe40000011623 */
[----:B------:R-:W-:Y:S02]  /*17200*/  PRMT R26, R3, 0x7604, R26 ;  /* 0x00007604031a7816 */ /* 0x000fe4000000001a */
[----:B------:R-:W-:Y:S01]  /*17210*/  SHF.R.U32.HI R31, RZ, 0x10, R13 ;  /* 0x00000010ff1f7819 */ /* 0x000fe2000001160d */
[----:B------:R-:W-:Y:S01]  /*17220*/  IMAD.U32 R27, R27, 0x10000, RZ ;  /* 0x000100001b1b7824 */ /* 0x000fe200078e00ff */
[----:B------:R-:W-:-:S02]  /*17230*/  SHF.R.U32.HI R3, RZ, 0x10, R33 ;  /* 0x00000010ff037819 */ /* 0x000fc40000011621 */
[----:B----4-:R-:W-:Y:S01]  /*17240*/  SHF.R.U32.HI R39, RZ, 0x10, R15 ;  /* 0x00000010ff277819 */ /* 0x010fe2000001160f */
[----:B------:R-:W-:Y:S01]  /*17250*/  IMAD.U32 R31, R31, 0x10000, RZ ;  /* 0x000100001f1f7824 */ /* 0x000fe200078e00ff */
[----:B------:R-:W-:Y:S01]  /*17260*/  LOP3.LUT R27, R24, 0xff0000, R27, 0xf8, !PT ;  /* 0x00ff0000181b7812 */ /* 0x000fe200078ef81b */
[----:B------:R-:W-:Y:S01]  /*17270*/  IMAD.U32 R3, R3, 0x10000, RZ ;  /* 0x0001000003037824 */ /* 0x000fe200078e00ff */
        /* <DEDUP_REMOVED lines=13> */
[----:B------:R-:W-:Y:S02]  /*17350*/  F2FP.F16.E4M3.UNPACK_B R34, R33 ;  /* 0x00000021ff22723e */ /* 0x000fe400020006ff */
[----:B------:R-:W-:Y:S02]  /*17360*/  LOP3.LUT R37, R29, 0xff000000, R12, 0xf8, !PT ;  /* 0xff0000001d257812 */ /* 0x000fe400078ef80c */
[----:B------:R-:W-:Y:S02]  /*17370*/  LOP3.LUT R21, R21, 0xff0000, R32, 0xf8, !PT ;  /* 0x00ff000015157812 */ /* 0x000fe400078ef820 */
[----:B------:R-:W-:-:S02]  /*17380*/  LOP3.LUT R12, R3, 0xff000000, R14, 0xf8, !PT ;  /* 0xff000000030c7812 */ /* 0x000fc400078ef80e */
[----:B------:R-:W-:Y:S01]  /*17390*/  LOP3.LUT R40, R39, 0xff000000, R15, 0xf8, !PT ;  /* 0xff00000027287812 */ /* 0x000fe200078ef80f */
[--C-:B------:R-:W-:Y:S01]  /*173a0*/  HADD2.F32 R39, -RZ, R38.reuse.H0_H0 ;  /* 0x20000026ff277230 */ /* 0x100fe20000004100 */
[----:B------:R-:W-:Y:S01]  /*173b0*/  LOP3.LUT R32, R21, 0xff000000, R32, 0xf8, !PT ;  /* 0xff00000015207812 */ /* 0x000fe200078ef820 */
[----:B------:R-:W-:Y:S01]  /*173c0*/  HADD2.F32 R38, -RZ, R38.H1_H1 ;  /* 0x30000026ff267230 */ /* 0x000fe20000004100 */
[----:B------:R-:W-:Y:S02]  /*173d0*/  F2FP.F16.E4M3.UNPACK_B R28, R9.H1 ;  /* 0x00000009ff1c723e */ /* 0x000fe400030006ff */
[-C--:B------:R-:W-:Y:S02]  /*173e0*/  F2FP.F16.E4M3.UNPACK_B R30, R11.reuse ;  /* 0x0000000bff1e723e */ /* 0x080fe400020006ff */
[----:B------:R-:W-:Y:S02]  /*173f0*/  F2FP.F16.E4M3.UNPACK_B R31, R11.H1 ;  /* 0x0000000bff1f723e */ /* 0x000fe400030006ff */
[----:B------:R-:W-:-:S02]  /*17400*/  F2FP.F16.E4M3.UNPACK_B R11, R8 ;  /* 0x00000008ff0b723e */ /* 0x000fc400020006ff */
[----:B------:R-:W-:Y:S02]  /*17410*/  F2FP.F16.E4M3.UNPACK_B R26, R8.H1 ;  /* 0x00000008ff1a723e */ /* 0x000fe400030006ff */
[----:B------:R-:W-:Y:S02]  /*17420*/  F2FP.F16.E4M3.UNPACK_B R33, R33.H1 ;  /* 0x00000021ff21723e */ /* 0x000fe400030006ff */
[----:B------:R-:W-:Y:S01]  /*17430*/  F2FP.F16.E4M3.UNPACK_B R29, R10.H1 ;  /* 0x0000000aff1d723e */ /* 0x000fe200030006ff */
[----:B------:R-:W0:Y:S02]  /*17440*/  LDS.128 R4, [R51+0x14400] ;  /* 0x0144000033047984 */ /* 0x000e240000000c00 */
[-C--:B0-----:R-:W-:Y:S02]  /*17450*/  F2FP.F16.E4M3.UNPACK_B R24, R7.reuse ;  /* 0x00000007ff18723e */ /* 0x081fe400020006ff */
[----:B------:R-:W-:Y:S02]  /*17460*/  F2FP.F16.E4M3.UNPACK_B R25, R7.H1 ;  /* 0x00000007ff19723e */ /* 0x000fe400030006ff */
[----:B------:R-:W-:-:S02]  /*17470*/  F2FP.F16.E4M3.UNPACK_B R14, R5 ;  /* 0x00000005ff0e723e */ /* 0x000fc400020006ff */
[-C--:B------:R-:W-:Y:S02]  /*17480*/  F2FP.F16.E4M3.UNPACK_B R7, R4.reuse ;  /* 0x00000004ff07723e */ /* 0x080fe400020006ff */
[----:B------:R-:W-:Y:S01]  /*17490*/  F2FP.F16.E4M3.UNPACK_B R13, R4.H1 ;  /* 0x00000004ff0d723e */ /* 0x000fe200030006ff */
[--C-:B------:R-:W-:Y:S01]  /*174a0*/  HADD2.F32 R4, -RZ, R27.reuse.H0_H0 ;  /* 0x2000001bff047230 */ /* 0x100fe20000004100 */
[----:B------:R-:W-:Y:S01]  /*174b0*/  F2FP.F16.E4M3.UNPACK_B R15, R5.H1 ;  /* 0x00000005ff0f723e */ /* 0x000fe200030006ff */
[----:B------:R-:W-:Y:S01]  /*174c0*/  HADD2.F32 R5, -RZ, R34.H0_H0 ;  /* 0x20000022ff057230 */ /* 0x000fe20000004100 */
[-C--:B------:R-:W-:Y:S01]  /*174d0*/  F2FP.F16.E4M3.UNPACK_B R3, R6.reuse ;  /* 0x00000006ff03723e */ /* 0x080fe200020006ff */
[----:B------:R-:W-:Y:S01]  /*174e0*/  HADD2.F32 R27, -RZ, R27.H1_H1 ;  /* 0x3000001bff1b7230 */ /* 0x000fe20000004100 */
[----:B------:R-:W-:Y:S01]  /*174f0*/  F2FP.F16.E4M3.UNPACK_B R21, R6.H1 ;  /* 0x00000006ff15723e */ /* 0x000fe200030006ff */
[----:B------:R-:W-:Y:S02]  /*17500*/  HADD2.F32 R6, -RZ, R14.H0_H0 ;  /* 0x2000000eff067230 */ /* 0x000fe40000004100 */
[C---:B------:R-:W-:Y:S01]  /*17510*/  FMUL.FTZ R9, R4.reuse, R39 ;  /* 0x0000002704097220 */ /* 0x040fe20000410000 */
[----:B------:R-:W-:Y:S01]  /*17520*/  FMUL.FTZ R8, R4, R5 ;  /* 0x0000000504087220 */ /* 0x000fe20000410000 */
[----:B------:R-:W-:-:S02]  /*17530*/  HADD2.F32 R34, -RZ, R34.H1_H1 ;  /* 0x30000022ff227230 */ /* 0x000fc40000004100 */
[C---:B------:R-:W-:Y:S01]  /*17540*/  FMUL.FTZ R43, R27.reuse, R38 ;  /* 0x000000261b2b7220 */ /* 0x040fe20000410000 */
[C---:B------:R-:W-:Y:S01]  /*17550*/  FFMA.FTZ R5, R6.reuse, R5, -R9 ;  /* 0x0000000506057223 */ /* 0x040fe20000010809 */
[----:B------:R-:W-:Y:S01]  /*17560*/  FFMA.FTZ R9, R6, R39, R8 ;  /* 0x0000002706097223 */ /* 0x000fe20000010008 */
[----:B------:R-:W-:Y:S01]  /*17570*/  F2FP.F16.E4M3.UNPACK_B R39, R35.H1 ;  /* 0x00000023ff27723e */ /* 0x000fe200030006ff */
[----:B------:R-:W-:Y:S02]  /*17580*/  HADD2.F32 R6, -RZ, R28.H0_H0 ;  /* 0x2000001cff067230 */ /* 0x000fe40000004100 */
[----:B------:R-:W-:Y:S01]  /*17590*/  FMUL.FTZ R27, R27, R34 ;  /* 0x000000221b1b7220 */ /* 0x000fe20000410000 */
[----:B------:R-:W-:Y:S01]  /*175a0*/  HADD2.F32 R35, -RZ, R33.H0_H0 ;  /* 0x20000021ff237230 */ /* 0x000fe20000004100 */
[----:B------:R-:W-:Y:S01]  /*175b0*/  F2FP.F16.E4M3.UNPACK_B R4, R10 ;  /* 0x0000000aff04723e */ /* 0x000fe200020006ff */
[----:B------:R-:W-:Y:S02]  /*175c0*/  HADD2.F32 R41, -RZ, R39.H0_H0 ;  /* 0x20000027ff297230 */ /* 0x000fe40000004100 */
[----:B------:R-:W-:-:S02]  /*175d0*/  HADD2.F32 R14, -RZ, R14.H1_H1 ;  /* 0x3000000eff0e7230 */ /* 0x000fc40000004100 */
[C---:B------:R-:W-:Y:S01]  /*175e0*/  FMUL.FTZ R42, R6.reuse, R35 ;  /* 0x00000023062a7220 */ /* 0x040fe20000410000 */
[----:B------:R-:W-:Y:S02]  /*175f0*/  HADD2.F32 R10, -RZ, R15.H0_H0 ;  /* 0x2000000fff0a7230 */ /* 0x000fe40000004100 */
[-C--:B------:R-:W-:Y:S01]  /*17600*/  FMUL.FTZ R45, R6, R41.reuse ;  /* 0x00000029062d7220 */ /* 0x080fe20000410000 */
[----:B------:R-:W-:Y:S02]  /*17610*/  HADD2.F32 R39, -RZ, R39.H1_H1 ;  /* 0x30000027ff277230 */ /* 0x000fe40000004100 */
[C---:B------:R-:W-:Y:S01]  /*17620*/  FFMA.FTZ R6, R14.reuse, R34, -R43 ;  /* 0x000000220e067223 */ /* 0x040fe2000001082b */
[----:B------:R-:W-:Y:S01]  /*17630*/  FFMA.FTZ R8, R14, R38, R27 ;  /* 0x000000260e087223 */ /* 0x000fe2000001001b */
[----:B------:R-:W-:Y:S01]  /*17640*/  F2FP.F16.E4M3.UNPACK_B R34, R40 ;  /* 0x00000028ff22723e */ /* 0x000fe200020006ff */
[----:B------:R-:W-:Y:S01]  /*17650*/  FFMA.FTZ R42, R10, R41, R42 ;  /* 0x000000290a2a7223 */ /* 0x000fe2000001002a */
[----:B------:R-:W-:Y:S01]  /*17660*/  F2FP.F16.E4M3.UNPACK_B R27, R36 ;  /* 0x00000024ff1b723e */ /* 0x000fe200020006ff */
[----:B------:R-:W-:-:S02]  /*17670*/  HADD2.F32 R28, -RZ, R28.H1_H1 ;  /* 0x3000001cff1c7230 */ /* 0x000fc40000004100 */
[----:B------:R-:W-:Y:S01]  /*17680*/  FFMA.FTZ R45, R10, R35, -R45 ;  /* 0x000000230a2d7223 */ /* 0x000fe2000001082d */
[----:B------:R-:W-:Y:S01]  /*17690*/  HADD2.F32 R41, -RZ, R34.H0_H0 ;  /* 0x20000022ff297230 */ /* 0x000fe20000004100 */
[----:B------:R-:W-:Y:S01]  /*176a0*/  F2FP.F16.E4M3.UNPACK_B R40, R40.H1 ;  /* 0x00000028ff28723e */ /* 0x000fe200030006ff */
[----:B------:R-:W-:Y:S02]  /*176b0*/  HADD2.F32 R14, -RZ, R30.H0_H0 ;  /* 0x2000001eff0e7230 */ /* 0x000fe40000004100 */
[----:B------:R-:W-:Y:S01]  /*176c0*/  FMUL.FTZ R38, R28, R39 ;  /* 0x000000271c267220 */ /* 0x000fe20000410000 */
[----:B------:R-:W-:Y:S01]  /*176d0*/  HADD2.F32 R35, -RZ, R27.H0_H0 ;  /* 0x2000001bff237230 */ /* 0x000fe20000004100 */
[----:B------:R-:W-:Y:S01]  /*176e0*/  F2FP.F16.E4M3.UNPACK_B R36, R36.H1 ;  /* 0x00000024ff24723e */ /* 0x000fe200030006ff */
[----:B------:R-:W-:Y:S02]  /*176f0*/  HADD2.F32 R33, -RZ, R33.H1_H1 ;  /* 0x30000021ff217230 */ /* 0x000fe40000004100 */
[----:B------:R-:W-:Y:S01]  /*17700*/  FMUL.FTZ R43, R14, R41 ;  /* 0x000000290e2b7220 */ /* 0x000fe20000410000 */
[----:B------:R-:W-:-:S02]  /*17710*/  HADD2.F32 R15, -RZ, R15.H1_H1 ;  /* 0x3000000fff0f7230 */ /* 0x000fc40000004100 */
[----:B------:R-:W-:Y:S01]  /*17720*/  FMUL.FTZ R14, R14, R35 ;  /* 0x000000230e0e7220 */ /* 0x000fe20000410000 */
[----:B------:R-:W-:Y:S02]  /*17730*/  HADD2.F32 R10, -RZ, R24.H0_H0 ;  /* 0x20000018ff0a7230 */ /* 0x000fe40000004100 */
[-C--:B------:R-:W-:Y:S01]  /*17740*/  FMUL.FTZ R28, R28, R33.reuse ;  /* 0x000000211c1c7220 */ /* 0x080fe20000410000 */
[----:B------:R-:W-:Y:S02]  /*17750*/  HADD2.F32 R30, -RZ, R30.H1_H1 ;  /* 0x3000001eff1e7230 */ /* 0x000fe40000004100 */
[----:B------:R-:W-:Y:S01]  /*17760*/  FFMA.FTZ R38, R15, R33, -R38 ;  /* 0x000000210f267223 */ /* 0x000fe20000010826 */
[----:B------:R-:W-:Y:S02]  /*17770*/  HADD2.F32 R33, -RZ, R34.H1_H1 ;  /* 0x30000022ff217230 */ /* 0x000fe40000004100 */
[C---:B------:R-:W-:Y:S01]  /*17780*/  FFMA.FTZ R43, R10.reuse, R35, -R43 ;  /* 0x000000230a2b7223 */ /* 0x040fe2000001082b */
[----:B------:R-:W-:Y:S01]  /*17790*/  FFMA.FTZ R41, R10, R41, R14 ;  /* 0x000000290a297223 */ /* 0x000fe2000001000e */
[----:B------:R-:W-:-:S02]  /*177a0*/  HADD2.F32 R27, -RZ, R27.H1_H1 ;  /* 0x3000001bff1b7230 */ /* 0x000fc40000004100 */
[----:B------:R-:W-:Y:S01]  /*177b0*/  FFMA.FTZ R39, R15, R39, R28 ;  /* 0x000000270f277223 */ /* 0x000fe2000001001c */
[----:B------:R-:W-:Y:S02]  /*177c0*/  HADD2.F32 R35, -RZ, R40.H0_H0 ;  /* 0x20000028ff237230 */ /* 0x000fe40000004100 */
[C---:B------:R-:W-:Y:S01]  /*177d0*/  FMUL.FTZ R47, R30.reuse, R33 ;  /* 0x000000211e2f7220 */ /* 0x040fe20000410000 */
[----:B------:R-:W-:Y:S02]  /*177e0*/  HADD2.F32 R14, -RZ, R31.H0_H0 ;  /* 0x2000001fff0e7230 */ /* 0x000fe40000004100 */
[----:B------:R-:W-:Y:S01]  /*177f0*/  FMUL.FTZ R30, R30, R27 ;  /* 0x0000001b1e1e7220 */ /* 0x000fe20000410000 */
[----:B------:R-:W-:Y:S01]  /*17800*/  HADD2.F32 R24, -RZ, R24.H1_H1 ;  /* 0x30000018ff187230 */ /* 0x000fe20000004100 */
[----:B------:R-:W-:Y:S01]  /*17810*/  F2FP.SATFINITE.E4M3.F32.PACK_AB_MERGE_C R38, R38, R45, RZ ;  /* 0x0000002d2626723e */ /* 0x000fe200048070ff */
[----:B------:R-:W-:Y:S02]  /*17820*/  HADD2.F32 R15, -RZ, R36.H0_H0 ;  /* 0x20000024ff0f7230 */ /* 0x000fe40000004100 */
[----:B------:R-:W-:Y:S01]  /*17830*/  FMUL.FTZ R49, R14, R35 ;  /* 0x000000230e317220 */ /* 0x000fe20000410000 */
[----:B------:R-:W-:-:S02]  /*17840*/  HADD2.F32 R10, -RZ, R25.H0_H0 ;  /* 0x20000019ff0a7230 */ /* 0x000fc40000004100 */
[C---:B------:R-:W-:Y:S01]  /*17850*/  FFMA.FTZ R46, R24.reuse, R27, -R47 ;  /* 0x0000001b182e7223 */ /* 0x040fe2000001082f */
[----:B------:R-:W-:Y:S01]  /*17860*/  FFMA.FTZ R48, R24, R33, R30 ;  /* 0x0000002118307223 */ /* 0x000fe2000001001e */
[----:B------:R-:W-:Y:S01]  /*17870*/  FMUL.FTZ R14, R14, R15 ;  /* 0x0000000f0e0e7220 */ /* 0x000fe20000410000 */
[----:B------:R-:W-:Y:S01]  /*17880*/  F2FP.F16.E4M3.UNPACK_B R24, R37.H1 ;  /* 0x00000025ff18723e */ /* 0x000fe200030006ff */
[C---:B------:R-:W-:Y:S01]  /*17890*/  FFMA.FTZ R49, R10.reuse, R15, -R49 ;  /* 0x0000000f0a317223 */ /* 0x040fe20000010831 */
[-C--:B------:R-:W-:Y:S01]  /*178a0*/  F2FP.F16.E4M3.UNPACK_B R15, R32.reuse.H1 ;  /* 0x00000020ff0f723e */ /* 0x080fe200030006ff */
[----:B------:R-:W-:Y:S01]  /*178b0*/  FFMA.FTZ R47, R10, R35, R14 ;  /* 0x000000230a2f7223 */ /* 0x000fe2000001000e */
[----:B------:R-:W-:Y:S01]  /*178c0*/  HADD2.F32 R36, -RZ, R36.H1_H1 ;  /* 0x30000024ff247230 */ /* 0x000fe20000004100 */
[----:B------:R-:W-:Y:S01]  /*178d0*/  F2FP.F16.E4M3.UNPACK_B R37, R37 ;  /* 0x00000025ff25723e */ /* 0x000fe200020006ff */
[----:B------:R-:W-:Y:S01]  /*178e0*/  HADD2.F32 R40, -RZ, R40.H1_H1 ;  /* 0x30000028ff287230 */ /* 0x000fe20000004100 */
[----:B------:R-:W-:Y:S01]  /*178f0*/  F2FP.F16.E4M3.UNPACK_B R32, R32 ;  /* 0x00000020ff20723e */ /* 0x000fe200020006ff */
[----:B------:R-:W-:Y:S01]  /*17900*/  HADD2.F32 R31, -RZ, R31.H1_H1 ;  /* 0x3000001fff1f7230 */ /* 0x000fe20000004100 */
[----:B------:R-:W-:Y:S01]  /*17910*/  F2FP.SATFINITE.E4M3.F32.PACK_AB_MERGE_C R39, R39, R42, RZ ;  /* 0x0000002a2727723e */ /* 0x000fe200048070ff */
[----:B------:R-:W-:Y:S01]  /*17920*/  HADD2.F32 R33, -RZ, R24.H0_H0 ;  /* 0x20000018ff217230 */ /* 0x000fe20000004100 */
[----:B------:R-:W-:Y:S01]  /*17930*/  F2FP.SATFINITE.E4M3.F32.PACK_AB_MERGE_C R5, R6, R5, R38 ;  /* 0x000000050605723e */ /* 0x000fe20004807026 */
        /* <DEDUP_REMOVED lines=12> */
[----:B------:R-:W-:Y:S02]  /*17a00*/  HADD2.F32 R15, -RZ, R15.H1_H1 ;  /* 0x3000000fff0f7230 */ /* 0x000fe40000004100 */
[C---:B------:R-:W-:Y:S01]  /*17a10*/  FFMA.FTZ R50, R25.reuse, R36, -R28 ;  /* 0x0000002419327223 */ /* 0x040fe2000001081c */
[----:B------:R-:W-:Y:S02]  /*17a20*/  HADD2.F32 R13, -RZ, R13.H1_H1 ;  /* 0x3000000dff0d7230 */ /* 0x000fe40000004100 */
[----:B------:R-:W-:Y:S01]  /*17a30*/  FFMA.FTZ R40, R25, R40, R35 ;  /* 0x0000002819287223 */ /* 0x000fe20000010023 */
[C---:B------:R-:W-:Y:S01]  /*17a40*/  FMUL.FTZ R10, R26.reuse, R24 ;  /* 0x000000181a0a7220 */ /* 0x040fe20000410000 */
[----:B------:R-:W-:Y:S01]  /*17a50*/  FMUL.FTZ R27, R26, R15 ;  /* 0x0000000f1a1b7220 */ /* 0x000fe20000410000 */
[----:B------:R-:W-:Y:S01]  /*17a60*/  HADD2.F32 R25, -RZ, R37.H0_H0 ;  /* 0x20000025ff197230 */ /* 0x000fe20000004100 */
[----:B------:R-:W-:Y:S01]  /*17a70*/  F2FP.SATFINITE.E4M3.F32.PACK_AB_MERGE_C R9, R8, R9, R39 ;  /* 0x000000090809723e */ /* 0x000fe20004807027 */
[----:B------:R-:W-:-:S02]  /*17a80*/  HADD2.F32 R14, -RZ, R11.H0_H0 ;  /* 0x2000000bff0e7230 */ /* 0x000fc40000004100 */
[C---:B------:R-:W-:Y:S01]  /*17a90*/  FFMA.FTZ R35, R13.reuse, R15, -R10 ;  /* 0x0000000f0d237223 */ /* 0x040fe2000001080a */
[----:B------:R-:W-:Y:S01]  /*17aa0*/  FFMA.FTZ R34, R13, R24, R27 ;  /* 0x000000180d227223 */ /* 0x000fe2000001001b */
[----:B------:R-:W-:Y:S02]  /*17ab0*/  HADD2.F32 R13, -RZ, R32.H0_H0 ;  /* 0x20000020ff0d7230 */ /* 0x000fe40000004100 */
        /* <DEDUP_REMOVED lines=8> */
[----:B------:R-:W-:Y:S02]  /*17b40*/  HADD2.F32 R7, -RZ, R7.H1_H1 ;  /* 0x30000007ff077230 */ /* 0x000fe40000004100 */
[C---:B------:R-:W-:Y:S01]  /*17b50*/  FMUL.FTZ R14, R11.reuse, R24 ;  /* 0x000000180b0e7220 */ /* 0x040fe20000410000 */
        /* <DEDUP_REMOVED lines=18> */
[----:B------:R-:W-:Y:S01]  /*17c80*/  FMUL.FTZ R36, R29, R24 ;  /* 0x000000181d247220 */ /* 0x000fe20000410000 */
[----:B------:R-:W-:Y:S01]  /*17c90*/  FFMA.FTZ R25, R7, R25, R10 ;  /* 0x0000001907197223 */ /* 0x000fe2000001000a */
[-C--:B------:R-:W-:Y:S01]  /*17ca0*/  FMUL.FTZ R11, R29, R14.reuse ;  /* 0x0000000e1d0b7220 */ /* 0x080fe20000410000 */
[----:B------:R-:W-:Y:S02]  /*17cb0*/  HADD2.F32 R13, -RZ, R12.H0_H0 ;  /* 0x2000000cff0d7230 */ /* 0x000fe40000004100 */
[C---:B------:R-:W-:Y:S01]  /*17cc0*/  FFMA.FTZ R29, R21.reuse, R14, -R36 ;  /* 0x0000000e151d7223 */ /* 0x040fe20000010824 */
[----:B------:R-:W-:Y:S02]  /*17cd0*/  HADD2.F32 R7, -RZ, R4.H0_H0 ;  /* 0x20000004ff077230 */ /* 0x000fe40000004100 */
[----:B------:R-:W-:Y:S01]  /*17ce0*/  FFMA.FTZ R36, R21, R24, R11 ;  /* 0x0000001815247223 */ /* 0x000fe2000001000b */
[----:B------:R-:W-:Y:S01]  /*17cf0*/  HADD2.F32 R11, -RZ, R20.H0_H0 ;  /* 0x20000014ff0b7230 */ /* 0x000fe20000004100 */
[----:B------:R-:W-:Y:S01]  /*17d00*/  F2FP.SATFINITE.E4M3.F32.PACK_AB_MERGE_C R33, R34, R33, RZ ;  /* 0x000000212221723e */ /* 0x000fe200048070ff */
[----:B------:R-:W-:-:S02]  /*17d10*/  HADD2.F32 R12, -RZ, R12.H1_H1 ;  /* 0x3000000cff0c7230 */ /* 0x000fc40000004100 */
[C---:B------:R-:W-:Y:S01]  /*17d20*/  FMUL.FTZ R15, R7.reuse, R13 ;  /* 0x0000000d070f7220 */ /* 0x040fe20000410000 */
[----:B------:R-:W-:Y:S02]  /*17d30*/  HADD2.F32 R10, -RZ, R4.H1_H1 ;  /* 0x30000004ff0a7230 */ /* 0x000fe40000004100 */
[----:B------:R-:W-:Y:S01]  /*17d40*/  FMUL.FTZ R14, R7, R11 ;  /* 0x0000000b070e7220 */ /* 0x000fe20000410000 */
[----:B------:R-:W-:Y:S01]  /*17d50*/  HADD2.F32 R20, -RZ, R20.H1_H1 ;  /* 0x30000014ff147230 */ /* 0x000fe20000004100 */
[----:B------:R-:W-:Y:S01]  /*17d60*/  F2FP.SATFINITE.E4M3.F32.PACK_AB_MERGE_C R29, R29, R32, RZ ;  /* 0x000000201d1d723e */ /* 0x000fe200048070ff */
[--C-:B------:R-:W-:Y:S02]  /*17d70*/  HADD2.F32 R4, -RZ, R3.reuse.H0_H0 ;  /* 0x20000003ff047230 */ /* 0x100fe40000004100 */
[C---:B------:R-:W-:Y:S01]  /*17d80*/  FMUL.FTZ R24, R10.reuse, R12 ;  /* 0x0000000c0a187220 */ /* 0x040fe20000410000 */
[----:B------:R-:W-:Y:S02]  /*17d90*/  HADD2.F32 R3, -RZ, R3.H1_H1 ;  /* 0x30000003ff037230 */ /* 0x000fe40000004100 */
[-C--:B------:R-:W-:Y:S01]  /*17da0*/  FMUL.FTZ R7, R10, R20.reuse ;  /* 0x000000140a077220 */ /* 0x080fe20000410000 */
[----:B------:R-:W-:Y:S01]  /*17db0*/  F2FP.SATFINITE.E4M3.F32.PACK_AB_MERGE_C R25, R36, R25, RZ ;  /* 0x000000192419723e */ /* 0x000fe200048070ff */
        /* <DEDUP_REMOVED lines=12> */
[----:B------:R0:W-:Y:S01]  /*17e80*/  STS.128 [R51+0x14400], R4 ;  /* 0x0144000433007388 */ /* 0x0001e20000000c00 */
[----:B------:R-:W-:-:S05]  /*17e90*/  F2FP.SATFINITE.E4M3.F32.PACK_AB_MERGE_C R10, R3, R10, R25 ;  /* 0x0000000a030a723e */ /* 0x000fca0004807019 */
[----:B------:R0:W-:Y:S02]  /*17ea0*/  STS.128 [R0+0x14400], R8 ;  /* 0x0144000800007388 */ /* 0x0001e40000000c00 */
.L_x_2816:
[----:B------:R-:W-:Y:S05]  /*17eb0*/  BSYNC B0 ;  /* 0x0000000000007941 */ /* 0x000fea0003800000 */
.L_x_2809:
        /* <DEDUP_REMOVED lines=8> */
.L_x_2807:
[----:B0-2---:R-:W-:-:S05]  /*17f40*/  IMAD.U32 R0, RZ, RZ, UR48 ;  /* 0x00000030ff007e24 */ /* 0x005fca000f8e00ff */
[----:B------:R-:W-:-:S13]  /*17f50*/  ISETP.NE.AND P0, PT, R0, 0x3, PT ;  /* 0x000000030000780c */ /* 0x000fda0003f05270 */
[----:B------:R-:W-:Y:S05]  /*17f60*/  @!P0 BRA `(.L_x_2836) ;  /* 0x0000000000048947 */ /* 0x000fea0003800000 */
[----:B------:R-:W-:Y:S01]  /*17f70*/  BPT.TRAP 0x1 ;  /* 0x000000040000795c */ /* 0x000fe20000300000 */
.L_x_2836:
[----:B------:R-:W-:Y:S02]  /*17f80*/  LEA R0, R23, R18, 0x3 ;  /* 0x0000001217007211 */ /* 0x000fe400078e18ff */
[----:B-1----:R-:W-:-:S04]  /*17f90*/  SHF.L.U32 R3, R194, 0x1f, RZ ;  /* 0x0000001fc2037819 */ /* 0x002fc800000006ff */
[----:B------:R0:W1:Y:S01]  /*17fa0*/  SYNCS.PHASECHK.TRANS64.TRYWAIT P1, [R0+URZ+0x29830], R3 ;  /* 0x02983003000075a7 */ /* 0x000062000802017f */
[----:B------:R-:W-:Y:S05]  /*17fb0*/  @!P0 BRA `(.L_x_2837) ;  /* 0x0000000000048947 */ /* 0x000fea0003800000 */
[----:B------:R-:W-:Y:S01]  /*17fc0*/  BPT.TRAP 0x1 ;  /* 0x000000040000795c */ /* 0x000fe20000300000 */
.L_x_2837:
[----:B-1----:R-:W-:Y:S05]  /*17fd0*/  @P1 BRA `(.L_x_2838) ;  /* 0x0000000000081947 */ /* 0x002fea0003800000 */
[----:B------:R-:W1:Y:S02]  /*17fe0*/  SYNCS.PHASECHK.TRANS64.TRYWAIT P1, [R0+URZ+0x29830], R3 ;  /* 0x02983003000075a7 */ /* 0x000e64000802017f */
[----:B-1----:R-:W-:Y:S05]  /*17ff0*/  @!P1 BRA `(.L_x_2839) ;  /* 0x0000018c00f49947 */ /* 0x002fea0003800000 */
.L_x_2838:
[----:B------:R-:W-:Y:S05]  /*18000*/  WARPSYNC.ALL ;  /* 0x0000000000007948 */ /* 0x000fea0003800000 */
[----:B01----:R-:W-:Y:S01]  /*18010*/  VIADD R3, R18, 0x1a400 ;  /* 0x0001a40012037836 */ /* 0x003fe20000000000 */
[----:B------:R-:W-:Y:S01]  /*18020*/  R2UR UR24, R44 ;  /* 0x000000002c1872ca */ /* 0x000fe200000e0000 */
[----:B-----5:R-:W-:Y:S01]  /*18030*/  IMAD.MOV.U32 R5, RZ, RZ, -0x7fffffe0 ;  /* 0x80000020ff057424 */ /* 0x020fe200078e00ff */
[----:B------:R-:W-:Y:S01]  /*18040*/  WARPGROUP.ARRIVE ;  /* 0x00000000000079c5 */ /* 0x000fe20000000000 */
[----:B------:R-:W-:Y:S01]  /*18050*/  UMOV UR25, 0x80000020 ;  /* 0x8000002000197882 */ /* 0x000fe20000000000 */
[----:B------:R-:W-:Y:S01]  /*18060*/  SHF.R.U32.HI R3, RZ, 0x4, R3 ;  /* 0x00000004ff037819 */ /* 0x000fe20000011603 */
[----:B------:R-:W-:Y:S01]  /*18070*/  IMAD.MOV.U32 R7, RZ, RZ, -0x7fffffe0 ;  /* 0x80000020ff077424 */ /* 0x000fe200078e00ff */
[----:B------:R-:W-:Y:S01]  /*18080*/  R2UR UR27, R5 ;  /* 0x00000000051b72ca */ /* 0x000fe200000e0000 */
[----:B------:R-:W-:Y:S01]  /*18090*/  UMOV UR5, UR25 ;  /* 0x0000001900057c82 */ /* 0x000fe20008000000 */
[----:B------:R-:W-:Y:S01]  /*180a0*/  LOP3.LUT R3, R3, 0x3fff, RZ, 0xc0, !PT ;  /* 0x00003fff03037812 */ /* 0x000fe200078ec0ff */
[----:B------:R-:W-:Y:S01]  /*180b0*/  UMOV UR9, UR25 ;  /* 0x0000001900097c82 */ /* 0x000fe20008000000 */
[----:B------:R-:W-:Y:S01]  /*180c0*/  R2UR UR7, R7 ;  /* 0x00000000070772ca */ /* 0x000fe200000e0000 */
[----:B------:R-:W-:Y:S01]  /*180d0*/  UMOV UR13, UR25 ;  /* 0x00000019000d7c82 */ /* 0x000fe20008000000 */
[----:B----4-:R-:W-:Y:S01]  /*180e0*/  LOP3.LUT R14, R3, 0x10000, RZ, 0xfc, !PT ;  /* 0x00010000030e7812 */ /* 0x010fe200078efcff */
[----:B------:R-:W-:Y:S01]  /*180f0*/  ULOP3.LUT UR24, UR24, 0x10000, URZ, 0xfc, !UPT ;  /* 0x0001000018187892 */ /* 0x000fe2000f8efc3f */
[----:B------:R-:W-:Y:S01]  /*18100*/  MOV R9, 0x80000020 ;  /* 0x8000002000097802 */ /* 0x000fe20000000f00 */
[----:B------:R-:W-:Y:S01]  /*18110*/  UMOV UR17, UR25 ;  /* 0x0000001900117c82 */ /* 0x000fe20008000000 */
[----:B------:R-:W-:Y:S01]  /*18120*/  R2UR UR15, R7 ;  /* 0x00000000070f72ca */ /* 0x000fe200000e0000 */
[----:B---3--:R-:W-:Y:S01]  /*18130*/  IMAD R4, R23, 0x780, R14 ;  /* 0x0000078017047824 */ /* 0x008fe200078e020e */
[C---:B------:R-:W-:Y:S01]  /*18140*/  R2UR UR11, R9.reuse ;  /* 0x00000000090b72ca */ /* 0x040fe200000e0000 */
[----:B------:R-:W-:Y:S01]  /*18150*/  IMAD.MOV.U32 R7, RZ, RZ, -0x7fffffe0 ;  /* 0x80000020ff077424 */ /* 0x000fe200078e00ff */
[----:B------:R-:W-:Y:S01]  /*18160*/  UMOV UR4, UR24 ;  /* 0x0000001800047c82 */ /* 0x000fe20008000000 */
[C---:B------:R-:W-:Y:S01]  /*18170*/  VIADD R6, R4.reuse, 0x80 ;  /* 0x0000008004067836 */ /* 0x040fe20000000000 */
[C---:B------:R-:W-:Y:S01]  /*18180*/  R2UR UR26, R4.reuse ;  /* 0x00000000041a72ca */ /* 0x040fe200000e0000 */
[----:B------:R-:W-:Y:S01]  /*18190*/  VIADD R8, R4, 0x100 ;  /* 0x0000010004087836 */ /* 0x000fe20000000000 */
[----:B------:R-:W-:Y:S01]  /*181a0*/  UMOV UR8, UR24 ;  /* 0x0000001800087c82 */ /* 0x000fe20008000000 */
[----:B------:R-:W-:Y:S01]  /*181b0*/  UMOV UR12, UR24 ;  /* 0x00000018000c7c82 */ /* 0x000fe20008000000 */
[----:B------:R-:W-:Y:S01]  /*181c0*/  R2UR UR6, R6 ;  /* 0x00000000060672ca */ /* 0x000fe200000e0000 */
[----:B------:R-:W-:Y:S01]  /*181d0*/  VIADD R6, R4, 0x180 ;  /* 0x0000018004067836 */ /* 0x000fe20000000000 */
[----:B------:R-:W-:Y:S01]  /*181e0*/  R2UR UR10, R8 ;  /* 0x00000000080a72ca */ /* 0x000fe200000e0000 */
[----:B------:R-:W-:Y:S01]  /*181f0*/  VIADD R8, R4, 0x200 ;  /* 0x0000020004087836 */ /* 0x000fe20000000000 */
[----:B------:R-:W-:Y:S01]  /*18200*/  R2UR UR19, R9 ;  /* 0x00000000091372ca */ /* 0x000fe200000e0000 */
[----:B------:R-:W-:Y:S01]  /*18210*/  UMOV UR16, UR24 ;  /* 0x0000001800107c82 */ /* 0x000fe20008000000 */
[----:B------:R-:W-:Y:S01]  /*18220*/  R2UR UR14, R6 ;  /* 0x00000000060e72ca */ /* 0x000fe200000e0000 */
[----:B------:R-:W-:Y:S01]  /*18230*/  VIADD R6, R4, 0x2 ;  /* 0x0000000204067836 */ /* 0x000fe20000000000 */
[----:B------:R-:W-:Y:S01]  /*18240*/  R2UR UR18, R8 ;  /* 0x00000000081272ca */ /* 0x000fe200000e0000 */
[----:B------:R-:W-:Y:S01]  /*18250*/  QGMMA.64x32x32.F32.E4M3.E4M3 R88, gdesc[UR24], RZ, !UPT, gsb0 ;  /* 0x00600000185879f3 */ /* 0x000fe2000c0008ff */
[----:B------:R-:W-:-:S02]  /*18260*/  VIADD R8, R4, 0x82 ;  /* 0x0000008204087836 */ /* 0x000fc40000000000 */
[----:B------:R-:W-:Y:S02]  /*18270*/  IMAD.MOV.U32 R9, RZ, RZ, -0x7fffffe0 ;  /* 0x80000020ff097424 */ /* 0x000fe400078e00ff */
[----:B------:R-:W-:Y:S02]  /*18280*/  VIADD R10, R4, 0x102 ;  /* 0x00000102040a7836 */ /* 0x000fe40000000000 */
[----:B------:R-:W-:Y:S02]  /*18290*/  IMAD.MOV.U32 R11, RZ, RZ, -0x7fffffe0 ;  /* 0x80000020ff0b7424 */ /* 0x000fe400078e00ff */
[----:B------:R-:W-:-:S05]  /*182a0*/  IMAD.MOV.U32 R5, RZ, RZ, -0x7fffffe0 ;  /* 0x80000020ff057424 */ /* 0x000fca00078e00ff */
[----:B------:R-:W-:Y:S01]  /*182b0*/  R2UR UR47, R5 ;  /* 0x00000000052f72ca */ /* 0x000fe200000e0000 */
[----:B------:R-:W-:Y:S02]  /*182c0*/  WARPGROUP.DEPBAR.LE gsb0, 0x0 ;  /* 0x00008000000079c5 */ /* 0x000fe40000010000 */
[----:B------:R-:W-:-:S06]  /*182d0*/  WARPGROUP.ARRIVE ;  /* 0x00000000000079c5 */ /* 0x000fcc0000000000 */
[----:B------:R-:W-:Y:S01]  /*182e0*/  QGMMA.64x32x32.F32.E4M3.E4M3 R72, gdesc[UR4], RZ, !UPT, gsb0 ;  /* 0x00600000044879f3 */ /* 0x000fe2000c0008ff */
[----:B------:R-:W-:Y:S01]  /*182f0*/  R2UR UR6, R6 ;  /* 0x00000000060672ca */ /* 0x000fe200000e0000 */
[----:B------:R-:W-:Y:S01]  /*18300*/  UIADD3 UR4, UR24, 0x2, URZ ;  /* 0x0000000218047890 */ /* 0x000fe2000fffe03f */
[----:B------:R-:W-:Y:S01]  /*18310*/  R2UR UR7, R7 ;  /* 0x00000000070772ca */ /* 0x000fe200000e0000 */
[----:B------:R-:W-:Y:S01]  /*18320*/  UMOV UR5, 0x80000020 ;  /* 0x8000002000057882 */ /* 0x000fe20000000000 */
[----:B------:R-:W-:Y:S01]  /*18330*/  IMAD.MOV.U32 R7, RZ, RZ, -0x7fffffe0 ;  /* 0x80000020ff077424 */ /* 0x000fe200078e00ff */
[----:B------:R-:W-:Y:S01]  /*18340*/  IADD3 R6, R4, 0x182, RZ ;  /* 0x0000018204067810 */ /* 0x000fe20007ffe0ff */
[----:B------:R-:W-:Y:S02]  /*18350*/  UMOV UR21, UR5 ;  /* 0x0000000500157c82 */ /* 0x000fe40008000000 */
[----:B------:R-:W-:Y:S01]  /*18360*/  UMOV UR20, UR4 ;  /* 0x0000000400147c82 */ /* 0x000fe20008000000 */
[----:B------:R-:W-:-:S02]  /*18370*/  WARPGROUP.DEPBAR.LE gsb0, 0x0 ;  /* 0x00008000000079c5 */ /* 0x000fc40000010000 */
[----:B------:R-:W-:-:S06]  /*18380*/  WARPGROUP.ARRIVE ;  /* 0x00000000000079c5 */ /* 0x000fcc0000000000 */
[----:B------:R-:W-:Y:S01]  /*18390*/  QGMMA.64x32x32.F32.E4M3.E4M3 R56, gdesc[UR8], RZ, !UPT, gsb0 ;  /* 0x00600000083879f3 */ /* 0x000fe2000c0008ff */
[----:B------:R-:W-:Y:S01]  /*183a0*/  R2UR UR10, R8 ;  /* 0x00000000080a72ca */ /* 0x000fe200000e0000 */
[----:B------:R-:W-:Y:S01]  /*183b0*/  UMOV UR8, UR4 ;  /* 0x0000000400087c82 */ /* 0x000fe20008000000 */
[----:B------:R-:W-:Y:S01]  /*183c0*/  R2UR UR11, R9 ;  /* 0x00000000090b72ca */ /* 0x000fe200000e0000 */
[----:B------:R-:W-:Y:S01]  /*183d0*/  UMOV UR9, UR5 ;  /* 0x0000000500097c82 */ /* 0x000fe20008000000 */
[----:B------:R-:W-:Y:S02]  /*183e0*/  VIADD R8, R4, 0x202 ;  /* 0x0000020204087836 */ /* 0x000fe40000000000 */
[----:B------:R-:W-:-:S03]  /*183f0*/  IMAD.MOV.U32 R9, RZ, RZ, -0x7fffffe0 ;  /* 0x80000020ff097424 */ /* 0x000fc600078e00ff */
[----:B------:R-:W-:Y:S01]  /*18400*/  R2UR UR22, R8 ;  /* 0x00000000081672ca */ /* 0x000fe200000e0000 */
[----:B------:R-:W-:Y:S01]  /*18410*/  VIADD R8, R4, 0x300 ;  /* 0x0000030004087836 */ /* 0x000fe20000000000 */
[----:B------:R-:W-:Y:S01]  /*18420*/  R2UR UR23, R9 ;  /* 0x00000000091772ca */ /* 0x000fe200000e0000 */
[----:B------:R-:W-:Y:S01]  /*18430*/  IMAD.MOV.U32 R9, RZ, RZ, -0x7fffffe0 ;  /* 0x80000020ff097424 */ /* 0x000fe200078e00ff */
        /* <DEDUP_REMOVED lines=53> */
[----:B------:R-:W-:Y:S01]  /*18790*/  MOV R11, 0x80000020 ;  /* 0x80000020000b7802 */ /* 0x000fe20000000f00 */
        /* <DEDUP_REMOVED lines=154> */
.L_x_2840:
[----:B------:R-:W0:Y:S01]  /*19140*/  LDC R3, c[0x0][0x448] ;  /* 0x00011200ff037b82 */ /* 0x000e220000000800 */
[----:B------:R-:W-:Y:S01]  /*19150*/  IMAD.IADD R106, R219, 0x1, R214 ;  /* 0x00000001db6a7824 */ /* 0x000fe200078e02d6 */
[----:B------:R-:W-:Y:S01]  /*19160*/  LOP3.LUT R22, R22, 0xfffffff7, RZ, 0xc0, !PT ;  /* 0xfffffff716167812 */ /* 0x000fe200078ec0ff */
[----:B------:R-:W-:Y:S02]  /*19170*/  IMAD R5, R104, -0xa0, R217 ;  /* 0xffffff6068057824 */ /* 0x000fe400078e02d9 */
[----:B------:R-:W-:-:S03]  /*19180*/  VIADD R0, R0, 0x29840 ;  /* 0x0002984000007836 */ /* 0x000fc60000000000 */
[----:B------:R-:W-:Y:S02]  /*19190*/  IADD3 R20, -R216, 0xa0, R5 ;  /* 0x000000a0d8147810 */ /* 0x000fe40007ffe105 */
[----:B0-----:R-:W-:-:S13]  /*191a0*/  ISETP.NE.AND P4, PT, R3, 0x1, PT ;  /* 0x000000010300780c */ /* 0x001fda0003f85270 */
[----:B------:R-:W0:Y:S01]  /*191b0*/  @P4 LDC R3, c[0x0][0x44c] ;  /* 0x00011300ff034b82 */ /* 0x000e220000000800 */
[----:B------:R-:W-:-:S07]  /*191c0*/  @P4 LOP3.LUT R22, R22, 0x8, RZ, 0xfc, !PT ;  /* 0x0000000816164812 */ /* 0x000fce00078efcff */
[----:B------:R-:W1:Y:S01]  /*191d0*/  @P4 LDC R4, c[0x0][0x450] ;  /* 0x00011400ff044b82 */ /* 0x000e620000000800 */
[----:B0-----:R-:W-:-:S05]  /*191e0*/  @P4 IMAD.HI.U32 R3, R106, R3, RZ ;  /* 0x000000036a034227 */ /* 0x001fca00078e00ff */
[----:B-1----:R-:W-:Y:S01]  /*191f0*/  @P4 SHF.R.U32.HI R106, RZ, R4, R3 ;  /* 0x00000004ff6a4219 */ /* 0x002fe20000011603 */
[----:B------:R-:W-:-:S04]  /*19200*/  IMAD R3, R104, -0xa0, RZ ;  /* 0xffffff6068037824 */ /* 0x000fc800078e02ff */
[----:B------:R-:W0:Y:S01]  /*19210*/  SHFL.IDX PT, R6, R106, 0x1, 0x1c1f ;  /* 0x003c1f006a067f89 */ /* 0x000e2200000e0000 */
[----:B------:R-:W-:-:S04]  /*19220*/  IADD3 R4, -R216, 0xa1, R3 ;  /* 0x000000a1d8047810 */ /* 0x000fc80007ffe103 */
[----:B------:R-:W-:-:S04]  /*19230*/  IADD3 R105, -R215, R4, R217 ;  /* 0x00000004d7697210 */ /* 0x000fc80007ffe1d9 */
[----:B0-----:R-:W-:-:S04]  /*19240*/  VIADDMNMX R4, R6, R105, R20, PT ;  /* 0x0000006906047246 */ /* 0x001fc80003800114 */
        /* <DEDUP_REMOVED lines=20> */
[C---:B------:R-:W-:Y:S02]  /*19390*/  ISETP.GT.AND P2, PT, R4.reuse, 0x20, PT ;  /* 0x000000200400780c */ /* 0x040fe40003f44270 */
        /* <DEDUP_REMOVED lines=58> */
[----:B------:R-:W-:Y:S01]  /*19740*/  FMNMX.FTZ R6, R43, R6, !PT ;  /* 0x000000062b067209 */ /* 0x000fe20007810000 */
[----:B------:R-:W0:Y:S01]  /*19750*/  SHFL.IDX PT, R46, R106, RZ, 0x1c1f ;  /* 0x001c1fff6a2e7589 */ /* 0x000e2200000e0000 */
        /* <DEDUP_REMOVED lines=36> */
[----:B------:R-:W-:Y:S02]  /*199a0*/  FSEL R6, R39, -INF , P1 ;  /* 0xff80000027067808 */ /* 0x000fe40000800000 */
[----:B------:R-:W-:Y:S02]  /*199b0*/  FMNMX.FTZ R39, R87, R4, !PT ;  /* 0x0000000457277209 */ /* 0x000fe40007810000 */
[----:B0-----:R-:W-:Y:S02]  /*199c0*/  VIADDMNMX R46, R46, R105, R20, PT ;  /* 0x000000692e2e7246 */ /* 0x001fe40003800114 */
[----:B------:R-:W-:-:S02]  /*199d0*/  FMNMX.FTZ R26, R6, R39, !PT ;  /* 0x00000027061a7209 */ /* 0x000fc40007810000 */
[C---:B------:R-:W-:Y:S02]  /*199e0*/  ISETP.GT.AND P2, PT, R46.reuse, 0x1, PT ;  /* 0x000000012e00780c */ /* 0x040fe40003f44270 */
[----:B------:R-:W-:Y:S01]  /*199f0*/  ISETP.GT.AND P3, PT, R46, 0x8, PT ;  /* 0x000000082e00780c */ /* 0x000fe20003f64270 */
[----:B------:R-:W0:Y:S01]  /*19a00*/  SHFL.BFLY PT, R39, R26, 0x2, 0x1f ;  /* 0x0c401f001a277f89 */ /* 0x000e2200000e0000 */
[----:B------:R-:W-:Y:S02]  /*19a10*/  FSEL R89, R89, -INF , P2 ;  /* 0xff80000059597808 */ /* 0x000fe40001000000 */
[----:B------:R-:W-:Y:S02]  /*19a20*/  FSEL R103, R92, -INF , P3 ;  /* 0xff8000005c677808 */ /* 0x000fe40001800000 */
[----:B------:R-:W-:Y:S02]  /*19a30*/  ISETP.GT.AND P2, PT, R46, 0x10, PT ;  /* 0x000000102e00780c */ /* 0x000fe40003f44270 */
[----:B0-----:R-:W-:-:S05]  /*19a40*/  FMNMX.FTZ R30, R26, R39, !PT ;  /* 0x000000271a1e7209 */ /* 0x001fca0007810000 */
[----:B------:R-:W0:Y:S02]  /*19a50*/  SHFL.BFLY PT, R39, R30, 0x1, 0x1f ;  /* 0x0c201f001e277f89 */ /* 0x000e2400000e0000 */
[----:B0-----:R-:W-:-:S04]  /*19a60*/  FMNMX.FTZ R4, R30, R39, !PT ;  /* 0x000000271e047209 */ /* 0x001fc80007810000 */
[----:B------:R-:W-:Y:S01]  /*19a70*/  FSETP.NEU.FTZ.AND P1, PT, R4, -INF , PT ;  /* 0xff8000000400780b */ /* 0x000fe20003f3d000 */
[----:B------:R-:W-:-:S05]  /*19a80*/  FFMA.FTZ R39, R2, R4, -8 ;  /* 0xc100000002277423 */ /* 0x000fca0000010004 */
[----:B------:R-:W-:Y:S02]  /*19a90*/  FSEL R39, R39, RZ, P1 ;  /* 0x000000ff27277208 */ /* 0x000fe40000800000 */
[----:B------:R-:W-:-:S03]  /*19aa0*/  ISETP.GT.AND P1, PT, R46, RZ, PT ;  /* 0x000000ff2e00720c */ /* 0x000fc60003f24270 */
[--C-:B------:R-:W-:Y:S01]  /*19ab0*/  FFMA.FTZ R34, R2, R107, -R39.reuse ;  /* 0x0000006b02227223 */ /* 0x100fe20000010827 */
[----:B------:R-:W-:Y:S01]  /*19ac0*/  FSEL R99, R88, -INF , P1 ;  /* 0xff80000058637808 */ /* 0x000fe20000800000 */
[--C-:B------:R-:W-:Y:S01]  /*19ad0*/  FFMA.FTZ R8, R2, R109, -R39.reuse ;  /* 0x0000006d02087223 */ /* 0x100fe20000010827 */
[----:B------:R-:W-:Y:S01]  /*19ae0*/  ISETP.GT.AND P1, PT, R46, 0x9, PT ;  /* 0x000000092e00780c */ /* 0x000fe20003f24270 */
[C-C-:B------:R-:W-:Y:S01]  /*19af0*/  FFMA.FTZ R91, R2.reuse, R114, -R39.reuse ;  /* 0x00000072025b7223 */ /* 0x140fe20000010827 */
[----:B------:R-:W-:Y:S01]  /*19b00*/  FMNMX.FTZ R26, R99, R89, !PT ;  /* 0x00000059631a7209 */ /* 0x000fe20007810000 */
[C-C-:B------:R-:W-:Y:S01]  /*19b10*/  FFMA.FTZ R12, R2.reuse, R12, -R39.reuse ;  /* 0x0000000c020c7223 */ /* 0x140fe20000010827 */
[----:B------:R-:W-:Y:S01]  /*19b20*/  FSEL R93, R93, -INF , P1 ;  /* 0xff8000005d5d7808 */ /* 0x000fe20000800000 */
[----:B------:R-:W-:Y:S01]  /*19b30*/  MUFU.EX2 R8, R8 ;  /* 0x0000000800087308 */ /* 0x000fe20000000800 */
[----:B------:R-:W-:Y:S01]  /*19b40*/  FMNMX.FTZ R30, R103, R26, !PT ;  /* 0x0000001a671e7209 */ /* 0x000fe20007810000 */
[--C-:B------:R-:W-:Y:S01]  /*19b50*/  FFMA.FTZ R95, R2, R110, -R39.reuse ;  /* 0x0000006e025f7223 */ /* 0x100fe20000010827 */
[----:B------:R-:W-:Y:S01]  /*19b60*/  ISETP.GT.AND P1, PT, R46, 0x11, PT ;  /* 0x000000112e00780c */ /* 0x000fe20003f24270 */
[--C-:B------:R-:W-:Y:S01]  /*19b70*/  FFMA.FTZ R20, R2, R112, -R39.reuse ;  /* 0x0000007002147223 */ /* 0x100fe20000010827 */
[----:B------:R-:W-:Y:S01]  /*19b80*/  FSEL R107, R96, -INF , P2 ;  /* 0xff800000606b7808 */ /* 0x000fe20001000000 */
[--C-:B------:R-:W-:Y:S01]  /*19b90*/  FFMA.FTZ R105, R2, R108, -R39.reuse ;  /* 0x0000006c02697223 */ /* 0x100fe20000010827 */
[----:B------:R-:W-:Y:S01]  /*19ba0*/  FMNMX.FTZ R30, R93, R30, !PT ;  /* 0x0000001e5d1e7209 */ /* 0x000fe20007810000 */
[----:B------:R0:W-:Y:S01]  /*19bb0*/  MUFU.EX2 R26, R34 ;  /* 0x00000022001a7308 */ /* 0x0001e20000000800 */
[----:B------:R-:W-:Y:S01]  /*19bc0*/  ISETP.GT.AND P2, PT, R46, 0x18, PT ;  /* 0x000000182e00780c */ /* 0x000fe20003f44270 */
[C-C-:B------:R-:W-:Y:S01]  /*19bd0*/  FFMA.FTZ R54, R2.reuse, R35, -R39.reuse ;  /* 0x0000002302367223 */ /* 0x140fe20000010827 */
[----:B------:R-:W-:Y:S01]  /*19be0*/  FSEL R97, R97, -INF , P1 ;  /* 0xff80000061617808 */ /* 0x000fe20000800000 */
[C-C-:B------:R-:W-:Y:S01]  /*19bf0*/  FFMA.FTZ R111, R2.reuse, R102, -R39.reuse ;  /* 0x00000066026f7223 */ /* 0x140fe20000010827 */
[----:B------:R-:W-:Y:S01]  /*19c00*/  FMNMX.FTZ R30, R107, R30, !PT ;  /* 0x0000001e6b1e7209 */ /* 0x000fe20007810000 */
[--C-:B------:R-:W-:Y:S01]  /*19c10*/  FFMA.FTZ R98, R2, R98, -R39.reuse ;  /* 0x0000006202627223 */ /* 0x100fe20000010827 */
[----:B------:R-:W-:Y:S01]  /*19c20*/  ISETP.GT.AND P1, PT, R46, 0x19, PT ;  /* 0x000000192e00780c */ /* 0x000fe20003f24270 */
[----:B------:R-:W-:Y:S01]  /*19c30*/  MUFU.EX2 R91, R91 ;  /* 0x0000005b005b7308 */ /* 0x000fe20000000800 */
[----:B------:R-:W-:Y:S01]  /*19c40*/  FSEL R109, R100, -INF , P2 ;  /* 0xff800000646d7808 */ /* 0x000fe20001000000 */
[C-C-:B------:R-:W-:Y:S01]  /*19c50*/  FFMA.FTZ R115, R2.reuse, R94, -R39.reuse ;  /* 0x0000005e02737223 */ /* 0x140fe20000010827 */
[----:B------:R-:W-:Y:S01]  /*19c60*/  FMNMX.FTZ R30, R97, R30, !PT ;  /* 0x0000001e611e7209 */ /* 0x000fe20007810000 */
[C-C-:B------:R-:W-:Y:S01]  /*19c70*/  FFMA.FTZ R90, R2.reuse, R90, -R39.reuse ;  /* 0x0000005a025a7223 */ /* 0x140fe20000010827 */
[----:B------:R-:W-:Y:S01]  /*19c80*/  FSEL R101, R101, -INF , P1 ;  /* 0xff80000065657808 */ /* 0x000fe20000800000 */
[--C-:B------:R-:W-:Y:S01]  /*19c90*/  FFMA.FTZ R121, R2, R78, -R39.reuse ;  /* 0x0000004e02797223 */ /* 0x100fe20000010827 */
[----:B------:R-:W-:Y:S01]  /*19ca0*/  ISETP.GT.AND P1, PT, R46, 0x20, PT ;  /* 0x000000202e00780c */ /* 0x000fe20003f24270 */
[----:B------:R-:W-:Y:S01]  /*19cb0*/  MUFU.EX2 R12, R12 ;  /* 0x0000000c000c7308 */ /* 0x000fe20000000800 */
[----:B0-----:R-:W-:Y:S01]  /*19cc0*/  FMNMX.FTZ R34, R109, R30, !PT ;  /* 0x0000001e6d227209 */ /* 0x001fe20007810000 */
[--C-:B------:R-:W-:Y:S01]  /*19cd0*/  FFMA.FTZ R82, R2, R82, -R39.reuse ;  /* 0x0000005202527223 */ /* 0x100fe20000010827 */
[----:B------:R-:W-:Y:S01]  /*19ce0*/  ISETP.GT.AND P2, PT, R46, 0x21, PT ;  /* 0x000000212e00780c */ /* 0x000fe20003f44270 */
[--C-:B------:R-:W-:Y:S01]  /*19cf0*/  FFMA.FTZ R86, R2, R86, -R39.reuse ;  /* 0x0000005602567223 */ /* 0x100fe20000010827 */
[----:B------:R-:W-:Y:S01]  /*19d00*/  FSEL R113, R72, -INF , P1 ;  /* 0xff80000048717808 */ /* 0x000fe20000800000 */
[--C-:B------:R-:W-:Y:S01]  /*19d10*/  FFMA.FTZ R11, R2, R11, -R39.reuse ;  /* 0x0000000b020b7223 */ /* 0x100fe20000010827 */
[----:B------:R-:W-:Y:S01]  /*19d20*/  FMNMX.FTZ R34, R101, R34, !PT ;  /* 0x0000002265227209 */ /* 0x000fe20007810000 */
[----:B------:R-:W0:Y:S01]  /*19d30*/  MUFU.EX2 R95, R95 ;  /* 0x0000005f005f7308 */ /* 0x000e220000000800 */
        /* <DEDUP_REMOVED lines=11> */
[--C-:B------:R-:W-:Y:S01]  /*19df0*/  FFMA.FTZ R31, R2, R31, -R39.reuse ;  /* 0x0000001f021f7223 */ /* 0x100fe20000010827 */
[----:B------:R-:W-:Y:S01]  /*19e00*/  ISETP.GT.AND P1, PT, R46, 0x30, PT ;  /* 0x000000302e00780c */ /* 0x000fe20003f24270 */
[C-C-:B------:R-:W-:Y:S01]  /*19e10*/  FFMA.FTZ R35, R2.reuse, R87, -R39.reuse ;  /* 0x0000005702237223 */ /* 0x140fe20000010827 */
[----:B------:R-:W-:Y:S01]  /*19e20*/  FSEL R77, R77, -INF , P2 ;  /* 0xff8000004d4d7808 */ /* 0x000fe20001000000 */
[----:B------:R-:W-:Y:S01]  /*19e30*/  FFMA.FTZ R6, R2, R6, -R39 ;  /* 0x0000000602067223 */ /* 0x000fe20000010827 */
[----:B------:R-:W-:Y:S01]  /*19e40*/  FMNMX.FTZ R38, R117, R34, !PT ;  /* 0x0000002275267209 */ /* 0x000fe20007810000 */
[----:B------:R-:W-:Y:S01]  /*19e50*/  MUFU.EX2 R105, R105 ;  /* 0x0000006900697308 */ /* 0x000fe20000000800 */
[----:B------:R-:W-:-:S02]  /*19e60*/  ISETP.GT.AND P2, PT, R46, 0x31, PT ;  /* 0x000000312e00780c */ /* 0x000fc40003f44270 */
[----:B------:R-:W-:Y:S02]  /*19e70*/  FSEL R119, R80, -INF , P1 ;  /* 0xff80000050777808 */ /* 0x000fe40000800000 */
[----:B------:R-:W-:Y:S02]  /*19e80*/  FMNMX.FTZ R38, R77, R38, !PT ;  /* 0x000000264d267209 */ /* 0x000fe40007810000 */
[C---:B------:R-:W-:Y:S01]  /*19e90*/  ISETP.GT.AND P1, PT, R46.reuse, 0x38, PT ;  /* 0x000000382e00780c */ /* 0x040fe20003f24270 */
[----:B------:R-:W1:Y:S01]  /*19ea0*/  MUFU.EX2 R111, R111 ;  /* 0x0000006f006f7308 */ /* 0x000e620000000800 */
[----:B------:R-:W-:Y:S02]  /*19eb0*/  FSEL R81, R81, -INF , P2 ;  /* 0xff80000051517808 */ /* 0x000fe40001000000 */
[----:B------:R-:W-:Y:S02]  /*19ec0*/  FMNMX.FTZ R38, R119, R38, !PT ;  /* 0x0000002677267209 */ /* 0x000fe40007810000 */
[----:B------:R-:W-:-:S02]  /*19ed0*/  ISETP.GT.AND P2, PT, R46, 0x39, PT ;  /* 0x000000392e00780c */ /* 0x000fc40003f44270 */
[----:B------:R-:W-:Y:S01]  /*19ee0*/  FSEL R123, R84, -INF , P1 ;  /* 0xff800000547b7808 */ /* 0x000fe20000800000 */
[----:B------:R-:W-:Y:S01]  /*19ef0*/  MUFU.EX2 R30, R98 ;  /* 0x00000062001e7308 */ /* 0x000fe20000000800 */
[----:B------:R-:W-:Y:S02]  /*19f00*/  FMNMX.FTZ R38, R81, R38, !PT ;  /* 0x0000002651267209 */ /* 0x000fe40007810000 */
[----:B------:R-:W-:Y:S02]  /*19f10*/  FSEL R85, R85, -INF , P2 ;  /* 0xff80000055557808 */ /* 0x000fe40001000000 */
[C---:B------:R-:W-:Y:S02]  /*19f20*/  ISETP.GT.AND P1, PT, R46.reuse, 0x40, PT ;  /* 0x000000402e00780c */ /* 0x040fe40003f24270 */
[----:B------:R-:W-:Y:S01]  /*19f30*/  FMNMX.FTZ R42, R123, R38, !PT ;  /* 0x000000267b2a7209 */ /* 0x000fe20007810000 */
[----:B------:R-:W-:Y:S01]  /*19f40*/  MUFU.EX2 R115, R115 ;  /* 0x0000007300737308 */ /* 0x000fe20000000800 */
[----:B------:R-:W-:-:S02]  /*19f50*/  ISETP.GT.AND P2, PT, R46, 0x41, PT ;  /* 0x000000412e00780c */ /* 0x000fc40003f44270 */
[----:B------:R-:W-:Y:S02]  /*19f60*/  FSEL R127, R56, -INF , P1 ;  /* 0xff800000387f7808 */ /* 0x000fe40000800000 */
[----:B------:R-:W-:Y:S02]  /*19f70*/  FMNMX.FTZ R42, R85, R42, !PT ;  /* 0x0000002a552a7209 */ /* 0x000fe40007810000 */
[----:B------:R-:W-:Y:S01]  /*19f80*/  ISETP.GT.AND P1, PT, R46, 0x48, PT ;  /* 0x000000482e00780c */ /* 0x000fe20003f24270 */
[----:B------:R-:W-:Y:S01]  /*19f90*/  MUFU.EX2 R38, R82 ;  /* 0x0000005200267308 */ /* 0x000fe20000000800 */
[----:B------:R-:W-:Y:S01]  /*19fa0*/  FSEL R125, R57, -INF , P2 ;  /* 0xff800000397d7808 */ /* 0x000fe20001000000 */
[----:B------:R-:W-:Y:S01]  /*19fb0*/  FFMA.FTZ R57, R2, R74, -R39 ;  /* 0x0000004a02397223 */ /* 0x000fe20000010827 */
[----:B------:R-:W-:Y:S02]  /*19fc0*/  FMNMX.FTZ R42, R127, R42, !PT ;  /* 0x0000002a7f2a7209 */ /* 0x000fe40007810000 */
[----:B------:R-:W-:-:S02]  /*19fd0*/  ISETP.GT.AND P2, PT, R46, 0x49, PT ;  /* 0x000000492e00780c */ /* 0x000fc40003f44270 */
[----:B------:R-:W-:Y:S01]  /*19fe0*/  FSEL R129, R60, -INF , P1 ;  /* 0xff8000003c817808 */ /* 0x000fe20000800000 */
[----:B------:R-:W-:Y:S01]  /*19ff0*/  MUFU.EX2 R34, R90 ;  /* 0x0000005a00227308 */ /* 0x000fe20000000800 */
[----:B------:R-:W-:Y:S02]  /*1a000*/  FMNMX.FTZ R42, R125, R42, !PT ;  /* 0x0000002a7d2a7209 */ /* 0x000fe40007810000 */
[C---:B------:R-:W-:Y:S02]  /*1a010*/  ISETP.GT.AND P1, PT, R46.reuse, 0x50, PT ;  /* 0x000000502e00780c */ /* 0x040fe40003f24270 */
[----:B------:R-:W-:Y:S02]  /*1a020*/  FSEL R61, R61, -INF , P2 ;  /* 0xff8000003d3d7808 */ /* 0x000fe40001000000 */
        /* <DEDUP_REMOVED lines=12> */
[----:B------:R2:W-:Y:S01]  /*1a0f0*/  MUFU.EX2 R42, R86 ;  /* 0x00000056002a7308 */ /* 0x0005e20000000800 */
[----:B------:R-:W-:Y:S02]  /*1a100*/  FMNMX.FTZ R50, R133, R50, !PT ;  /* 0x0000003285327209 */ /* 0x000fe40007810000 */
[----:B------:R-:W-:Y:S02]  /*1a110*/  FSEL R69, R69, -INF , P2 ;  /* 0xff80000045457808 */ /* 0x000fe40001000000 */
[C---:B------:R-:W-:Y:S02]  /*1a120*/  ISETP.GT.AND P1, PT, R46.reuse, 0x60, PT ;  /* 0x000000602e00780c */ /* 0x040fe40003f24270 */
[----:B------:R-:W-:Y:S01]  /*1a130*/  FMNMX.FTZ R50, R135, R50, !PT ;  /* 0x0000003287327209 */ /* 0x000fe20007810000 */
[----:B------:R-:W-:Y:S01]  /*1a140*/  MUFU.EX2 R65, R65 ;  /* 0x0000004100417308 */ /* 0x000fe20000000800 */
[----:B------:R-:W-:-:S02]  /*1a150*/  ISETP.GT.AND P2, PT, R46, 0x61, PT ;  /* 0x000000612e00780c */ /* 0x000fc40003f44270 */
[----:B--2---:R-:W-:Y:S02]  /*1a160*/  CS2R R86, SRZ ;  /* 0x0000000000567805 */ /* 0x004fe4000001ff00 */
[----:B------:R-:W-:Y:S01]  /*1a170*/  FSEL R137, R40, -INF , P1 ;  /* 0xff80000028897808 */ /* 0x000fe20000800000 */
[----:B------:R-:W-:Y:S01]  /*1a180*/  FFMA.FTZ R40, R2, R59, -R39 ;  /* 0x0000003b02287223 */ /* 0x000fe20000010827 */
[----:B------:R-:W-:Y:S02]  /*1a190*/  FMNMX.FTZ R50, R69, R50, !PT ;  /* 0x0000003245327209 */ /* 0x000fe40007810000 */
[----:B------:R-:W-:Y:S01]  /*1a1a0*/  ISETP.GT.AND P1, PT, R46, 0x68, PT ;  /* 0x000000682e00780c */ /* 0x000fe20003f24270 */
[----:B------:R-:W-:Y:S01]  /*1a1b0*/  MUFU.EX2 R11, R11 ;  /* 0x0000000b000b7308 */ /* 0x000fe20000000800 */
[----:B------:R-:W-:Y:S02]  /*1a1c0*/  FSEL R41, R41, -INF , P2 ;  /* 0xff80000029297808 */ /* 0x000fe40001000000 */
[----:B------:R-:W-:-:S02]  /*1a1d0*/  FMNMX.FTZ R50, R137, R50, !PT ;  /* 0x0000003289327209 */ /* 0x000fc40007810000 */
[----:B------:R-:W-:Y:S02]  /*1a1e0*/  ISETP.GT.AND P2, PT, R46, 0x69, PT ;  /* 0x000000692e00780c */ /* 0x000fe40003f44270 */
[----:B------:R-:W-:Y:S01]  /*1a1f0*/  FSEL R59, R44, -INF , P1 ;  /* 0xff8000002c3b7808 */ /* 0x000fe20000800000 */
[----:B------:R-:W-:-:S01]  /*1a200*/  FFMA.FTZ R44, R2, R63, -R39 ;  /* 0x0000003f022c7223 */ /* 0x000fc20000010827 */
[----:B------:R-:W-:Y:S01]  /*1a210*/  FMNMX.FTZ R50, R41, R50, !PT ;  /* 0x0000003229327209 */ /* 0x000fe20007810000 */
[----:B------:R-:W-:Y:S01]  /*1a220*/  MUFU.EX2 R40, R40 ;  /* 0x0000002800287308 */ /* 0x000fe20000000800 */
[----:B------:R-:W-:Y:S02]  /*1a230*/  ISETP.GT.AND P1, PT, R46, 0x70, PT ;  /* 0x000000702e00780c */ /* 0x000fe40003f24270 */
[----:B------:R-:W-:Y:S02]  /*1a240*/  FSEL R45, R45, -INF , P2 ;  /* 0xff8000002d2d7808 */ /* 0x000fe40001000000 */
[----:B------:R-:W-:-:S02]  /*1a250*/  FMNMX.FTZ R50, R59, R50, !PT ;  /* 0x000000323b327209 */ /* 0x000fc40007810000 */
[----:B------:R-:W-:Y:S01]  /*1a260*/  ISETP.GT.AND P2, PT, R46, 0x71, PT ;  /* 0x000000712e00780c */ /* 0x000fe20003f44270 */
[----:B------:R-:W-:Y:S01]  /*1a270*/  MUFU.EX2 R3, R3 ;  /* 0x0000000300037308 */ /* 0x000fe20000000800 */
[----:B------:R-:W-:Y:S01]  /*1a280*/  FSEL R139, R48, -INF , P1 ;  /* 0xff800000308b7808 */ /* 0x000fe20000800000 */
[C-C-:B------:R-:W-:Y:S01]  /*1a290*/  FFMA.FTZ R48, R2.reuse, R21, -R39.reuse ;  /* 0x0000001502307223 */ /* 0x140fe20000010827 */
[----:B------:R-:W-:Y:S01]  /*1a2a0*/  FMNMX.FTZ R50, R45, R50, !PT ;  /* 0x000000322d327209 */ /* 0x000fe20007810000 */
[----:B------:R-:W-:Y:S01]  /*1a2b0*/  FFMA.FTZ R21, R2, R75, -R39 ;  /* 0x0000004b02157223 */ /* 0x000fe20000010827 */
[----:B------:R-:W-:Y:S02]  /*1a2c0*/  ISETP.GT.AND P1, PT, R46, 0x78, PT ;  /* 0x000000782e00780c */ /* 0x000fe40003f24270 */
[----:B------:R-:W-:Y:S01]  /*1a2d0*/  FSEL R49, R49, -INF , P2 ;  /* 0xff80000031317808 */ /* 0x000fe20001000000 */
[----:B------:R-:W2:Y:S01]  /*1a2e0*/  MUFU.EX2 R44, R44 ;  /* 0x0000002c002c7308 */ /* 0x000ea20000000800 */
[----:B------:R-:W-:-:S02]  /*1a2f0*/  FMNMX.FTZ R50, R139, R50, !PT ;  /* 0x000000328b327209 */ /* 0x000fc40007810000 */
[----:B------:R-:W-:Y:S02]  /*1a300*/  ISETP.GT.AND P2, PT, R46, 0x79, PT ;  /* 0x000000792e00780c */ /* 0x000fe40003f44270 */
[----:B------:R-:W-:Y:S01]  /*1a310*/  FSEL R63, R52, -INF , P1 ;  /* 0xff800000343f7808 */ /* 0x000fe20000800000 */
[----:B------:R-:W-:Y:S01]  /*1a320*/  FFMA.FTZ R52, R2, R83, -R39 ;  /* 0x0000005302347223 */ /* 0x000fe20000010827 */
[----:B------:R-:W-:Y:S01]  /*1a330*/  FMNMX.FTZ R50, R49, R50, !PT ;  /* 0x0000003231327209 */ /* 0x000fe20007810000 */
[----:B------:R-:W-:Y:S01]  /*1a340*/  MUFU.EX2 R5, R5 ;  /* 0x0000000500057308 */ /* 0x000fe20000000800 */
[----:B------:R-:W-:Y:S02]  /*1a350*/  FSEL R53, R53, -INF , P2 ;  /* 0xff80000035357808 */ /* 0x000fe40001000000 */
[----:B------:R-:W-:Y:S02]  /*1a360*/  ISETP.GT.AND P1, PT, R46, 0x80, PT ;  /* 0x000000802e00780c */ /* 0x000fe40003f24270 */
[----:B------:R-:W-:-:S02]  /*1a370*/  FMNMX.FTZ R50, R63, R50, !PT ;  /* 0x000000323f327209 */ /* 0x000fc40007810000 */
[----:B------:R-:W-:Y:S01]  /*1a380*/  ISETP.GT.AND P2, PT, R46, 0x81, PT ;  /* 0x000000812e00780c */ /* 0x000fe20003f44270 */
[----:B------:R-:W-:Y:S01]  /*1a390*/  MUFU.EX2 R7, R7 ;  /* 0x0000000700077308 */ /* 0x000fe20000000800 */
[----:B------:R-:W-:Y:S01]  /*1a3a0*/  FSEL R141, R24, -INF , P1 ;  /* 0xff800000188d7808 */ /* 0x000fe20000800000 */
[----:B------:R-:W-:Y:S01]  /*1a3b0*/  FFMA.FTZ R24, R2, R67, -R39 ;  /* 0x0000004302187223 */ /* 0x000fe20000010827 */
[----:B------:R-:W-:Y:S02]  /*1a3c0*/  FMNMX.FTZ R50, R53, R50, !PT ;  /* 0x0000003235327209 */ /* 0x000fe40007810000 */
[----:B------:R-:W-:Y:S02]  /*1a3d0*/  ISETP.GT.AND P1, PT, R46, 0x88, PT ;  /* 0x000000882e00780c */ /* 0x000fe40003f24270 */
[----:B------:R-:W-:Y:S01]  /*1a3e0*/  FSEL R25, R25, -INF , P2 ;  /* 0xff80000019197808 */ /* 0x000fe20001000000 */
[----:B------:R-:W-:Y:S01]  /*1a3f0*/  MUFU.EX2 R24, R24 ;  /* 0x0000001800187308 */ /* 0x000fe20000000800 */
[----:B------:R-:W-:-:S02]  /*1a400*/  FMNMX.FTZ R50, R141, R50, !PT ;  /* 0x000000328d327209 */ /* 0x000fc40007810000 */
[----:B------:R-:W-:Y:S02]  /*1a410*/  ISETP.GT.AND P2, PT, R46, 0x89, PT ;  /* 0x000000892e00780c */ /* 0x000fe40003f44270 */
[----:B------:R-:W-:Y:S01]  /*1a420*/  FSEL R67, R28, -INF , P1 ;  /* 0xff8000001c437808 */ /* 0x000fe20000800000 */
[--C-:B------:R-:W-:Y:S01]  /*1a430*/  FFMA.FTZ R28, R2, R71, -R39.reuse ;  /* 0x00000047021c7223 */ /* 0x100fe20000010827 */
[----:B------:R-:W-:Y:S01]  /*1a440*/  FMNMX.FTZ R50, R25, R50, !PT ;  /* 0x0000003219327209 */ /* 0x000fe20007810000 */
[----:B------:R-:W-:Y:S01]  /*1a450*/  MUFU.EX2 R9, R9 ;  /* 0x0000000900097308 */ /* 0x000fe20000000800 */
[----:B------:R-:W-:Y:S02]  /*1a460*/  ISETP.GT.AND P1, PT, R46, 0x90, PT ;  /* 0x000000902e00780c */ /* 0x000fe40003f24270 */
[----:B------:R-:W-:Y:S01]  /*1a470*/  FSEL R143, R29, -INF , P2 ;  /* 0xff8000001d8f7808 */ /* 0x000fe20001000000 */
[----:B------:R-:W-:-:S01]  /*1a480*/  FFMA.FTZ R29, R2, R13, -R39 ;  /* 0x0000000d021d7223 */ /* 0x000fc20000010827 */
[----:B------:R-:W-:Y:S01]  /*1a490*/  FMNMX.FTZ R50, R67, R50, !PT ;  /* 0x0000003243327209 */ /* 0x000fe20007810000 */
[----:B------:R-:W-:-:S01]  /*1a4a0*/  FFMA.FTZ R13, R2, R15, -R39 ;  /* 0x0000000f020d7223 */ /* 0x000fc20000010827 */
[----:B------:R-:W-:Y:S01]  /*1a4b0*/  ISETP.GT.AND P2, PT, R46, 0x91, PT ;  /* 0x000000912e00780c */ /* 0x000fe20003f44270 */
[----:B------:R-:W-:-:S01]  /*1a4c0*/  FFMA.FTZ R15, R2, R55, -R39 ;  /* 0x00000037020f7223 */ /* 0x000fc20000010827 */
[----:B------:R-:W-:Y:S01]  /*1a4d0*/  FSEL R145, R32, -INF , P1 ;  /* 0xff80000020917808 */ /* 0x000fe20000800000 */
[----:B------:R-:W-:-:S01]  /*1a4e0*/  FFMA.FTZ R32, R2, R43, -R39 ;  /* 0x0000002b02207223 */ /* 0x000fc20000010827 */
[----:B------:R-:W-:Y:S01]  /*1a4f0*/  FMNMX.FTZ R50, R143, R50, !PT ;  /* 0x000000328f327209 */ /* 0x000fe20007810000 */
[----:B------:R-:W3:Y:S01]  /*1a500*/  MUFU.EX2 R28, R28 ;  /* 0x0000001c001c7308 */ /* 0x000ee20000000800 */
[----:B------:R-:W-:-:S02]  /*1a510*/  ISETP.GT.AND P1, PT, R46, 0x98, PT ;  /* 0x000000982e00780c */ /* 0x000fc40003f24270 */
[----:B------:R-:W-:Y:S02]  /*1a520*/  FSEL R33, R33, -INF , P2 ;  /* 0xff80000021217808 */ /* 0x000fe40001000000 */
[----:B------:R-:W-:Y:S02]  /*1a530*/  FMNMX.FTZ R50, R145, R50, !PT ;  /* 0x0000003291327209 */ /* 0x000fe40007810000 */
[----:B------:R-:W-:Y:S01]  /*1a540*/  ISETP.GT.AND P2, PT, R46, 0x99, PT ;  /* 0x000000992e00780c */ /* 0x000fe20003f44270 */
[----:B------:R-:W-:-:S01]  /*1a550*/  FFMA.FTZ R46, R2, R47, -R39 ;  /* 0x0000002f022e7223 */ /* 0x000fc20000010827 */
[----:B------:R-:W-:Y:S01]  /*1a560*/  FSEL R71, R36, -INF , P1 ;  /* 0xff80000024477808 */ /* 0x000fe20000800000 */
[----:B------:R-:W-:-:S01]  /*1a570*/  FFMA.FTZ R36, R2, R51, -R39 ;  /* 0x0000003302247223 */ /* 0x000fc20000010827 */
[----:B------:R-:W-:Y:S01]  /*1a580*/  FMNMX.FTZ R50, R33, R50, !PT ;  /* 0x0000003221327209 */ /* 0x000fe20007810000 */
[----:B------:R-:W-:Y:S01]  /*1a590*/  MUFU.EX2 R32, R32 ;  /* 0x0000002000207308 */ /* 0x000fe20000000800 */
[----:B------:R-:W-:-:S02]  /*1a5a0*/  FSEL R37, R37, -INF , P2 ;  /* 0xff80000025257808 */ /* 0x000fc40001000000 */
[----:B------:R-:W-:Y:S02]  /*1a5b0*/  FMNMX.FTZ R50, R71, R50, !PT ;  /* 0x0000003247327209 */ /* 0x000fe40007810000 */
[----:B0-----:R-:W-:Y:S02]  /*1a5c0*/  F2FP.SATFINITE.E4M3.F32.PACK_AB_MERGE_C R185, R95, R12, RZ ;  /* 0x0000000c5fb9723e */ /* 0x001fe400048070ff */
[----:B------:R-:W-:Y:S01]  /*1a5d0*/  FMNMX.FTZ R50, R37, R50, !PT ;  /* 0x0000003225327209 */ /* 0x000fe20007810000 */
[----:B------:R-:W-:Y:S01]  /*1a5e0*/  MUFU.EX2 R29, R29 ;  /* 0x0000001d001d7308 */ /* 0x000fe20000000800 */
[----:B-1----:R-:W-:Y:S02]  /*1a5f0*/  F2FP.SATFINITE.E4M3.F32.PACK_AB_MERGE_C R187, R111, R26, RZ ;  /* 0x0000001a6fbb723e */ /* 0x002fe400048070ff */
[----:B------:R-:W-:Y:S01]  /*1a600*/  F2FP.SATFINITE.E4M3.F32.PACK_AB_MERGE_C R185, R91, R8, R185 ;  /* 0x000000085bb9723e */ /* 0x000fe200048070b9 */
[----:B------:R-:W0:Y:S01]  /*1a610*/  SHFL.BFLY PT, R43, R50, 0x2, 0x1f ;  /* 0x0c401f00322b7f89 */ /* 0x000e2200000e0000 */
[----:B------:R-:W-:-:S02]  /*1a620*/  F2FP.SATFINITE.E4M3.F32.PACK_AB_MERGE_C R187, R105, R20, R187 ;  /* 0x0000001469bb723e */ /* 0x000fc400048070bb */
[----:B--2---:R-:W-:Y:S01]  /*1a630*/  F2FP.SATFINITE.E4M3.F32.PACK_AB_MERGE_C R177, R44, R3, RZ ;  /* 0x000000032cb1723e */ /* 0x004fe200048070ff */
[----:B------:R-:W1:Y:S01]  /*1a640*/  MUFU.EX2 R46, R46 ;  /* 0x0000002e002e7308 */ /* 0x000e620000000800 */
[----:B---3--:R-:W-:Y:S02]  /*1a650*/  F2FP.SATFINITE.E4M3.F32.PACK_AB_MERGE_C R179, R28, R7, RZ ;  /* 0x000000071cb3723e */ /* 0x008fe400048070ff */
[----:B------:R-:W-:Y:S02]  /*1a660*/  F2FP.SATFINITE.E4M3.F32.PACK_AB_MERGE_C R181, R121, R34, RZ ;  /* 0x0000002279b5723e */ /* 0x000fe400048070ff */
[----:B------:R-:W-:Y:S02]  /*1a670*/  F2FP.SATFINITE.E4M3.F32.PACK_AB_MERGE_C R179, R24, R5, R179 ;  /* 0x0000000518b3723e */ /* 0x000fe400048070b3 */
[----:B------:R-:W-:Y:S01]  /*1a680*/  F2FP.SATFINITE.E4M3.F32.PACK_AB_MERGE_C R181, R115, R30, R181 ;  /* 0x0000001e73b5723e */ /* 0x000fe200048070b5 */
[----:B------:R-:W-:Y:S01]  /*1a690*/  MUFU.EX2 R13, R13 ;  /* 0x0000000d000d7308 */ /* 0x000fe20000000800 */
[----:B------:R-:W-:-:S02]  /*1a6a0*/  F2FP.SATFINITE.E4M3.F32.PACK_AB_MERGE_C R183, R65, R42, RZ ;  /* 0x0000002a41b7723e */ /* 0x000fc400048070ff */
[----:B------:R-:W-:Y:S02]  /*1a6b0*/  F2FP.SATFINITE.E4M3.F32.PACK_AB_MERGE_C R177, R40, R11, R177 ;  /* 0x0000000b28b1723e */ /* 0x000fe400048070b1 */
[----:B------:R-:W-:-:S03]  /*1a6c0*/  F2FP.SATFINITE.E4M3.F32.PACK_AB_MERGE_C R183, R57, R38, R183 ;  /* 0x0000002639b7723e */ /* 0x000fc600048070b7 */
[----:B------:R-:W-:Y:S01]  /*1a6d0*/  MUFU.EX2 R36, R36 ;  /* 0x0000002400247308 */ /* 0x000fe20000000800 */
[----:B-1----:R-:W-:Y:S02]  /*1a6e0*/  F2FP.SATFINITE.E4M3.F32.PACK_AB_MERGE_C R173, R46, R29, RZ ;  /* 0x0000001d2ead723e */ /* 0x002fe400048070ff */
[----:B0-----:R-:W-:Y:S01]  /*1a6f0*/  FMNMX.FTZ R43, R50, R43, !PT ;  /* 0x0000002b322b7209 */ /* 0x001fe20007810000 */
[----:B------:R-:W-:-:S01]  /*1a700*/  FFMA.FTZ R50, R2, R27, -R39 ;  /* 0x0000001b02327223 */ /* 0x000fc20000010827 */
[----:B------:R-:W-:Y:S01]  /*1a710*/  FFMA.FTZ R27, R2, R79, -R39 ;  /* 0x0000004f021b7223 */ /* 0x000fe20000010827 */
[----:B------:R-:W-:Y:S02]  /*1a720*/  F2FP.SATFINITE.E4M3.F32.PACK_AB_MERGE_C R173, R32, R9, R173 ;  /* 0x0000000920ad723e */ /* 0x000fe400048070ad */
[----:B------:R-:W-:Y:S01]  /*1a730*/  MUFU.EX2 R48, R48 ;  /* 0x0000003000307308 */ /* 0x000fe20000000800 */
[----:B------:R-:W0:Y:S07]  /*1a740*/  SHFL.BFLY PT, R10, R43, 0x1, 0x1f ;  /* 0x0c201f002b0a7f89 */ /* 0x000e2e00000e0000 */
[----:B------:R-:W1:Y:S08]  /*1a750*/  MUFU.EX2 R15, R15 ;  /* 0x0000000f000f7308 */ /* 0x000e700000000800 */
[----:B------:R-:W-:Y:S08]  /*1a760*/  MUFU.EX2 R21, R21 ;  /* 0x0000001500157308 */ /* 0x000ff00000000800 */
[----:B------:R-:W-:Y:S01]  /*1a770*/  MUFU.EX2 R50, R50 ;  /* 0x0000003200327308 */ /* 0x000fe20000000800 */
[----:B0-----:R-:W-:-:S02]  /*1a780*/  FMNMX.FTZ R10, R43, R10, !PT ;  /* 0x0000000a2b0a7209 */ /* 0x001fc40007810000 */
[----:B-1----:R-:W-:Y:S02]  /*1a790*/  F2FP.SATFINITE.E4M3.F32.PACK_AB_MERGE_C R175, R15, R48, RZ ;  /* 0x000000300faf723e */ /* 0x002fe400048070ff */
[----:B------:R-:W-:Y:S01]  /*1a7a0*/  FSETP.NEU.FTZ.AND P1, PT, R10, -INF , PT ;  /* 0xff8000000a00780b */ /* 0x000fe20003f3d000 */
[----:B------:R-:W-:Y:S01]  /*1a7b0*/  FFMA.FTZ R56, R2, R10, -8 ;  /* 0xc100000002387423 */ /* 0x000fe2000001000a */
[----:B------:R-:W-:Y:S01]  /*1a7c0*/  F2FP.SATFINITE.E4M3.F32.PACK_AB_MERGE_C R175, R36, R13, R175 ;  /* 0x0000000d24af723e */ /* 0x000fe200048070af */
[----:B------:R-:W-:Y:S03]  /*1a7d0*/  MUFU.EX2 R27, R27 ;  /* 0x0000001b001b7308 */ /* 0x000fe60000000800 */
[----:B------:R-:W-:-:S05]  /*1a7e0*/  FSEL R56, R56, RZ, P1 ;  /* 0x000000ff38387208 */ /* 0x000fca0000800000 */
        /* <DEDUP_REMOVED lines=10> */
[----:B------:R-:W-:-:S02]  /*1a890*/  IMAD.U32 R85, RZ, RZ, UR38 ;  /* 0x00000026ff557e24 */ /* 0x000fc4000f8e00ff */
[----:B------:R-:W-:-:S01]  /*1a8a0*/  FFMA.FTZ R39, R2, R41, -R56 ;  /* 0x0000002902277223 */ /* 0x000fc20000010838 */
[C-C-:B------:R-:W-:Y:S01]  /*1a8b0*/  FFMA.FTZ R41, R2.reuse, R59, -R56.reuse ;  /* 0x0000003b02297223 */ /* 0x140fe20000010838 */
[----:B------:R-:W-:-:S01]  /*1a8c0*/  FFMA.FTZ R64, R2, R109, -R56 ;  /* 0x0000006d02407223 */ /* 0x000fc20000010838 */
[----:B------:R-:W0:Y:S01]  /*1a8d0*/  MUFU.EX2 R58, R58 ;  /* 0x0000003a003a7308 */ /* 0x000e220000000800 */
[----:B------:R-:W-:-:S01]  /*1a8e0*/  FADD.FTZ R59, R8, R91 ;  /* 0x0000005b083b7221 */ /* 0x000fc20000010000 */
[----:B------:R-:W-:Y:S01]  /*1a8f0*/  PRMT R80, R85, 0x654, R0 ;  /* 0x0000065455507816 */ /* 0x000fe20000000000 */
[----:B------:R-:W-:-:S01]  /*1a900*/  FFMA.FTZ R75, R2, R101, -R56 ;  /* 0x00000065024b7223 */ /* 0x000fc20000010838 */
[----:B------:R-:W-:Y:S01]  /*1a910*/  FFMA.FTZ R180, R2, R113, -R56 ;  /* 0x0000007102b47223 */ /* 0x000fe20000010838 */
[----:B------:R-:W-:-:S01]  /*1a920*/  FADD.FTZ R84, R12, R59 ;  /* 0x0000003b0c547221 */ /* 0x000fc20000010000 */
[----:B------:R1:W-:Y:S01]  /*1a930*/  SYNCS.ARRIVE.TRANS64.RED.A1T0 RZ, [R80+URZ], RZ ;  /* 0x000000ff50ff79a7 */ /* 0x0003e2000810043f */
[----:B------:R-:W-:-:S01]  /*1a940*/  FFMA.FTZ R70, R2, R117, -R56 ;  /* 0x0000007502467223 */ /* 0x000fc20000010838 */
[----:B------:R-:W2:Y:S01]  /*1a950*/  MUFU.EX2 R51, R51 ;  /* 0x0000003300337308 */ /* 0x000ea20000000800 */
[----:B------:R-:W-:-:S01]  /*1a960*/  FADD.FTZ R59, R95, R84 ;  /* 0x000000545f3b7221 */ /* 0x000fc20000010000 */
[C-C-:B------:R-:W-:Y:S01]  /*1a970*/  FFMA.FTZ R79, R2.reuse, R77, -R56.reuse ;  /* 0x0000004d024f7223 */ /* 0x140fe20000010838 */
[----:B------:R-:W-:-:S01]  /*1a980*/  FFMA.FTZ R66, R2, R119, -R56 ;  /* 0x0000007702427223 */ /* 0x000fc20000010838 */
[----:B------:R-:W-:Y:S01]  /*1a990*/  FFMA.FTZ R72, R2, R123, -R56 ;  /* 0x0000007b02487223 */ /* 0x000fe20000010838 */
[----:B------:R-:W-:-:S01]  /*1a9a0*/  FADD.FTZ R84, R20, R59 ;  /* 0x0000003b14547221 */ /* 0x000fc20000010000 */
[C-C-:B-1----:R-:W-:Y:S01]  /*1a9b0*/  FFMA.FTZ R80, R2.reuse, R45, -R56.reuse ;  /* 0x0000002d02507223 */ /* 0x142fe20000010838 */
[----:B------:R-:W-:-:S01]  /*1a9c0*/  FFMA.FTZ R68, R2, R127, -R56 ;  /* 0x0000007f02447223 */ /* 0x000fc20000010838 */
[----:B------:R-:W1:Y:S01]  /*1a9d0*/  MUFU.EX2 R62, R62 ;  /* 0x0000003e003e7308 */ /* 0x000e620000000800 */
[----:B0-----:R-:W-:-:S01]  /*1a9e0*/  FADD.FTZ R82, R43, R58 ;  /* 0x0000003a2b527221 */ /* 0x001fc20000010000 */
[----:B------:R-:W-:Y:S01]  /*1a9f0*/  FADD.FTZ R85, R105, R84 ;  /* 0x0000005469557221 */ /* 0x000fe20000010000 */
[----:B------:R-:W-:-:S01]  /*1aa00*/  FFMA.FTZ R77, R2, R125, -R56 ;  /* 0x0000007d024d7223 */ /* 0x000fc20000010838 */
[C-C-:B------:R-:W-:Y:S01]  /*1aa10*/  FFMA.FTZ R49, R2.reuse, R49, -R56.reuse ;  /* 0x0000003102317223 */ /* 0x140fe20000010838 */
[----:B------:R-:W-:-:S01]  /*1aa20*/  FFMA.FTZ R76, R2, R129, -R56 ;  /* 0x00000081024c7223 */ /* 0x000fc20000010838 */
[----:B------:R-:W-:Y:S01]  /*1aa30*/  FADD.FTZ R84, R26, R85 ;  /* 0x000000551a547221 */ /* 0x000fe20000010000 */
[----:B------:R-:W-:-:S01]  /*1aa40*/  FFMA.FTZ R83, R2, R61, -R56 ;  /* 0x0000003d02537223 */ /* 0x000fc20000010838 */
[----:B------:R-:W0:Y:S01]  /*1aa50*/  MUFU.EX2 R47, R47 ;  /* 0x0000002f002f7308 */ /* 0x000e220000000800 */
[----:B--2---:R-:W-:-:S01]  /*1aa60*/  FADD.FTZ R45, R51, R82 ;  /* 0x00000052332d7221 */ /* 0x004fc20000010000 */
[----:B------:R-:W-:Y:S01]  /*1aa70*/  FADD.FTZ R85, R111, R84 ;  /* 0x000000546f557221 */ /* 0x000fe20000010000 */
[----:B------:R-:W-:-:S01]  /*1aa80*/  FFMA.FTZ R61, R2, R131, -R56 ;  /* 0x00000083023d7223 */ /* 0x000fc20000010838 */
[C-C-:B------:R-:W-:Y:S01]  /*1aa90*/  FFMA.FTZ R74, R2.reuse, R133, -R56.reuse ;  /* 0x00000085024a7223 */ /* 0x140fe20000010838 */
[----:B------:R-:W-:-:S01]  /*1aaa0*/  FFMA.FTZ R78, R2, R135, -R56 ;  /* 0x00000087024e7223 */ /* 0x000fc20000010838 */
[----:B------:R-:W-:Y:S01]  /*1aab0*/  FADD.FTZ R84, R30, R85 ;  /* 0x000000551e547221 */ /* 0x000fe20000010000 */
[----:B------:R-:W-:-:S01]  /*1aac0*/  FFMA.FTZ R69, R2, R69, -R56 ;  /* 0x0000004502457223 */ /* 0x000fc20000010838 */
[----:B------:R-:W2:Y:S01]  /*1aad0*/  MUFU.EX2 R60, R60 ;  /* 0x0000003c003c7308 */ /* 0x000ea20000000800 */
[----:B-1----:R-:W-:-:S01]  /*1aae0*/  FADD.FTZ R82, R62, R45 ;  /* 0x0000002d3e527221 */ /* 0x002fc20000010000 */
[----:B------:R-:W-:Y:S01]  /*1aaf0*/  FADD.FTZ R85, R115, R84 ;  /* 0x0000005473557221 */ /* 0x000fe20000010000 */
[----:B------:R-:W-:Y:S01]  /*1ab00*/  F2FP.SATFINITE.E4M3.F32.PACK_AB_MERGE_C R184, R62, R51, RZ ;  /* 0x000000333eb8723e */ /* 0x000fe200048070ff */
[C-C-:B------:R-:W-:Y:S01]  /*1ab10*/  FFMA.FTZ R137, R2.reuse, R137, -R56.reuse ;  /* 0x0000008902897223 */ /* 0x140fe20000010838 */
[----:B------:R-:W-:-:S01]  /*1ab20*/  FFMA.FTZ R139, R2, R139, -R56 ;  /* 0x0000008b028b7223 */ /* 0x000fc20000010838 */
[C-C-:B------:R-:W-:Y:S01]  /*1ab30*/  FFMA.FTZ R63, R2.reuse, R63, -R56.reuse ;  /* 0x0000003f023f7223 */ /* 0x140fe20000010838 */
[----:B------:R-:W-:-:S01]  /*1ab40*/  FFMA.FTZ R53, R2, R53, -R56 ;  /* 0x0000003502357223 */ /* 0x000fc20000010838 */
[----:B------:R-:W1:Y:S01]  /*1ab50*/  MUFU.EX2 R64, R64 ;  /* 0x0000004000407308 */ /* 0x000e620000000800 */
        /* <DEDUP_REMOVED lines=8> */
[----:B--2---:R-:W-:-:S01]  /*1abe0*/  FADD.FTZ R59, R60, R59 ;  /* 0x0000003b3c3b7221 */ /* 0x004fc20000010000 */
[C-C-:B------:R-:W-:Y:S01]  /*1abf0*/  FFMA.FTZ R71, R2.reuse, R71, -R56.reuse ;  /* 0x0000004702477223 */ /* 0x140fe20000010838 */
[----:B------:R-:W-:-:S01]  /*1ac00*/  FFMA.FTZ R37, R2, R37, -R56 ;  /* 0x0000002502257223 */ /* 0x000fc20000010838 */
[----:B------:R-:W-:Y:S01]  /*1ac10*/  F2FP.SATFINITE.E4M3.F32.PACK_AB_MERGE_C R184, R58, R43, R184 ;  /* 0x0000002b3ab8723e */ /* 0x000fe200048070b8 */
[----:B------:R-:W2:Y:S03]  /*1ac20*/  @P4 LDC R30, c[0x0][0x450] ;  /* 0x00011400ff1e4b82 */ /* 0x000ea60000000800 */
[----:B------:R-:W3:Y:S01]  /*1ac30*/  MUFU.EX2 R180, R180 ;  /* 0x000000b400b47308 */ /* 0x000ee20000000800 */
[----:B-1----:R-:W-:-:S07]  /*1ac40*/  FADD.FTZ R82, R64, R59 ;  /* 0x0000003b40527221 */ /* 0x002fce0000010000 */
[----:B------:R-:W1:Y:S01]  /*1ac50*/  MUFU.EX2 R55, R55 ;  /* 0x0000003700377308 */ /* 0x000e620000000800 */
[----:B0-----:R-:W-:-:S01]  /*1ac60*/  FADD.FTZ R59, R75, R82 ;  /* 0x000000524b3b7221 */ /* 0x001fc20000010000 */
[----:B------:R-:W-:-:S04]  /*1ac70*/  F2FP.SATFINITE.E4M3.F32.PACK_AB_MERGE_C R186, R75, R64, RZ ;  /* 0x000000404bba723e */ /* 0x000fc800048070ff */
[----:B------:R-:W-:Y:S02]  /*1ac80*/  F2FP.SATFINITE.E4M3.F32.PACK_AB_MERGE_C R186, R60, R47, R186 ;  /* 0x0000002f3cba723e */ /* 0x000fe400048070ba */
[----:B------:R-:W0:Y:S01]  /*1ac90*/  MUFU.EX2 R70, R70 ;  /* 0x0000004600467308 */ /* 0x000e220000000800 */
[----:B---3--:R-:W-:-:S07]  /*1aca0*/  FADD.FTZ R82, R180, R59 ;  /* 0x0000003bb4527221 */ /* 0x008fce0000010000 */
[----:B------:R-:W3:Y:S01]  /*1acb0*/  MUFU.EX2 R79, R79 ;  /* 0x0000004f004f7308 */ /* 0x000ee20000000800 */
[----:B-1----:R-:W-:-:S01]  /*1acc0*/  FADD.FTZ R59, R55, R82 ;  /* 0x00000052373b7221 */ /* 0x002fc20000010000 */
[----:B------:R-:W-:Y:S01]  /*1acd0*/  FADD.FTZ R82, R34, R85 ;  /* 0x0000005522527221 */ /* 0x000fe20000010000 */
[----:B------:R-:W-:-:S05]  /*1ace0*/  CS2R R84, SRZ ;  /* 0x0000000000547805 */ /* 0x000fca000001ff00 */
[----:B------:R-:W1:Y:S01]  /*1acf0*/  MUFU.EX2 R66, R66 ;  /* 0x0000004200427308 */ /* 0x000e620000000800 */
[----:B0-----:R-:W-:-:S01]  /*1ad00*/  FADD.FTZ R12, R70, R59 ;  /* 0x0000003b460c7221 */ /* 0x001fc20000010000 */
[----:B------:R-:W-:-:S04]  /*1ad10*/  FADD.FTZ R59, R121, R82 ;  /* 0x00000052793b7221 */ /* 0x000fc80000010000 */
[----:B------:R-:W-:Y:S01]  /*1ad20*/  FADD.FTZ R62, R38, R59 ;  /* 0x0000003b263e7221 */ /* 0x000fe20000010000 */
[----:B------:R-:W-:Y:S01]  /*1ad30*/  CS2R R58, SRZ ;  /* 0x00000000003a7805 */ /* 0x000fe2000001ff00 */
[----:B------:R-:W-:Y:S01]  /*1ad40*/  MUFU.EX2 R73, R73 ;  /* 0x0000004900497308 */ /* 0x000fe20000000800 */
[----:B---3--:R-:W-:-:S01]  /*1ad50*/  FADD.FTZ R51, R79, R12 ;  /* 0x0000000c4f337221 */ /* 0x008fc20000010000 */
[----:B------:R-:W-:-:S04]  /*1ad60*/  F2FP.SATFINITE.E4M3.F32.PACK_AB_MERGE_C R70, R79, R70, RZ ;  /* 0x000000464f46723e */ /* 0x000fc800048070ff */
[----:B------:R-:W-:Y:S02]  /*1ad70*/  F2FP.SATFINITE.E4M3.F32.PACK_AB_MERGE_C R180, R55, R180, R70 ;  /* 0x000000b437b4723e */ /* 0x000fe40004807046 */
[----:B------:R-:W-:Y:S01]  /*1ad80*/  MUFU.EX2 R72, R72 ;  /* 0x0000004800487308 */ /* 0x000fe20000000800 */
[----:B-1----:R-:W-:-:S01]  /*1ad90*/  FADD.FTZ R26, R66, R51 ;  /* 0x00000033421a7221 */ /* 0x002fc20000010000 */
[----:B------:R-:W-:-:S06]  /*1ada0*/  FADD.FTZ R51, R57, R62 ;  /* 0x0000003e39337221 */ /* 0x000fcc0000010000 */
[----:B------:R-:W0:Y:S08]  /*1adb0*/  MUFU.EX2 R81, R81 ;  /* 0x0000005100517308 */ /* 0x000e300000000800 */
[----:B------:R-:W1:Y:S08]  /*1adc0*/  MUFU.EX2 R68, R68 ;  /* 0x0000004400447308 */ /* 0x000e700000000800 */
[----:B------:R-:W3:Y:S01]  /*1add0*/  MUFU.EX2 R77, R77 ;  /* 0x0000004d004d7308 */ /* 0x000ee20000000800 */
[----:B0-----:R-:W-:-:S04]  /*1ade0*/  F2FP.SATFINITE.E4M3.F32.PACK_AB_MERGE_C R182, R81, R72, RZ ;  /* 0x0000004851b6723e */ /* 0x001fc800048070ff */
[----:B------:R-:W-:-:S03]  /*1adf0*/  F2FP.SATFINITE.E4M3.F32.PACK_AB_MERGE_C R182, R73, R66, R182 ;  /* 0x0000004249b6723e */ /* 0x000fc600048070b6 */
[----:B------:R0:W-:Y:S08]  /*1ae00*/  MUFU.EX2 R56, R49 ;  /* 0x0000003100387308 */ /* 0x0001f00000000800 */
[----:B------:R-:W4:Y:S01]  /*1ae10*/  MUFU.EX2 R76, R76 ;  /* 0x0000004c004c7308 */ /* 0x000f220000000800 */
[----:B0-----:R-:W-:-:S01]  /*1ae20*/  FADD.FTZ R49, R73, R26 ;  /* 0x0000001a49317221 */ /* 0x001fc20000010000 */
[----:B------:R-:W-:-:S03]  /*1ae30*/  FADD.FTZ R26, R42, R51 ;  /* 0x000000332a1a7221 */ /* 0x000fc60000010000 */
[----:B------:R-:W-:Y:S01]  /*1ae40*/  FADD.FTZ R8, R72, R49 ;  /* 0x0000003148087221 */ /* 0x000fe20000010000 */
[----:B------:R-:W-:-:S01]  /*1ae50*/  FADD.FTZ R26, R65, R26 ;  /* 0x0000001a411a7221 */ /* 0x000fc20000010000 */
[----:B------:R-:W-:Y:S01]  /*1ae60*/  CS2R R64, SRZ ;  /* 0x0000000000407805 */ /* 0x000fe2000001ff00 */
[----:B------:R-:W0:Y:S01]  /*1ae70*/  MUFU.EX2 R83, R83 ;  /* 0x0000005300537308 */ /* 0x000e220000000800 */
[----:B------:R-:W-:-:S01]  /*1ae80*/  FADD.FTZ R81, R81, R8 ;  /* 0x0000000851517221 */ /* 0x000fc20000010000 */
[----:B------:R-:W-:Y:S01]  /*1ae90*/  FADD.FTZ R49, R11, R26 ;  /* 0x0000001a0b317221 */ /* 0x000fe20000010000 */
[----:B------:R-:W-:Y:S02]  /*1aea0*/  CS2R R72, SRZ ;  /* 0x0000000000487805 */ /* 0x000fe4000001ff00 */
[----:B-1----:R-:W-:Y:S01]  /*1aeb0*/  FADD.FTZ R8, R68, R81 ;  /* 0x0000005144087221 */ /* 0x002fe20000010000 */
[----:B------:R-:W-:-:S02]  /*1aec0*/  FADD.FTZ R20, R40, R49 ;  /* 0x0000003128147221 */ /* 0x000fc40000010000 */
[----:B------:R-:W1:Y:S01]  /*1aed0*/  MUFU.EX2 R61, R61 ;  /* 0x0000003d003d7308 */ /* 0x000e620000000800 */
[----:B---3--:R-:W-:-:S01]  /*1aee0*/  FADD.FTZ R43, R77, R8 ;  /* 0x000000084d2b7221 */ /* 0x008fc20000010000 */
[----:B------:R-:W-:-:S03]  /*1aef0*/  FADD.FTZ R47, R3, R20 ;  /* 0x00000014032f7221 */ /* 0x000fc60000010000 */
[----:B----4-:R-:W-:Y:S01]  /*1af00*/  FADD.FTZ R20, R76, R43 ;  /* 0x0000002b4c147221 */ /* 0x010fe20000010000 */
[----:B------:R-:W-:-:S02]  /*1af10*/  FADD.FTZ R44, R44, R47 ;  /* 0x0000002f2c2c7221 */ /* 0x000fc40000010000 */
[----:B------:R-:W3:Y:S01]  /*1af20*/  MUFU.EX2 R74, R74 ;  /* 0x0000004a004a7308 */ /* 0x000ee20000000800 */
[----:B0-----:R-:W-:-:S01]  /*1af30*/  FADD.FTZ R20, R83, R20 ;  /* 0x0000001453147221 */ /* 0x001fc20000010000 */
[----:B------:R-:W-:Y:S01]  /*1af40*/  FADD.FTZ R43, R5, R44 ;  /* 0x0000002c052b7221 */ /* 0x000fe20000010000 */
[----:B------:R-:W-:Y:S02]  /*1af50*/  F2FP.SATFINITE.E4M3.F32.PACK_AB_MERGE_C R176, R83, R76, RZ ;  /* 0x0000004c53b0723e */ /* 0x000fe400048070ff */
[----:B------:R-:W-:Y:S01]  /*1af60*/  CS2R R82, SRZ ;  /* 0x0000000000527805 */ /* 0x000fe2000001ff00 */
[----:B------:R-:W-:-:S01]  /*1af70*/  FADD.FTZ R26, R24, R43 ;  /* 0x0000002b181a7221 */ /* 0x000fc20000010000 */
[----:B------:R-:W-:Y:S01]  /*1af80*/  F2FP.SATFINITE.E4M3.F32.PACK_AB_MERGE_C R176, R77, R68, R176 ;  /* 0x000000444db0723e */ /* 0x000fe200048070b0 */
[----:B------:R-:W0:Y:S01]  /*1af90*/  MUFU.EX2 R78, R78 ;  /* 0x0000004e004e7308 */ /* 0x000e220000000800 */
[----:B-1----:R-:W-:-:S01]  /*1afa0*/  FADD.FTZ R3, R61, R20 ;  /* 0x000000143d037221 */ /* 0x002fc20000010000 */
[----:B------:R-:W-:Y:S01]  /*1afb0*/  FADD.FTZ R43, R7, R26 ;  /* 0x0000001a072b7221 */ /* 0x000fe20000010000 */
[----:B------:R-:W-:Y:S01]  /*1afc0*/  CS2R R76, SRZ ;  /* 0x00000000004c7805 */ /* 0x000fe2000001ff00 */
[----:B------:R-:W1:Y:S02]  /*1afd0*/  @P4 LDC R7, c[0x0][0x44c] ;  /* 0x00011300ff074b82 */ /* 0x000e640000000800 */
[----:B------:R-:W-:-:S01]  /*1afe0*/  FADD.FTZ R28, R28, R43 ;  /* 0x0000002b1c1c7221 */ /* 0x000fc20000010000 */
[----:B------:R-:W-:Y:S01]  /*1aff0*/  CS2R R42, SRZ ;  /* 0x00000000002a7805 */ /* 0x000fe2000001ff00 */
[----:B------:R-:W4:Y:S01]  /*1b000*/  MUFU.EX2 R69, R69 ;  /* 0x0000004500457308 */ /* 0x000f220000000800 */
[----:B---3--:R-:W-:-:S07]  /*1b010*/  FADD.FTZ R3, R74, R3 ;  /* 0x000000034a037221 */ /* 0x008fce0000010000 */
[----:B------:R-:W3:Y:S01]  /*1b020*/  MUFU.EX2 R0, R137 ;  /* 0x0000008900007308 */ /* 0x000ee20000000800 */
[----:B0-----:R-:W-:-:S01]  /*1b030*/  FADD.FTZ R26, R78, R3 ;  /* 0x000000034e1a7221 */ /* 0x001fc20000010000 */
[----:B------:R-:W-:-:S04]  /*1b040*/  FADD.FTZ R3, R9, R28 ;  /* 0x0000001c09037221 */ /* 0x000fc80000010000 */
[----:B------:R-:W-:Y:S02]  /*1b050*/  FADD.FTZ R28, R32, R3 ;  /* 0x00000003201c7221 */ /* 0x000fe40000010000 */
[----:B------:R-:W0:Y:S01]  /*1b060*/  MUFU.EX2 R39, R39 ;  /* 0x0000002700277308 */ /* 0x000e220000000800 */
[C---:B----4-:R-:W-:Y:S01]  /*1b070*/  F2FP.SATFINITE.E4M3.F32.PACK_AB_MERGE_C R178, R69.reuse, R78, RZ ;  /* 0x0000004e45b2723e */ /* 0x050fe200048070ff */
[----:B------:R-:W-:Y:S01]  /*1b080*/  FADD.FTZ R69, R69, R26 ;  /* 0x0000001a45457221 */ /* 0x000fe20000010000 */
[----:B------:R-:W-:-:S01]  /*1b090*/  FADD.FTZ R5, R29, R28 ;  /* 0x0000001c1d057221 */ /* 0x000fc20000010000 */
[----:B-1----:R-:W-:Y:S01]  /*1b0a0*/  @P4 IMAD.HI.U32 R9, R214, R7, RZ ;  /* 0x00000007d6094227 */ /* 0x002fe200078e00ff */
[----:B------:R-:W-:Y:S02]  /*1b0b0*/  F2FP.SATFINITE.E4M3.F32.PACK_AB_MERGE_C R178, R74, R61, R178 ;  /* 0x0000003d4ab2723e */ /* 0x000fe400048070b2 */
[----:B------:R-:W-:Y:S01]  /*1b0c0*/  CS2R R60, SRZ ;  /* 0x00000000003c7805 */ /* 0x000fe2000001ff00 */
[----:B------:R-:W-:-:S01]  /*1b0d0*/  FADD.FTZ R46, R46, R5 ;  /* 0x000000052e2e7221 */ /* 0x000fc20000010000 */
[----:B------:R-:W1:Y:S01]  /*1b0e0*/  MUFU.EX2 R41, R41 ;  /* 0x0000002900297308 */ /* 0x000e620000000800 */
[----:B---3--:R-:W-:-:S01]  /*1b0f0*/  FADD.FTZ R26, R0, R69 ;  /* 0x00000045001a7221 */ /* 0x008fc20000010000 */
[----:B------:R-:W-:-:S02]  /*1b100*/  IMAD.MOV.U32 R28, RZ, RZ, R214 ;  /* 0x000000ffff1c7224 */ /* 0x000fc400078e00d6 */
[----:B------:R-:W-:-:S01]  /*1b110*/  FADD.FTZ R5, R13, R46 ;  /* 0x0000002e0d057221 */ /* 0x000fc20000010000 */
[----:B--2---:R-:W-:Y:S02]  /*1b120*/  @P4 SHF.R.U32.HI R28, RZ, R30, R9 ;  /* 0x0000001eff1c4219 */ /* 0x004fe40000011609 */
[----:B------:R-:W-:Y:S02]  /*1b130*/  CS2R R46, SRZ ;  /* 0x00000000002e7805 */ /* 0x000fe4000001ff00 */
[----:B------:R-:W-:Y:S01]  /*1b140*/  CS2R R68, SRZ ;  /* 0x0000000000447805 */ /* 0x000fe2000001ff00 */
[----:B------:R-:W-:-:S01]  /*1b150*/  FADD.FTZ R5, R36, R5 ;  /* 0x0000000524057221 */ /* 0x000fc20000010000 */
[----:B------:R-:W2:Y:S01]  /*1b160*/  MUFU.EX2 R80, R80 ;  /* 0x0000005000507308 */ /* 0x000ea20000000800 */
[----:B0-----:R-:W-:-:S01]  /*1b170*/  FADD.FTZ R26, R39, R26 ;  /* 0x0000001a271a7221 */ /* 0x001fc20000010000 */
[----:B------:R-:W-:Y:S01]  /*1b180*/  CS2R R74, SRZ ;  /* 0x00000000004a7805 */ /* 0x000fe2000001ff00 */
[----:B------:R-:W-:-:S01]  /*1b190*/  FADD.FTZ R48, R48, R5 ;  /* 0x0000000530307221 */ /* 0x000fc20000010000 */
[----:B------:R-:W-:-:S03]  /*1b1a0*/  CS2R R78, SRZ ;  /* 0x00000000004e7805 */ /* 0x000fc6000001ff00 */
[----:B------:R-:W-:Y:S01]  /*1b1b0*/  FADD.FTZ R48, R15, R48 ;  /* 0x000000300f307221 */ /* 0x000fe20000010000 */
[----:B------:R-:W0:Y:S01]  /*1b1c0*/  MUFU.EX2 R25, R139 ;  /* 0x0000008b00197308 */ /* 0x000e220000000800 */
[----:B-1----:R-:W-:-:S02]  /*1b1d0*/  FADD.FTZ R3, R41, R26 ;  /* 0x0000001a29037221 */ /* 0x002fc40000010000 */
[----:B------:R-:W-:Y:S01]  /*1b1e0*/  FADD.FTZ R5, R21, R48 ;  /* 0x0000003015057221 */ /* 0x000fe20000010000 */
[----:B------:R-:W-:-:S03]  /*1b1f0*/  CS2R R48, SRZ ;  /* 0x0000000000307805 */ /* 0x000fc6000001ff00 */
[----:B------:R-:W-:Y:S01]  /*1b200*/  FADD.FTZ R26, R50, R5 ;  /* 0x00000005321a7221 */ /* 0x000fe20000010000 */
[----:B------:R1:W-:Y:S01]  /*1b210*/  MUFU.EX2 R12, R63 ;  /* 0x0000003f000c7308 */ /* 0x0003e20000000800 */
[C---:B--2---:R-:W-:Y:S01]  /*1b220*/  F2FP.SATFINITE.E4M3.F32.PACK_AB_MERGE_C R172, R80.reuse, R41, RZ ;  /* 0x0000002950ac723e */ /* 0x044fe200048070ff */
[----:B------:R-:W-:Y:S01]  /*1b230*/  FADD.FTZ R80, R80, R3 ;  /* 0x0000000350507221 */ /* 0x000fe20000010000 */
[----:B------:R-:W-:Y:S02]  /*1b240*/  CS2R R40, SRZ ;  /* 0x0000000000287805 */ /* 0x000fe4000001ff00 */
[----:B------:R-:W-:Y:S02]  /*1b250*/  F2FP.SATFINITE.E4M3.F32.PACK_AB_MERGE_C R172, R39, R0, R172 ;  /* 0x0000000027ac723e */ /* 0x000fe400048070ac */
[----:B------:R-:W-:Y:S01]  /*1b260*/  CS2R R38, SRZ ;  /* 0x0000000000267805 */ /* 0x000fe2000001ff00 */
[----:B------:R-:W2:Y:S01]  /*1b270*/  MUFU.EX2 R53, R53 ;  /* 0x0000003500357308 */ /* 0x000ea20000000800 */
[----:B0-----:R-:W-:-:S01]  /*1b280*/  FADD.FTZ R3, R25, R80 ;  /* 0x0000005019037221 */ /* 0x001fc20000010000 */
[----:B-1----:R-:W-:-:S02]  /*1b290*/  CS2R R62, SRZ ;  /* 0x00000000003e7805 */ /* 0x002fc4000001ff00 */
[----:B------:R-:W-:Y:S01]  /*1b2a0*/  CS2R R80, SRZ ;  /* 0x0000000000507805 */ /* 0x000fe2000001ff00 */
[----:B------:R-:W-:-:S03]  /*1b2b0*/  FADD.FTZ R3, R56, R3 ;  /* 0x0000000338037221 */ /* 0x000fc60000010000 */
[----:B------:R-:W0:Y:S08]  /*1b2c0*/  MUFU.EX2 R141, R141 ;  /* 0x0000008d008d7308 */ /* 0x000e300000000800 */
[----:B------:R1:W3:Y:S01]  /*1b2d0*/  MUFU.EX2 R8, R45 ;  /* 0x0000002d00087308 */ /* 0x0002e20000000800 */
[----:B--2---:R-:W-:Y:S01]  /*1b2e0*/  F2FP.SATFINITE.E4M3.F32.PACK_AB_MERGE_C R174, R53, R12, RZ ;  /* 0x0000000c35ae723e */ /* 0x004fe200048070ff */
[----:B------:R-:W-:-:S03]  /*1b2f0*/  FADD.FTZ R12, R12, R3 ;  /* 0x000000030c0c7221 */ /* 0x000fc60000010000 */
[----:B------:R-:W-:Y:S01]  /*1b300*/  F2FP.SATFINITE.E4M3.F32.PACK_AB_MERGE_C R174, R56, R25, R174 ;  /* 0x0000001938ae723e */ /* 0x000fe200048070ae */
[----:B------:R-:W-:-:S01]  /*1b310*/  FADD.FTZ R0, R53, R12 ;  /* 0x0000000c35007221 */ /* 0x000fc20000010000 */
[----:B------:R-:W-:Y:S01]  /*1b320*/  CS2R R56, SRZ ;  /* 0x0000000000387805 */ /* 0x000fe2000001ff00 */
[----:B------:R-:W2:Y:S01]  /*1b330*/  MUFU.EX2 R52, R52 ;  /* 0x0000003400347308 */ /* 0x000ea20000000800 */
[----:B-1----:R-:W-:Y:S01]  /*1b340*/  CS2R R44, SRZ ;  /* 0x00000000002c7805 */ /* 0x002fe2000001ff00 */
[----:B0-----:R-:W-:-:S06]  /*1b350*/  FADD.FTZ R3, R141, R0 ;  /* 0x000000008d037221 */ /* 0x001fcc0000010000 */
[----:B------:R-:W-:Y:S01]  /*1b360*/  MUFU.EX2 R67, R67 ;  /* 0x0000004300437308 */ /* 0x000fe20000000800 */
[----:B---3--:R-:W-:-:S01]  /*1b370*/  FADD.FTZ R0, R8, R3 ;  /* 0x0000000308007221 */ /* 0x008fc20000010000 */
[----:B------:R-:W-:-:S06]  /*1b380*/  FADD.FTZ R3, R27, R26 ;  /* 0x0000001a1b037221 */ /* 0x000fcc0000010000 */
[----:B------:R-:W0:Y:S01]  /*1b390*/  MUFU.EX2 R20, R143 ;  /* 0x0000008f00147308 */ /* 0x000e220000000800 */
[C---:B--2---:R-:W-:Y:S01]  /*1b3a0*/  F2FP.SATFINITE.E4M3.F32.PACK_AB_MERGE_C R27, R52.reuse, R27, RZ ;  /* 0x0000001b341b723e */ /* 0x044fe200048070ff */
[----:B------:R-:W-:-:S03]  /*1b3b0*/  FADD.FTZ R52, R52, R3 ;  /* 0x0000000334347221 */ /* 0x000fc60000010000 */
[----:B------:R-:W-:Y:S02]  /*1b3c0*/  F2FP.SATFINITE.E4M3.F32.PACK_AB_MERGE_C R169, R50, R21, R27 ;  /* 0x0000001532a9723e */ /* 0x000fe4000480701b */
[----:B------:R-:W-:Y:S02]  /*1b3d0*/  CS2R R26, SRZ ;  /* 0x00000000001a7805 */ /* 0x000fe4000001ff00 */
[----:B------:R-:W-:Y:S01]  /*1b3e0*/  CS2R R50, SRZ ;  /* 0x0000000000327805 */ /* 0x000fe2000001ff00 */
[----:B------:R-:W1:Y:S08]  /*1b3f0*/  MUFU.EX2 R31, R31 ;  /* 0x0000001f001f7308 */ /* 0x000e700000000800 */
[----:B------:R-:W2:Y:S01]  /*1b400*/  MUFU.EX2 R54, R54 ;  /* 0x0000003600367308 */ /* 0x000ea20000000800 */
[----:B0-----:R-:W-:Y:S01]  /*1b410*/  F2FP.SATFINITE.E4M3.F32.PACK_AB_MERGE_C R7, R20, R67, RZ ;  /* 0x000000431407723e */ /* 0x001fe200048070ff */
[----:B------:R-:W-:Y:S01]  /*1b420*/  FADD.FTZ R67, R67, R0 ;  /* 0x0000000043437221 */ /* 0x000fe20000010000 */
[----:B------:R-:W-:-:S02]  /*1b430*/  IADD3 R0, R28, R217, -R215 ;  /* 0x000000d91c007210 */ /* 0x000fc40007ffe8d7 */
[----:B------:R-:W-:Y:S02]  /*1b440*/  CS2R R28, SRZ ;  /* 0x00000000001c7805 */ /* 0x000fe4000001ff00 */
[----:B------:R-:W-:Y:S01]  /*1b450*/  F2FP.SATFINITE.E4M3.F32.PACK_AB_MERGE_C R168, R8, R141, R7 ;  /* 0x0000008d08a8723e */ /* 0x000fe20004807007 */
[----:B------:R-:W-:Y:S01]  /*1b460*/  FADD.FTZ R20, R20, R67 ;  /* 0x0000004314147221 */ /* 0x000fe20000010000 */
[----:B------:R-:W-:Y:S01]  /*1b470*/  CS2R R66, SRZ ;  /* 0x0000000000427805 */ /* 0x000fe2000001ff00 */
[----:B------:R-:W-:Y:S01]  /*1b480*/  MUFU.EX2 R35, R35 ;  /* 0x0000002300237308 */ /* 0x000fe20000000800 */
[----:B-1----:R-:W-:-:S01]  /*1b490*/  FADD.FTZ R5, R31, R52 ;  /* 0x000000341f057221 */ /* 0x002fc20000010000 */
[----:B------:R-:W-:Y:S01]  /*1b4a0*/  IMAD.HI R9, R0, 0x66666667, RZ ;  /* 0x6666666700097827 */ /* 0x000fe200078e02ff */
[----:B------:R-:W-:-:S05]  /*1b4b0*/  CS2R R52, SRZ ;  /* 0x0000000000347805 */ /* 0x000fca000001ff00 */
[----:B------:R-:W0:Y:S01]  /*1b4c0*/  MUFU.EX2 R6, R6 ;  /* 0x0000000600067308 */ /* 0x000e220000000800 */
[----:B--2---:R-:W-:-:S07]  /*1b4d0*/  FADD.FTZ R8, R54, R5 ;  /* 0x0000000536087221 */ /* 0x004fce0000010000 */
[----:B------:R-:W-:Y:S08]  /*1b4e0*/  MUFU.EX2 R71, R71 ;  /* 0x0000004700477308 */ /* 0x000ff00000000800 */
[----:B------:R1:W2:Y:S01]  /*1b4f0*/  MUFU.EX2 R12, R37 ;  /* 0x00000025000c7308 */ /* 0x0002a20000000800 */
[----:B0-----:R-:W-:Y:S01]  /*1b500*/  F2FP.SATFINITE.E4M3.F32.PACK_AB_MERGE_C R5, R6, R35, RZ ;  /* 0x000000230605723e */ /* 0x001fe200048070ff */
[----:B------:R-:W-:Y:S01]  /*1b510*/  FADD.FTZ R35, R35, R8 ;  /* 0x0000000823237221 */ /* 0x000fe20000010000 */
[----:B------:R-:W-:-:S02]  /*1b520*/  SHF.R.U32.HI R8, RZ, 0x1f, R9 ;  /* 0x0000001fff087819 */ /* 0x000fc40000011609 */
[----:B------:R-:W-:Y:S02]  /*1b530*/  F2FP.SATFINITE.E4M3.F32.PACK_AB_MERGE_C R171, R54, R31, R5 ;  /* 0x0000001f36ab723e */ /* 0x000fe40004807005 */
[----:B------:R-:W-:Y:S02]  /*1b540*/  CS2R R30, SRZ ;  /* 0x00000000001e7805 */ /* 0x000fe4000001ff00 */
[----:B------:R-:W-:Y:S01]  /*1b550*/  LEA.HI.SX32 R8, R9, R8, 0x1a ;  /* 0x0000000809087211 */ /* 0x000fe200078fd2ff */
[----:B------:R-:W0:Y:S01]  /*1b560*/  MUFU.EX2 R145, R145 ;  /* 0x0000009100917308 */ /* 0x000e220000000800 */
[----:B-1----:R-:W-:Y:S02]  /*1b570*/  CS2R R36, SRZ ;  /* 0x0000000000247805 */ /* 0x002fe4000001ff00 */
[----:B------:R-:W-:Y:S02]  /*1b580*/  CS2R R54, SRZ ;  /* 0x0000000000367805 */ /* 0x000fe4000001ff00 */
[----:B------:R-:W-:-:S03]  /*1b590*/  VIMNMX R15, R213, R8, !PT ;  /* 0x00000008d50f7248 */ /* 0x000fc60007fe0100 */
[----:B------:R1:W3:Y:S01]  /*1b5a0*/  MUFU.EX2 R24, R33 ;  /* 0x0000002100187308 */ /* 0x0002e20000000800 */
[----:B--2---:R-:W-:Y:S01]  /*1b5b0*/  F2FP.SATFINITE.E4M3.F32.PACK_AB_MERGE_C R7, R12, R71, RZ ;  /* 0x000000470c07723e */ /* 0x004fe200048070ff */
[----:B0-----:R-:W-:Y:S01]  /*1b5c0*/  FADD.FTZ R3, R145, R20 ;  /* 0x0000001491037221 */ /* 0x001fe20000010000 */
[----:B-1----:R-:W-:Y:S02]  /*1b5d0*/  CS2R R32, SRZ ;  /* 0x0000000000207805 */ /* 0x002fe4000001ff00 */
[C---:B---3--:R-:W-:Y:S01]  /*1b5e0*/  F2FP.SATFINITE.E4M3.F32.PACK_AB_MERGE_C R170, R24.reuse, R145, R7 ;  /* 0x0000009118aa723e */ /* 0x048fe20004807007 */
[----:B------:R-:W-:-:S01]  /*1b5f0*/  FADD.FTZ R0, R24, R3 ;  /* 0x0000000318007221 */ /* 0x000fc20000010000 */
[----:B------:R-:W-:Y:S02]  /*1b600*/  IADD3 R7, R104, -0x2, RZ ;  /* 0xfffffffe68077810 */ /* 0x000fe40007ffe0ff */
[----:B------:R-:W-:Y:S01]  /*1b610*/  CS2R R24, SRZ ;  /* 0x0000000000187805 */ /* 0x000fe2000001ff00 */
[----:B------:R-:W-:Y:S01]  /*1b620*/  FADD.FTZ R3, R71, R0 ;  /* 0x0000000047037221 */ /* 0x000fe20000010000 */
[----:B------:R-:W-:Y:S01]  /*1b630*/  ISETP.GE.AND P1, PT, R7, R15, PT ;  /* 0x0000000f0700720c */ /* 0x000fe20003f26270 */
[----:B------:R-:W-:Y:S01]  /*1b640*/  FADD.FTZ R0, R6, R35 ;  /* 0x0000002306007221 */ /* 0x000fe20000010000 */
[----:B------:R-:W-:Y:S01]  /*1b650*/  CS2R R34, SRZ ;  /* 0x0000000000227805 */ /* 0x000fe2000001ff00 */
[----:B------:R-:W-:Y:S01]  /*1b660*/  FADD.FTZ R3, R12, R3 ;  /* 0x000000030c037221 */ /* 0x000fe20000010000 */
[----:B------:R-:W-:-:S09]  /*1b670*/  CS2R R70, SRZ ;  /* 0x0000000000467805 */ /* 0x000fd2000001ff00 */
[----:B------:R-:W-:Y:S05]  /*1b680*/  @!P1 BRA `(.L_x_2841) ;  /* 0x0000003c00fc9947 */ /* 0x000fea0003800000 */
[----:B------:R-:W-:Y:S01]  /*1b690*/  IMAD.MOV.U32 R5, RZ, RZ, R4 ;  /* 0x000000ffff057224 */ /* 0x000fe200078e0004 */
[----:B------:R-:W-:Y:S01]  /*1b6a0*/  CS2R R86, SRZ ;  /* 0x0000000000567805 */ /* 0x000fe2000001ff00 */
[----:B------:R-:W-:Y:S01]  /*1b6b0*/  IMAD.MOV.U32 R6, RZ, RZ, R10 ;  /* 0x000000ffff067224 */ /* 0x000fe200078e000a */
[----:B------:R-:W-:Y:S01]  /*1b6c0*/  CS2R R84, SRZ ;  /* 0x0000000000547805 */ /* 0x000fe2000001ff00 */
[----:B------:R-:W-:Y:S01]  /*1b6d0*/  IMAD.MOV.U32 R8, RZ, RZ, R194 ;  /* 0x000000ffff087224 */ /* 0x000fe200078e00c2 */
[----:B------:R-:W-:Y:S01]  /*1b6e0*/  CS2R R82, SRZ ;  /* 0x0000000000527805 */ /* 0x000fe2000001ff00 */
[----:B------:R-:W-:Y:S01]  /*1b6f0*/  IMAD.MOV.U32 R9, RZ, RZ, R23 ;  /* 0x000000ffff097224 */ /* 0x000fe200078e0017 */
        /* <DEDUP_REMOVED lines=29> */
.L_x_2853:
        /* <DEDUP_REMOVED lines=8> */
.L_x_2843:
        /* <DEDUP_REMOVED lines=8> */
.L_x_2844:
[----:B------:R-:W-:Y:S04]  /*1b9d0*/  BSSY B0, `(.L_x_2842) ;  /* 0x0000004000007945 */ /* 0x000fe80003800000 */
[----:B-1----:R-:W-:Y:S05]  /*1b9e0*/  @P2 BRA `(.L_x_2845) ;  /* 0x0000000000082947 */ /* 0x002fea0003800000 */
[----:B------:R-:W1:Y:S02]  /*1b9f0*/  SYNCS.PHASECHK.TRANS64.TRYWAIT P2, [R11+URZ+0x29830], R4 ;  /* 0x029830040b0075a7 */ /* 0x000e64000804017f */
[----:B-1----:R-:W-:Y:S05]  /*1ba00*/  @!P2 BRA `(.L_x_2846) ;  /* 0x000001540084a947 */ /* 0x002fea0003800000 */
.L_x_2845:
[----:B------:R-:W-:Y:S05]  /*1ba10*/  BSYNC B0 ;  /* 0x0000000000007941 */ /* 0x000fea0003800000 */
.L_x_2842:
        /* <DEDUP_REMOVED lines=8> */
[----:B------:R-:W-:Y:S01]  /*1baa0*/  IMAD.MOV.U32 R13, RZ, RZ, -0x7fffffe0 ;  /* 0x80000020ff0d7424 */ /* 0x000fe200078e00ff */
[----:B------:R-:W-:Y:S01]  /*1bab0*/  R2UR UR47, R11 ;  /* 0x000000000b2f72ca */ /* 0x000fe200000e0000 */
[----:B------:R-:W-:Y:S01]  /*1bac0*/  UMOV UR40, UR24 ;  /* 0x0000001800287c82 */ /* 0x000fe20008000000 */
[----:B------:R-:W-:Y:S01]  /*1bad0*/  UMOV UR41, UR25 ;  /* 0x0000001900297c82 */ /* 0x000fe20008000000 */
[----:B------:R-:W-:Y:S01]  /*1bae0*/  IMAD R10, R23, 0x780, R14 ;  /* 0x00000780170a7824 */ /* 0x000fe200078e020e */
[----:B------:R-:W-:Y:S01]  /*1baf0*/  R2UR UR43, R13 ;  /* 0x000000000d2b72ca */ /* 0x000fe200000e0000 */
[----:B------:R-:W-:Y:S01]  /*1bb00*/  IMAD.MOV.U32 R89, RZ, RZ, -0x7fffffe0 ;  /* 0x80000020ff597424 */ /* 0x000fe200078e00ff */
[----:B------:R-:W-:Y:S01]  /*1bb10*/  UMOV UR28, UR24 ;  /* 0x00000018001c7c82 */ /* 0x000fe20008000000 */
[C---:B------:R-:W-:Y:S01]  /*1bb20*/  VIADD R12, R10.reuse, 0x80 ;  /* 0x000000800a0c7836 */ /* 0x040fe20000000000 */
[C---:B------:R-:W-:Y:S01]  /*1bb30*/  R2UR UR46, R10.reuse ;  /* 0x000000000a2e72ca */ /* 0x040fe200000e0000 */
[C---:B------:R-:W-:Y:S01]  /*1bb40*/  VIADD R88, R10.reuse, 0x100 ;  /* 0x000001000a587836 */ /* 0x040fe20000000000 */
[----:B------:R-:W-:Y:S01]  /*1bb50*/  R2UR UR27, R89 ;  /* 0x00000000591b72ca */ /* 0x000fe200000e0000 */
[----:B------:R-:W-:Y:S01]  /*1bb60*/  VIADD R20, R10, 0x180 ;  /* 0x000001800a147836 */ /* 0x000fe20000000000 */
[----:B------:R-:W-:Y:S01]  /*1bb70*/  R2UR UR42, R12 ;  /* 0x000000000c2a72ca */ /* 0x000fe200000e0000 */
[----:B------:R-:W-:Y:S01]  /*1bb80*/  IMAD.MOV.U32 R21, RZ, RZ, -0x7fffffe0 ;  /* 0x80000020ff157424 */ /* 0x000fe200078e00ff */
[----:B------:R-:W-:Y:S01]  /*1bb90*/  R2UR UR26, R88 ;  /* 0x00000000581a72ca */ /* 0x000fe200000e0000 */
[----:B------:R-:W-:Y:S01]  /*1bba0*/  UMOV UR29, UR25 ;  /* 0x00000019001d7c82 */ /* 0x000fe20008000000 */
[----:B------:R-:W-:Y:S01]  /*1bbb0*/  R2UR UR30, R20 ;  /* 0x00000000141e72ca */ /* 0x000fe200000e0000 */
[C---:B------:R-:W-:Y:S01]  /*1bbc0*/  VIADD R88, R10.reuse, 0x2 ;  /* 0x000000020a587836 */ /* 0x040fe20000000000 */
[----:B------:R-:W-:Y:S01]  /*1bbd0*/  R2UR UR31, R21 ;  /* 0x00000000151f72ca */ /* 0x000fe200000e0000 */
[----:B------:R-:W-:Y:S01]  /*1bbe0*/  UMOV UR32, UR24 ;  /* 0x0000001800207c82 */ /* 0x000fe20008000000 */
[----:B0-----:R-:W-:Y:S01]  /*1bbf0*/  SHF.R.U32.HI R4, RZ, 0x7, R4 ;  /* 0x00000007ff047819 */ /* 0x001fe20000011604 */
[----:B------:R-:W-:Y:S01]  /*1bc00*/  UMOV UR33, UR25 ;  /* 0x0000001900217c82 */ /* 0x000fe20008000000 */
[C---:B------:R-:W-:Y:S01]  /*1bc10*/  IADD3 R12, R10.reuse, 0x200, RZ ;  /* 0x000002000a0c7810 */ /* 0x040fe20007ffe0ff */
[----:B------:R-:W-:Y:S01]  /*1bc20*/  VIADD R20, R10, 0x82 ;  /* 0x000000820a147836 */ /* 0x000fe20000000000 */
[----:B------:R-:W-:Y:S01]  /*1bc30*/  R2UR UR35, R13 ;  /* 0x000000000d2372ca */ /* 0x000fe200000e0000 */
[----:B------:R-:W-:Y:S01]  /*1bc40*/  VIADD R4, R4, 0x8 ;  /* 0x0000000804047836 */ /* 0x000fe20000000000 */
[----:B------:R-:W-:Y:S01]  /*1bc50*/  R2UR UR34, R12 ;  /* 0x000000000c2272ca */ /* 0x000fe200000e0000 */
[----:B------:R-:W-:Y:S01]  /*1bc60*/  IMAD.MOV.U32 R21, RZ, RZ, -0x7fffffe0 ;  /* 0x80000020ff157424 */ /* 0x000fe200078e00ff */
[----:B------:R-:W-:Y:S01]  /*1bc70*/  R2UR UR6, R88 ;  /* 0x00000000580672ca */ /* 0x000fe200000e0000 */
[----:B------:R-:W-:Y:S01]  /*1bc80*/  VIADD R12, R10, 0x102 ;  /* 0x000001020a0c7836 */ /* 0x000fe20000000000 */
[----:B------:R0:W-:Y:S01]  /*1bc90*/  BAR.SYNC.DEFER_BLOCKING R4, 0x100 ;  /* 0x000400040000751d */ /* 0x0001e20000010000 */
[----:B------:R-:W-:Y:S01]  /*1bca0*/  R2UR UR7, R89 ;  /* 0x00000000590772ca */ /* 0x000fe200000e0000 */
[----:B------:R-:W-:Y:S01]  /*1bcb0*/  IMAD.MOV.U32 R11, RZ, RZ, -0x7fffffe0 ;  /* 0x80000020ff0b7424 */ /* 0x000fe200078e00ff */
[----:B------:R-:W-:-:S03]  /*1bcc0*/  MOV R13, 0x80000020 ;  /* 0x80000020000d7802 */ /* 0x000fc60000000f00 */
        /* <DEDUP_REMOVED lines=36> */
[----:B------:R-:W-:Y:S02]  /*1bf10*/  R2UR UR10, R12 ;  /* 0x000000000c0a72ca */ /* 0x000fe400000e0000 */
[----:B------:R-:W-:Y:S01]  /*1bf20*/  R2UR UR11, R13 ;  /* 0x000000000d0b72ca */ /* 0x000fe200000e0000 */
        /* <DEDUP_REMOVED lines=35> */
[----:B------:R-:W-:Y:S02]  /*1c160*/  R2UR UR43, R13 ;  /* 0x000000000d2b72ca */ /* 0x000fe400000e0000 */
[----:B------:R-:W-:Y:S02]  /*1c170*/  MOV R13, 0x80000020 ;  /* 0x80000020000d7802 */ /* 0x000fe40000000f00 */
[----:B------:R-:W-:Y:S01]  /*1c180*/  R2UR UR46, R12 ;  /* 0x000000000c2e72ca */ /* 0x000fe200000e0000 */
[----:B------:R-:W-:Y:S01]  /*1c190*/  VIADD R12, R10, 0x282 ;  /* 0x000002820a0c7836 */ /* 0x000fe20000000000 */
[----:B------:R-:W-:Y:S01]  /*1c1a0*/  R2UR UR47, R13 ;  /* 0x000000000d2f72ca */ /* 0x000fe200000e0000 */
[----:B------:R-:W-:-:S03]  /*1c1b0*/  IMAD.MOV.U32 R13, RZ, RZ, -0x7fffffe0 ;  /* 0x80000020ff0d7424 */ /* 0x000fc600078e00ff */
        /* <DEDUP_REMOVED lines=109> */
[C---:B------:R-:W-:Y:S01]  /*1c890*/  VIADD R12, R10.reuse, 0x682 ;  /* 0x000006820a0c7836 */ /* 0x040fe20000000000 */
[----:B------:R-:W-:Y:S01]  /*1c8a0*/  MOV R13, 0x80000020 ;  /* 0x80000020000d7802 */ /* 0x000fe20000000f00 */
        /* <DEDUP_REMOVED lines=31> */
[----:B0-----:R-:W-:Y:S05]  /*1caa0*/  @P1 BRA `(.L_x_2847) ;  /* 0x0000000000281947 */ /* 0x001fea0003800000 */
[----:B------:R-:W-:Y:S05]  /*1cab0*/  @!P0 BRA `(.L_x_2848) ;  /* 0x0000000000048947 */ /* 0x000fea0003800000 */
[----:B------:R-:W-:Y:S01]  /*1cac0*/  BPT.TRAP 0x1 ;  /* 0x000000040000795c */ /* 0x000fe20000300000 */
.L_x_2848:
[----:B------:R-:W-:Y:S01]  /*1cad0*/  SHF.L.U32 R4, R8, 0x1f, RZ ;  /* 0x0000001f08047819 */ /* 0x000fe200000006ff */
[----:B------:R-:W-:-:S04]  /*1cae0*/  IMAD R8, R9, 0x8, R18 ;  /* 0x0000000809087824 */ /* 0x000fc800078e0212 */
[----:B------:R0:W1:Y:S01]  /*1caf0*/  SYNCS.PHASECHK.TRANS64.TRYWAIT P1, [R8+URZ+0x29850], R4 ;  /* 0x02985004080075a7 */ /* 0x000062000802017f */
[----:B------:R-:W-:Y:S05]  /*1cb00*/  @!P0 BRA `(.L_x_2849) ;  /* 0x0000000000048947 */ /* 0x000fea0003800000 */
[----:B------:R-:W-:Y:S01]  /*1cb10*/  BPT.TRAP 0x1 ;  /* 0x000000040000795c */ /* 0x000fe20000300000 */
.L_x_2849:
[----:B-1----:R-:W-:Y:S05]  /*1cb20*/  @P1 BRA `(.L_x_2847) ;  /* 0x0000000000081947 */ /* 0x002fea0003800000 */
[----:B------:R-:W1:Y:S02]  /*1cb30*/  SYNCS.PHASECHK.TRANS64.TRYWAIT P1, [R8+URZ+0x29850], R4 ;  /* 0x02985004080075a7 */ /* 0x000e64000802017f */
[----:B-1----:R-:W-:Y:S05]  /*1cb40*/  @!P1 BRA `(.L_x_2850) ;  /* 0x0000014400489947 */ /* 0x002fea0003800000 */
.L_x_2847:
[----:B01----:R-:W-:Y:S01]  /*1cb50*/  VIADD R4, R18, 0x400 ;  /* 0x0000040012047836 */ /* 0x003fe20000000000 */
[----:B------:R-:W-:Y:S05]  /*1cb60*/  WARPSYNC.ALL ;  /* 0x0000000000007948 */ /* 0x000fea0003800000 */
[----:B------:R-:W-:Y:S01]  /*1cb70*/  SHF.R.U32.HI R4, RZ, 0x4, R4 ;  /* 0x00000004ff047819 */ /* 0x000fe20000011604 */
[----:B------:R-:W-:Y:S01]  /*1cb80*/  IMAD.MOV.U32 R11, RZ, RZ, -0x3ffffff0 ;  /* 0xc0000010ff0b7424 */ /* 0x000fe200078e00ff */
[----:B------:R-:W-:Y:S01]  /*1cb90*/  WARPGROUP.ARRIVE ;  /* 0x00000000000079c5 */ /* 0x000fe20000000000 */
[----:B------:R-:W-:-:S05]  /*1cba0*/  MOV R13, 0xc0000010 ;  /* 0xc0000010000d7802 */ /* 0x000fca0000000f00 */
[----:B------:R-:W0:Y:S01]  /*1cbb0*/  S2R R20, SR_TID.X ;  /* 0x0000000000147919 */ /* 0x000e220000002100 */
[----:B------:R-:W-:Y:S02]  /*1cbc0*/  LOP3.LUT R4, R4, 0x3fff, RZ, 0xc0, !PT ;  /* 0x00003fff04047812 */ /* 0x000fe400078ec0ff */
[----:B------:R-:W-:Y:S01]  /*1cbd0*/  R2UR UR7, R11 ;  /* 0x000000000b0772ca */ /* 0x000fe200000e0000 */
[----:B------:R-:W-:Y:S01]  /*1cbe0*/  IMAD.MOV.U32 R11, RZ, RZ, -0x3ffffff0 ;  /* 0xc0000010ff0b7424 */ /* 0x000fe200078e00ff */
[----:B------:R-:W-:-:S05]  /*1cbf0*/  LOP3.LUT R4, R4, 0x10000, RZ, 0xfc, !PT ;  /* 0x0001000004047812 */ /* 0x000fca00078efcff */
[----:B------:R-:W-:-:S04]  /*1cc00*/  IMAD R10, R9, 0x500, R4 ;  /* 0x00000500090a7824 */ /* 0x000fc800078e0204 */
[C---:B------:R-:W-:Y:S01]  /*1cc10*/  VIADD R12, R10.reuse, 0x100 ;  /* 0x000001000a0c7836 */ /* 0x040fe20000000000 */
[----:B------:R-:W-:-:S13]  /*1cc20*/  R2UR UR6, R10 ;  /* 0x000000000a0672ca */ /* 0x000fda00000e0000 */
[----:B------:R-:W-:Y:S01]  /*1cc30*/  QGMMA.64x128x32.F32.E4M3.E4M3 R24, R184, gdesc[UR4], R24, gsb0 ;  /* 0x01e00004b8187df3 */ /* 0x000fe20008000818 */
[----:B------:R-:W-:Y:S01]  /*1cc40*/  R2UR UR6, R12 ;  /* 0x000000000c0672ca */ /* 0x000fe200000e0000 */
[----:B------:R-:W-:Y:S01]  /*1cc50*/  VIADD R12, R10, 0x200 ;  /* 0x000002000a0c7836 */ /* 0x000fe20000000000 */
[----:B------:R-:W-:Y:S01]  /*1cc60*/  R2UR UR7, R13 ;  /* 0x000000000d0772ca */ /* 0x000fe200000e0000 */
[----:B------:R-:W-:Y:S01]  /*1cc70*/  IMAD.MOV.U32 R13, RZ, RZ, -0x3ffffff0 ;  /* 0xc0000010ff0d7424 */ /* 0x000fe200078e00ff */
        /* <DEDUP_REMOVED lines=27> */
.L_x_2851:
[----:B0-----:R-:W0:Y:S01]  /*1ce30*/  LDC R4, c[0x0][0x448] ;  /* 0x00011200ff047b82 */ /* 0x001e220000000800 */
[----:B------:R-:W-:Y:S01]  /*1ce40*/  LOP3.LUT R22, R22, 0xfffffdff, RZ, 0xc0, !PT ;  /* 0xfffffdff16167812 */ /* 0x000fe200078ec0ff */
[----:B------:R-:W-:-:S03]  /*1ce50*/  IMAD.U32 R12, RZ, RZ, UR38 ;  /* 0x00000026ff0c7e24 */ /* 0x000fc6000f8e00ff */
[----:B------:R-:W-:-:S04]  /*1ce60*/  @P0 LOP3.LUT R22, R22, 0x200, RZ, 0xfc, !PT ;  /* 0x0000020016160812 */ /* 0x000fc800078efcff */
[----:B------:R-:W-:Y:S02]  /*1ce70*/  LOP3.LUT R22, R22, 0xfffffbff, RZ, 0xc0, !PT ;  /* 0xfffffbff16167812 */ /* 0x000fe400078ec0ff */
[----:B0-----:R-:W-:Y:S02]  /*1ce80*/  ISETP.NE.AND P1, PT, R4, 0x1, PT ;  /* 0x000000010400780c */ /* 0x001fe40003f25270 */
[----:B------:R-:W-:-:S11]  /*1ce90*/  IADD3 R4, R219, R214, RZ ;  /* 0x000000d6db047210 */ /* 0x000fd60007ffe0ff */
[----:B------:R-:W0:Y:S08]  /*1cea0*/  @P1 LDC R10, c[0x0][0x44c] ;  /* 0x00011300ff0a1b82 */ /* 0x000e300000000800 */
[----:B------:R-:W1:Y:S01]  /*1ceb0*/  @P1 LDC R8, c[0x0][0x450] ;  /* 0x00011400ff081b82 */ /* 0x000e620000000800 */
[----:B0-----:R-:W-:-:S05]  /*1cec0*/  @P1 IMAD.HI.U32 R10, R4, R10, RZ ;  /* 0x0000000a040a1227 */ /* 0x001fca00078e00ff */
[----:B-1----:R-:W-:Y:S01]  /*1ced0*/  @P1 SHF.R.U32.HI R4, RZ, R8, R10 ;  /* 0x00000008ff041219 */ /* 0x002fe2000001160a */
[----:B------:R-:W-:-:S04]  /*1cee0*/  IMAD R10, R7, -0xa0, RZ ;  /* 0xffffff60070a7824 */ /* 0x000fc800078e02ff */
[----:B------:R-:W0:Y:S01]  /*1cef0*/  SHFL.IDX PT, R8, R4, RZ, 0x1c1f ;  /* 0x001c1fff04087589 */ /* 0x000e2200000e0000 */
[----:B------:R-:W-:-:S03]  /*1cf00*/  IADD3 R10, -R216, 0x1, R10 ;  /* 0x00000001d80a7810 */ /* 0x000fc60007ffe10a */
[----:B------:R-:W1:Y:S01]  /*1cf10*/  SHFL.IDX PT, R4, R4, 0x1, 0x1c1f ;  /* 0x003c1f0004047f89 */ /* 0x000e6200000e0000 */
[----:B------:R-:W-:-:S05]  /*1cf20*/  IADD3 R10, -R215, R10, R217 ;  /* 0x0000000ad70a7210 */ /* 0x000fca0007ffe1d9 */
[C---:B0-----:R-:W-:Y:S02]  /*1cf30*/  IMAD.IADD R8, R10.reuse, 0x1, R8 ;  /* 0x000000010a087824 */ /* 0x041fe400078e0208 */
[----:B-1----:R-:W-:-:S03]  /*1cf40*/  IMAD.IADD R4, R10, 0x1, R4 ;  /* 0x000000010a047824 */ /* 0x002fc600078e0204 */
[C---:B------:R-:W-:Y:S02]  /*1cf50*/  ISETP.GT.AND P3, PT, R8.reuse, RZ, PT ;  /* 0x000000ff0800720c */ /* 0x040fe40003f64270 */
[C---:B------:R-:W-:Y:S02]  /*1cf60*/  ISETP.GT.AND P4, PT, R8.reuse, 0x1, PT ;  /* 0x000000010800780c */ /* 0x040fe40003f84270 */
[C---:B------:R-:W-:Y:S02]  /*1cf70*/  ISETP.GT.AND P2, PT, R8.reuse, 0x8, PT ;  /* 0x000000080800780c */ /* 0x040fe40003f44270 */
[----:B------:R-:W-:Y:S02]  /*1cf80*/  ISETP.GT.AND P1, PT, R8, 0x9, PT ;  /* 0x000000090800780c */ /* 0x000fe40003f24270 */
[----:B------:R-:W-:Y:S02]  /*1cf90*/  FSEL R152, R152, -INF , P3 ;  /* 0xff80000098987808 */ /* 0x000fe40001800000 */
[----:B------:R-:W-:-:S02]  /*1cfa0*/  FSEL R153, R153, -INF , P4 ;  /* 0xff80000099997808 */ /* 0x000fc40002000000 */
[----:B------:R-:W-:Y:S02]  /*1cfb0*/  FSEL R156, R156, -INF , P2 ;  /* 0xff8000009c9c7808 */ /* 0x000fe40001000000 */
[----:B------:R-:W-:Y:S02]  /*1cfc0*/  FSEL R157, R157, -INF , P1 ;  /* 0xff8000009d9d7808 */ /* 0x000fe40000800000 */
[C---:B------:R-:W-:Y:S02]  /*1cfd0*/  ISETP.GT.AND P3, PT, R8.reuse, 0x10, PT ;  /* 0x000000100800780c */ /* 0x040fe40003f64270 */
[C---:B------:R-:W-:Y:S02]  /*1cfe0*/  ISETP.GT.AND P4, PT, R8.reuse, 0x11, PT ;  /* 0x000000110800780c */ /* 0x040fe40003f84270 */
[C---:B------:R-:W-:Y:S02]  /*1cff0*/  ISETP.GT.AND P2, PT, R8.reuse, 0x18, PT ;  /* 0x000000180800780c */ /* 0x040fe40003f44270 */
[----:B------:R-:W-:-:S02]  /*1d000*/  ISETP.GT.AND P1, PT, R8, 0x19, PT ;  /* 0x000000190800780c */ /* 0x000fc40003f24270 */
[----:B------:R-:W-:Y:S02]  /*1d010*/  FSEL R160, R160, -INF , P3 ;  /* 0xff800000a0a07808 */ /* 0x000fe40001800000 */
[----:B------:R-:W-:Y:S02]  /*1d020*/  FSEL R161, R161, -INF , P4 ;  /* 0xff800000a1a17808 */ /* 0x000fe40002000000 */
[----:B------:R-:W-:Y:S02]  /*1d030*/  FSEL R164, R164, -INF , P2 ;  /* 0xff800000a4a47808 */ /* 0x000fe40001000000 */
[----:B------:R-:W-:Y:S02]  /*1d040*/  FSEL R165, R165, -INF , P1 ;  /* 0xff800000a5a57808 */ /* 0x000fe40000800000 */
[C---:B------:R-:W-:Y:S02]  /*1d050*/  ISETP.GT.AND P3, PT, R8.reuse, 0x20, PT ;  /* 0x000000200800780c */ /* 0x040fe40003f64270 */
[----:B------:R-:W-:-:S02]  /*1d060*/  ISETP.GT.AND P4, PT, R8, 0x21, PT ;  /* 0x000000210800780c */ /* 0x000fc40003f84270 */
[C---:B------:R-:W-:Y:S02]  /*1d070*/  ISETP.GT.AND P2, PT, R8.reuse, 0x28, PT ;  /* 0x000000280800780c */ /* 0x040fe40003f44270 */
[----:B------:R-:W-:Y:S02]  /*1d080*/  ISETP.GT.AND P1, PT, R8, 0x29, PT ;  /* 0x000000290800780c */ /* 0x000fe40003f24270 */
[----:B------:R-:W-:Y:S02]  /*1d090*/  FSEL R136, R136, -INF , P3 ;  /* 0xff80000088887808 */ /* 0x000fe40001800000 */
[----:B------:R-:W-:Y:S02]  /*1d0a0*/  FSEL R137, R137, -INF , P4 ;  /* 0xff80000089897808 */ /* 0x000fe40002000000 */
[----:B------:R-:W-:Y:S02]  /*1d0b0*/  FSEL R140, R140, -INF , P2 ;  /* 0xff8000008c8c7808 */ /* 0x000fe40001000000 */
[----:B------:R-:W-:-:S02]  /*1d0c0*/  FSEL R141, R141, -INF , P1 ;  /* 0xff8000008d8d7808 */ /* 0x000fc40000800000 */
[C---:B------:R-:W-:Y:S02]  /*1d0d0*/  ISETP.GT.AND P3, PT, R8.reuse, 0x30, PT ;  /* 0x000000300800780c */ /* 0x040fe40003f64270 */
        /* <DEDUP_REMOVED lines=51> */
[----:B------:R-:W-:Y:S02]  /*1d410*/  FMNMX.FTZ R8, R152, R6, !PT ;  /* 0x0000000698087209 */ /* 0x000fe40007810000 */
[----:B------:R-:W-:-:S02]  /*1d420*/  FSEL R96, R96, -INF , P3 ;  /* 0xff80000060607808 */ /* 0x000fc40001800000 */
[----:B------:R-:W-:Y:S02]  /*1d430*/  FMNMX.FTZ R8, R153, R8, !PT ;  /* 0x0000000899087209 */ /* 0x000fe40007810000 */
[----:B------:R-:W-:Y:S02]  /*1d440*/  ISETP.GT.AND P3, PT, R4, RZ, PT ;  /* 0x000000ff0400720c */ /* 0x000fe40003f64270 */
[----:B------:R-:W-:Y:S02]  /*1d450*/  FMNMX.FTZ R8, R156, R8, !PT ;  /* 0x000000089c087209 */ /* 0x000fe40007810000 */
[----:B------:R-:W-:Y:S02]  /*1d460*/  FSEL R154, R154, -INF , P3 ;  /* 0xff8000009a9a7808 */ /* 0x000fe40001800000 */
[----:B------:R-:W-:Y:S02]  /*1d470*/  FMNMX.FTZ R8, R157, R8, !PT ;  /* 0x000000089d087209 */ /* 0x000fe40007810000 */
[----:B------:R-:W-:-:S02]  /*1d480*/  ISETP.GT.AND P3, PT, R4, 0x1, PT ;  /* 0x000000010400780c */ /* 0x000fc40003f64270 */
[----:B------:R-:W-:Y:S02]  /*1d490*/  FMNMX.FTZ R8, R160, R8, !PT ;  /* 0x00000008a0087209 */ /* 0x000fe40007810000 */
[----:B------:R-:W-:Y:S02]  /*1d4a0*/  FSEL R155, R155, -INF , P3 ;  /* 0xff8000009b9b7808 */ /* 0x000fe40001800000 */
[----:B------:R-:W-:Y:S02]  /*1d4b0*/  FMNMX.FTZ R8, R161, R8, !PT ;  /* 0x00000008a1087209 */ /* 0x000fe40007810000 */
[----:B------:R-:W-:Y:S02]  /*1d4c0*/  ISETP.GT.AND P3, PT, R4, 0x8, PT ;  /* 0x000000080400780c */ /* 0x000fe40003f64270 */
[----:B------:R-:W-:Y:S02]  /*1d4d0*/  FMNMX.FTZ R8, R164, R8, !PT ;  /* 0x00000008a4087209 */ /* 0x000fe40007810000 */
[----:B------:R-:W-:-:S02]  /*1d4e0*/  FSEL R158, R158, -INF , P3 ;  /* 0xff8000009e9e7808 */ /* 0x000fc40001800000 */
[----:B------:R-:W-:Y:S02]  /*1d4f0*/  FMNMX.FTZ R8, R165, R8, !PT ;  /* 0x00000008a5087209 */ /* 0x000fe40007810000 */
[----:B------:R-:W-:Y:S02]  /*1d500*/  ISETP.GT.AND P3, PT, R4, 0x9, PT ;  /* 0x000000090400780c */ /* 0x000fe40003f64270 */
        /* <DEDUP_REMOVED lines=60> */
[----:B------:R-:W-:Y:S02]  /*1d8d0*/  FSEL R101, R101, -INF , P1 ;  /* 0xff80000065657808 */ /* 0x000fe40000800000 */
[----:B------:R-:W-:Y:S02]  /*1d8e0*/  FMNMX.FTZ R8, R100, R8, !PT ;  /* 0x0000000864087209 */ /* 0x000fe40007810000 */
[----:B------:R-:W-:Y:S02]  /*1d8f0*/  FSEL R123, R123, -INF , P3 ;  /* 0xff8000007b7b7808 */ /* 0x000fe40001800000 */
[----:B------:R-:W-:-:S02]  /*1d900*/  ISETP.GT.AND P3, PT, R4, 0x48, PT ;  /* 0x000000480400780c */ /* 0x000fc40003f64270 */
[----:B------:R-:W-:Y:S02]  /*1d910*/  FMNMX.FTZ R8, R101, R8, !PT ;  /* 0x0000000865087209 */ /* 0x000fe40007810000 */
[----:B------:R-:W-:Y:S02]  /*1d920*/  FSEL R126, R126, -INF , P3 ;  /* 0xff8000007e7e7808 */ /* 0x000fe40001800000 */
[C---:B------:R-:W-:Y:S01]  /*1d930*/  ISETP.GT.AND P3, PT, R4.reuse, 0x49, PT ;  /* 0x000000490400780c */ /* 0x040fe20003f64270 */
[----:B------:R-:W0:Y:S01]  /*1d940*/  SHFL.BFLY PT, R10, R8, 0x2, 0x1f ;  /* 0x0c401f00080a7f89 */ /* 0x000e2200000e0000 */
[C---:B------:R-:W-:Y:S02]  /*1d950*/  ISETP.GT.AND P0, PT, R4.reuse, 0x81, PT ;  /* 0x000000810400780c */ /* 0x040fe40003f04270 */
[----:B------:R-:W-:Y:S02]  /*1d960*/  FSEL R127, R127, -INF , P3 ;  /* 0xff8000007f7f7808 */ /* 0x000fe40001800000 */
[----:B------:R-:W-:-:S02]  /*1d970*/  ISETP.GT.AND P3, PT, R4, 0x50, PT ;  /* 0x000000500400780c */ /* 0x000fc40003f64270 */
[----:B------:R-:W-:Y:S02]  /*1d980*/  ISETP.GT.AND P1, PT, R4, 0x89, PT ;  /* 0x000000890400780c */ /* 0x000fe40003f24270 */
[----:B------:R-:W-:Y:S02]  /*1d990*/  FSEL R130, R130, -INF , P3 ;  /* 0xff80000082827808 */ /* 0x000fe40001800000 */
[C---:B------:R-:W-:Y:S02]  /*1d9a0*/  ISETP.GT.AND P3, PT, R4.reuse, 0x51, PT ;  /* 0x000000510400780c */ /* 0x040fe40003f64270 */
[C---:B------:R-:W-:Y:S02]  /*1d9b0*/  ISETP.GT.AND P2, PT, R4.reuse, 0x90, PT ;  /* 0x000000900400780c */ /* 0x040fe40003f44270 */
[----:B------:R-:W-:Y:S02]  /*1d9c0*/  FSEL R131, R131, -INF , P3 ;  /* 0xff80000083837808 */ /* 0x000fe40001800000 */
[----:B------:R-:W-:-:S02]  /*1d9d0*/  ISETP.GT.AND P3, PT, R4, 0x58, PT ;  /* 0x000000580400780c */ /* 0x000fc40003f64270 */
[----:B------:R-:W-:Y:S02]  /*1d9e0*/  @P0 LOP3.LUT R22, R22, 0x400, RZ, 0xfc, !PT ;  /* 0x0000040016160812 */ /* 0x000fe400078efcff */
[----:B------:R-:W-:Y:S02]  /*1d9f0*/  FSEL R134, R134, -INF , P3 ;  /* 0xff80000086867808 */ /* 0x000fe40001800000 */
[----:B------:R-:W-:Y:S02]  /*1da00*/  ISETP.GT.AND P3, PT, R4, 0x59, PT ;  /* 0x000000590400780c */ /* 0x000fe40003f64270 */
[----:B0-----:R-:W-:Y:S02]  /*1da10*/  FMNMX.FTZ R10, R8, R10, !PT ;  /* 0x0000000a080a7209 */ /* 0x001fe40007810000 */
[----:B------:R-:W-:Y:S02]  /*1da20*/  FSEL R135, R135, -INF , P3 ;  /* 0xff80000087877808 */ /* 0x000fe40001800000 */
[C---:B------:R-:W-:Y:S01]  /*1da30*/  ISETP.GT.AND P3, PT, R4.reuse, 0x60, PT ;  /* 0x000000600400780c */ /* 0x040fe20003f64270 */
[----:B------:R-:W0:Y:S01]  /*1da40*/  SHFL.BFLY PT, R8, R10, 0x1, 0x1f ;  /* 0x0c201f000a087f89 */ /* 0x000e2200000e0000 */
[----:B------:R-:W-:-:S02]  /*1da50*/  ISETP.GT.AND P4, PT, R4, 0x98, PT ;  /* 0x000000980400780c */ /* 0x000fc40003f84270 */
[----:B------:R-:W-:Y:S02]  /*1da60*/  FSEL R106, R106, -INF , P3 ;  /* 0xff8000006a6a7808 */ /* 0x000fe40001800000 */
[C---:B------:R-:W-:Y:S02]  /*1da70*/  ISETP.GT.AND P3, PT, R4.reuse, 0x61, PT ;  /* 0x000000610400780c */ /* 0x040fe40003f64270 */
[C---:B------:R-:W-:Y:S02]  /*1da80*/  ISETP.GT.AND P5, PT, R4.reuse, 0x99, PT ;  /* 0x000000990400780c */ /* 0x040fe40003fa4270 */
[----:B------:R-:W-:Y:S02]  /*1da90*/  FSEL R107, R107, -INF , P3 ;  /* 0xff8000006b6b7808 */ /* 0x000fe40001800000 */
[C---:B------:R-:W-:Y:S02]  /*1daa0*/  ISETP.GT.AND P3, PT, R4.reuse, 0x68, PT ;  /* 0x000000680400780c */ /* 0x040fe40003f64270 */
[----:B------:R-:W-:-:S02]  /*1dab0*/  ISETP.GT.AND P0, PT, R4, 0x80, PT ;  /* 0x000000800400780c */ /* 0x000fc40003f04270 */
[----:B------:R-:W-:Y:S02]  /*1dac0*/  FSEL R110, R110, -INF , P3 ;  /* 0xff8000006e6e7808 */ /* 0x000fe40001800000 */
[----:B------:R-:W-:Y:S02]  /*1dad0*/  ISETP.GT.AND P3, PT, R4, 0x69, PT ;  /* 0x000000690400780c */ /* 0x000fe40003f64270 */
[----:B------:R-:W-:Y:S02]  /*1dae0*/  FSEL R90, R90, -INF , P0 ;  /* 0xff8000005a5a7808 */ /* 0x000fe40000000000 */
[----:B------:R-:W-:Y:S02]  /*1daf0*/  FSEL R111, R111, -INF , P3 ;  /* 0xff8000006f6f7808 */ /* 0x000fe40001800000 */
[----:B------:R-:W-:Y:S02]  /*1db00*/  ISETP.GT.AND P3, PT, R4, 0x70, PT ;  /* 0x000000700400780c */ /* 0x000fe40003f64270 */
[----:B0-----:R-:W-:-:S02]  /*1db10*/  FMNMX.FTZ R10, R10, R8, !PT ;  /* 0x000000080a0a7209 */ /* 0x001fc40007810000 */
[----:B------:R-:W-:Y:S02]  /*1db20*/  FSEL R114, R114, -INF , P3 ;  /* 0xff80000072727808 */ /* 0x000fe40001800000 */
[----:B------:R-:W-:Y:S01]  /*1db30*/  ISETP.GT.AND P3, PT, R4, 0x71, PT ;  /* 0x000000710400780c */ /* 0x000fe20003f64270 */
[----:B------:R-:W-:-:S01]  /*1db40*/  FFMA.FTZ R11, R2, R10, -8 ;  /* 0xc1000000020b7423 */ /* 0x000fc2000001000a */
[----:B------:R-:W-:Y:S02]  /*1db50*/  FSETP.NEU.FTZ.AND P6, PT, R10, -INF , PT ;  /* 0xff8000000a00780b */ /* 0x000fe40003fdd000 */
[----:B------:R-:W-:Y:S02]  /*1db60*/  FSEL R115, R115, -INF , P3 ;  /* 0xff80000073737808 */ /* 0x000fe40001800000 */
[----:B------:R-:W-:Y:S02]  /*1db70*/  ISETP.GT.AND P3, PT, R4, 0x78, PT ;  /* 0x000000780400780c */ /* 0x000fe40003f64270 */
[----:B------:R-:W-:-:S02]  /*1db80*/  FSEL R8, R10, RZ, P6 ;  /* 0x000000ff0a087208 */ /* 0x000fc40003000000 */
[----:B------:R-:W-:Y:S02]  /*1db90*/  FSEL R118, R118, -INF , P3 ;  /* 0xff80000076767808 */ /* 0x000fe40001800000 */
[----:B------:R-:W-:Y:S01]  /*1dba0*/  ISETP.GT.AND P3, PT, R4, 0x79, PT ;  /* 0x000000790400780c */ /* 0x000fe20003f64270 */
[----:B------:R-:W-:Y:S01]  /*1dbb0*/  FADD.FTZ R6, -R8, R6 ;  /* 0x0000000608067221 */ /* 0x000fe20000010100 */
[----:B------:R-:W-:Y:S02]  /*1dbc0*/  FSEL R11, R11, RZ, P6 ;  /* 0x000000ff0b0b7208 */ /* 0x000fe40003000000 */
[----:B------:R-:W-:Y:S01]  /*1dbd0*/  FSEL R119, R119, -INF , P3 ;  /* 0xff80000077777808 */ /* 0x000fe20001800000 */
[----:B------:R-:W-:Y:S01]  /*1dbe0*/  FMUL.FTZ R6, R2, R6 ;  /* 0x0000000602067220 */ /* 0x000fe20000410000 */
[----:B------:R-:W-:Y:S01]  /*1dbf0*/  ISETP.GT.AND P3, PT, R4, 0x91, PT ;  /* 0x000000910400780c */ /* 0x000fe20003f64270 */
[----:B------:R-:W-:-:S01]  /*1dc00*/  FFMA.FTZ R152, R2, R152, -R11 ;  /* 0x0000009802987223 */ /* 0x000fc2000001080b */
[----:B------:R-:W-:Y:S01]  /*1dc10*/  ISETP.GT.AND P6, PT, R4, 0x88, PT ;  /* 0x000000880400780c */ /* 0x000fe20003fc4270 */
[----:B------:R-:W-:-:S01]  /*1dc20*/  FFMA.FTZ R153, R2, R153, -R11 ;  /* 0x0000009902997223 */ /* 0x000fc2000001080b */
[----:B------:R-:W-:Y:S01]  /*1dc30*/  FMNMX.FTZ R4, R154, R5, !PT ;  /* 0x000000059a047209 */ /* 0x000fe20007810000 */
[----:B------:R-:W-:Y:S01]  /*1dc40*/  MUFU.EX2 R6, R6 ;  /* 0x0000000600067308 */ /* 0x000fe20000000800 */
[----:B------:R-:W-:Y:S01]  /*1dc50*/  LOP3.LUT P0, RZ, R22, 0x400, RZ, 0xc0, !PT ;  /* 0x0000040016ff7812 */ /* 0x000fe2000780c0ff */
[C-C-:B------:R-:W-:Y:S01]  /*1dc60*/  FFMA.FTZ R156, R2.reuse, R156, -R11.reuse ;  /* 0x0000009c029c7223 */ /* 0x140fe2000001080b */
[----:B------:R-:W-:Y:S01]  /*1dc70*/  FMNMX.FTZ R4, R155, R4, !PT ;  /* 0x000000049b047209 */ /* 0x000fe20007810000 */
[C-C-:B------:R-:W-:Y:S01]  /*1dc80*/  FFMA.FTZ R157, R2.reuse, R157, -R11.reuse ;  /* 0x0000009d029d7223 */ /* 0x140fe2000001080b */
[----:B------:R-:W-:Y:S01]  /*1dc90*/  FSEL R91, R91, -INF , P0 ;  /* 0xff8000005b5b7808 */ /* 0x000fe20000000000 */
[--C-:B------:R-:W-:Y:S01]  /*1dca0*/  FFMA.FTZ R160, R2, R160, -R11.reuse ;  /* 0x000000a002a07223 */ /* 0x100fe2000001080b */
[----:B------:R-:W-:Y:S01]  /*1dcb0*/  FMNMX.FTZ R4, R158, R4, !PT ;  /* 0x000000049e047209 */ /* 0x000fe20007810000 */
[----:B------:R-:W0:Y:S01]  /*1dcc0*/  MUFU.EX2 R152, R152 ;  /* 0x0000009800987308 */ /* 0x000e220000000800 */
[----:B------:R-:W-:Y:S01]  /*1dcd0*/  FSEL R94, R94, -INF , P6 ;  /* 0xff8000005e5e7808 */ /* 0x000fe20003000000 */
[C-C-:B------:R-:W-:Y:S01]  /*1dce0*/  FFMA.FTZ R161, R2.reuse, R161, -R11.reuse ;  /* 0x000000a102a17223 */ /* 0x140fe2000001080b */
[----:B------:R-:W-:Y:S01]  /*1dcf0*/  FMNMX.FTZ R4, R159, R4, !PT ;  /* 0x000000049f047209 */ /* 0x000fe20007810000 */
[C-C-:B------:R-:W-:Y:S01]  /*1dd00*/  FFMA.FTZ R164, R2.reuse, R164, -R11.reuse ;  /* 0x000000a402a47223 */ /* 0x140fe2000001080b */
[----:B------:R-:W-:Y:S01]  /*1dd10*/  FSEL R95, R95, -INF , P1 ;  /* 0xff8000005f5f7808 */ /* 0x000fe20000800000 */
[--C-:B------:R-:W-:Y:S01]  /*1dd20*/  FFMA.FTZ R165, R2, R165, -R11.reuse ;  /* 0x000000a502a57223 */ /* 0x100fe2000001080b */
[----:B------:R-:W-:Y:S01]  /*1dd30*/  FMNMX.FTZ R4, R162, R4, !PT ;  /* 0x00000004a2047209 */ /* 0x000fe20007810000 */
[----:B------:R-:W1:Y:S01]  /*1dd40*/  MUFU.EX2 R153, R153 ;  /* 0x0000009900997308 */ /* 0x000e620000000800 */
[----:B------:R-:W-:Y:S01]  /*1dd50*/  FSEL R98, R98, -INF , P2 ;  /* 0xff80000062627808 */ /* 0x000fe20001000000 */
[C-C-:B------:R-:W-:Y:S01]  /*1dd60*/  FFMA.FTZ R136, R2.reuse, R136, -R11.reuse ;  /* 0x0000008802887223 */ /* 0x140fe2000001080b */
[----:B------:R-:W-:Y:S01]  /*1dd70*/  FMNMX.FTZ R4, R163, R4, !PT ;  /* 0x00000004a3047209 */ /* 0x000fe20007810000 */
[C-C-:B------:R-:W-:Y:S01]  /*1dd80*/  FFMA.FTZ R137, R2.reuse, R137, -R11.reuse ;  /* 0x0000008902897223 */ /* 0x140fe2000001080b */
[----:B------:R-:W-:Y:S01]  /*1dd90*/  FSEL R99, R99, -INF , P3 ;  /* 0xff80000063637808 */ /* 0x000fe20001800000 */
[--C-:B------:R-:W-:Y:S01]  /*1dda0*/  FFMA.FTZ R140, R2, R140, -R11.reuse ;  /* 0x0000008c028c7223 */ /* 0x100fe2000001080b */
[----:B------:R-:W-:Y:S01]  /*1ddb0*/  FMNMX.FTZ R4, R166, R4, !PT ;  /* 0x00000004a6047209 */ /* 0x000fe20007810000 */
[----:B------:R-:W-:Y:S01]  /*1ddc0*/  MUFU.EX2 R156, R156 ;  /* 0x0000009c009c7308 */ /* 0x000fe20000000800 */
[----:B------:R-:W-:Y:S01]  /*1ddd0*/  FSEL R102, R102, -INF , P4 ;  /* 0xff80000066667808 */ /* 0x000fe20002000000 */
[----:B0-----:R-:W-:Y:S01]  /*1dde0*/  FFMA.FTZ R3, R6, R3, R152 ;  /* 0x0000000306037223 */ /* 0x001fe20000010098 */
[----:B------:R-:W-:Y:S01]  /*1ddf0*/  FMNMX.FTZ R4, R167, R4, !PT ;  /* 0x00000004a7047209 */ /* 0x000fe20007810000 */
[C-C-:B------:R-:W-:Y:S01]  /*1de00*/  FFMA.FTZ R141, R2.reuse, R141, -R11.reuse ;  /* 0x0000008d028d7223 */ /* 0x140fe2000001080b */
[----:B------:R-:W-:Y:S01]  /*1de10*/  FSEL R103, R103, -INF , P5 ;  /* 0xff80000067677808 */ /* 0x000fe20002800000 */
[----:B------:R-:W-:Y:S01]  /*1de20*/  FFMA.FTZ R144, R2, R144, -R11 ;  /* 0x0000009002907223 */ /* 0x000fe2000001080b */
[----:B------:R-:W-:Y:S01]  /*1de30*/  FMNMX.FTZ R4, R138, R4, !PT ;  /* 0x000000048a047209 */ /* 0x000fe20007810000 */
[----:B------:R-:W-:Y:S01]  /*1de40*/  MUFU.EX2 R157, R157 ;  /* 0x0000009d009d7308 */ /* 0x000fe20000000800 */
[----:B-1----:R-:W-:-:S01]  /*1de50*/  FADD.FTZ R3, R153, R3 ;  /* 0x0000000399037221 */ /* 0x002fc20000010000 */
[C-C-:B------:R-:W-:Y:S01]  /*1de60*/  FFMA.FTZ R145, R2.reuse, R145, -R11.reuse ;  /* 0x0000009102917223 */ /* 0x140fe2000001080b */
[----:B------:R-:W-:Y:S01]  /*1de70*/  FMNMX.FTZ R4, R139, R4, !PT ;  /* 0x000000048b047209 */ /* 0x000fe20007810000 */
[C-C-:B------:R-:W-:Y:S01]  /*1de80*/  FFMA.FTZ R148, R2.reuse, R148, -R11.reuse ;  /* 0x0000009402947223 */ /* 0x140fe2000001080b */
[----:B------:R-:W-:-:S01]  /*1de90*/  FFMA.FTZ R149, R2, R149, -R11 ;  /* 0x0000009502957223 */ /* 0x000fc2000001080b */
[--C-:B------:R-:W-:Y:S01]  /*1dea0*/  FFMA.FTZ R120, R2, R120, -R11.reuse ;  /* 0x0000007802787223 */ /* 0x100fe2000001080b */
[----:B------:R-:W-:Y:S01]  /*1deb0*/  FMNMX.FTZ R4, R142, R4, !PT ;  /* 0x000000048e047209 */ /* 0x000fe20007810000 */
[----:B------:R-:W-:Y:S01]  /*1dec0*/  MUFU.EX2 R160, R160 ;  /* 0x000000a000a07308 */ /* 0x000fe20000000800 */
[----:B------:R-:W-:-:S01]  /*1ded0*/  FFMA.FTZ R121, R2, R121, -R11 ;  /* 0x0000007902797223 */ /* 0x000fc2000001080b */
        /* <DEDUP_REMOVED lines=34> */
[----:B------:R-:W-:Y:S01]  /*1e100*/  FFMA.FTZ R11, R2, R101, -R11 ;  /* 0x00000065020b7223 */ /* 0x000fe2000001080b */
[----:B------:R-:W-:-:S02]  /*1e110*/  LOP3.LUT P0, RZ, R22, 0x200, RZ, 0xc0, !PT ;  /* 0x0000020016ff7812 */ /* 0x000fc4000780c0ff */
        /* <DEDUP_REMOVED lines=46> */
[----:B------:R-:W-:Y:S01]  /*1e400*/  FADD.FTZ R5, -R8, R5 ;  /* 0x0000000508057221 */ /* 0x000fe20000010100 */
[----:B------:R-:W-:Y:S02]  /*1e410*/  IMAD R8, R23, 0x8, R18 ;  /* 0x0000000817087824 */ /* 0x000fe400078e0212 */
[C-C-:B------:R-:W-:Y:S01]  /*1e420*/  FFMA.FTZ R154, R2.reuse, R154, -R13.reuse ;  /* 0x0000009a029a7223 */ /* 0x140fe2000001080d */
[----:B------:R-:W-:-:S01]  /*1e430*/  FFMA.FTZ R155, R2, R155, -R13 ;  /* 0x0000009b029b7223 */ /* 0x000fc2000001080d */
[C---:B------:R-:W-:Y:S01]  /*1e440*/  FMUL.FTZ R5, R2.reuse, R5 ;  /* 0x0000000502057220 */ /* 0x040fe20000410000 */
[----:B------:R-:W-:-:S01]  /*1e450*/  FFMA.FTZ R158, R2, R158, -R13 ;  /* 0x0000009e029e7223 */ /* 0x000fc2000001080d */
[C-C-:B------:R-:W-:Y:S01]  /*1e460*/  FFMA.FTZ R159, R2.reuse, R159, -R13.reuse ;  /* 0x0000009f029f7223 */ /* 0x140fe2000001080d */
[----:B------:R-:W-:-:S01]  /*1e470*/  FFMA.FTZ R162, R2, R162, -R13 ;  /* 0x000000a202a27223 */ /* 0x000fc2000001080d */
[----:B------:R-:W-:Y:S01]  /*1e480*/  MUFU.EX2 R154, R154 ;  /* 0x0000009a009a7308 */ /* 0x000fe20000000800 */
[----:B------:R-:W-:-:S02]  /*1e490*/  VIADD R8, R8, 0x29840 ;  /* 0x0002984008087836 */ /* 0x000fc40000000000 */
[C-C-:B------:R-:W-:Y:S01]  /*1e4a0*/  FFMA.FTZ R163, R2.reuse, R163, -R13.reuse ;  /* 0x000000a302a37223 */ /* 0x140fe2000001080d */
[----:B------:R-:W-:-:S01]  /*1e4b0*/  FFMA.FTZ R166, R2, R166, -R13 ;  /* 0x000000a602a67223 */ /* 0x000fc2000001080d */
[C-C-:B------:R-:W-:Y:S01]  /*1e4c0*/  FFMA.FTZ R167, R2.reuse, R167, -R13.reuse ;  /* 0x000000a702a77223 */ /* 0x140fe2000001080d */
[----:B------:R-:W-:-:S01]  /*1e4d0*/  FFMA.FTZ R138, R2, R138, -R13 ;  /* 0x0000008a028a7223 */ /* 0x000fc2000001080d */
[----:B------:R-:W-:Y:S01]  /*1e4e0*/  PRMT R8, R12, 0x654, R8 ;  /* 0x000006540c087816 */ /* 0x000fe20000000008 */
[----:B------:R-:W-:-:S01]  /*1e4f0*/  FFMA.FTZ R139, R2, R139, -R13 ;  /* 0x0000008b028b7223 */ /* 0x000fc2000001080d */
[----:B------:R-:W0:Y:S01]  /*1e500*/  MUFU.EX2 R5, R5 ;  /* 0x0000000500057308 */ /* 0x000e220000000800 */
[----:B------:R-:W-:-:S01]  /*1e510*/  FFMA.FTZ R142, R2, R142, -R13 ;  /* 0x0000008e028e7223 */ /* 0x000fc2000001080d */
[----:B------:R1:W-:Y:S01]  /*1e520*/  SYNCS.ARRIVE.TRANS64.RED.A1T0 RZ, [R8+URZ], RZ ;  /* 0x000000ff08ff79a7 */ /* 0x0003e2000810043f */
        /* <DEDUP_REMOVED lines=38> */
[----:B0-----:R-:W-:-:S01]  /*1e790*/  FADD.FTZ R3, R159, R3 ;  /* 0x000000039f037221 */ /* 0x001fc20000010000 */
[----:B------:R-:W-:Y:S01]  /*1e7a0*/  FADD.FTZ R0, R164, R0 ;  /* 0x00000000a4007221 */ /* 0x000fe20000010000 */
[----:B------:R-:W-:-:S01]  /*1e7b0*/  FFMA.FTZ R99, R2, R99, -R13 ;  /* 0x0000006302637223 */ /* 0x000fc2000001080d */
[C-C-:B------:R-:W-:Y:S01]  /*1e7c0*/  FFMA.FTZ R102, R2.reuse, R102, -R13.reuse ;  /* 0x0000006602667223 */ /* 0x140fe2000001080d */
[----:B------:R-:W-:-:S01]  /*1e7d0*/  FFMA.FTZ R13, R2, R103, -R13 ;  /* 0x00000067020d7223 */ /* 0x000fc2000001080d */
[----:B------:R-:W-:-:S02]  /*1e7e0*/  FADD.FTZ R0, R165, R0 ;  /* 0x00000000a5007221 */ /* 0x000fc40000010000 */
        /* <DEDUP_REMOVED lines=117> */
.L_x_2852:
[----:B------:R-:W-:Y:S01]  /*1ef40*/  IMAD R8, R9, 0x8, R18 ;  /* 0x0000000809087824 */ /* 0x000fe200078e0212 */
[----:B------:R-:W-:Y:S01]  /*1ef50*/  ISETP.GT.AND P1, PT, R7, R15, PT ;  /* 0x0000000f0700720c */ /* 0x000fe20003f24270 */
[----:B------:R-:W-:Y:S01]  /*1ef60*/  IMAD.U32 R9, RZ, RZ, UR38 ;  /* 0x00000026ff097e24 */ /* 0x000fe2000f8e00ff */
[----:B------:R-:W-:Y:S01]  /*1ef70*/  F2FP.SATFINITE.E4M3.F32.PACK_AB_MERGE_C R156, R157, R156, RZ ;  /* 0x0000009c9d9c723e */ /* 0x000fe200048070ff */
[-C--:B------:R-:W-:Y:S01]  /*1ef80*/  FMUL.FTZ R24, R24, R6.reuse ;  /* 0x0000000618187220 */ /* 0x080fe20000410000 */
[----:B------:R-:W-:Y:S01]  /*1ef90*/  IADD3 R8, R8, 0x29860, RZ ;  /* 0x0002986008087810 */ /* 0x000fe20007ffe0ff */
        /* <DEDUP_REMOVED lines=91> */
[----:B0-----:R-:W-:Y:S01]  /*1f550*/  IMAD.MOV.U32 R8, RZ, RZ, R194 ;  /* 0x000000ffff087224 */ /* 0x001fe200078e00c2 */
        /* <DEDUP_REMOVED lines=17> */
[----:B------:R-:W-:Y:S06]  /*1f670*/  @P1 BRA `(.L_x_2853) ;  /* 0xffffffc000941947 */ /* 0x000fec000383ffff */
.L_x_2841:
[----:B------:R-:W-:-:S13]  /*1f680*/  ISETP.GE.AND P1, PT, R7, R213, PT ;  /* 0x000000d50700720c */ /* 0x000fda0003f26270 */
[----:B------:R-:W-:Y:S05]  /*1f690*/  @!P1 BRA `(.L_x_2854) ;  /* 0x0000003000849947 */ /* 0x000fea0003800000 */
[----:B------:R-:W-:Y:S01]  /*1f6a0*/  MOV R5, R4 ;  /* 0x0000000400057202 */ /* 0x000fe20000000f00 */
[----:B------:R-:W-:Y:S02]  /*1f6b0*/  IMAD.MOV.U32 R6, RZ, RZ, R10 ;  /* 0x000000ffff067224 */ /* 0x000fe400078e000a */
[----:B------:R-:W-:Y:S02]  /*1f6c0*/  IMAD.MOV.U32 R8, RZ, RZ, R194 ;  /* 0x000000ffff087224 */ /* 0x000fe400078e00c2 */
[----:B------:R-:W-:-:S07]  /*1f6d0*/  IMAD.MOV.U32 R9, RZ, RZ, R23 ;  /* 0x000000ffff097224 */ /* 0x000fce00078e0017 */
.L_x_2866:
        /* <DEDUP_REMOVED lines=10> */
.L_x_2856:
[----:B------:R-:W-:Y:S01]  /*1f780*/  IMAD R4, R23, 0x8, R18 ;  /* 0x0000000817047824 */ /* 0x000fe200078e0212 */
[----:B------:R-:W-:-:S04]  /*1f790*/  SHF.L.U32 R11, R194, 0x1f, RZ ;  /* 0x0000001fc20b7819 */ /* 0x000fc800000006ff */
[----:B------:R0:W1:Y:S01]  /*1f7a0*/  SYNCS.PHASECHK.TRANS64.TRYWAIT P1, [R4+URZ+0x29830], R11 ;  /* 0x0298300b040075a7 */ /* 0x000062000802017f */
[----:B------:R-:W-:Y:S05]  /*1f7b0*/  @!P0 BRA `(.L_x_2857) ;  /* 0x0000000000048947 */ /* 0x000fea0003800000 */
[----:B------:R-:W-:Y:S01]  /*1f7c0*/  BPT.TRAP 0x1 ;  /* 0x000000040000795c */ /* 0x000fe20000300000 */
.L_x_2857:
[----:B------:R-:W-:Y:S04]  /*1f7d0*/  BSSY B0, `(.L_x_2855) ;  /* 0x0000004000007945 */ /* 0x000fe80003800000 */
[----:B-1----:R-:W-:Y:S05]  /*1f7e0*/  @P1 BRA `(.L_x_2858) ;  /* 0x0000000000081947 */ /* 0x002fea0003800000 */
[----:B------:R-:W1:Y:S02]  /*1f7f0*/  SYNCS.PHASECHK.TRANS64.TRYWAIT P1, [R4+URZ+0x29830], R11 ;  /* 0x0298300b040075a7 */ /* 0x000e64000802017f */
[----:B-1----:R-:W-:Y:S05]  /*1f800*/  @!P1 BRA `(.L_x_2859) ;  /* 0x00000118002c9947 */ /* 0x002fea0003800000 */
.L_x_2858:
[----:B------:R-:W-:Y:S05]  /*1f810*/  BSYNC B0 ;  /* 0x0000000000007941 */ /* 0x000fea0003800000 */
.L_x_2855:
[----:B01----:R-:W0:Y:S01]  /*1f820*/  S2R R4, SR_TID.X ;  /* 0x0000000000047919 */ /* 0x003e220000002100 */
[----:B------:R-:W-:Y:S05]  /*1f830*/  WARPSYNC.ALL ;  /* 0x0000000000007948 */ /* 0x000fea0003800000 */
[----:B------:R-:W-:Y:S01]  /*1f840*/  IMAD R10, R23, 0x780, R14 ;  /* 0x00000780170a7824 */ /* 0x000fe200078e020e */
[----:B------:R-:W-:Y:S01]  /*1f850*/  UMOV UR44, UR24 ;  /* 0x00000018002c7c82 */ /* 0x000fe20008000000 */
[----:B------:R-:W-:Y:S01]  /*1f860*/  IMAD.MOV.U32 R11, RZ, RZ, -0x7fffffe0 ;  /* 0x80000020ff0b7424 */ /* 0x000fe200078e00ff */
[----:B------:R-:W-:Y:S01]  /*1f870*/  UMOV UR45, UR25 ;  /* 0x00000019002d7c82 */ /* 0x000fe20008000000 */
[----:B------:R-:W-:Y:S01]  /*1f880*/  IMAD.MOV.U32 R13, RZ, RZ, -0x7fffffe0 ;  /* 0x80000020ff0d7424 */ /* 0x000fe200078e00ff */
[C---:B------:R-:W-:Y:S01]  /*1f890*/  R2UR UR46, R10.reuse ;  /* 0x000000000a2e72ca */ /* 0x040fe200000e0000 */
[----:B------:R-:W-:Y:S01]  /*1f8a0*/  UMOV UR40, UR24 ;  /* 0x0000001800287c82 */ /* 0x000fe20008000000 */
[----:B------:R-:W-:Y:S01]  /*1f8b0*/  R2UR UR47, R11 ;  /* 0x000000000b2f72ca */ /* 0x000fe200000e0000 */
[----:B------:R-:W-:Y:S01]  /*1f8c0*/  UMOV UR41, UR25 ;  /* 0x0000001900297c82 */ /* 0x000fe20008000000 */
[C---:B------:R-:W-:Y:S01]  /*1f8d0*/  IADD3 R12, R10.reuse, 0x80, RZ ;  /* 0x000000800a0c7810 */ /* 0x040fe20007ffe0ff */
[----:B------:R-:W-:Y:S01]  /*1f8e0*/  VIADD R88, R10, 0x100 ;  /* 0x000001000a587836 */ /* 0x000fe20000000000 */
[----:B------:R-:W-:Y:S01]  /*1f8f0*/  R2UR UR43, R13 ;  /* 0x000000000d2b72ca */ /* 0x000fe200000e0000 */
[----:B------:R-:W-:Y:S01]  /*1f900*/  IMAD.MOV.U32 R89, RZ, RZ, -0x7fffffe0 ;  /* 0x80000020ff597424 */ /* 0x000fe200078e00ff */
[----:B------:R-:W-:Y:S01]  /*1f910*/  R2UR UR42, R12 ;  /* 0x000000000c2a72ca */ /* 0x000fe200000e0000 */
[----:B------:R-:W-:Y:S01]  /*1f920*/  VIADD R20, R10, 0x180 ;  /* 0x000001800a147836 */ /* 0x000fe20000000000 */
[----:B------:R-:W-:Y:S01]  /*1f930*/  R2UR UR26, R88 ;  /* 0x00000000581a72ca */ /* 0x000fe200000e0000 */
[----:B------:R-:W-:Y:S01]  /*1f940*/  IMAD.MOV.U32 R21, RZ, RZ, -0x7fffffe0 ;  /* 0x80000020ff157424 */ /* 0x000fe200078e00ff */
[----:B------:R-:W-:Y:S01]  /*1f950*/  R2UR UR27, R89 ;  /* 0x00000000591b72ca */ /* 0x000fe200000e0000 */
[----:B------:R-:W-:Y:S01]  /*1f960*/  UMOV UR28, UR24 ;  /* 0x00000018001c7c82 */ /* 0x000fe20008000000 */
[----:B------:R-:W-:Y:S01]  /*1f970*/  R2UR UR30, R20 ;  /* 0x00000000141e72ca */ /* 0x000fe200000e0000 */
[----:B------:R-:W-:Y:S01]  /*1f980*/  UMOV UR29, UR25 ;  /* 0x00000019001d7c82 */ /* 0x000fe20008000000 */
[----:B------:R-:W-:Y:S01]  /*1f990*/  R2UR UR31, R21 ;  /* 0x00000000151f72ca */ /* 0x000fe200000e0000 */
[C---:B------:R-:W-:Y:S01]  /*1f9a0*/  VIADD R12, R10.reuse, 0x200 ;  /* 0x000002000a0c7836 */ /* 0x040fe20000000000 */
[----:B------:R-:W-:Y:S01]  /*1f9b0*/  R2UR UR35, R13 ;  /* 0x000000000d2372ca */ /* 0x000fe200000e0000 */
[----:B------:R-:W-:Y:S01]  /*1f9c0*/  UMOV UR32, UR24 ;  /* 0x0000001800207c82 */ /* 0x000fe20008000000 */
[C---:B------:R-:W-:Y:S01]  /*1f9d0*/  IADD3 R88, R10.reuse, 0x2, RZ ;  /* 0x000000020a587810 */ /* 0x040fe20007ffe0ff */
[----:B------:R-:W-:Y:S01]  /*1f9e0*/  UMOV UR33, UR25 ;  /* 0x0000001900217c82 */ /* 0x000fe20008000000 */
[----:B0-----:R-:W-:Y:S01]  /*1f9f0*/  SHF.R.U32.HI R4, RZ, 0x7, R4 ;  /* 0x00000007ff047819 */ /* 0x001fe20000011604 */
[----:B------:R-:W-:Y:S01]  /*1fa00*/  VIADD R20, R10, 0x82 ;  /* 0x000000820a147836 */ /* 0x000fe20000000000 */
[----:B------:R-:W-:Y:S01]  /*1fa10*/  R2UR UR34, R12 ;  /* 0x000000000c2272ca */ /* 0x000fe200000e0000 */
[----:B------:R-:W-:Y:S01]  /*1fa20*/  IMAD.MOV.U32 R21, RZ, RZ, -0x7fffffe0 ;  /* 0x80000020ff157424 */ /* 0x000fe200078e00ff */
[----:B------:R-:W-:Y:S01]  /*1fa30*/  R2UR UR6, R88 ;  /* 0x00000000580672ca */ /* 0x000fe200000e0000 */
[----:B------:R-:W-:Y:S01]  /*1fa40*/  VIADD R4, R4, 0x8 ;  /* 0x0000000804047836 */ /* 0x000fe20000000000 */
[----:B------:R-:W-:Y:S01]  /*1fa50*/  R2UR UR7, R89 ;  /* 0x00000000590772ca */ /* 0x000fe200000e0000 */
[----:B------:R-:W-:Y:S01]  /*1fa60*/  VIADD R12, R10, 0x102 ;  /* 0x000001020a0c7836 */ /* 0x000fe20000000000 */
[----:B------:R-:W-:Y:S01]  /*1fa70*/  MOV R11, 0x80000020 ;  /* 0x80000020000b7802 */ /* 0x000fe20000000f00 */
[----:B------:R-:W-:Y:S01]  /*1fa80*/  IMAD.MOV.U32 R13, RZ, RZ, -0x7fffffe0 ;  /* 0x80000020ff0d7424 */ /* 0x000fe200078e00ff */
[----:B------:R0:W-:Y:S06]  /*1fa90*/  BAR.SYNC.DEFER_BLOCKING R4, 0x100 ;  /* 0x000400040000751d */ /* 0x0001ec0000010000 */
[----:B------:R-:W-:-:S06]  /*1faa0*/  WARPGROUP.ARRIVE ;  /* 0x00000000000079c5 */ /* 0x000fcc0000000000 */
[----:B------:R-:W-:Y:S01]  /*1fab0*/  QGMMA.64x32x32.F32.E4M3.E4M3 R152, gdesc[UR44], RZ, !UPT, gsb0 ;  /* 0x006000002c9879f3 */ /* 0x000fe2000c0008ff */
        /* <DEDUP_REMOVED lines=80> */
[----:B------:R-:W-:Y:S01]  /*1ffc0*/  IMAD.MOV.U32 R13, RZ, RZ, -0x7fffffe0 ;  /* 0x80000020ff0d7424 */ /* 0x000fe200078e00ff */
[----:B------:R-:W-:-:S02]  /*1ffd0*/  WARPGROUP.DEPBAR.LE gsb0, 0x0 ;  /* 0x00008000000079c5 */ /* 0x000fc40000010000 */
        /* <DEDUP_REMOVED lines=104> */
[C---:B------:R-:W-:Y:S02]  /*20660*/  VIADD R12, R10.reuse, 0x682 ;  /* 0x000006820a0c7836 */ /* 0x040fe40000000000 */
[----:B------:R-:W-:Y:S02]  /*20670*/  IMAD.MOV.U32 R13, RZ, RZ, -0x7fffffe0 ;  /* 0x80000020ff0d7424 */ /* 0x000fe400078e00ff */
[----:B------:R-:W-:Y:S01]  /*20680*/  VIADD R10, R10, 0x702 ;  /* 0x000007020a0a7836 */ /* 0x000fe20000000000 */
        /* <DEDUP_REMOVED lines=33> */
.L_x_2861:
[----:B------:R-:W-:Y:S01]  /*208a0*/  SHF.L.U32 R4, R8, 0x1f, RZ ;  /* 0x0000001f08047819 */ /* 0x000fe200000006ff */
[----:B------:R-:W-:-:S04]  /*208b0*/  IMAD R8, R9, 0x8, R18 ;  /* 0x0000000809087824 */ /* 0x000fc800078e0212 */
[----:B------:R0:W1:Y:S01]  /*208c0*/  SYNCS.PHASECHK.TRANS64.TRYWAIT P1, [R8+URZ+0x29850], R4 ;  /* 0x02985004080075a7 */ /* 0x000062000802017f */
[----:B------:R-:W-:Y:S05]  /*208d0*/  @!P0 BRA `(.L_x_2862) ;  /* 0x0000000000048947 */ /* 0x000fea0003800000 */
[----:B------:R-:W-:Y:S01]  /*208e0*/  BPT.TRAP 0x1 ;  /* 0x000000040000795c */ /* 0x000fe20000300000 */
.L_x_2862:
[----:B-1----:R-:W-:Y:S05]  /*208f0*/  @P1 BRA `(.L_x_2860) ;  /* 0x0000000000081947 */ /* 0x002fea0003800000 */
[----:B------:R-:W1:Y:S02]  /*20900*/  SYNCS.PHASECHK.TRANS64.TRYWAIT P1, [R8+URZ+0x29850], R4 ;  /* 0x02985004080075a7 */ /* 0x000e64000802017f */
[----:B-1----:R-:W-:Y:S05]  /*20910*/  @!P1 BRA `(.L_x_2863) ;  /* 0x0000010400fc9947 */ /* 0x002fea0003800000 */
.L_x_2860:
[----:B01----:R-:W-:Y:S01]  /*20920*/  VIADD R4, R18, 0x400 ;  /* 0x0000040012047836 */ /* 0x003fe20000000000 */
[----:B------:R-:W-:Y:S05]  /*20930*/  WARPSYNC.ALL ;  /* 0x0000000000007948 */ /* 0x000fea0003800000 */
[----:B------:R-:W-:Y:S01]  /*20940*/  SHF.R.U32.HI R4, RZ, 0x4, R4 ;  /* 0x00000004ff047819 */ /* 0x000fe20000011604 */
[----:B------:R-:W-:Y:S01]  /*20950*/  IMAD.MOV.U32 R11, RZ, RZ, -0x3ffffff0 ;  /* 0xc0000010ff0b7424 */ /* 0x000fe200078e00ff */
[----:B------:R-:W-:Y:S01]  /*20960*/  WARPGROUP.ARRIVE ;  /* 0x00000000000079c5 */ /* 0x000fe20000000000 */
[----:B------:R-:W-:Y:S01]  /*20970*/  IMAD.MOV.U32 R13, RZ, RZ, -0x3ffffff0 ;  /* 0xc0000010ff0d7424 */ /* 0x000fe200078e00ff */
[----:B------:R-:W-:-:S04]  /*20980*/  LOP3.LUT R4, R4, 0x3fff, RZ, 0xc0, !PT ;  /* 0x00003fff04047812 */ /* 0x000fc800078ec0ff */
[----:B------:R-:W0:Y:S01]  /*20990*/  S2R R15, SR_TID.X ;  /* 0x00000000000f7919 */ /* 0x000e220000002100 */
        /* <DEDUP_REMOVED lines=38> */
.L_x_2864:
[----:B0-----:R-:W-:Y:S01]  /*20c00*/  IMAD R4, R23, 0x8, R18 ;  /* 0x0000000817047824 */ /* 0x001fe200078e0212 */
[----:B------:R-:W-:Y:S02]  /*20c10*/  MOV R11, UR38 ;  /* 0x00000026000b7c02 */ /* 0x000fe40008000f00 */
[----:B------:R-:W-:Y:S01]  /*20c20*/  FMNMX.FTZ R8, R152, R6, !PT ;  /* 0x0000000698087209 */ /* 0x000fe20007810000 */
[----:B------:R-:W-:-:S05]  /*20c30*/  VIADD R4, R4, 0x29840 ;  /* 0x0002984004047836 */ /* 0x000fca0000000000 */
[----:B------:R-:W-:Y:S02]  /*20c40*/  PRMT R4, R11, 0x654, R4 ;  /* 0x000006540b047816 */ /* 0x000fe40000000004 */
[----:B------:R-:W-:Y:S02]  /*20c50*/  FMNMX.FTZ R11, R153, R8, !PT ;  /* 0x00000008990b7209 */ /* 0x000fe40007810000 */
[----:B------:R0:W-:Y:S02]  /*20c60*/  SYNCS.ARRIVE.TRANS64.RED.A1T0 RZ, [R4+URZ], RZ ;  /* 0x000000ff04ff79a7 */ /* 0x0001e4000810043f */
[----:B------:R-:W-:-:S04]  /*20c70*/  FMNMX.FTZ R8, R156, R11, !PT ;  /* 0x0000000b9c087209 */ /* 0x000fc80007810000 */
[----:B------:R-:W-:Y:S02]  /*20c80*/  FMNMX.FTZ R11, R157, R8, !PT ;  /* 0x000000089d0b7209 */ /* 0x000fe40007810000 */
[----:B0-----:R-:W-:Y:S02]  /*20c90*/  FMNMX.FTZ R4, R154, R5, !PT ;  /* 0x000000059a047209 */ /* 0x001fe40007810000 */
        /* <DEDUP_REMOVED lines=44> */
[----:B------:R-:W-:-:S03]  /*20f60*/  FMNMX.FTZ R11, R159, R4, !PT ;  /* 0x000000049f0b7209 */ /* 0x000fc60007810000 */
[----:B------:R-:W-:Y:S01]  /*20f70*/  MUFU.EX2 R6, R13 ;  /* 0x0000000d00067308 */ /* 0x000fe20000000800 */
        /* <DEDUP_REMOVED lines=146> */
[----:B------:R-:W-:-:S06]  /*218a0*/  FFMA.FTZ R15, R2, R103, -R15 ;  /* 0x00000067020f7223 */ /* 0x000fcc000001080f */
        /* <DEDUP_REMOVED lines=140> */
.L_x_2865:
[----:B------:R-:W-:Y:S01]  /*22170*/  F2FP.SATFINITE.E4M3.F32.PACK_AB_MERGE_C R156, R157, R156, RZ ;  /* 0x0000009c9d9c723e */ /* 0x000fe200048070ff */
[-C--:B------:R-:W-:Y:S01]  /*22180*/  FMUL.FTZ R24, R24, R6.reuse ;  /* 0x0000000618187220 */ /* 0x080fe20000410000 */
[----:B------:R-:W-:Y:S01]  /*22190*/  ISETP.GT.AND P1, PT, R7, R213, PT ;  /* 0x000000d50700720c */ /* 0x000fe20003f24270 */
[----:B------:R-:W-:Y:S01]  /*221a0*/  FMUL.FTZ R25, R25, R6 ;  /* 0x0000000619197220 */ /* 0x000fe20000410000 */
[----:B------:R-:W-:Y:S01]  /*221b0*/  F2FP.SATFINITE.E4M3.F32.PACK_AB_MERGE_C R184, R8, R13, R156 ;  /* 0x0000000d08b8723e */ /* 0x000fe2000480709c */
[----:B------:R-:W-:Y:S01]  /*221c0*/  IMAD R8, R9, 0x8, R18 ;  /* 0x0000000809087824 */ /* 0x000fe200078e0212 */
[----:B------:R-:W-:Y:S01]  /*221d0*/  F2FP.SATFINITE.E4M3.F32.PACK_AB_MERGE_C R158, R159, R158, RZ ;  /* 0x0000009e9f9e723e */ /* 0x000fe200048070ff */
        /* <DEDUP_REMOVED lines=109> */
.L_x_2854:
[----:B------:R-:W-:Y:S05]  /*228b0*/  WARPSYNC.ALL ;  /* 0x0000000000007948 */ /* 0x000fea0003800000 */
[----:B------:R-:W-:Y:S06]  /*228c0*/  BAR.ARV 0x8, 0x180 ;  /* 0x0206000000007b1d */ /* 0x000fec0000002000 */
[----:B------:R-:W-:Y:S05]  /*228d0*/  @!P0 BRA `(.L_x_2867) ;  /* 0x0000000000048947 */ /* 0x000fea0003800000 */
[----:B------:R-:W-:Y:S01]  /*228e0*/  BPT.TRAP 0x1 ;  /* 0x000000040000795c */ /* 0x000fe20000300000 */
.L_x_2867:
[----:B------:R-:W-:Y:S01]  /*228f0*/  IMAD R20, R23, 0x8, R18 ;  /* 0x0000000817147824 */ /* 0x000fe200078e0212 */
[----:B------:R-:W-:-:S04]  /*22900*/  SHF.L.U32 R5, R194, 0x1f, RZ ;  /* 0x0000001fc2057819 */ /* 0x000fc800000006ff */
[----:B------:R0:W1:Y:S01]  /*22910*/  SYNCS.PHASECHK.TRANS64.TRYWAIT P1, [R20+URZ+0x29850], R5 ;  /* 0x02985005140075a7 */ /* 0x000062000802017f */
[----:B------:R-:W-:Y:S05]  /*22920*/  @!P0 BRA `(.L_x_2868) ;  /* 0x0000000000048947 */ /* 0x000fea0003800000 */
[----:B------:R-:W-:Y:S01]  /*22930*/  BPT.TRAP 0x1 ;  /* 0x000000040000795c */ /* 0x000fe20000300000 */
.L_x_2868:
[----:B------:R-:W-:-:S05]  /*22940*/  VIADD R18, R18, 0x400 ;  /* 0x0000040012127836 */ /* 0x000fca0000000000 */
[----:B------:R-:W-:-:S04]  /*22950*/  SHF.R.U32.HI R18, RZ, 0x4, R18 ;  /* 0x00000004ff127819 */ /* 0x000fc80000011612 */
[----:B------:R-:W-:-:S04]  /*22960*/  LOP3.LUT R18, R18, 0x3fff, RZ, 0xc0, !PT ;  /* 0x00003fff12127812 */ /* 0x000fc800078ec0ff */
[----:B------:R-:W-:Y:S01]  /*22970*/  LOP3.LUT R18, R18, 0x10000, RZ, 0xfc, !PT ;  /* 0x0001000012127812 */ /* 0x000fe200078efcff */
[----:B-1----:R-:W-:Y:S06]  /*22980*/  @P1 BRA `(.L_x_2869) ;  /* 0x0000000000081947 */ /* 0x002fec0003800000 */
[----:B------:R-:W1:Y:S02]  /*22990*/  SYNCS.PHASECHK.TRANS64.TRYWAIT P1, [R20+URZ+0x29850], R5 ;  /* 0x02985005140075a7 */ /* 0x000e64000802017f */
[----:B-1----:R-:W-:Y:S05]  /*229a0*/  @!P1 BRA `(.L_x_2870) ;  /* 0x000000e400ec9947 */ /* 0x002fea0003800000 */
.L_x_2869:
[----:B------:R-:W-:Y:S01]  /*229b0*/  IMAD R6, R23, 0x500, R18 ;  /* 0x0000050017067824 */ /* 0x000fe200078e0212 */
[----:B------:R-:W-:Y:S05]  /*229c0*/  WARPSYNC.ALL ;  /* 0x0000000000007948 */ /* 0x000fea0003800000 */
[----:B------:R-:W-:Y:S01]  /*229d0*/  IMAD.MOV.U32 R7, RZ, RZ, -0x3ffffff0 ;  /* 0xc0000010ff077424 */ /* 0x000fe200078e00ff */
[C---:B------:R-:W-:Y:S01]  /*229e0*/  R2UR UR6, R6.reuse ;  /* 0x00000000060672ca */ /* 0x040fe200000e0000 */
[----:B------:R-:W-:Y:S01]  /*229f0*/  WARPGROUP.ARRIVE ;  /* 0x00000000000079c5 */ /* 0x000fe20000000000 */
[C---:B------:R-:W-:Y:S01]  /*22a00*/  VIADD R8, R6.reuse, 0x100 ;  /* 0x0000010006087836 */ /* 0x040fe20000000000 */
[----:B------:R-:W-:Y:S01]  /*22a10*/  ULDC.64 UR4, c[0x0][0x9a0] ;  /* 0x0002680000047ab9 */ /* 0x000fe20000000a00 */
[----:B------:R-:W-:Y:S01]  /*22a20*/  R2UR UR7, R7 ;  /* 0x00000000070772ca */ /* 0x000fe200000e0000 */
[----:B------:R-:W-:Y:S01]  /*22a30*/  IMAD.MOV.U32 R9, RZ, RZ, -0x3ffffff0 ;  /* 0xc0000010ff097424 */ /* 0x000fe200078e00ff */
[----:B------:R-:W-:Y:S01]  /*22a40*/  ISETP.NE.U32.AND P1, PT, RZ, UR4, PT ;  /* 0x00000004ff007c0c */ /* 0x000fe2000bf25070 */
[----:B------:R-:W-:-:S02]  /*22a50*/  VIADD R14, R6, 0x200 ;  /* 0x00000200060e7836 */ /* 0x000fc40000000000 */
[----:B------:R-:W-:Y:S01]  /*22a60*/  IMAD.MOV.U32 R15, RZ, RZ, -0x3ffffff0 ;  /* 0xc0000010ff0f7424 */ /* 0x000fe200078e00ff */
[----:B------:R-:W-:-:S07]  /*22a70*/  ISETP.NE.AND.EX P1, PT, RZ, UR5, PT, P1 ;  /* 0x00000005ff007c0c */ /* 0x000fce000bf25310 */
[----:B------:R-:W-:Y:S01]  /*22a80*/  QGMMA.64x128x32.F32.E4M3.E4M3 R24, R184, gdesc[UR4], R24, gsb0 ;  /* 0x01e00004b8187df3 */ /* 0x000fe20008000818 */
[----:B------:R-:W-:Y:S02]  /*22a90*/  R2UR UR6, R8 ;  /* 0x00000000080672ca */ /* 0x000fe400000e0000 */
[----:B------:R-:W-:-:S03]  /*22aa0*/  R2UR UR7, R9 ;  /* 0x00000000090772ca */ /* 0x000fc600000e0000 */
[----:B------:R-:W0:Y:S08]  /*22ab0*/  @P1 LDC.64 R8, c[0x0][0x9c8] ;  /* 0x00027200ff081b82 */ /* 0x000e300000000a00 */
[----:B------:R-:W2:Y:S01]  /*22ac0*/  @P1 LDC.64 R12, c[0x0][0x9d0] ;  /* 0x00027400ff0c1b82 */ /* 0x000ea20000000a00 */
[----:B01----:R-:W-:-:S04]  /*22ad0*/  @P1 IMAD R5, R227, R8, RZ ;  /* 0x00000008e3051224 */ /* 0x003fc800078e02ff */
[C---:B------:R-:W-:Y:S02]  /*22ae0*/  @P1 IMAD R5, R220.reuse, R9, R5 ;  /* 0x00000009dc051224 */ /* 0x040fe400078e0205 */
[----:B------:R-:W-:-:S05]  /*22af0*/  @P1 IMAD.WIDE.U32 R8, R220, R8, RZ ;  /* 0x00000008dc081225 */ /* 0x000fca00078e00ff */
[----:B------:R-:W-:Y:S01]  /*22b00*/  @P1 IADD3 R9, R9, R5, RZ ;  /* 0x0000000509091210 */ /* 0x000fe20007ffe0ff */
[----:B------:R-:W-:Y:S02]  /*22b10*/  IMAD.MOV.U32 R5, RZ, RZ, 0x3f800000 ;  /* 0x3f800000ff057424 */ /* 0x000fe400078e00ff */
[----:B--2---:R-:W-:-:S04]  /*22b20*/  @P1 IMAD.WIDE.U32 R8, R191, R12, R8 ;  /* 0x0000000cbf081225 */ /* 0x004fc800078e0008 */
        /* <DEDUP_REMOVED lines=9> */
[----:B------:R-:W-:Y:S02]  /*22bc0*/  VIADD R8, R6, 0x300 ;  /* 0x0000030006087836 */ /* 0x000fe40000000000 */
[----:B------:R-:W-:Y:S01]  /*22bd0*/  IMAD.MOV.U32 R9, RZ, RZ, -0x3ffffff0 ;  /* 0xc0000010ff097424 */ /* 0x000fe200078e00ff */
[----:B------:R-:W-:Y:S02]  /*22be0*/  WARPGROUP.DEPBAR.LE gsb0, 0x0 ;  /* 0x00008000000079c5 */ /* 0x000fe40000010000 */
[----:B------:R-:W-:-:S07]  /*22bf0*/  WARPGROUP.ARRIVE ;  /* 0x00000000000079c5 */ /* 0x000fce0000000000 */
[----:B------:R-:W-:Y:S01]  /*22c00*/  QGMMA.64x128x32.F32.E4M3.E4M3 R24, R176, gdesc[UR4], R24, gsb0 ;  /* 0x01e00004b0187df3 */ /* 0x000fe20008000818 */
[----:B------:R-:W-:Y:S02]  /*22c10*/  R2UR UR6, R8 ;  /* 0x00000000080672ca */ /* 0x000fe400000e0000 */
[----:B------:R-:W-:Y:S01]  /*22c20*/  R2UR UR7, R9 ;  /* 0x00000000090772ca */ /* 0x000fe200000e0000 */
[----:B------:R-:W-:Y:S01]  /*22c30*/  VIADD R6, R6, 0x400 ;  /* 0x0000040006067836 */ /* 0x000fe20000000000 */
[----:B------:R-:W-:Y:S01]  /*22c40*/  MOV R7, 0xc0000010 ;  /* 0xc000001000077802 */ /* 0x000fe20000000f00 */
        /* <DEDUP_REMOVED lines=9> */
[----:B------:R-:W1:Y:S04]  /*22ce0*/  SHFL.BFLY PT, R7, R8, 0x1, 0x1f ;  /* 0x0c201f0008077f89 */ /* 0x000e6800000e0000 */
[----:B------:R-:W0:Y:S01]  /*22cf0*/  SHFL.BFLY PT, R6, R9, 0x1, 0x1f ;  /* 0x0c201f0009067f89 */ /* 0x000e2200000e0000 */
        /* <DEDUP_REMOVED lines=23> */
[----:B------:R-:W-:-:S03]  /*22e70*/  @P2 FFMA.FTZ R88, R3, R10, R6 ;  /* 0x0000000a03582223 */ /* 0x000fc60000010006 */
[----:B------:R-:W-:Y:S01]  /*22e80*/  @P3 FFMA.FTZ R89, R2, R4, R7 ;  /* 0x0000000402593223 */ /* 0x000fe20000010007 */
[-C--:B--2---:R-:W-:Y:S01]  /*22e90*/  FMUL.FTZ R4, R0, R5.reuse ;  /* 0x0000000500047220 */ /* 0x084fe20000410000 */
[----:B---3--:R-:W-:Y:S01]  /*22ea0*/  FMUL.FTZ R6, R8, R5 ;  /* 0x0000000508067220 */ /* 0x008fe20000410000 */
[----:B------:R-:W-:Y:S02]  /*22eb0*/  WARPGROUP.DEPBAR.LE gsb0, 0x0 ;  /* 0x00008000000079c5 */ /* 0x000fe40000010000 */
[----:B------:R-:W-:Y:S05]  /*22ec0*/  @!P0 BRA `(.L_x_2871) ;  /* 0x0000000000048947 */ /* 0x000fea0003800000 */
[----:B------:R-:W-:Y:S01]  /*22ed0*/  BPT.TRAP 0x1 ;  /* 0x000000040000795c */ /* 0x000fe20000300000 */
.L_x_2871:
        /* <DEDUP_REMOVED lines=9> */
[----:B------:R-:W-:Y:S01]  /*22f70*/  SEL R5, RZ, 0x1, P1 ;  /* 0x00000001ff057807 */ /* 0x000fe20000800000 */
        /* <DEDUP_REMOVED lines=65> */
.L_x_2800:
        /* <DEDUP_REMOVED lines=40> */
[--C-:B------:R-:W-:Y:S01]  /*23610*/  IMAD.X R107, RZ, RZ, R41.reuse, P5 ;  /* 0x000000ffff6b7224 */ /* 0x100fe200028e0629 */
[----:B------:R-:W-:Y:S01]  /*23620*/  LOP3.LUT R38, R38, R39, RZ, 0x3c, !PT ;  /* 0x0000002726267212 */ /* 0x000fe200078e3cff */
[----:B------:R-:W-:Y:S01]  /*23630*/  IMAD.X R39, RZ, RZ, R41, P1 ;  /* 0x000000ffff277224 */ /* 0x000fe200008e0629 */
[----:B------:R-:W-:Y:S02]  /*23640*/  SHF.R.U64 R34, R34, 0x3, RZ ;  /* 0x0000000322227819 */ /* 0x000fe400000012ff */
[----:B------:R-:W-:-:S02]  /*23650*/  IADD3 R37, P2, R40, 0x4020, RZ ;  /* 0x0000402028257810 */ /* 0x000fc40007f5e0ff */
[C---:B------:R-:W-:Y:S02]  /*23660*/  IADD3 R27, P5, R40.reuse, 0x40, RZ ;  /* 0x00000040281b7810 */ /* 0x040fe40007fbe0ff */
[C---:B------:R-:W-:Y:S02]  /*23670*/  IADD3 R15, P1, R40.reuse, 0x20, RZ ;  /* 0x00000020280f7810 */ /* 0x040fe40007f3e0ff */
[----:B------:R-:W-:Y:S02]  /*23680*/  IADD3 R35, P4, R40, 0x60, RZ ;  /* 0x0000006028237810 */ /* 0x000fe40007f9e0ff */
[----:B------:R-:W-:Y:S02]  /*23690*/  LOP3.LUT R34, R34, R11, RZ, 0x3c, !PT ;  /* 0x0000000b22227212 */ /* 0x000fe400078e3cff */
[----:B------:R-:W-:Y:S02]  /*236a0*/  LOP3.LUT R36, R37, 0x380, RZ, 0xc0, !PT ;  /* 0x0000038025247812 */ /* 0x000fe400078ec0ff */
[----:B------:R-:W-:-:S02]  /*236b0*/  LOP3.LUT R14, R27, 0x380, RZ, 0xc0, !PT ;  /* 0x000003801b0e7812 */ /* 0x000fc400078ec0ff */
[----:B------:R-:W-:Y:S02]  /*236c0*/  LOP3.LUT R10, R15, 0x380, RZ, 0xc0, !PT ;  /* 0x000003800f0a7812 */ /* 0x000fe400078ec0ff */
[----:B------:R-:W-:Y:S02]  /*236d0*/  LOP3.LUT R11, R40, 0x380, RZ, 0xc0, !PT ;  /* 0x00000380280b7812 */ /* 0x000fe400078ec0ff */
[----:B------:R-:W-:Y:S02]  /*236e0*/  LOP3.LUT R26, R35, 0x380, RZ, 0xc0, !PT ;  /* 0x00000380231a7812 */ /* 0x000fe400078ec0ff */
[----:B------:R-:W-:Y:S02]  /*236f0*/  SHF.R.U64 R36, R36, 0x3, RZ ;  /* 0x0000000324247819 */ /* 0x000fe400000012ff */
[----:B------:R-:W-:Y:S02]  /*23700*/  SHF.R.U64 R14, R14, 0x3, RZ ;  /* 0x000000030e0e7819 */ /* 0x000fe400000012ff */
[----:B------:R-:W-:-:S02]  /*23710*/  SHF.R.U64 R10, R10, 0x3, RZ ;  /* 0x000000030a0a7819 */ /* 0x000fc400000012ff */
        /* <DEDUP_REMOVED lines=11> */
[----:B------:R-:W-:Y:S02]  /*237d0*/  IADD3.X R35, RZ, R41, RZ, P3, !PT ;  /* 0x00000029ff237210 */ /* 0x000fe40001ffe4ff */
        /* <DEDUP_REMOVED lines=9> */
[----:B-----5:R-:W-:Y:S02]  /*23870*/  LOP3.LUT R10, R9, 0x2, RZ, 0x3c, !PT ;  /* 0x00000002090a7812 */ /* 0x020fe400078e3cff */
[----:B------:R-:W-:Y:S02]  /*23880*/  SEL R80, R90, R125, P0 ;  /* 0x0000007d5a507207 */ /* 0x000fe40000000000 */
[----:B------:R-:W-:Y:S01]  /*23890*/  SEL R49, R125, R90, P0 ;  /* 0x0000005a7d317207 */ /* 0x000fe20000000000 */
[----:B------:R-:W-:Y:S01]  /*238a0*/  SHFL.IDX PT, R21, R21, R10, 0x1c1f ;  /* 0x001c1f0a15157589 */ /* 0x000fe200000e0000 */
[----:B--2---:R-:W-:Y:S02]  /*238b0*/  SEL R4, R0, R101, P0 ;  /* 0x0000006500047207 */ /* 0x004fe40000000000 */
        /* <DEDUP_REMOVED lines=8> */
[----:B------:R-:W-:Y:S01]  /*23940*/  SEL R90, R123, R60, P0 ;  /* 0x0000003c7b5a7207 */ /* 0x000fe20000000000 */
[----:B------:R-:W-:Y:S01]  /*23950*/  IMAD.MOV.U32 R100, RZ, RZ, RZ ;  /* 0x000000ffff647224 */ /* 0x000fe200078e00ff */
        /* <DEDUP_REMOVED lines=16> */
[----:B------:R-:W0:Y:S01]  /*23a60*/  SHFL.IDX PT, R2, R77, R10, 0x1c1f ;  /* 0x001c1f0a4d027589 */ /* 0x000e2200000e0000 */
        /* <DEDUP_REMOVED lines=11> */
[----:B------:R-:W2:Y:S01]  /*23b20*/  SHFL.IDX PT, R4, R79, R10, 0x1c1f ;  /* 0x001c1f0a4f047589 */ /* 0x000ea200000e0000 */
        /* <DEDUP_REMOVED lines=20> */
[----:B------:R-:W3:Y:S01]  /*23c70*/  SHFL.IDX PT, R98, R13, R9, 0x1c1f ;  /* 0x001c1f090d627589 */ /* 0x000ee200000e0000 */
        /* <DEDUP_REMOVED lines=8> */
[----:B------:R-:W1:Y:S01]  /*23d00*/  SHFL.IDX PT, R61, R61, R10, 0x1c1f ;  /* 0x001c1f0a3d3d7589 */ /* 0x000e6200000e0000 */
        /* <DEDUP_REMOVED lines=17> */
[----:B------:R3:W-:Y:S01]  /*23e20*/  SHFL.IDX PT, R65, R52, R9, 0x1c1f ;  /* 0x001c1f0934417589 */ /* 0x0007e200000e0000 */
[----:B0-----:R-:W-:Y:S02]  /*23e30*/  SEL R102, R99, R2, P0 ;  /* 0x0000000263667207 */ /* 0x001fe40000000000 */
        /* <DEDUP_REMOVED lines=10> */
[----:B------:R0:W-:Y:S01]  /*23ee0*/  SHFL.IDX PT, R68, R53, R10, 0x1c1f ;  /* 0x001c1f0a35447589 */ /* 0x0001e200000e0000 */
[----:B---3--:R-:W-:Y:S02]  /*23ef0*/  SEL R52, R54, R125, P0 ;  /* 0x0000007d36347207 */ /* 0x008fe40000000000 */
[----:B------:R-:W-:Y:S01]  /*23f00*/  SEL R101, R98, R21, P0 ;  /* 0x0000001562657207 */ /* 0x000fe20000000000 */
[----:B------:R-:W-:Y:S01]  /*23f10*/  SHFL.IDX PT, R40, R40, R9, 0x1c1f ;  /* 0x001c1f0928287589 */ /* 0x000fe200000e0000 */
[----:B------:R-:W-:-:S02]  /*23f20*/  SEL R79, R80, R49, P0 ;  /* 0x00000031504f7207 */ /* 0x000fc40000000000 */
[----:B------:R-:W-:Y:S01]  /*23f30*/  SEL R77, R78, R41, P0 ;  /* 0x000000294e4d7207 */ /* 0x000fe20000000000 */
[----:B------:R-:W-:Y:S01]  /*23f40*/  SHFL.IDX PT, R44, R44, R9, 0x1c1f ;  /* 0x001c1f092c2c7589 */ /* 0x000fe200000e0000 */
[----:B------:R-:W-:Y:S02]  /*23f50*/  SEL R47, R48, R87, P0 ;  /* 0x00000057302f7207 */ /* 0x000fe40000000000 */
[----:B0-----:R-:W-:Y:S01]  /*23f60*/  SEL R53, R125, R54, P0 ;  /* 0x000000367d357207 */ /* 0x001fe20000000000 */
[----:B------:R-:W-:Y:S01]  /*23f70*/  SHFL.IDX PT, R42, R42, R9, 0x1c1f ;  /* 0x001c1f092a2a7589 */ /* 0x000fe200000e0000 */
[----:B----4-:R-:W-:Y:S02]  /*23f80*/  SEL R51, R82, R85, P0 ;  /* 0x0000005552337207 */ /* 0x010fe40000000000 */
[----:B-1----:R-:W-:Y:S01]  /*23f90*/  SEL R56, R58, R61, P0 ;  /* 0x0000003d3a387207 */ /* 0x002fe20000000000 */
        /* <DEDUP_REMOVED lines=9> */
[----:B------:R-:W-:Y:S04]  /*24030*/  SHFL.IDX PT, R84, R84, R9, 0x1c1f ;  /* 0x001c1f0954547589 */ /* 0x000fe800000e0000 */
[----:B------:R-:W-:Y:S04]  /*24040*/  SHFL.IDX PT, R90, R90, R9, 0x1c1f ;  /* 0x001c1f095a5a7589 */ /* 0x000fe800000e0000 */
[----:B------:R-:W0:Y:S04]  /*24050*/  SHFL.IDX PT, R119, R119, R10, 0x1c1f ;  /* 0x001c1f0a77777589 */ /* 0x000e2800000e0000 */
[----:B------:R-:W1:Y:S04]  /*24060*/  SHFL.IDX PT, R121, R121, R10, 0x1c1f ;  /* 0x001c1f0a79797589 */ /* 0x000e6800000e0000 */
        /* <DEDUP_REMOVED lines=18> */
[----:B-1----:R-:W-:Y:S01]  /*24190*/  SEL R57, R61, R58, P0 ;  /* 0x0000003a3d397207 */ /* 0x002fe20000000000 */
[----:B------:R-:W1:Y:S01]  /*241a0*/  SHFL.IDX PT, R34, R39, R10, 0x1c1f ;  /* 0x001c1f0a27227589 */ /* 0x000e6200000e0000 */
[----:B------:R-:W-:Y:S02]  /*241b0*/  SEL R61, R68, R65, P0 ;  /* 0x00000041443d7207 */ /* 0x000fe40000000000 */
[----:B------:R-:W-:Y:S01]  /*241c0*/  SEL R83, R84, R117, P0 ;  /* 0x0000007554537207 */ /* 0x000fe20000000000 */
[----:B------:R-:W4:Y:S01]  /*241d0*/  SHFL.IDX PT, R28, R33, R10, 0x1c1f ;  /* 0x001c1f0a211c7589 */ /* 0x000f2200000e0000 */
[----:B------:R-:W-:-:S02]  /*241e0*/  SEL R85, R86, R67, P0 ;  /* 0x0000004356557207 */ /* 0x000fc40000000000 */
[----:B------:R-:W-:Y:S01]  /*241f0*/  SEL R50, R115, R50, P0 ;  /* 0x0000003273327207 */ /* 0x000fe20000000000 */
[----:B------:R-:W4:Y:S01]  /*24200*/  SHFL.IDX PT, R30, R35, R10, 0x1c1f ;  /* 0x001c1f0a231e7589 */ /* 0x000f2200000e0000 */
[----:B0-----:R-:W-:Y:S02]  /*24210*/  SEL R87, R90, R123, P0 ;  /* 0x0000007b5a577207 */ /* 0x001fe40000000000 */
[----:B------:R-:W-:Y:S01]  /*24220*/  SEL R86, R67, R86, P0 ;  /* 0x0000005643567207 */ /* 0x000fe20000000000 */
[----:B------:R-:W-:Y:S01]  /*24230*/  SHFL.IDX PT, R24, R31, R10, 0x1c1f ;  /* 0x001c1f0a1f187589 */ /* 0x000fe200000e0000 */
[----:B------:R-:W-:Y:S02]  /*24240*/  SEL R84, R117, R84, P0 ;  /* 0x0000005475547207 */ /* 0x000fe40000000000 */
[----:B------:R-:W-:Y:S01]  /*24250*/  SEL R90, R123, R90, P0 ;  /* 0x0000005a7b5a7207 */ /* 0x000fe20000000000 */
[----:B------:R-:W0:Y:S01]  /*24260*/  SHFL.IDX PT, R26, R29, R10, 0x1c1f ;  /* 0x001c1f0a1d1a7589 */ /* 0x000e2200000e0000 */
[----:B--2---:R-:W-:-:S02]  /*24270*/  SEL R70, R71, R38, P0 ;  /* 0x0000002647467207 */ /* 0x004fc40000000000 */
[----:B------:R-:W-:Y:S01]  /*24280*/  SEL R71, R38, R71, P0 ;  /* 0x0000004726477207 */ /* 0x000fe20000000000 */
[----:B------:R-:W-:Y:S01]  /*24290*/  SHFL.IDX PT, R64, R64, R9, 0x1c1f ;  /* 0x001c1f0940407589 */ /* 0x000fe200000e0000 */
[----:B---3--:R-:W-:Y:S02]  /*242a0*/  SEL R72, R73, R32, P0 ;  /* 0x0000002049487207 */ /* 0x008fe40000000000 */
[----:B------:R-:W-:Y:S01]  /*242b0*/  SEL R73, R32, R73, P0 ;  /* 0x0000004920497207 */ /* 0x000fe20000000000 */
[----:B------:R2:W3:Y:S01]  /*242c0*/  SHFL.IDX PT, R129, R55, R10, 0x1c1f ;  /* 0x001c1f0a37817589 */ /* 0x0004e200000e0000 */
[----:B-1----:R-:W-:Y:S02]  /*242d0*/  SEL R74, R75, R34, P0 ;  /* 0x000000224b4a7207 */ /* 0x002fe40000000000 */
[----:B------:R-:W-:Y:S01]  /*242e0*/  SEL R75, R34, R75, P0 ;  /* 0x0000004b224b7207 */ /* 0x000fe20000000000 */
[----:B------:R1:W1:Y:S01]  /*242f0*/  SHFL.IDX PT, R66, R66, R9, 0x1c1f ;  /* 0x001c1f0942427589 */ /* 0x00026200000e0000 */
[----:B----4-:R-:W-:-:S02]  /*24300*/  SEL R76, R91, R28, P0 ;  /* 0x0000001c5b4c7207 */ /* 0x010fc40000000000 */
[----:B------:R-:W-:Y:S01]  /*24310*/  SEL R91, R28, R91, P0 ;  /* 0x0000005b1c5b7207 */ /* 0x000fe20000000000 */
[----:B------:R4:W1:Y:S01]  /*24320*/  SHFL.IDX PT, R8, R8, R9, 0x1c1f ;  /* 0x001c1f0908087589 */ /* 0x00086200000e0000 */
[----:B------:R-:W-:Y:S02]  /*24330*/  SEL R92, R93, R30, P0 ;  /* 0x0000001e5d5c7207 */ /* 0x000fe40000000000 */
[----:B--2---:R-:W-:Y:S01]  /*24340*/  SEL R55, R127, R60, P0 ;  /* 0x0000003c7f377207 */ /* 0x004fe20000000000 */
[----:B------:R4:W2:Y:S01]  /*24350*/  SHFL.IDX PT, R27, R27, R10, 0x1c1f ;  /* 0x001c1f0a1b1b7589 */ /* 0x0008a200000e0000 */
[----:B------:R-:W-:Y:S02]  /*24360*/  SEL R60, R65, R68, P0 ;  /* 0x00000044413c7207 */ /* 0x000fe40000000000 */
[----:B------:R-:W-:Y:S01]  /*24370*/  SEL R68, R69, R36, P0 ;  /* 0x0000002445447207 */ /* 0x000fe20000000000 */
[----:B------:R4:W1:Y:S01]  /*24380*/  SHFL.IDX PT, R14, R25, R10, 0x1c1f ;  /* 0x001c1f0a190e7589 */ /* 0x00086200000e0000 */
[----:B0-----:R-:W-:-:S02]  /*24390*/  SEL R96, R97, R26, P0 ;  /* 0x0000001a61607207 */ /* 0x001fc40000000000 */
[----:B------:R-:W-:Y:S02]  /*243a0*/  SEL R94, R95, R24, P0 ;  /* 0x000000185f5e7207 */ /* 0x000fe40000000000 */
[----:B------:R-:W-:Y:S02]  /*243b0*/  SEL R69, R36, R69, P0 ;  /* 0x0000004524457207 */ /* 0x000fe40000000000 */
[----:B------:R-:W-:Y:S02]  /*243c0*/  SEL R93, R30, R93, P0 ;  /* 0x0000005d1e5d7207 */ /* 0x000fe40000000000 */
[----:B---3--:R-:W-:Y:S02]  /*243d0*/  SEL R58, R64, R129, P0 ;  /* 0x00000081403a7207 */ /* 0x008fe40000000000 */
[----:B------:R-:W-:Y:S02]  /*243e0*/  SEL R59, R129, R64, P0 ;  /* 0x00000040813b7207 */ /* 0x000fe40000000000 */
[----:B------:R-:W-:-:S02]  /*243f0*/  SEL R97, R26, R97, P0 ;  /* 0x000000611a617207 */ /* 0x000fc40000000000 */
[----:B----4-:R-:W-:-:S07]  /*24400*/  SEL R95, R24, R95, P0 ;  /* 0x0000005f185f7207 */ /* 0x010fce0000000000 */
.L_x_3159:
[----:B------:R-:W-:Y:S05]  /*24410*/  WARPSYNC.ALL ;  /* 0x0000000000007948 */ /* 0x000fea0003800000 */
[----:B------:R-:W-:Y:S01]  /*24420*/  BAR.SYNC.DEFER_BLOCKING 0x1, 0x100 ;  /* 0x0044000000007b1d */ /* 0x000fe20000010000 */
[----:B-1----:R-:W-:Y:S02]  /*24430*/  SEL R64, R66, R14, P0 ;  /* 0x0000000e42407207 */ /* 0x002fe40000000000 */
[----:B--2---:R-:W-:Y:S02]  /*24440*/  SEL R65, R8, R27, P0 ;  /* 0x0000001b08417207 */ /* 0x004fe40000000000 */
[----:B------:R-:W-:Y:S01]  /*24450*/  SEL R67, R27, R8, P0 ;  /* 0x000000081b437207 */ /* 0x000fe20000000000 */
[----:B------:R-:W-:Y:S01]  /*24460*/  ULDC.64 UR6, c[0x0][0xc08] ;  /* 0x0003020000067ab9 */ /* 0x000fe20000000a00 */
[----:B------:R-:W-:Y:S01]  /*24470*/  SEL R66, R14, R66, P0 ;  /* 0x000000420e427207 */ /* 0x000fe20000000000 */
[----:B------:R-:W-:Y:S01]  /*24480*/  ULDC.64 UR4, c[0x0][0xc00] ;  /* 0x0003000000047ab9 */ /* 0x000fe20000000a00 */
[----:B------:R-:W-:-:S02]  /*24490*/  F2FP.BF16.F32.PACK_AB R8, R101, R102 ;  /* 0x000000666508723e */ /* 0x000fc400000010ff */
[----:B------:R-:W-:Y:S02]  /*244a0*/  F2FP.BF16.F32.PACK_AB R9, R87, R52 ;  /* 0x000000345709723e */ /* 0x000fe400000010ff */
[----:B------:R-:W-:Y:S02]  /*244b0*/  F2FP.BF16.F32.PACK_AB R10, R98, R99 ;  /* 0x00000063620a723e */ /* 0x000fe400000010ff */
[----:B------:R-:W-:Y:S02]  /*244c0*/  F2FP.BF16.F32.PACK_AB R11, R90, R53 ;  /* 0x000000355a0b723e */ /* 0x000fe400000010ff */
        /* <DEDUP_REMOVED lines=40> */
[C---:B--2---:R-:W-:Y:S02]  /*24750*/  IADD3 R24, P1, R225.reuse, UR4, RZ ;  /* 0x00000004e1187c10 */ /* 0x044fe4000ff3e0ff */
[----:B------:R-:W-:Y:S01]  /*24760*/  ISETP.NE.AND.EX P0, PT, RZ, UR5, PT, P0 ;  /* 0x00000005ff007c0c */ /* 0x000fe2000bf05300 */
[----:B---3--:R-:W-:Y:S01]  /*24770*/  IMAD.MOV.U32 R28, RZ, RZ, 0x9b8 ;  /* 0x000009b8ff1c7424 */ /* 0x008fe200078e00ff */
[----:B------:R-:W-:Y:S01]  /*24780*/  IADD3.X R25, R226, UR5, RZ, P1, !PT ;  /* 0x00000005e2197c10 */ /* 0x000fe20008ffe4ff */
[----:B0-----:R-:W0:Y:S06]  /*24790*/  LDC R104, c[0x0][0xbe8] ;  /* 0x0002fa00ff687b82 */ /* 0x001e2c0000000800 */
[----:B-1----:R-:W-:Y:S01]  /*247a0*/  @P3 IADD3 R8, P1, R225, UR6, RZ ;  /* 0x00000006e1083c10 */ /* 0x002fe2000ff3e0ff */
[----:B------:R-:W-:-:S02]  /*247b0*/  ULDC UR6, c[0x0][0xa88] ;  /* 0x0002a20000067ab9 */ /* 0x000fc40000000800 */
[----:B------:R-:W-:Y:S01]  /*247c0*/  IMAD.U32 R103, RZ, RZ, UR6 ;  /* 0x00000006ff677e24 */ /* 0x000fe2000f8e00ff */
[----:B------:R-:W-:Y:S01]  /*247d0*/  @P3 IADD3.X R9, R226, UR7, RZ, P1, !PT ;  /* 0x00000007e2093c10 */ /* 0x000fe20008ffe4ff */
[----:B------:R1:W5:Y:S04]  /*247e0*/  @P0 LDG.E R100, desc[UR50][R24.64] ;  /* 0x0000003218640981 */ /* 0x000368000c1e1900 */
[----:B------:R1:W5:Y:S01]  /*247f0*/  @P3 LDG.E R103, desc[UR50][R8.64] ;  /* 0x0000003208673981 */ /* 0x000362000c1e1900 */
[----:B------:R-:W-:Y:S02]  /*24800*/  ISETP.GT.AND P2, PT, R224, 0x1, PT ;  /* 0x00000001e000780c */ /* 0x000fe40003f44270 */
[----:B0-----:R-:W-:Y:S02]  /*24810*/  ISETP.NE.AND P1, PT, R104, 0x1, PT ;  /* 0x000000016800780c */ /* 0x001fe40003f25270 */
[----:B------:R-:W-:-:S04]  /*24820*/  SEL R28, R28, 0x978, P2 ;  /* 0x000009781c1c7807 */ /* 0x000fc80001000000 */
[----:B----4-:R1:W0:Y:S08]  /*24830*/  LDC.64 R14, c[0x0][R28+0x220] ;  /* 0x000088001c0e7b82 */ /* 0x0102300000000a00 */
[----:B------:R1:W2:Y:S08]  /*24840*/  LDC.64 R26, c[0x0][R28+0x218] ;  /* 0x000086001c1a7b82 */ /* 0x0002b00000000a00 */
[----:B------:R1:W3:Y:S01]  /*24850*/  LDC.64 R12, c[0x0][R28+0x228] ;  /* 0x00008a001c0c7b82 */ /* 0x0002e20000000a00 */
[----:B------:R-:W-:Y:S05]  /*24860*/  @P3 BRA `(.L_x_2875) ;  /* 0x0000000000103947 */ /* 0x000fea0003800000 */
[----:B------:R-:W-:Y:S05]  /*24870*/  @!P0 BRA `(.L_x_2875) ;  /* 0x00000000000c8947 */ /* 0x000fea0003800000 */
[----:B-1----:R-:W4:Y:S04]  /*24880*/  LDG.E R8, desc[UR50][R24.64] ;  /* 0x0000003218087981 */ /* 0x002f28000c1e1900 */
[----:B-----5:R-:W4:Y:S02]  /*24890*/  LDG.E R103, desc[UR50][R24.64+0x4] ;  /* 0x0000043218677981 */ /* 0x020f24000c1e1900 */
[----:B----4-:R-:W-:-:S07]  /*248a0*/  IADD3 R103, -R8, R103, RZ ;  /* 0x0000006708677210 */ /* 0x010fce0007ffe1ff */
.L_x_2875:
[----:B------:R-:W4:Y:S04]  /*248b0*/  LDL R106, [R1] ;  /* 0x00000000016a7983 */ /* 0x000f280000100800 */
[----:B------:R-:W3:Y:S01]  /*248c0*/  LDL R32, [R1+0x4c] ;  /* 0x00004c0001207983 */ /* 0x000ee20000100800 */
[----:B-1----:R-:W1:Y:S01]  /*248d0*/  LDC.64 R8, c[0x0][R28+0x210] ;  /* 0x000084001c087b82 */ /* 0x002e620000000a00 */
[----:B------:R-:W-:-:S07]  /*248e0*/  ISETP.NE.U32.AND P0, PT, RZ, UR4, PT ;  /* 0x00000004ff007c0c */ /* 0x000fce000bf05070 */
[----:B------:R-:W2:Y:S01]  /*248f0*/  @P1 LDC R24, c[0x0][0xbec] ;  /* 0x0002fb00ff181b82 */ /* 0x000ea20000000800 */
[----:B------:R-:W-:-:S07]  /*24900*/  ISETP.NE.AND.EX P0, PT, RZ, UR5, PT, P0 ;  /* 0x00000005ff007c0c */ /* 0x000fce000bf05300 */
[----:B------:R-:W1:Y:S01]  /*24910*/  @P1 LDC R31, c[0x0][0xbf0] ;  /* 0x0002fc00ff1f1b82 */ /* 0x000e620000000800 */
[----:B------:R-:W-:-:S07]  /*24920*/  SEL R105, R220, RZ, !P0 ;  /* 0x000000ffdc697207 */ /* 0x000fce0004000000 */
[----:B------:R-:W1:Y:S01]  /*24930*/  LDC.64 R10, c[0x0][0xba8] ;  /* 0x0002ea00ff0a7b82 */ /* 0x000e620000000a00 */
[----:B------:R-:W1:Y:S01]  /*24940*/  S2R R30, SR_TID.X ;  /* 0x00000000001e7919 */ /* 0x000e620000002100 */
[----:B------:R-:W-:Y:S01]  /*24950*/  SEL R227, R227, RZ, !P0 ;  /* 0x000000ffe3e37207 */ /* 0x000fe20004000000 */
[----:B0-----:R-:W-:Y:S02]  /*24960*/  IMAD R15, R15, R105, RZ ;  /* 0x000000690f0f7224 */ /* 0x001fe400078e02ff */
[----:B------:R-:W-:Y:S02]  /*24970*/  IMAD.IADD R33, R219, 0x1, R214 ;  /* 0x00000001db217824 */ /* 0x000fe400078e02d6 */
[C---:B------:R-:W-:Y:S02]  /*24980*/  IMAD R227, R14.reuse, R227, R15 ;  /* 0x000000e30ee37224 */ /* 0x040fe400078e020f */
[----:B------:R-:W-:-:S04]  /*24990*/  IMAD.WIDE.U32 R14, R14, R105, RZ ;  /* 0x000000690e0e7225 */ /* 0x000fc800078e00ff */
[----:B--2---:R-:W-:-:S04]  /*249a0*/  @P1 IMAD.HI.U32 R24, R33, R24, RZ ;  /* 0x0000001821181227 */ /* 0x004fc800078e00ff */
[-C--:B------:R-:W-:Y:S02]  /*249b0*/  IMAD R29, R27, R191.reuse, RZ ;  /* 0x000000bf1b1d7224 */ /* 0x080fe400078e02ff */
[----:B------:R-:W-:-:S04]  /*249c0*/  IMAD.WIDE.U32 R26, R26, R191, RZ ;  /* 0x000000bf1a1a7225 */ /* 0x000fc800078e00ff */
[----:B------:R-:W-:Y:S01]  /*249d0*/  IMAD.IADD R227, R15, 0x1, R227 ;  /* 0x000000010fe37824 */ /* 0x000fe200078e02e3 */
[----:B-1----:R-:W0:Y:S01]  /*249e0*/  @!P2 LDC R10, c[0x0][0xb50] ;  /* 0x0002d400ff0aab82 */ /* 0x002e220000000800 */
[----:B------:R-:W-:Y:S01]  /*249f0*/  IMAD.MOV.U32 R15, RZ, RZ, R33 ;  /* 0x000000ffff0f7224 */ /* 0x000fe200078e0021 */
[----:B------:R-:W-:Y:S01]  /*24a00*/  @P1 SHF.R.U32.HI R15, RZ, R31, R24 ;  /* 0x0000001fff0f1219 */ /* 0x000fe20000011618 */
[----:B------:R-:W-:Y:S01]  /*24a10*/  IMAD.IADD R29, R27, 0x1, R29 ;  /* 0x000000011b1d7824 */ /* 0x000fe200078e021d */
[--C-:B-----5:R-:W-:Y:S02]  /*24a20*/  IADD3 R26, P0, P3, R14, R26, R100.reuse ;  /* 0x0000001a0e1a7210 */ /* 0x120fe40007b1e064 */
[----:B------:R-:W-:Y:S02]  /*24a30*/  SHF.R.S32.HI R14, RZ, 0x1f, R100 ;  /* 0x0000001fff0e7819 */ /* 0x000fe40000011464 */
[----:B------:R-:W1:Y:S02]  /*24a40*/  @!P2 LDC R11, c[0x0][0xb54] ;  /* 0x0002d500ff0bab82 */ /* 0x000e640000000800 */
[----:B------:R-:W-:Y:S01]  /*24a50*/  IADD3.X R24, R227, R29, R14, P0, P3 ;  /* 0x0000001de3187210 */ /* 0x000fe200007e640e */
[----:B------:R-:W-:-:S05]  /*24a60*/  VIADD R34, R30, 0xffffff80 ;  /* 0xffffff801e227836 */ /* 0x000fca0000000000 */
[----:B------:R-:W-:-:S04]  /*24a70*/  SHF.R.S32.HI R30, RZ, 0x1f, R34 ;  /* 0x0000001fff1e7819 */ /* 0x000fc80000011422 */
[----:B------:R-:W-:-:S04]  /*24a80*/  LEA.HI R30, R30, R34, RZ, 0x7 ;  /* 0x000000221e1e7211 */ /* 0x000fc800078f38ff */
[----:B------:R-:W-:Y:S01]  /*24a90*/  LOP3.LUT R30, R30, 0xffffff80, RZ, 0xc0, !PT ;  /* 0xffffff801e1e7812 */ /* 0x000fe200078ec0ff */
[----:B------:R-:W-:-:S04]  /*24aa0*/  IMAD R103, R103, R104, RZ ;  /* 0x0000006867677224 */ /* 0x000fc800078e02ff */
[----:B------:R-:W-:Y:S01]  /*24ab0*/  IMAD.IADD R30, R34, 0x1, -R30 ;  /* 0x00000001221e7824 */ /* 0x000fe200078e0a1e */
[----:B----4-:R-:W-:-:S05]  /*24ac0*/  SEL R25, R106, RZ, P2 ;  /* 0x000000ff6a197207 */ /* 0x010fca0001000000 */
[-C--:B---3--:R-:W-:Y:S02]  /*24ad0*/  IMAD R27, R13, R25.reuse, RZ ;  /* 0x000000190d1b7224 */ /* 0x088fe400078e02ff */
[----:B------:R-:W-:-:S04]  /*24ae0*/  IMAD.WIDE.U32 R12, R12, R25, RZ ;  /* 0x000000190c0c7225 */ /* 0x000fc800078e00ff */
[----:B------:R-:W-:Y:S01]  /*24af0*/  IMAD.MOV R25, RZ, RZ, -R15 ;  /* 0x000000ffff197224 */ /* 0x000fe200078e0a0f */
[----:B------:R-:W-:Y:S01]  /*24b00*/  IADD3 R12, P0, P3, R15, R26, R12 ;  /* 0x0000001a0f0c7210 */ /* 0x000fe20007b1e00c */
[----:B------:R-:W-:Y:S01]  /*24b10*/  IMAD.IADD R27, R13, 0x1, R27 ;  /* 0x000000010d1b7824 */ /* 0x000fe200078e021b */
[----:B------:R-:W-:Y:S01]  /*24b20*/  SHF.R.S32.HI R13, RZ, 0x1f, R15 ;  /* 0x0000001fff0d7819 */ /* 0x000fe2000001140f */
[----:B------:R-:W-:-:S03]  /*24b30*/  IMAD R15, R104, R25, R33 ;  /* 0x00000019680f7224 */ /* 0x000fc600078e0221 */
[----:B------:R-:W-:Y:S01]  /*24b40*/  IADD3.X R13, R13, R24, R27, P0, P3 ;  /* 0x000000180d0d7210 */ /* 0x000fe200007e641b */
[-C--:B------:R-:W-:Y:S01]  /*24b50*/  IMAD R9, R9, R15.reuse, RZ ;  /* 0x0000000f09097224 */ /* 0x080fe200078e02ff */
[----:B------:R-:W-:Y:S01]  /*24b60*/  SHF.R.S32.HI R25, RZ, 0x1f, R15 ;  /* 0x0000001fff197819 */ /* 0x000fe2000001140f */
[----:B------:R-:W-:-:S04]  /*24b70*/  IMAD.WIDE.U32 R12, R8, R15, R12 ;  /* 0x0000000f080c7225 */ /* 0x000fc800078e000c */
[----:B------:R-:W-:-:S05]  /*24b80*/  IMAD R9, R8, R25, R9 ;  /* 0x0000001908097224 */ /* 0x000fca00078e0209 */
[----:B------:R-:W-:Y:S02]  /*24b90*/  IADD3 R8, R13, R9, RZ ;  /* 0x000000090d087210 */ /* 0x000fe40007ffe0ff */
[----:B0-----:R-:W-:-:S04]  /*24ba0*/  LEA R13, P0, R12, R10, 0x2 ;  /* 0x0000000a0c0d7211 */ /* 0x001fc800078010ff */
[----:B-1----:R-:W-:Y:S01]  /*24bb0*/  LEA.HI.X R12, R12, R11, R8, 0x2, P0 ;  /* 0x0000000b0c0c7211 */ /* 0x002fe200000f1408 */
[----:B------:R-:W-:Y:S01]  /*24bc0*/  SHFL.IDX PT, R10, R13, 0x1, 0x1c1f ;  /* 0x003c1f000d0a7f89 */ /* 0x000fe200000e0000 */
[----:B------:R-:W-:-:S03]  /*24bd0*/  IMAD.IADD R26, R32, 0x1, R214 ;  /* 0x00000001201a7824 */ /* 0x000fc600078e02d6 */
[----:B------:R-:W-:Y:S04]  /*24be0*/  SHFL.IDX PT, R8, R13, RZ, 0x1c1f ;  /* 0x001c1fff0d087589 */ /* 0x000fe800000e0000 */
[----:B------:R-:W0:Y:S04]  /*24bf0*/  SHFL.IDX PT, R9, R12, RZ, 0x1c1f ;  /* 0x001c1fff0c097589 */ /* 0x000e2800000e0000 */
[----:B------:R-:W1:Y:S01]  /*24c00*/  SHFL.IDX PT, R11, R12, 0x1, 0x1c1f ;  /* 0x003c1f000c0b7f89 */ /* 0x000e6200000e0000 */
[----:B------:R-:W-:Y:S01]  /*24c10*/  LOP3.LUT P0, RZ, R30, 0x3, RZ, 0xc0, !PT ;  /* 0x000000031eff7812 */ /* 0x000fe2000780c0ff */
[----:B------:R-:W-:-:S03]  /*24c20*/  VIADD R34, R26, 0x8 ;  /* 0x000000081a227836 */ /* 0x000fc60000000000 */
[-C--:B------:R-:W-:Y:S02]  /*24c30*/  ISETP.GE.OR P3, PT, R26, R103.reuse, P0 ;  /* 0x000000671a00720c */ /* 0x080fe40000766670 */
[----:B------:R-:W-:-:S11]  /*24c40*/  ISETP.GE.OR P0, PT, R34, R103, P0 ;  /* 0x000000672200720c */ /* 0x000fd60000706670 */
[----:B0-----:R0:W-:Y:S04]  /*24c50*/  @!P3 ST.E desc[UR50][R8.64], R88 ;  /* 0x000000580800b985 */ /* 0x0011e8000c101932 */
[----:B-1----:R0:W-:Y:S01]  /*24c60*/  @!P0 ST.E desc[UR50][R10.64], R89 ;  /* 0x000000590a008985 */ /* 0x0021e2000c101932 */
[----:B------:R-:W-:Y:S05]  /*24c70*/  @P2 BRA `(.L_x_2876) ;  /* 0x0000000800c02947 */ /* 0x000fea0003800000 */
[----:B------:R-:W1:Y:S01]  /*24c80*/  S2R R30, SR_TID.X ;  /* 0x00000000001e7919 */ /* 0x000e620000002100 */
[----:B------:R-:W-:Y:S01]  /*24c90*/  IMAD.SHL.U32 R21, R223, 0x8, RZ ;  /* 0x00000008df157824 */ /* 0x000fe200078e00ff */
[----:B0-----:R-:W0:Y:S01]  /*24ca0*/  @P1 LDC R11, c[0x0][0xbec] ;  /* 0x0002fb00ff0b1b82 */ /* 0x001e220000000800 */
[----:B------:R-:W-:-:S07]  /*24cb0*/  ULDC.64 UR4, c[0x0][0xaa0] ;  /* 0x0002a80000047ab9 */ /* 0x000fce0000000a00 */
[----:B------:R-:W2:Y:S01]  /*24cc0*/  @P1 LDC R13, c[0x0][0xbf0] ;  /* 0x0002fc00ff0d1b82 */ /* 0x000ea20000000800 */
[----:B-1----:R-:W-:-:S05]  /*24cd0*/  VIADD R30, R30, 0xffffff80 ;  /* 0xffffff801e1e7836 */ /* 0x002fca0000000000 */
[----:B------:R-:W-:-:S04]  /*24ce0*/  SHF.R.S32.HI R107, RZ, 0x1f, R30 ;  /* 0x0000001fff6b7819 */ /* 0x000fc8000001141e */
[----:B------:R-:W-:-:S04]  /*24cf0*/  LEA.HI R107, R107, R30, RZ, 0x3 ;  /* 0x0000001e6b6b7211 */ /* 0x000fc800078f18ff */
[----:B------:R-:W-:-:S04]  /*24d00*/  SHF.R.S32.HI R107, RZ, 0x3, R107 ;  /* 0x00000003ff6b7819 */ /* 0x000fc8000001146b */
[----:B------:R-:W-:-:S05]  /*24d10*/  LEA R3, R107, R21, 0x6 ;  /* 0x000000156b037211 */ /* 0x000fca00078e30ff */
[----:B------:R-:W-:-:S03]  /*24d20*/  IMAD.WIDE R62, R3, 0x2, R62 ;  /* 0x00000002033e7825 */ /* 0x000fc600078e023e */
[C---:B------:R-:W-:Y:S02]  /*24d30*/  IADD3 R33, P0, R62.reuse, 0x2000, RZ ;  /* 0x000020003e217810 */ /* 0x040fe40007f1e0ff */
[----:B------:R-:W-:Y:S02]  /*24d40*/  IADD3 R29, P5, R62, 0x1000, RZ ;  /* 0x000010003e1d7810 */ /* 0x000fe40007fbe0ff */
[----:B------:R-:W-:Y:S02]  /*24d50*/  LOP3.LUT R32, R33, 0x380, RZ, 0xc0, !PT ;  /* 0x0000038021207812 */ /* 0x000fe400078ec0ff */
[----:B------:R-:W-:Y:S02]  /*24d60*/  LOP3.LUT R28, R29, 0x380, RZ, 0xc0, !PT ;  /* 0x000003801d1c7812 */ /* 0x000fe400078ec0ff */
[----:B------:R-:W-:Y:S02]  /*24d70*/  SHF.R.U64 R32, R32, 0x3, RZ ;  /* 0x0000000320207819 */ /* 0x000fe400000012ff */
[----:B------:R-:W-:-:S02]  /*24d80*/  LOP3.LUT R9, R62, 0x380, RZ, 0xc0, !PT ;  /* 0x000003803e097812 */ /* 0x000fc400078ec0ff */
[----:B------:R-:W-:Y:S01]  /*24d90*/  LOP3.LUT R32, R32, R33, RZ, 0x3c, !PT ;  /* 0x0000002120207212 */ /* 0x000fe200078e3cff */
[----:B------:R-:W-:Y:S01]  /*24da0*/  IMAD.X R33, RZ, RZ, R63, P0 ;  /* 0x000000ffff217224 */ /* 0x000fe200000e063f */
[----:B------:R-:W-:Y:S02]  /*24db0*/  IADD3 R3, P0, R62, 0x7000, RZ ;  /* 0x000070003e037810 */ /* 0x000fe40007f1e0ff */
[----:B------:R-:W-:Y:S02]  /*24dc0*/  SHF.R.U64 R28, R28, 0x3, RZ ;  /* 0x000000031c1c7819 */ /* 0x000fe400000012ff */
[----:B------:R-:W-:Y:S01]  /*24dd0*/  LOP3.LUT R0, R3, 0x380, RZ, 0xc0, !PT ;  /* 0x0000038003007812 */ /* 0x000fe200078ec0ff */
[----:B------:R-:W5:Y:S01]  /*24de0*/  LD.E.128 R32, desc[UR50][R32.64] ;  /* 0x0000003220207980 */ /* 0x000f62000c101d00 */
[----:B------:R-:W-:Y:S02]  /*24df0*/  SHF.R.U64 R9, R9, 0x3, RZ ;  /* 0x0000000309097819 */ /* 0x000fe400000012ff */
[----:B------:R-:W-:-:S02]  /*24e00*/  SHF.R.U64 R0, R0, 0x3, RZ ;  /* 0x0000000300007819 */ /* 0x000fc400000012ff */
[----:B------:R-:W-:Y:S01]  /*24e10*/  LOP3.LUT R28, R28, R29, RZ, 0x3c, !PT ;  /* 0x0000001d1c1c7212 */ /* 0x000fe200078e3cff */
[----:B------:R-:W-:Y:S01]  /*24e20*/  IMAD.X R29, RZ, RZ, R63, P5 ;  /* 0x000000ffff1d7224 */ /* 0x000fe200028e063f */
[----:B------:R-:W-:Y:S01]  /*24e30*/  LOP3.LUT R52, R0, R3, RZ, 0x3c, !PT ;  /* 0x0000000300347212 */ /* 0x000fe200078e3cff */
[----:B------:R-:W-:Y:S01]  /*24e40*/  IMAD R3, R14, UR4, RZ ;  /* 0x000000040e037c24 */ /* 0x000fe2000f8e02ff */
[C---:B------:R-:W-:Y:S02]  /*24e50*/  IADD3 R37, P2, R62.reuse, 0x3000, RZ ;  /* 0x000030003e257810 */ /* 0x040fe40007f5e0ff */
[C---:B------:R-:W-:Y:S01]  /*24e60*/  IADD3 R41, P3, R62.reuse, 0x4000, RZ ;  /* 0x000040003e297810 */ /* 0x040fe20007f7e0ff */
[----:B------:R-:W5:Y:S01]  /*24e70*/  LD.E.128 R28, desc[UR50][R28.64] ;  /* 0x000000321c1c7980 */ /* 0x000f62000c101d00 */
[C---:B------:R-:W-:Y:S02]  /*24e80*/  IADD3 R45, P4, R62.reuse, 0x5000, RZ ;  /* 0x000050003e2d7810 */ /* 0x040fe40007f9e0ff */
[----:B------:R-:W-:-:S02]  /*24e90*/  IADD3 R49, P5, R62, 0x6000, RZ ;  /* 0x000060003e317810 */ /* 0x000fc40007fbe0ff */
[----:B------:R-:W-:Y:S01]  /*24ea0*/  LOP3.LUT R62, R9, R62, RZ, 0x3c, !PT ;  /* 0x0000003e093e7212 */ /* 0x000fe200078e3cff */
[C---:B------:R-:W-:Y:S01]  /*24eb0*/  IMAD R9, R100.reuse, UR5, R3 ;  /* 0x0000000564097c24 */ /* 0x040fe2000f8e0203 */
[----:B------:R-:W-:Y:S01]  /*24ec0*/  LOP3.LUT R36, R37, 0x380, RZ, 0xc0, !PT ;  /* 0x0000038025247812 */ /* 0x000fe200078ec0ff */
[----:B------:R-:W-:Y:S01]  /*24ed0*/  IMAD.WIDE.U32 R2, R100, UR4, RZ ;  /* 0x0000000464027c25 */ /* 0x000fe2000f8e00ff */
[----:B------:R-:W-:Y:S01]  /*24ee0*/  ULDC.64 UR4, c[0x0][0xae8] ;  /* 0x0002ba0000047ab9 */ /* 0x000fe20000000a00 */
[----:B------:R-:W-:Y:S01]  /*24ef0*/  LOP3.LUT R40, R41, 0x380, RZ, 0xc0, !PT ;  /* 0x0000038029287812 */ /* 0x000fe200078ec0ff */
[----:B------:R1:W5:Y:S01]  /*24f00*/  LD.E.128 R24, desc[UR50][R62.64] ;  /* 0x000000323e187980 */ /* 0x000362000c101d00 */
[----:B------:R-:W-:Y:S01]  /*24f10*/  IMAD.IADD R3, R3, 0x1, R9 ;  /* 0x0000000103037824 */ /* 0x000fe200078e0209 */
[----:B------:R-:W-:Y:S01]  /*24f20*/  LOP3.LUT R44, R45, 0x380, RZ, 0xc0, !PT ;  /* 0x000003802d2c7812 */ /* 0x000fe200078ec0ff */
[----:B------:R-:W-:Y:S01]  /*24f30*/  IMAD R9, R223, 0x20, R107 ;  /* 0x00000020df097824 */ /* 0x000fe200078e026b */
[----:B------:R-:W-:Y:S01]  /*24f40*/  LOP3.LUT R48, R49, 0x380, RZ, 0xc0, !PT ;  /* 0x0000038031307812 */ /* 0x000fe200078ec0ff */
[----:B------:R-:W-:Y:S01]  /*24f50*/  IMAD.WIDE.U32 R2, R191, UR4, R2 ;  /* 0x00000004bf027c25 */ /* 0x000fe2000f8e0002 */
[----:B------:R-:W-:-:S02]  /*24f60*/  SHF.R.S32.HI R4, RZ, 0x1f, R105 ;  /* 0x0000001fff047819 */ /* 0x000fc40000011469 */
[----:B------:R-:W-:Y:S01]  /*24f70*/  SHF.R.U64 R36, R36, 0x3, RZ ;  /* 0x0000000324247819 */ /* 0x000fe200000012ff */
[----:B------:R-:W-:Y:S01]  /*24f80*/  IMAD.IADD R8, R214, 0x1, R9 ;  /* 0x00000001d6087824 */ /* 0x000fe200078e0209 */
[----:B------:R-:W-:Y:S01]  /*24f90*/  SHF.R.U64 R40, R40, 0x3, RZ ;  /* 0x0000000328287819 */ /* 0x000fe200000012ff */
[----:B------:R-:W-:Y:S01]  /*24fa0*/  IMAD R3, R191, UR5, R3 ;  /* 0x00000005bf037c24 */ /* 0x000fe2000f8e0203 */
[----:B------:R-:W-:Y:S01]  /*24fb0*/  SHF.R.U64 R44, R44, 0x3, RZ ;  /* 0x000000032c2c7819 */ /* 0x000fe200000012ff */
[----:B0-----:R-:W-:Y:S01]  /*24fc0*/  @P1 IMAD.HI.U32 R0, R8, R11, RZ ;  /* 0x0000000b08001227 */ /* 0x001fe200078e00ff */
[----:B------:R-:W-:Y:S01]  /*24fd0*/  SHF.R.U64 R48, R48, 0x3, RZ ;  /* 0x0000000330307819 */ /* 0x000fe200000012ff */
[----:B------:R-:W-:Y:S01]  /*24fe0*/  ULDC.64 UR4, c[0x0][0xaf0] ;  /* 0x0002bc0000047ab9 */ /* 0x000fe20000000a00 */
[----:B------:R-:W-:Y:S01]  /*24ff0*/  LOP3.LUT R36, R36, R37, RZ, 0x3c, !PT ;  /* 0x0000002524247212 */ /* 0x000fe200078e3cff */
[----:B------:R-:W-:Y:S01]  /*25000*/  IMAD.MOV.U32 R9, RZ, RZ, R8 ;  /* 0x000000ffff097224 */ /* 0x000fe200078e0008 */
[----:B------:R-:W-:Y:S01]  /*25010*/  LOP3.LUT R40, R40, R41, RZ, 0x3c, !PT ;  /* 0x0000002928287212 */ /* 0x000fe200078e3cff */
[----:B------:R-:W-:Y:S01]  /*25020*/  IMAD R4, R4, UR4, RZ ;  /* 0x0000000404047c24 */ /* 0x000fe2000f8e02ff */
[----:B------:R-:W-:Y:S01]  /*25030*/  LOP3.LUT R44, R44, R45, RZ, 0x3c, !PT ;  /* 0x0000002d2c2c7212 */ /* 0x000fe200078e3cff */
[--C-:B------:R-:W-:Y:S01]  /*25040*/  IMAD.X R37, RZ, RZ, R63.reuse, P2 ;  /* 0x000000ffff257224 */ /* 0x100fe200010e063f */
[----:B------:R-:W-:Y:S01]  /*25050*/  LOP3.LUT R48, R48, R49, RZ, 0x3c, !PT ;  /* 0x0000003130307212 */ /* 0x000fe200078e3cff */
[--C-:B------:R-:W-:Y:S01]  /*25060*/  IMAD.X R41, RZ, RZ, R63.reuse, P3 ;  /* 0x000000ffff297224 */ /* 0x100fe200018e063f */
[----:B--2---:R-:W-:Y:S01]  /*25070*/  @P1 SHF.R.U32.HI R9, RZ, R13, R0 ;  /* 0x0000000dff091219 */ /* 0x004fe20000011600 */
[--C-:B------:R-:W-:Y:S01]  /*25080*/  IMAD.X R45, RZ, RZ, R63.reuse, P4 ;  /* 0x000000ffff2d7224 */ /* 0x100fe200020e063f */
[----:B------:R-:W-:Y:S01]  /*25090*/  IADD3.X R53, RZ, R63, RZ, P0, !PT ;  /* 0x0000003fff357210 */ /* 0x000fe200007fe4ff */
[----:B------:R-:W-:-:S02]  /*250a0*/  IMAD.X R49, RZ, RZ, R63, P5 ;  /* 0x000000ffff317224 */ /* 0x000fc400028e063f */
[C---:B------:R-:W-:Y:S02]  /*250b0*/  IMAD R11, R105.reuse, UR5, R4 ;  /* 0x00000005690b7c24 */ /* 0x040fe4000f8e0204 */
[----:B------:R-:W-:Y:S01]  /*250c0*/  IMAD.WIDE.U32 R2, R105, UR4, R2 ;  /* 0x0000000469027c25 */ /* 0x000fe2000f8e0002 */
[--C-:B------:R-:W-:Y:S01]  /*250d0*/  SHF.R.S32.HI R0, RZ, 0x1f, R9.reuse ;  /* 0x0000001fff007819 */ /* 0x100fe20000011409 */
[----:B------:R-:W5:Y:S01]  /*250e0*/  LD.E.128 R36, desc[UR50][R36.64] ;  /* 0x0000003224247980 */ /* 0x000f62000c101d00 */
[----:B------:R-:W-:Y:S01]  /*250f0*/  ULDC.64 UR4, c[0x0][0xae0] ;  /* 0x0002b80000047ab9 */ /* 0x000fe20000000a00 */
[----:B------:R-:W-:Y:S02]  /*25100*/  IMAD.MOV R13, RZ, RZ, -R9 ;  /* 0x000000ffff0d7224 */ /* 0x000fe400078e0a09 */
[----:B------:R-:W5:Y:S01]  /*25110*/  LD.E.128 R40, desc[UR50][R40.64] ;  /* 0x0000003228287980 */ /* 0x000f62000c101d00 */
[----:B------:R-:W-:-:S03]  /*25120*/  IMAD.IADD R3, R3, 0x1, R11 ;  /* 0x0000000103037824 */ /* 0x000fc600078e020b */
[----:B------:R-:W5:Y:S01]  /*25130*/  LD.E.128 R44, desc[UR50][R44.64] ;  /* 0x000000322c2c7980 */ /* 0x000f62000c101d00 */
[----:B------:R-:W-:-:S03]  /*25140*/  IMAD R11, R104, R13, R8 ;  /* 0x0000000d680b7224 */ /* 0x000fc600078e0208 */
[----:B------:R-:W5:Y:S04]  /*25150*/  LD.E.128 R48, desc[UR50][R48.64] ;  /* 0x0000003230307980 */ /* 0x000f68000c101d00 */
[----:B------:R-:W5:Y:S01]  /*25160*/  LD.E.128 R52, desc[UR50][R52.64] ;  /* 0x0000003234347980 */ /* 0x000f62000c101d00 */
[----:B------:R-:W-:Y:S01]  /*25170*/  IMAD R8, R0, UR4, RZ ;  /* 0x0000000400087c24 */ /* 0x000fe2000f8e02ff */
[----:B------:R-:W-:Y:S01]  /*25180*/  @!PT LDS RZ, [RZ] ;  /* 0x00000000fffff984 */ /* 0x000fe20000000800 */
[----:B------:R-:W-:Y:S01]  /*25190*/  @!PT LDS RZ, [RZ] ;  /* 0x00000000fffff984 */ /* 0x000fe20000000800 */
[----:B------:R-:W-:Y:S01]  /*251a0*/  @!PT LDS RZ, [RZ] ;  /* 0x00000000fffff984 */ /* 0x000fe20000000800 */
[----:B------:R-:W-:Y:S01]  /*251b0*/  @!PT LDS RZ, [RZ] ;  /* 0x00000000fffff984 */ /* 0x000fe20000000800 */
[----:B------:R0:W-:Y:S06]  /*251c0*/  MEMBAR.ALL.CTA ;  /* 0x0000000000007992 */ /* 0x0001ec0000008000 */
[----:B0-----:R-:W0:Y:S01]  /*251d0*/  FENCE.VIEW.ASYNC.S ;  /* 0x00000000000073c6 */ /* 0x001e220000000000 */
[----:B------:R-:W-:Y:S01]  /*251e0*/  SHF.R.S32.HI R4, RZ, 0x1f, R11 ;  /* 0x0000001fff047819 */ /* 0x000fe2000001140b */
[----:B------:R-:W-:-:S02]  /*251f0*/  IMAD R13, R9, UR5, R8 ;  /* 0x00000005090d7c24 */ /* 0x000fc4000f8e0208 */
[----:B------:R-:W-:Y:S01]  /*25200*/  IMAD.WIDE.U32 R2, R9, UR4, R2 ;  /* 0x0000000409027c25 */ /* 0x000fe2000f8e0002 */
[----:B------:R-:W-:-:S03]  /*25210*/  ULDC.64 UR4, c[0x0][0xad8] ;  /* 0x0002b60000047ab9 */ /* 0x000fc60000000a00 */
[----:B------:R-:W-:Y:S02]  /*25220*/  IMAD R4, R4, UR4, RZ ;  /* 0x0000000404047c24 */ /* 0x000fe4000f8e02ff */
[----:B------:R-:W-:Y:S01]  /*25230*/  IMAD.IADD R3, R3, 0x1, R13 ;  /* 0x0000000103037824 */ /* 0x000fe200078e020d */
[----:B------:R-:W-:Y:S01]  /*25240*/  IADD3 R0, R18, 0x29820, RZ ;  /* 0x0002982012007810 */ /* 0x000fe20007ffe0ff */
[C---:B------:R-:W-:Y:S02]  /*25250*/  IMAD R13, R11.reuse, UR5, R4 ;  /* 0x000000050b0d7c24 */ /* 0x040fe4000f8e0204 */
[----:B------:R-:W-:Y:S01]  /*25260*/  IMAD.WIDE.U32 R8, R11, UR4, R2 ;  /* 0x000000040b087c25 */ /* 0x000fe2000f8e0002 */
[----:B------:R-:W-:Y:S01]  /*25270*/  ULDC.64 UR4, c[0x0][0xa80] ;  /* 0x0002a00000047ab9 */ /* 0x000fe20000000a00 */
[----:B------:R-:W-:Y:S02]  /*25280*/  PRMT R0, RZ, 0x654, R0 ;  /* 0x00000654ff007816 */ /* 0x000fe40000000000 */
[----:B------:R-:W-:Y:S01]  /*25290*/  IMAD.IADD R3, R9, 0x1, R13 ;  /* 0x0000000109037824 */ /* 0x000fe200078e020d */
[----:B------:R-:W-:Y:S01]  /*252a0*/  LEA R2, P0, R8, UR4, 0x1 ;  /* 0x0000000408027c11 */ /* 0x000fe2000f8008ff */
[----:B------:R-:W-:Y:S01]  /*252b0*/  VIADD R57, R21, 0x40 ;  /* 0x0000004015397836 */ /* 0x000fe20000000000 */
[----:B------:R-:W-:-:S02]  /*252c0*/  UMOV UR4, 0xffffffff ;  /* 0xffffffff00047882 */ /* 0x000fc40000000000 */
[----:B------:R-:W-:Y:S01]  /*252d0*/  LEA.HI.X R3, R8, UR5, R3, 0x1, P0 ;  /* 0x0000000508037c11 */ /* 0x000fe200080f0c03 */
[----:B0-----:R1:W-:Y:S01]  /*252e0*/  SYNCS.ARRIVE.TRANS64.RED.A1T0 RZ, [R0+URZ], RZ ;  /* 0x000000ff00ff79a7 */ /* 0x0013e2000810043f */
[----:B------:R-:W-:Y:S02]  /*252f0*/  SHF.R.S32.HI R10, RZ, 0x1f, R21 ;  /* 0x0000001fff0a7819 */ /* 0x000fe40000011415 */
[----:B------:R-:W-:Y:S01]  /*25300*/  SHF.R.S32.HI R20, RZ, 0x1f, R57 ;  /* 0x0000001fff147819 */ /* 0x000fe20000011439 */
[----:B------:R-:W-:Y:S06]  /*25310*/  BRA.DIV UR4, `(.L_x_2877) ;  /* 0x000000de04107947 */ /* 0x000fec000b800000 */
[----:B-1----:R0:W1:Y:S04]  /*25320*/  SHFL.IDX PT, R0, R3, RZ, 0x181f ;  /* 0x00181fff03007589 */ /* 0x00206800000e0000 */
[----:B------:R0:W2:Y:S02]  /*25330*/  SHFL.IDX PT, R14, R2, RZ, 0x181f ;  /* 0x00181fff020e7589 */ /* 0x0000a400000e0000 */
.L_x_3162:
[----:B------:R-:W-:Y:S01]  /*25340*/  IMAD.IADD R214, R107, 0x1, R214 ;  /* 0x000000016bd67824 */ /* 0x000fe200078e02d6 */
        /* <DEDUP_REMOVED lines=12> */
.L_x_2879:
[----:B------:R-:W-:Y:S05]  /*25410*/  BSYNC B1 ;  /* 0x0000000000017941 */ /* 0x000fea0003800000 */
.L_x_2878:
[----:B------:R-:W-:-:S03]  /*25420*/  UMOV UR4, 0xffffffff ;  /* 0xffffffff00047882 */ /* 0x000fc60000000000 */
[----:B------:R-:W-:Y:S05]  /*25430*/  BRA.DIV UR4, `(.L_x_2880) ;  /* 0x000000da04fc7947 */ /* 0x000fea000b800000 */
[----:B-1----:R1:W4:Y:S04]  /*25440*/  SHFL.IDX PT, R0, R3, 0x1, 0x181f ;  /* 0x00381f0003007f89 */ /* 0x00232800000e0000 */
[----:B--23--:R1:W2:Y:S02]  /*25450*/  SHFL.IDX PT, R14, R2, 0x1, 0x181f ;  /* 0x00381f00020e7f89 */ /* 0x00c2a400000e0000 */
.L_x_3166:
        /* <DEDUP_REMOVED lines=11> */
[----:B-----5:R3:W-:Y:S04]  /*25510*/  @!P2 ST.E.128 desc[UR50][R8.64], R28 ;  /* 0x0000001c0800a985 */ /* 0x0207e8000c101d32 */
[----:B------:R3:W-:Y:S02]  /*25520*/  @!P3 ST.E.128 desc[UR50][R14.64], R44 ;  /* 0x0000002c0e00b985 */ /* 0x0007e4000c101d32 */
.L_x_2882:
[----:B------:R-:W-:Y:S05]  /*25530*/  BSYNC B1 ;  /* 0x0000000000017941 */ /* 0x000fea0003800000 */
.L_x_2881:
[----:B------:R-:W-:-:S03]  /*25540*/  UMOV UR4, 0xffffffff ;  /* 0xffffffff00047882 */ /* 0x000fc60000000000 */
[----:B------:R-:W-:Y:S05]  /*25550*/  BRA.DIV UR4, `(.L_x_2883) ;  /* 0x000000da04fc7947 */ /* 0x000fea000b800000 */
[----:B----4-:R4:W0:Y:S04]  /*25560*/  SHFL.IDX PT, R0, R3, 0x2, 0x181f ;  /* 0x00581f0003007f89 */ /* 0x01082800000e0000 */
[----:B--23--:R4:W2:Y:S02]  /*25570*/  SHFL.IDX PT, R14, R2, 0x2, 0x181f ;  /* 0x00581f00020e7f89 */ /* 0x00c8a400000e0000 */
.L_x_3170:
        /* <DEDUP_REMOVED lines=11> */
[----:B-----5:R3:W-:Y:S04]  /*25630*/  @!P2 ST.E.128 desc[UR50][R8.64], R32 ;  /* 0x000000200800a985 */ /* 0x0207e8000c101d32 */
[----:B------:R3:W-:Y:S02]  /*25640*/  @!P3 ST.E.128 desc[UR50][R14.64], R48 ;  /* 0x000000300e00b985 */ /* 0x0007e4000c101d32 */
.L_x_2885:
[----:B------:R-:W-:Y:S05]  /*25650*/  BSYNC B1 ;  /* 0x0000000000017941 */ /* 0x000fea0003800000 */
.L_x_2884:
[----:B------:R-:W-:-:S03]  /*25660*/  UMOV UR4, 0xffffffff ;  /* 0xffffffff00047882 */ /* 0x000fc60000000000 */
[----:B------:R-:W-:Y:S05]  /*25670*/  BRA.DIV UR4, `(.L_x_2886) ;  /* 0x000000da04fc7947 */ /* 0x000fea000b800000 */
[----:B0-----:R0:W0:Y:S04]  /*25680*/  SHFL.IDX PT, R0, R3, 0x3, 0x181f ;  /* 0x00781f0003007f89 */ /* 0x00102800000e0000 */
[----:B--23--:R2:W3:Y:S02]  /*25690*/  SHFL.IDX PT, R14, R2, 0x3, 0x181f ;  /* 0x00781f00020e7f89 */ /* 0x00c4e400000e0000 */
.L_x_3174:
[----:B-12-4-:R-:W-:-:S04]  /*256a0*/  IADD3 R2, R214, 0x60, RZ ;  /* 0x00000060d6027810 */ /* 0x016fc80007ffe0ff */
[----:B------:R-:W-:-:S13]  /*256b0*/  ISETP.GE.AND P0, PT, R2, R103, PT ;  /* 0x000000670200720c */ /* 0x000fda0003f06270 */
[----:B------:R-:W-:Y:S05]  /*256c0*/  @P0 BRA `(.L_x_2887) ;  /* 0x0000001c00ec0947 */ /* 0x000fea0003800000 */
[----:B------:R-:W-:Y:S02]  /*256d0*/  ULDC UR4, c[0x0][0xac8] ;  /* 0x0002b20000047ab9 */ /* 0x000fe40000000800 */
[----:B------:R-:W-:-:S13]  /*256e0*/  ISETP.GE.AND P1, PT, R21, UR4, PT ;  /* 0x0000000415007c0c */ /* 0x000fda000bf26270 */
[----:B---3--:R-:W-:-:S04]  /*256f0*/  @!P1 LEA R2, P0, R21, R14, 0x1 ;  /* 0x0000000e15029211 */ /* 0x008fc800078008ff */
[----:B0-----:R-:W-:Y:S02]  /*25700*/  @!P1 LEA.HI.X R3, R21, R0, R10, 0x1, P0 ;  /* 0x0000000015039211 */ /* 0x001fe400000f0c0a */
[----:B------:R-:W-:-:S03]  /*25710*/  ISETP.GE.AND P0, PT, R57, UR4, PT ;  /* 0x0000000439007c0c */ /* 0x000fc6000bf06270 */
[----:B-----5:R0:W-:Y:S10]  /*25720*/  @!P1 ST.E.128 desc[UR50][R2.64], R36 ;  /* 0x0000002402009985 */ /* 0x0201f4000c101d32 */
[----:B------:R-:W-:Y:S05]  /*25730*/  @P0 BRA `(.L_x_2887) ;  /* 0x0000001c00d00947 */ /* 0x000fea0003800000 */
[----:B------:R-:W-:-:S04]  /*25740*/  LEA R14, P0, R57, R14, 0x1 ;  /* 0x0000000e390e7211 */ /* 0x000fc800078008ff */
[----:B------:R-:W-:-:S05]  /*25750*/  LEA.HI.X R15, R57, R0, R20, 0x1, P0 ;  /* 0x00000000390f7211 */ /* 0x000fca00000f0c14 */
[----:B------:R1:W-:Y:S01]  /*25760*/  ST.E.128 desc[UR50][R14.64], R52 ;  /* 0x000000340e007985 */ /* 0x0003e2000c101d32 */
[----:B------:R-:W-:Y:S05]  /*25770*/  BRA `(.L_x_2887) ;  /* 0x0000001c00c07947 */ /* 0x000fea0003800000 */
.L_x_2876:
        /* <DEDUP_REMOVED lines=40> */
[----:B------:R-:W-:Y:S01]  /*25a00*/  UMOV UR4, 0xffffffff ;  /* 0xffffffff00047882 */ /* 0x000fe20000000000 */
[----:B------:R-:W-:-:S04]  /*25a10*/  IADD3 R37, R9, R37, RZ ;  /* 0x0000002509257210 */ /* 0x000fc80007ffe0ff */
        /* <DEDUP_REMOVED lines=8> */
[C---:B------:R-:W-:Y:S02]  /*25aa0*/  VIADD R30, R216.reuse, 0x28 ;  /* 0x00000028d81e7836 */ /* 0x040fe40000000000 */
[C---:B------:R-:W-:Y:S02]  /*25ab0*/  VIADD R29, R216.reuse, 0x30 ;  /* 0x00000030d81d7836 */ /* 0x040fe40000000000 */
[----:B------:R-:W-:-:S07]  /*25ac0*/  VIADD R24, R216, 0x38 ;  /* 0x00000038d8187836 */ /* 0x000fce0000000000 */
.L_x_3177:
        /* <DEDUP_REMOVED lines=11> */
[C---:B------:R-:W-:Y:S01]  /*25b80*/  VIADD R62, R216.reuse, 0x50 ;  /* 0x00000050d83e7836 */ /* 0x040fe20000000000 */
[----:B------:R-:W-:Y:S01]  /*25b90*/  SHF.R.S32.HI R12, RZ, 0x1f, R33 ;  /* 0x0000001fff0c7819 */ /* 0x000fe20000011421 */
[C---:B------:R-:W-:Y:S01]  /*25ba0*/  VIADD R100, R216.reuse, 0x58 ;  /* 0x00000058d8647836 */ /* 0x040fe20000000000 */
[----:B------:R-:W-:Y:S01]  /*25bb0*/  ISETP.GE.AND P3, PT, R31, UR4, PT ;  /* 0x000000041f007c0c */ /* 0x000fe2000bf66270 */
[----:B------:R-:W-:Y:S01]  /*25bc0*/  VIADD R88, R216, 0x68 ;  /* 0x00000068d8587836 */ /* 0x000fe20000000000 */
[----:B------:R-:W-:Y:S01]  /*25bd0*/  ISETP.GE.AND P1, PT, R30, UR4, PT ;  /* 0x000000041e007c0c */ /* 0x000fe2000bf26270 */
[C---:B------:R-:W-:Y:S01]  /*25be0*/  VIADD R63, R216.reuse, 0x60 ;  /* 0x00000060d83f7836 */ /* 0x040fe20000000000 */
[----:B------:R-:W-:Y:S01]  /*25bf0*/  SHF.R.S32.HI R14, RZ, 0x1f, R31 ;  /* 0x0000001fff0e7819 */ /* 0x000fe2000001141f */
[----:B--2---:R-:W-:Y:S01]  /*25c00*/  @!P0 IMAD.MOV.U32 R8, RZ, RZ, R35 ;  /* 0x000000ffff088224 */ /* 0x004fe200078e0023 */
[----:B------:R-:W-:Y:S01]  /*25c10*/  SHF.R.S32.HI R27, RZ, 0x1f, R28 ;  /* 0x0000001fff1b7819 */ /* 0x000fe2000001141c */
[----:B-1----:R-:W-:Y:S01]  /*25c20*/  @!P0 IMAD.MOV.U32 R9, RZ, RZ, R36 ;  /* 0x000000ffff098224 */ /* 0x002fe200078e0024 */
[----:B------:R-:W-:Y:S01]  /*25c30*/  SHF.R.S32.HI R15, RZ, 0x1f, R30 ;  /* 0x0000001fff0f7819 */ /* 0x000fe2000001141e */
[----:B------:R-:W-:Y:S01]  /*25c40*/  @!P0 IMAD.MOV.U32 R10, RZ, RZ, R102 ;  /* 0x000000ffff0a8224 */ /* 0x000fe200078e0066 */
[----:B------:R-:W-:Y:S01]  /*25c50*/  SHF.R.S32.HI R62, RZ, 0x1f, R62 ;  /* 0x0000001fff3e7819 */ /* 0x000fe2000001143e */
[----:B------:R-:W-:Y:S01]  /*25c60*/  @!P0 IMAD.WIDE R8, R216, 0x4, R8 ;  /* 0x00000004d8088825 */ /* 0x000fe200078e0208 */
[----:B------:R-:W-:-:S02]  /*25c70*/  SHF.R.S32.HI R100, RZ, 0x1f, R100 ;  /* 0x0000001fff647819 */ /* 0x000fc40000011464 */
[----:B------:R-:W-:Y:S01]  /*25c80*/  SHF.R.S32.HI R63, RZ, 0x1f, R63 ;  /* 0x0000001fff3f7819 */ /* 0x000fe2000001143f */
[----:B------:R-:W-:-:S05]  /*25c90*/  @!P0 IMAD.MOV.U32 R11, RZ, RZ, R101 ;  /* 0x000000ffff0b8224 */ /* 0x000fca00078e0065 */
[----:B------:R1:W-:Y:S02]  /*25ca0*/  @!P0 ST.E.64 desc[UR50][R8.64], R10 ;  /* 0x0000000a08008985 */ /* 0x0003e4000c101b32 */
[-C--:B-1----:R-:W-:Y:S02]  /*25cb0*/  @!P2 LEA R8, P0, R229, R35.reuse, 0x2 ;  /* 0x00000023e508a211 */ /* 0x082fe400078010ff */
[----:B------:R-:W-:Y:S02]  /*25cc0*/  @!P4 LEA R10, P5, R33, R35, 0x2 ;  /* 0x00000023210ac211 */ /* 0x000fe400078a10ff */
[-C--:B------:R-:W-:Y:S01]  /*25cd0*/  @!P2 LEA.HI.X R9, R229, R36.reuse, R13, 0x2, P0 ;  /* 0x00000024e509a211 */ /* 0x080fe200000f140d */
[----:B------:R-:W-:Y:S01]  /*25ce0*/  @!P2 IMAD.MOV.U32 R13, RZ, RZ, R98 ;  /* 0x000000ffff0da224 */ /* 0x000fe200078e0062 */
[----:B------:R-:W-:Y:S01]  /*25cf0*/  @!P4 LEA.HI.X R11, R33, R36, R12, 0x2, P5 ;  /* 0x00000024210bc211 */ /* 0x000fe200028f140c */
[----:B------:R-:W-:Y:S01]  /*25d00*/  @!P2 IMAD.MOV.U32 R12, RZ, RZ, R99 ;  /* 0x000000ffff0ca224 */ /* 0x000fe200078e0063 */
[----:B------:R-:W-:-:S04]  /*25d10*/  ISETP.GE.AND P0, PT, R28, UR4, PT ;  /* 0x000000041c007c0c */ /* 0x000fc8000bf06270 */
[----:B------:R1:W-:Y:S02]  /*25d20*/  @!P2 ST.E.64 desc[UR50][R8.64], R12 ;  /* 0x0000000c0800a985 */ /* 0x0003e4000c101b32 */
[----:B-1----:R-:W-:Y:S01]  /*25d30*/  @!P4 MOV R8, R79 ;  /* 0x0000004f0008c202 */ /* 0x002fe20000000f00 */
[----:B------:R-:W-:Y:S02]  /*25d40*/  @!P4 IMAD.MOV.U32 R9, RZ, RZ, R77 ;  /* 0x000000ffff09c224 */ /* 0x000fe400078e004d */
[----:B------:R-:W-:Y:S02]  /*25d50*/  @!P3 IMAD.MOV.U32 R79, RZ, RZ, R78 ;  /* 0x000000ffff4fb224 */ /* 0x000fe400078e004e */
[----:B------:R-:W-:Y:S01]  /*25d60*/  @!P3 IMAD.MOV.U32 R78, RZ, RZ, R80 ;  /* 0x000000ffff4eb224 */ /* 0x000fe200078e0050 */
[----:B------:R1:W-:Y:S01]  /*25d70*/  @!P4 ST.E.64 desc[UR50][R10.64], R8 ;  /* 0x000000080a00c985 */ /* 0x0003e2000c101b32 */
[----:B------:R-:W-:-:S04]  /*25d80*/  @!P1 LEA R12, P4, R30, R35, 0x2 ;  /* 0x000000231e0c9211 */ /* 0x000fc800078810ff */
[-C--:B------:R-:W-:Y:S02]  /*25d90*/  @!P1 LEA.HI.X R13, R30, R36.reuse, R15, 0x2, P4 ;  /* 0x000000241e0d9211 */ /* 0x080fe400020f140f */
[----:B------:R-:W-:Y:S02]  /*25da0*/  ISETP.GE.AND P4, PT, R25, UR4, PT ;  /* 0x0000000419007c0c */ /* 0x000fe4000bf86270 */
[----:B------:R-:W-:Y:S02]  /*25db0*/  SHF.R.S32.HI R15, RZ, 0x1f, R24 ;  /* 0x0000001fff0f7819 */ /* 0x000fe40000011418 */
[CC--:B-1----:R-:W-:Y:S02]  /*25dc0*/  @!P3 LEA R10, P2, R31.reuse, R35.reuse, 0x2 ;  /* 0x000000231f0ab211 */ /* 0x0c2fe400078410ff */
[----:B------:R-:W-:Y:S02]  /*25dd0*/  @!P0 LEA R8, P5, R28, R35, 0x2 ;  /* 0x000000231c088211 */ /* 0x000fe400078a10ff */
[----:B------:R-:W-:-:S02]  /*25de0*/  @!P3 LEA.HI.X R11, R31, R36, R14, 0x2, P2 ;  /* 0x000000241f0bb211 */ /* 0x000fc400010f140e */
[----:B------:R-:W-:Y:S02]  /*25df0*/  ISETP.GE.AND P2, PT, R29, UR4, PT ;  /* 0x000000041d007c0c */ /* 0x000fe4000bf46270 */
[----:B------:R-:W-:Y:S01]  /*25e00*/  @!P0 LEA.HI.X R9, R28, R36, R27, 0x2, P5 ;  /* 0x000000241c098211 */ /* 0x000fe200028f141b */
[----:B------:R1:W-:Y:S01]  /*25e10*/  @!P3 ST.E.64 desc[UR50][R10.64], R78 ;  /* 0x0000004e0a00b985 */ /* 0x0003e2000c101b32 */
[----:B------:R-:W-:Y:S01]  /*25e20*/  ISETP.GE.AND P3, PT, R24, UR4, PT ;  /* 0x0000000418007c0c */ /* 0x000fe2000bf66270 */
[----:B-1----:R-:W-:Y:S02]  /*25e30*/  @!P0 IMAD.MOV.U32 R10, RZ, RZ, R2 ;  /* 0x000000ffff0a8224 */ /* 0x002fe400078e0002 */
[----:B------:R-:W-:Y:S02]  /*25e40*/  @!P0 IMAD.MOV.U32 R11, RZ, RZ, R81 ;  /* 0x000000ffff0b8224 */ /* 0x000fe400078e0051 */
[----:B------:R-:W-:Y:S01]  /*25e50*/  @!P1 IMAD.MOV.U32 R2, RZ, RZ, R3 ;  /* 0x000000ffff029224 */ /* 0x000fe200078e0003 */
[----:B------:R-:W-:-:S02]  /*25e60*/  @!P1 MOV R3, R0 ;  /* 0x0000000000039202 */ /* 0x000fc40000000f00 */
[----:B------:R1:W-:Y:S01]  /*25e70*/  @!P0 ST.E.64 desc[UR50][R8.64], R10 ;  /* 0x0000000a08008985 */ /* 0x0003e2000c101b32 */
[----:B------:R-:W-:-:S03]  /*25e80*/  SHF.R.S32.HI R0, RZ, 0x1f, R29 ;  /* 0x0000001fff007819 */ /* 0x000fc6000001141d */
[----:B------:R2:W-:Y:S01]  /*25e90*/  @!P1 ST.E.64 desc[UR50][R12.64], R2 ;  /* 0x000000020c009985 */ /* 0x0005e2000c101b32 */
[----:B------:R-:W-:Y:S01]  /*25ea0*/  ISETP.GE.AND P1, PT, R228, UR4, PT ;  /* 0x00000004e4007c0c */ /* 0x000fe2000bf26270 */
[----:B-1----:R-:W-:Y:S01]  /*25eb0*/  @!P2 IMAD.MOV.U32 R10, RZ, RZ, R21 ;  /* 0x000000ffff0aa224 */ /* 0x002fe200078e0015 */
[CC--:B------:R-:W-:Y:S01]  /*25ec0*/  @!P3 LEA R8, P5, R24.reuse, R35.reuse, 0x2 ;  /* 0x000000231808b211 */ /* 0x0c0fe200078a10ff */
[----:B------:R-:W-:Y:S01]  /*25ed0*/  @!P2 IMAD.MOV.U32 R11, RZ, RZ, R4 ;  /* 0x000000ffff0ba224 */ /* 0x000fe200078e0004 */
[C---:B--2---:R-:W-:Y:S01]  /*25ee0*/  @!P2 LEA R2, P0, R29.reuse, R35, 0x2 ;  /* 0x000000231d02a211 */ /* 0x044fe200078010ff */
[----:B------:R-:W-:Y:S01]  /*25ef0*/  @!P3 IMAD.MOV.U32 R21, RZ, RZ, R20 ;  /* 0x000000ffff15b224 */ /* 0x000fe200078e0014 */
[-C--:B------:R-:W-:Y:S01]  /*25f00*/  @!P3 LEA.HI.X R9, R24, R36.reuse, R15, 0x2, P5 ;  /* 0x000000241809b211 */ /* 0x080fe200028f140f */
[----:B------:R-:W-:Y:S01]  /*25f10*/  @!P3 IMAD.MOV.U32 R20, RZ, RZ, R40 ;  /* 0x000000ffff14b224 */ /* 0x000fe200078e0028 */
[----:B------:R-:W-:Y:S02]  /*25f20*/  @!P2 LEA.HI.X R3, R29, R36, R0, 0x2, P0 ;  /* 0x000000241d03a211 */ /* 0x000fe400000f1400 */
[----:B------:R-:W-:-:S02]  /*25f30*/  ISETP.GE.AND P0, PT, R38, UR4, PT ;  /* 0x0000000426007c0c */ /* 0x000fc4000bf06270 */
[----:B------:R-:W-:Y:S01]  /*25f40*/  SHF.R.S32.HI R0, RZ, 0x1f, R25 ;  /* 0x0000001fff007819 */ /* 0x000fe20000011419 */
[----:B------:R1:W-:Y:S01]  /*25f50*/  @!P2 ST.E.64 desc[UR50][R2.64], R10 ;  /* 0x0000000a0200a985 */ /* 0x0003e2000c101b32 */
[CC--:B------:R-:W-:Y:S02]  /*25f60*/  @!P4 LEA R12, P2, R25.reuse, R35.reuse, 0x2 ;  /* 0x00000023190cc211 */ /* 0x0c0fe400078410ff */
[----:B------:R-:W-:Y:S01]  /*25f70*/  SHF.R.S32.HI R15, RZ, 0x1f, R228 ;  /* 0x0000001fff0f7819 */ /* 0x000fe200000114e4 */
[----:B------:R2:W-:Y:S01]  /*25f80*/  @!P3 ST.E.64 desc[UR50][R8.64], R20 ;  /* 0x000000140800b985 */ /* 0x0005e2000c101b32 */
[----:B------:R-:W-:Y:S02]  /*25f90*/  @!P4 LEA.HI.X R13, R25, R36, R0, 0x2, P2 ;  /* 0x00000024190dc211 */ /* 0x000fe400010f1400 */
[----:B------:R-:W-:Y:S02]  /*25fa0*/  @!P1 LEA R14, P3, R228, R35, 0x2 ;  /* 0x00000023e40e9211 */ /* 0x000fe400078610ff */
[----:B------:R-:W-:-:S02]  /*25fb0*/  ISETP.GE.AND P2, PT, R89, UR4, PT ;  /* 0x0000000459007c0c */ /* 0x000fc4000bf46270 */
[-C--:B------:R-:W-:Y:S02]  /*25fc0*/  @!P1 LEA.HI.X R15, R228, R36.reuse, R15, 0x2, P3 ;  /* 0x00000024e40f9211 */ /* 0x080fe400018f140f */
[----:B------:R-:W-:Y:S01]  /*25fd0*/  @!P4 MOV R40, R43 ;  /* 0x0000002b0028c202 */ /* 0x000fe20000000f00 */
[----:B------:R-:W-:Y:S01]  /*25fe0*/  @!P1 IMAD.MOV.U32 R43, RZ, RZ, R42 ;  /* 0x000000ffff2b9224 */ /* 0x000fe200078e002a */
[----:B------:R-:W-:Y:S01]  /*25ff0*/  ISETP.GE.AND P3, PT, R39, UR4, PT ;  /* 0x0000000427007c0c */ /* 0x000fe2000bf66270 */
[----:B------:R-:W-:Y:S01]  /*26000*/  @!P1 IMAD.MOV.U32 R42, RZ, RZ, R44 ;  /* 0x000000ffff2a9224 */ /* 0x000fe200078e002c */
[-C--:B------:R-:W-:Y:S01]  /*26010*/  @!P0 LEA R26, P5, R38, R35.reuse, 0x2 ;  /* 0x00000023261a8211 */ /* 0x080fe200078a10ff */
[----:B------:R-:W-:Y:S01]  /*26020*/  @!P0 IMAD.MOV.U32 R44, RZ, RZ, R47 ;  /* 0x000000ffff2c8224 */ /* 0x000fe200078e002f */
[----:B------:R3:W-:Y:S01]  /*26030*/  @!P4 ST.E.64 desc[UR50][R12.64], R40 ;  /* 0x000000280c00c985 */ /* 0x0007e2000c101b32 */
[----:B------:R-:W-:Y:S02]  /*26040*/  ISETP.GE.AND P4, PT, R88, UR4, PT ;  /* 0x0000000458007c0c */ /* 0x000fe4000bf86270 */
[-C--:B------:R-:W-:Y:S01]  /*26050*/  @!P0 LEA.HI.X R27, R38, R36.reuse, R62, 0x2, P5 ;  /* 0x00000024261b8211 */ /* 0x080fe200028f143e */
[C---:B------:R-:W-:Y:S01]  /*26060*/  VIADD R38, R216.reuse, 0x78 ;  /* 0x00000078d8267836 */ /* 0x040fe20000000000 */
[----:B------:R-:W-:Y:S01]  /*26070*/  IADD3 R62, R216, 0x70, RZ ;  /* 0x00000070d83e7810 */ /* 0x000fe20007ffe0ff */
[----:B------:R4:W-:Y:S01]  /*26080*/  @!P1 ST.E.64 desc[UR50][R14.64], R42 ;  /* 0x0000002a0e009985 */ /* 0x0009e2000c101b32 */
[CC--:B-1----:R-:W-:Y:S01]  /*26090*/  @!P2 LEA R2, P1, R89.reuse, R35.reuse, 0x2 ;  /* 0x000000235902a211 */ /* 0x0c2fe200078210ff */
[----:B------:R-:W-:Y:S01]  /*260a0*/  @!P2 IMAD.MOV.U32 R47, RZ, RZ, R46 ;  /* 0x000000ffff2fa224 */ /* 0x000fe200078e002e */
[----:B------:R-:W-:Y:S01]  /*260b0*/  ISETP.GE.AND P5, PT, R62, UR4, PT ;  /* 0x000000043e007c0c */ /* 0x000fe2000bfa6270 */
[----:B------:R1:W-:Y:S01]  /*260c0*/  @!P0 ST.E.64 desc[UR50][R26.64], R44 ;  /* 0x0000002c1a008985 */ /* 0x0003e2000c101b32 */
[----:B------:R-:W-:Y:S01]  /*260d0*/  ISETP.GE.AND P0, PT, R38, UR4, PT ;  /* 0x0000000426007c0c */ /* 0x000fe2000bf06270 */
[----:B------:R-:W-:Y:S01]  /*260e0*/  @!P2 IMAD.MOV.U32 R46, RZ, RZ, R48 ;  /* 0x000000ffff2ea224 */ /* 0x000fe200078e0030 */
[----:B------:R-:W-:Y:S01]  /*260f0*/  @!P2 LEA.HI.X R3, R89, R36, R100, 0x2, P1 ;  /* 0x000000245903a211 */ /* 0x000fe200008f1464 */
[----:B------:R-:W-:Y:S01]  /*26100*/  VIADD R89, R216, 0x68 ;  /* 0x00000068d8597836 */ /* 0x000fe20000000000 */
[----:B--2---:R-:W-:Y:S01]  /*26110*/  @!P3 LEA R8, P1, R39, R35, 0x2 ;  /* 0x000000232708b211 */ /* 0x004fe200078210ff */
[----:B------:R-:W-:-:S02]  /*26120*/  @!P3 IMAD.MOV.U32 R48, RZ, RZ, R51 ;  /* 0x000000ffff30b224 */ /* 0x000fc400078e0033 */
[----:B------:R1:W-:Y:S01]  /*26130*/  @!P2 ST.E.64 desc[UR50][R2.64], R46 ;  /* 0x0000002e0200a985 */ /* 0x0003e2000c101b32 */
[----:B------:R-:W-:Y:S01]  /*26140*/  @!P3 LEA.HI.X R9, R39, R36, R63, 0x2, P1 ;  /* 0x000000242709b211 */ /* 0x000fe200008f143f */
[C---:B------:R-:W-:Y:S01]  /*26150*/  VIADD R63, R216.reuse, 0x70 ;  /* 0x00000070d83f7836 */ /* 0x040fe20000000000 */
[----:B------:R-:W-:Y:S01]  /*26160*/  IADD3 R39, R216, 0x78, RZ ;  /* 0x00000078d8277810 */ /* 0x000fe20007ffe0ff */
[----:B------:R-:W-:Y:S01]  /*26170*/  @!P4 IMAD.MOV.U32 R51, RZ, RZ, R50 ;  /* 0x000000ffff33c224 */ /* 0x000fe200078e0032 */
[-C--:B------:R-:W-:Y:S01]  /*26180*/  @!P4 LEA R10, P1, R88, R35.reuse, 0x2 ;  /* 0x00000023580ac211 */ /* 0x080fe200078210ff */
[----:B------:R1:W-:Y:S01]  /*26190*/  @!P3 ST.E.64 desc[UR50][R8.64], R48 ;  /* 0x000000300800b985 */ /* 0x0003e2000c101b32 */
[----:B------:R-:W-:Y:S01]  /*261a0*/  SHF.R.S32.HI R89, RZ, 0x1f, R89 ;  /* 0x0000001fff597819 */ /* 0x000fe20000011459 */
[----:B------:R-:W-:Y:S01]  /*261b0*/  @!P4 IMAD.MOV.U32 R50, RZ, RZ, R82 ;  /* 0x000000ffff32c224 */ /* 0x000fe200078e0052 */
[-C--:B---3--:R-:W-:Y:S01]  /*261c0*/  @!P5 LEA R12, P2, R62, R35.reuse, 0x2 ;  /* 0x000000233e0cd211 */ /* 0x088fe200078410ff */
[----:B------:R-:W-:Y:S01]  /*261d0*/  @!P5 IMAD.MOV.U32 R82, RZ, RZ, R85 ;  /* 0x000000ffff52d224 */ /* 0x000fe200078e0055 */
[----:B------:R-:W-:Y:S01]  /*261e0*/  SHF.R.S32.HI R63, RZ, 0x1f, R63 ;  /* 0x0000001fff3f7819 */ /* 0x000fe2000001143f */
[----:B------:R-:W-:Y:S01]  /*261f0*/  @!P0 IMAD.MOV.U32 R85, RZ, RZ, R84 ;  /* 0x000000ffff558224 */ /* 0x000fe200078e0054 */
[----:B----4-:R-:W-:-:S02]  /*26200*/  @!P0 LEA R14, P3, R38, R35, 0x2 ;  /* 0x00000023260e8211 */ /* 0x010fc400078610ff */
[----:B------:R-:W-:Y:S02]  /*26210*/  SHF.R.S32.HI R39, RZ, 0x1f, R39 ;  /* 0x0000001fff277819 */ /* 0x000fe40000011427 */
[-C--:B------:R-:W-:Y:S02]  /*26220*/  @!P4 LEA.HI.X R11, R88, R36.reuse, R89, 0x2, P1 ;  /* 0x00000024580bc211 */ /* 0x080fe400008f1459 */
[-C--:B------:R-:W-:Y:S02]  /*26230*/  @!P5 LEA.HI.X R13, R62, R36.reuse, R63, 0x2, P2 ;  /* 0x000000243e0dd211 */ /* 0x080fe400010f143f */
[----:B------:R-:W-:Y:S01]  /*26240*/  @!P0 LEA.HI.X R15, R38, R36, R39, 0x2, P3 ;  /* 0x00000024260f8211 */ /* 0x000fe200018f1427 */
[----:B------:R1:W-:Y:S01]  /*26250*/  @!P4 ST.E.64 desc[UR50][R10.64], R50 ;  /* 0x000000320a00c985 */ /* 0x0003e2000c101b32 */
[----:B------:R-:W-:-:S03]  /*26260*/  @!P0 MOV R84, R86 ;  /* 0x0000005600548202 */ /* 0x000fc60000000f00 */
[----:B------:R1:W-:Y:S04]  /*26270*/  @!P5 ST.E.64 desc[UR50][R12.64], R82 ;  /* 0x000000520c00d985 */ /* 0x0003e8000c101b32 */
[----:B------:R1:W-:Y:S02]  /*26280*/  @!P0 ST.E.64 desc[UR50][R14.64], R84 ;  /* 0x000000540e008985 */ /* 0x0003e4000c101b32 */
.L_x_2890:
[----:B------:R-:W-:Y:S05]  /*26290*/  BSYNC B1 ;  /* 0x0000000000017941 */ /* 0x000fea0003800000 */
.L_x_2889:
[----:B------:R-:W-:-:S03]  /*262a0*/  UMOV UR4, 0xffffffff ;  /* 0xffffffff00047882 */ /* 0x000fc60000000000 */
[----:B------:R-:W-:Y:S05]  /*262b0*/  BRA.DIV UR4, `(.L_x_2891) ;  /* 0x000000d204887947 */ /* 0x000fea000b800000 */
[----:B------:R3:W4:Y:S04]  /*262c0*/  SHFL.IDX PT, R0, R37, 0x1, 0x1c1f ;  /* 0x003c1f0025007f89 */ /* 0x00072800000e0000 */
[----:B-1----:R3:W1:Y:S02]  /*262d0*/  SHFL.IDX PT, R14, R32, 0x1, 0x1c1f ;  /* 0x003c1f00200e7f89 */ /* 0x00266400000e0000 */
.L_x_3181:
[----:B------:R-:W-:-:S13]  /*262e0*/  ISETP.GE.AND P0, PT, R34, R103, PT ;  /* 0x000000672200720c */ /* 0x000fda0003f06270 */
[----:B------:R-:W-:Y:S05]  /*262f0*/  @P0 BRA `(.L_x_2887) ;  /* 0x0000001000e00947 */ /* 0x000fea0003800000 */
[----:B------:R-:W-:Y:S01]  /*26300*/  ULDC UR4, c[0x0][0xac8] ;  /* 0x0002b20000047ab9 */ /* 0x000fe20000000800 */
[----:B------:R-:W-:Y:S01]  /*26310*/  SHF.R.S32.HI R2, RZ, 0x1f, R33 ;  /* 0x0000001fff027819 */ /* 0x000fe20000011421 */
[C---:B------:R-:W-:Y:S01]  /*26320*/  VIADD R39, R216.reuse, 0x50 ;  /* 0x00000050d8277836 */ /* 0x040fe20000000000 */
[----:B------:R-:W-:Y:S01]  /*26330*/  ISETP.GE.AND P1, PT, R33, UR4, PT ;  /* 0x0000000421007c0c */ /* 0x000fe2000bf26270 */
[C---:B------:R-:W-:Y:S01]  /*26340*/  VIADD R40, R216.reuse, 0x50 ;  /* 0x00000050d8287836 */ /* 0x040fe20000000000 */
[C---:B------:R-:W-:Y:S01]  /*26350*/  ISETP.GE.AND P0, PT, R216.reuse, UR4, PT ;  /* 0x00000004d8007c0c */ /* 0x040fe2000bf06270 */
[C---:B------:R-:W-:Y:S01]  /*26360*/  VIADD R38, R216.reuse, 0x60 ;  /* 0x00000060d8267836 */ /* 0x040fe20000000000 */
[----:B------:R-:W-:Y:S01]  /*26370*/  ISETP.GE.AND P2, PT, R229, UR4, PT ;  /* 0x00000004e5007c0c */ /* 0x000fe2000bf46270 */
[C---:B------:R-:W-:Y:S01]  /*26380*/  VIADD R36, R216.reuse, 0x68 ;  /* 0x00000068d8247836 */ /* 0x040fe20000000000 */
[----:B------:R-:W-:Y:S01]  /*26390*/  ISETP.GE.AND P5, PT, R31, UR4, PT ;  /* 0x000000041f007c0c */ /* 0x000fe2000bfa6270 */
[----:B0--3--:R-:W-:Y:S01]  /*263a0*/  VIADD R37, R216, 0x58 ;  /* 0x00000058d8257836 */ /* 0x009fe20000000000 */
[----:B------:R-:W-:-:S02]  /*263b0*/  SHF.R.S32.HI R4, RZ, 0x1f, R229 ;  /* 0x0000001fff047819 */ /* 0x000fc400000114e5 */
[----:B------:R-:W-:Y:S02]  /*263c0*/  SHF.R.S32.HI R3, RZ, 0x1f, R31 ;  /* 0x0000001fff037819 */ /* 0x000fe4000001141f */
[----:B------:R-:W-:Y:S02]  /*263d0*/  SHF.R.S32.HI R27, RZ, 0x1f, R30 ;  /* 0x0000001fff1b7819 */ /* 0x000fe4000001141e */
[C---:B-1----:R-:W-:Y:S01]  /*263e0*/  @!P1 LEA R12, P3, R33.reuse, R14, 0x2 ;  /* 0x0000000e210c9211 */ /* 0x042fe200078610ff */
[----:B----4-:R-:W-:Y:S01]  /*263f0*/  @!P0 IMAD.MOV.U32 R15, RZ, RZ, R0 ;  /* 0x000000ffff0f8224 */ /* 0x010fe200078e0000 */
[C---:B--2---:R-:W-:Y:S01]  /*26400*/  IADD3 R35, R216.reuse, 0x58, RZ ;  /* 0x00000058d8237810 */ /* 0x044fe20007ffe0ff */
[----:B------:R-:W-:Y:S01]  /*26410*/  @!P0 IMAD.MOV.U32 R86, RZ, RZ, R52 ;  /* 0x000000ffff568224 */ /* 0x000fe200078e0034 */
[----:B------:R-:W-:Y:S01]  /*26420*/  @!P1 LEA.HI.X R13, R33, R0, R2, 0x2, P3 ;  /* 0x00000000210d9211 */ /* 0x000fe200018f1402 */
[----:B------:R-:W-:Y:S01]  /*26430*/  @!P0 IMAD.WIDE R8, R216, 0x4, R14 ;  /* 0x00000004d8088825 */ /* 0x000fe200078e020e */
[----:B------:R-:W-:-:S02]  /*26440*/  @!P2 LEA R10, P3, R229, R14, 0x2 ;  /* 0x0000000ee50aa211 */ /* 0x000fc400078610ff */
[----:B------:R-:W-:Y:S02]  /*26450*/  @!P5 LEA R2, P4, R31, R14, 0x2 ;  /* 0x0000000e1f02d211 */ /* 0x000fe400078810ff */
[-C--:B------:R-:W-:Y:S01]  /*26460*/  @!P2 LEA.HI.X R11, R229, R0.reuse, R4, 0x2, P3 ;  /* 0x00000000e50ba211 */ /* 0x080fe200018f1404 */
[----:B------:R0:W-:Y:S01]  /*26470*/  @!P0 ST.E.64 desc[UR50][R8.64], R86 ;  /* 0x0000005608008985 */ /* 0x0001e2000c101b32 */
[----:B------:R-:W-:Y:S02]  /*26480*/  ISETP.GE.AND P3, PT, R28, UR4, PT ;  /* 0x000000041c007c0c */ /* 0x000fe4000bf66270 */
[----:B------:R-:W-:Y:S02]  /*26490*/  ISETP.GE.AND P0, PT, R30, UR4, PT ;  /* 0x000000041e007c0c */ /* 0x000fe4000bf06270 */
[----:B------:R-:W-:Y:S02]  /*264a0*/  @!P5 LEA.HI.X R3, R31, R0, R3, 0x2, P4 ;  /* 0x000000001f03d211 */ /* 0x000fe400020f1403 */
[----:B------:R-:W-:-:S02]  /*264b0*/  SHF.R.S32.HI R15, RZ, 0x1f, R28 ;  /* 0x0000001fff0f7819 */ /* 0x000fc4000001141c */
[----:B------:R-:W-:Y:S02]  /*264c0*/  SHF.R.S32.HI R4, RZ, 0x1f, R29 ;  /* 0x0000001fff047819 */ /* 0x000fe4000001141d */
[----:B------:R-:W-:Y:S02]  /*264d0*/  IADD3 R32, R216, 0x70, RZ ;  /* 0x00000070d8207810 */ /* 0x000fe40007ffe0ff */
[----:B------:R-:W-:Y:S01]  /*264e0*/  SHF.R.S32.HI R40, RZ, 0x1f, R40 ;  /* 0x0000001fff287819 */ /* 0x000fe20000011428 */
[----:B0-----:R-:W-:Y:S01]  /*264f0*/  @!P2 IMAD.MOV.U32 R8, RZ, RZ, R53 ;  /* 0x000000ffff08a224 */ /* 0x001fe200078e0035 */
[C---:B------:R-:W-:Y:S01]  /*26500*/  @!P3 LEA R20, P4, R28.reuse, R14, 0x2 ;  /* 0x0000000e1c14b211 */ /* 0x040fe200078810ff */
[----:B------:R-:W-:Y:S01]  /*26510*/  @!P2 IMAD.MOV.U32 R9, RZ, RZ, R90 ;  /* 0x000000ffff09a224 */ /* 0x000fe200078e005a */
[----:B------:R-:W-:Y:S02]  /*26520*/  SHF.R.S32.HI R37, RZ, 0x1f, R37 ;  /* 0x0000001fff257819 */ /* 0x000fe40000011425 */
[----:B------:R-:W-:-:S02]  /*26530*/  @!P3 LEA.HI.X R21, R28, R0, R15, 0x2, P4 ;  /* 0x000000001c15b211 */ /* 0x000fc400020f140f */
[----:B------:R0:W-:Y:S01]  /*26540*/  @!P2 ST.E.64 desc[UR50][R10.64], R8 ;  /* 0x000000080a00a985 */ /* 0x0001e2000c101b32 */
[----:B------:R-:W-:Y:S02]  /*26550*/  ISETP.GE.AND P2, PT, R29, UR4, PT ;  /* 0x000000041d007c0c */ /* 0x000fe4000bf46270 */
[----:B------:R-:W-:Y:S01]  /*26560*/  SHF.R.S32.HI R15, RZ, 0x1f, R228 ;  /* 0x0000001fff0f7819 */ /* 0x000fe200000114e4 */
[----:B0-----:R-:W-:-:S10]  /*26570*/  @!P1 IMAD.MOV.U32 R8, RZ, RZ, R56 ;  /* 0x000000ffff089224 */ /* 0x001fd400078e0038 */
[C---:B------:R-:W-:Y:S01]  /*26580*/  @!P2 LEA R10, P4, R29.reuse, R14, 0x2 ;  /* 0x0000000e1d0aa211 */ /* 0x040fe200078810ff */
[----:B------:R-:W-:Y:S01]  /*26590*/  @!P1 IMAD.MOV.U32 R9, RZ, RZ, R54 ;  /* 0x000000ffff099224 */ /* 0x000fe200078e0036 */
[----:B------:R-:W-:Y:S02]  /*265a0*/  @!P5 MOV R54, R57 ;  /* 0x000000390036d202 */ /* 0x000fe40000000f00 */
[----:B------:R-:W-:Y:S02]  /*265b0*/  @!P2 LEA.HI.X R11, R29, R0, R4, 0x2, P4 ;  /* 0x000000001d0ba211 */ /* 0x000fe400020f1404 */
[----:B------:R0:W-:Y:S01]  /*265c0*/  @!P1 ST.E.64 desc[UR50][R12.64], R8 ;  /* 0x000000080c009985 */ /* 0x0001e2000c101b32 */
[----:B------:R-:W-:Y:S02]  /*265d0*/  ISETP.GE.AND P1, PT, R24, UR4, PT ;  /* 0x0000000418007c0c */ /* 0x000fe4000bf26270 */
[----:B------:R-:W-:Y:S01]  /*265e0*/  SHF.R.S32.HI R4, RZ, 0x1f, R25 ;  /* 0x0000001fff047819 */ /* 0x000fe20000011419 */
[----:B------:R1:W-:Y:S01]  /*265f0*/  @!P5 ST.E.64 desc[UR50][R2.64], R54 ;  /* 0x000000360200d985 */ /* 0x0003e2000c101b32 */
[----:B------:R-:W-:-:S04]  /*26600*/  @!P0 LEA R26, P5, R30, R14, 0x2 ;  /* 0x0000000e1e1a8211 */ /* 0x000fc800078a10ff */
[----:B------:R-:W-:Y:S02]  /*26610*/  @!P0 LEA.HI.X R27, R30, R0, R27, 0x2, P5 ;  /* 0x000000001e1b8211 */ /* 0x000fe400028f141b */
[----:B------:R-:W-:Y:S02]  /*26620*/  ISETP.GE.AND P5, PT, R25, UR4, PT ;  /* 0x0000000419007c0c */ /* 0x000fe4000bfa6270 */
[----:B0-----:R-:W-:Y:S02]  /*26630*/  SHF.R.S32.HI R9, RZ, 0x1f, R24 ;  /* 0x0000001fff097819 */ /* 0x001fe40000011418 */
[C---:B------:R-:W-:Y:S01]  /*26640*/  @!P1 LEA R8, P4, R24.reuse, R14, 0x2 ;  /* 0x0000000e18089211 */ /* 0x040fe200078810ff */
[----:B-1----:R-:W-:Y:S02]  /*26650*/  @!P3 IMAD.MOV.U32 R2, RZ, RZ, R60 ;  /* 0x000000ffff02b224 */ /* 0x002fe400078e003c */
[----:B------:R-:W-:Y:S01]  /*26660*/  @!P3 IMAD.MOV.U32 R3, RZ, RZ, R58 ;  /* 0x000000ffff03b224 */ /* 0x000fe200078e003a */
[----:B------:R-:W-:Y:S01]  /*26670*/  @!P1 LEA.HI.X R9, R24, R0, R9, 0x2, P4 ;  /* 0x0000000018099211 */ /* 0x000fe200020f1409 */
[----:B------:R-:W-:-:S04]  /*26680*/  @!P0 IMAD.MOV.U32 R58, RZ, RZ, R61 ;  /* 0x000000ffff3a8224 */ /* 0x000fc800078e003d */
[C---:B------:R-:W-:Y:S01]  /*26690*/  @!P5 LEA R12, P4, R25.reuse, R14, 0x2 ;  /* 0x0000000e190cd211 */ /* 0x040fe200078810ff */
[----:B------:R0:W-:Y:S01]  /*266a0*/  @!P3 ST.E.64 desc[UR50][R20.64], R2 ;  /* 0x000000021400b985 */ /* 0x0001e2000c101b32 */
[----:B------:R-:W-:Y:S02]  /*266b0*/  ISETP.GE.AND P3, PT, R228, UR4, PT ;  /* 0x00000004e4007c0c */ /* 0x000fe4000bf66270 */
[----:B------:R-:W-:Y:S01]  /*266c0*/  @!P5 LEA.HI.X R13, R25, R0, R4, 0x2, P4 ;  /* 0x00000000190dd211 */ /* 0x000fe200020f1404 */
[----:B------:R-:W-:Y:S01]  /*266d0*/  @!P0 ST.E.64 desc[UR50][R26.64], R58 ;  /* 0x0000003a1a008985 */ /* 0x000fe2000c101b32 */
[----:B------:R-:W-:Y:S02]  /*266e0*/  ISETP.GE.AND P0, PT, R39, UR4, PT ;  /* 0x0000000427007c0c */ /* 0x000fe4000bf06270 */
[----:B------:R-:W-:Y:S01]  /*266f0*/  ISETP.GE.AND P4, PT, R38, UR4, PT ;  /* 0x0000000426007c0c */ /* 0x000fe2000bf86270 */
[----:B0-----:R-:W-:Y:S02]  /*26700*/  @!P2 IMAD.MOV.U32 R2, RZ, RZ, R70 ;  /* 0x000000ffff02a224 */ /* 0x001fe400078e0046 */
[----:B------:R-:W-:-:S02]  /*26710*/  @!P2 IMAD.MOV.U32 R3, RZ, RZ, R68 ;  /* 0x000000ffff03a224 */ /* 0x000fc400078e0044 */
[----:B------:R-:W-:-:S06]  /*26720*/  @!P1 IMAD.MOV.U32 R68, RZ, RZ, R71 ;  /* 0x000000ffff449224 */ /* 0x000fcc00078e0047 */
[----:B------:R-:W-:Y:S01]  /*26730*/  @!P0 IMAD.MOV.U32 R77, RZ, RZ, R76 ;  /* 0x000000ffff4d8224 */ /* 0x000fe200078e004c */
[----:B------:R0:W-:Y:S01]  /*26740*/  @!P2 ST.E.64 desc[UR50][R10.64], R2 ;  /* 0x000000020a00a985 */ /* 0x0001e2000c101b32 */
[C---:B------:R-:W-:Y:S01]  /*26750*/  @!P3 LEA R20, P2, R228.reuse, R14, 0x2 ;  /* 0x0000000ee414b211 */ /* 0x040fe200078410ff */
[----:B------:R-:W-:Y:S02]  /*26760*/  @!P0 IMAD.MOV.U32 R76, RZ, RZ, R92 ;  /* 0x000000ffff4c8224 */ /* 0x000fe400078e005c */
[----:B------:R1:W-:Y:S01]  /*26770*/  @!P1 ST.E.64 desc[UR50][R8.64], R68 ;  /* 0x0000004408009985 */ /* 0x0003e2000c101b32 */
[----:B------:R-:W-:Y:S02]  /*26780*/  ISETP.GE.AND P1, PT, R35, UR4, PT ;  /* 0x0000000423007c0c */ /* 0x000fe4000bf26270 */
[----:B------:R-:W-:Y:S01]  /*26790*/  @!P3 LEA.HI.X R21, R228, R0, R15, 0x2, P2 ;  /* 0x00000000e415b211 */ /* 0x000fe200010f140f */
[----:B0-----:R-:W-:Y:S01]  /*267a0*/  @!P5 IMAD.MOV.U32 R2, RZ, RZ, R74 ;  /* 0x000000ffff02d224 */ /* 0x001fe200078e004a */
[----:B------:R-:W-:Y:S01]  /*267b0*/  @!P0 LEA R10, P2, R39, R14, 0x2 ;  /* 0x0000000e270a8211 */ /* 0x000fe200078410ff */
[----:B------:R-:W-:-:S02]  /*267c0*/  @!P5 IMAD.MOV.U32 R3, RZ, RZ, R72 ;  /* 0x000000ffff03d224 */ /* 0x000fc400078e0048 */
[----:B------:R-:W-:Y:S01]  /*267d0*/  @!P3 IMAD.MOV.U32 R72, RZ, RZ, R75 ;  /* 0x000000ffff48b224 */ /* 0x000fe200078e004b */
[----:B------:R-:W-:-:S05]  /*267e0*/  @!P0 LEA.HI.X R11, R39, R0, R40, 0x2, P2 ;  /* 0x00000000270b8211 */ /* 0x000fca00010f1428 */
[----:B------:R-:W-:Y:S01]  /*267f0*/  @!P1 IMAD.MOV.U32 R90, RZ, RZ, R93 ;  /* 0x000000ffff5a9224 */ /* 0x000fe200078e005d */
[----:B------:R0:W-:Y:S01]  /*26800*/  @!P5 ST.E.64 desc[UR50][R12.64], R2 ;  /* 0x000000020c00d985 */ /* 0x0001e2000c101b32 */
[----:B------:R-:W-:Y:S02]  /*26810*/  ISETP.GE.AND P5, PT, R36, UR4, PT ;  /* 0x0000000424007c0c */ /* 0x000fe4000bfa6270 */
[C---:B-1----:R-:W-:Y:S01]  /*26820*/  @!P1 LEA R8, P2, R35.reuse, R14, 0x2 ;  /* 0x0000000e23089211 */ /* 0x042fe200078410ff */
[----:B------:R1:W-:Y:S01]  /*26830*/  @!P3 ST.E.64 desc[UR50][R20.64], R72 ;  /* 0x000000481400b985 */ /* 0x0003e2000c101b32 */
[----:B------:R-:W-:Y:S02]  /*26840*/  ISETP.GE.AND P3, PT, R32, UR4, PT ;  /* 0x0000000420007c0c */ /* 0x000fe4000bf66270 */
[----:B------:R-:W-:Y:S01]  /*26850*/  @!P1 LEA.HI.X R9, R35, R0, R37, 0x2, P2 ;  /* 0x0000000023099211 */ /* 0x000fe200010f1425 */
[C---:B------:R-:W-:Y:S01]  /*26860*/  VIADD R37, R216.reuse, 0x68 ;  /* 0x00000068d8257836 */ /* 0x040fe20000000000 */
[C---:B------:R-:W-:Y:S01]  /*26870*/  IADD3 R39, R216.reuse, 0x60, RZ ;  /* 0x00000060d8277810 */ /* 0x040fe20007ffe0ff */
[----:B------:R-:W-:Y:S01]  /*26880*/  VIADD R35, R216, 0x70 ;  /* 0x00000070d8237836 */ /* 0x000fe20000000000 */
[----:B------:R2:W-:Y:S02]  /*26890*/  @!P0 ST.E.64 desc[UR50][R10.64], R76 ;  /* 0x0000004c0a008985 */ /* 0x0005e4000c101b32 */
[----:B------:R-:W-:Y:S01]  /*268a0*/  SHF.R.S32.HI R39, RZ, 0x1f, R39 ;  /* 0x0000001fff277819 */ /* 0x000fe20000011427 */
[----:B0-----:R-:W-:Y:S01]  /*268b0*/  @!P4 IMAD.MOV.U32 R2, RZ, RZ, R96 ;  /* 0x000000ffff02c224 */ /* 0x001fe200078e0060 */
[-C--:B------:R-:W-:Y:S01]  /*268c0*/  @!P4 LEA R12, P0, R38, R14.reuse, 0x2 ;  /* 0x0000000e260cc211 */ /* 0x080fe200078010ff */
[----:B------:R2:W-:Y:S01]  /*268d0*/  @!P1 ST.E.64 desc[UR50][R8.64], R90 ;  /* 0x0000005a08009985 */ /* 0x0005e2000c101b32 */
[----:B------:R-:W-:Y:S01]  /*268e0*/  SHF.R.S32.HI R37, RZ, 0x1f, R37 ;  /* 0x0000001fff257819 */ /* 0x000fe20000011425 */
[----:B------:R-:W-:Y:S01]  /*268f0*/  @!P4 IMAD.MOV.U32 R3, RZ, RZ, R94 ;  /* 0x000000ffff03c224 */ /* 0x000fe200078e005e */
[-C--:B-1----:R-:W-:Y:S01]  /*26900*/  @!P5 LEA R20, P1, R36, R14.reuse, 0x2 ;  /* 0x0000000e2414d211 */ /* 0x082fe200078210ff */
[----:B------:R-:W-:Y:S01]  /*26910*/  @!P5 IMAD.MOV.U32 R94, RZ, RZ, R97 ;  /* 0x000000ffff5ed224 */ /* 0x000fe200078e0061 */
[----:B------:R-:W-:-:S02]  /*26920*/  @!P3 LEA R24, P2, R32, R14, 0x2 ;  /* 0x0000000e2018b211 */ /* 0x000fc400078410ff */
[----:B------:R-:W-:Y:S02]  /*26930*/  SHF.R.S32.HI R35, RZ, 0x1f, R35 ;  /* 0x0000001fff237819 */ /* 0x000fe40000011423 */
[-C--:B------:R-:W-:Y:S02]  /*26940*/  @!P4 LEA.HI.X R13, R38, R0.reuse, R39, 0x2, P0 ;  /* 0x00000000260dc211 */ /* 0x080fe400000f1427 */
[-C--:B------:R-:W-:Y:S02]  /*26950*/  @!P5 LEA.HI.X R21, R36, R0.reuse, R37, 0x2, P1 ;  /* 0x000000002415d211 */ /* 0x080fe400008f1425 */
[----:B------:R-:W-:Y:S01]  /*26960*/  @!P3 LEA.HI.X R25, R32, R0, R35, 0x2, P2 ;  /* 0x000000002019b211 */ /* 0x000fe200010f1423 */
[----:B------:R2:W-:Y:S01]  /*26970*/  @!P4 ST.E.64 desc[UR50][R12.64], R2 ;  /* 0x000000020c00c985 */ /* 0x0005e2000c101b32 */
[----:B------:R-:W-:-:S03]  /*26980*/  VIADD R32, R216, 0x78 ;  /* 0x00000078d8207836 */ /* 0x000fc60000000000 */
[----:B------:R2:W-:Y:S02]  /*26990*/  @!P5 ST.E.64 desc[UR50][R20.64], R94 ;  /* 0x0000005e1400d985 */ /* 0x0005e4000c101b32 */
[----:B------:R-:W-:Y:S02]  /*269a0*/  ISETP.GE.AND P0, PT, R32, UR4, PT ;  /* 0x0000000420007c0c */ /* 0x000fe4000bf06270 */
[----:B------:R2:W-:Y:S11]  /*269b0*/  @!P3 ST.E.64 desc[UR50][R24.64], R64 ;  /* 0x000000401800b985 */ /* 0x0005f6000c101b32 */
[----:B------:R-:W-:Y:S05]  /*269c0*/  @P0 BRA `(.L_x_2887) ;  /* 0x0000000c002c0947 */ /* 0x000fea0003800000 */
[----:B------:R-:W-:Y:S01]  /*269d0*/  VIADD R35, R216, 0x78 ;  /* 0x00000078d8237836 */ /* 0x000fe20000000000 */
[----:B------:R-:W-:-:S04]  /*269e0*/  LEA R14, P0, R32, R14, 0x2 ;  /* 0x0000000e200e7211 */ /* 0x000fc800078010ff */
[----:B------:R-:W-:-:S04]  /*269f0*/  SHF.R.S32.HI R35, RZ, 0x1f, R35 ;  /* 0x0000001fff237819 */ /* 0x000fc80000011423 */
[----:B------:R-:W-:-:S05]  /*26a00*/  LEA.HI.X R15, R32, R0, R35, 0x2, P0 ;  /* 0x00000000200f7211 */ /* 0x000fca00000f1423 */
[----:B------:R0:W-:Y:S01]  /*26a10*/  ST.E.64 desc[UR50][R14.64], R66 ;  /* 0x000000420e007985 */ /* 0x0001e2000c101b32 */
[----:B------:R-:W-:Y:S05]  /*26a20*/  BRA `(.L_x_2887) ;  /* 0x0000000c00147947 */ /* 0x000fea0003800000 */
.L_x_2873:
[----:B------:R-:W-:Y:S01]  /*26a30*/  ULDC.64 UR6, c[0x0][0xc08] ;  /* 0x0003020000067ab9 */ /* 0x000fe20000000a00 */
[----:B------:R-:W-:Y:S01]  /*26a40*/  ULDC.64 UR4, c[0x0][0xc00] ;  /* 0x0003000000047ab9 */ /* 0x000fe20000000a00 */
[----:B------:R-:W-:Y:S01]  /*26a50*/  ISETP.NE.U32.AND P1, PT, RZ, UR6, PT ;  /* 0x00000006ff007c0c */ /* 0x000fe2000bf25070 */
[----:B------:R-:W3:Y:S01]  /*26a60*/  S2R R10, SR_TID.X ;  /* 0x00000000000a7919 */ /* 0x000ee20000002100 */
[----:B------:R-:W-:Y:S02]  /*26a70*/  ISETP.NE.U32.AND P0, PT, RZ, UR4, PT ;  /* 0x00000004ff007c0c */ /* 0x000fe4000bf05070 */
[----:B------:R-:W-:Y:S02]  /*26a80*/  ISETP.NE.AND.EX P1, PT, RZ, UR7, PT, P1 ;  /* 0x00000007ff007c0c */ /* 0x000fe4000bf25310 */
[----:B------:R-:W-:Y:S02]  /*26a90*/  IADD3 R2, P2, R225, UR4, RZ ;  /* 0x00000004e1027c10 */ /* 0x000fe4000ff5e0ff */
[----:B------:R-:W-:-:S02]  /*26aa0*/  ISETP.NE.AND.EX P0, PT, RZ, UR5, PT, P0 ;  /* 0x00000005ff007c0c */ /* 0x000fc4000bf05300 */
[----:B------:R-:W-:Y:S01]  /*26ab0*/  IADD3.X R3, R226, UR5, RZ, P2, !PT ;  /* 0x00000005e2037c10 */ /* 0x000fe200097fe4ff */
[----:B------:R-:W-:Y:S01]  /*26ac0*/  ULDC UR4, c[0x0][0xa88] ;  /* 0x0002a20000047ab9 */ /* 0x000fe20000000800 */
[----:B------:R-:W-:Y:S01]  /*26ad0*/  MOV R21, RZ ;  /* 0x000000ff00157202 */ /* 0x000fe20000000f00 */
[----:B--2---:R-:W-:-:S04]  /*26ae0*/  IMAD.U32 R4, RZ, RZ, UR4 ;  /* 0x00000004ff047e24 */ /* 0x004fc8000f8e00ff */
[----:B------:R-:W-:-:S04]  /*26af0*/  @P1 IADD3 R8, P2, R225, UR6, RZ ;  /* 0x00000006e1081c10 */ /* 0x000fc8000ff5e0ff */
[----:B------:R-:W-:Y:S01]  /*26b00*/  @P1 IADD3.X R9, R226, UR7, RZ, P2, !PT ;  /* 0x00000007e2091c10 */ /* 0x000fe200097fe4ff */
[----:B------:R2:W5:Y:S04]  /*26b10*/  @P0 LDG.E R21, desc[UR50][R2.64] ;  /* 0x0000003202150981 */ /* 0x000568000c1e1900 */
[----:B------:R2:W5:Y:S01]  /*26b20*/  @P1 LDG.E R4, desc[UR50][R8.64] ;  /* 0x0000003208041981 */ /* 0x000562000c1e1900 */
[----:B-1----:R-:W-:Y:S01]  /*26b30*/  ISETP.GT.AND P2, PT, R224, 0x1, PT ;  /* 0x00000001e000780c */ /* 0x002fe20003f44270 */
[----:B---3--:R-:W-:-:S05]  /*26b40*/  VIADD R26, R10, 0xffffff80 ;  /* 0xffffff800a1a7836 */ /* 0x008fca0000000000 */
[----:B------:R-:W-:Y:S01]  /*26b50*/  ISETP.GT.AND P3, PT, R26, 0x7f, PT ;  /* 0x0000007f1a00780c */ /* 0x000fe20003f64270 */
[----:B--2---:R-:W-:-:S12]  /*26b60*/  @P1 BRA `(.L_x_2892) ;  /* 0x0000000000101947 */ /* 0x004fd80003800000 */
[----:B------:R-:W-:Y:S05]  /*26b70*/  @!P0 BRA `(.L_x_2892) ;  /* 0x00000000000c8947 */ /* 0x000fea0003800000 */
[----:B------:R-:W2:Y:S04]  /*26b80*/  LDG.E R9, desc[UR50][R2.64] ;  /* 0x0000003202097981 */ /* 0x000ea8000c1e1900 */
[----:B-----5:R-:W2:Y:S02]  /*26b90*/  LDG.E R4, desc[UR50][R2.64+0x4] ;  /* 0x0000043202047981 */ /* 0x020ea4000c1e1900 */
[----:B--2---:R-:W-:-:S07]  /*26ba0*/  IMAD.IADD R4, R4, 0x1, -R9 ;  /* 0x0000000104047824 */ /* 0x004fce00078e0a09 */
.L_x_2892:
[----:B------:R-:W-:Y:S01]  /*26bb0*/  BSSY B1, `(.L_x_2893) ;  /* 0x0000036000017945 */ /* 0x000fe20003800000 */
[----:B------:R-:W-:Y:S02]  /*26bc0*/  SEL R27, R220, RZ, !P0 ;  /* 0x000000ffdc1b7207 */ /* 0x000fe40004000000 */
[----:B------:R-:W-:Y:S02]  /*26bd0*/  SEL R227, R227, RZ, !P0 ;  /* 0x000000ffe3e37207 */ /* 0x000fe40004000000 */
[----:B-----5:R-:W-:Y:S01]  /*26be0*/  SHF.R.S32.HI R20, RZ, 0x1f, R21 ;  /* 0x0000001fff147819 */ /* 0x020fe20000011415 */
[----:B------:R-:W-:Y:S06]  /*26bf0*/  @P3 BRA `(.L_x_2894) ;  /* 0x0000000000c43947 */ /* 0x000fec0003800000 */
[----:B------:R-:W1:Y:S01]  /*26c00*/  LDC R31, c[0x0][0xbe8] ;  /* 0x0002fa00ff1f7b82 */ /* 0x000e620000000800 */
[----:B------:R-:W-:Y:S01]  /*26c10*/  IADD3 R29, R214, -0x80, R10 ;  /* 0xffffff80d61d7810 */ /* 0x000fe20007ffe00a */
[----:B-1----:R-:W-:-:S05]  /*26c20*/  IMAD R0, R4, R31, RZ ;  /* 0x0000001f04007224 */ /* 0x002fca00078e02ff */
[----:B------:R-:W-:-:S13]  /*26c30*/  ISETP.GE.AND P0, PT, R29, R0, PT ;  /* 0x000000001d00720c */ /* 0x000fda0003f06270 */
[----:B------:R-:W-:Y:S05]  /*26c40*/  @P0 BRA `(.L_x_2894) ;  /* 0x0000000000b00947 */ /* 0x000fea0003800000 */
[----:B------:R-:W2:Y:S01]  /*26c50*/  LDL.LU R28, [R1] ;  /* 0x00000000011c7983 */ /* 0x000ea20000300800 */
[----:B------:R-:W-:Y:S01]  /*26c60*/  IMAD.MOV.U32 R0, RZ, RZ, 0x9b8 ;  /* 0x000009b8ff007424 */ /* 0x000fe200078e00ff */
[----:B------:R-:W-:Y:S01]  /*26c70*/  ISETP.GT.AND P3, PT, R224, 0x1, PT ;  /* 0x00000001e000780c */ /* 0x000fe20003f64270 */
[----:B------:R-:W1:Y:S01]  /*26c80*/  LDC.64 R32, c[0x0][0xba8] ;  /* 0x0002ea00ff207b82 */ /* 0x000e620000000a00 */
[----:B------:R-:W-:Y:S01]  /*26c90*/  ISETP.NE.AND P0, PT, R31, 0x1, PT ;  /* 0x000000011f00780c */ /* 0x000fe20003f05270 */
[----:B------:R-:W-:Y:S01]  /*26ca0*/  IMAD.MOV.U32 R25, RZ, RZ, R29 ;  /* 0x000000ffff197224 */ /* 0x000fe200078e001d */
[----:B------:R-:W-:-:S05]  /*26cb0*/  SEL R24, R0, 0x978, P3 ;  /* 0x0000097800187807 */ /* 0x000fca0001800000 */
[----:B------:R-:W3:Y:S08]  /*26cc0*/  LDC.64 R10, c[0x0][R24+0x220] ;  /* 0x00008800180a7b82 */ /* 0x000ef00000000a00 */
[----:B------:R-:W4:Y:S08]  /*26cd0*/  LDC.64 R2, c[0x0][R24+0x218] ;  /* 0x0000860018027b82 */ /* 0x000f300000000a00 */
[----:B------:R-:W5:Y:S08]  /*26ce0*/  LDC.64 R12, c[0x0][R24+0x228] ;  /* 0x00008a00180c7b82 */ /* 0x000f700000000a00 */
[----:B------:R-:W0:Y:S08]  /*26cf0*/  LDC.64 R8, c[0x0][R24+0x210] ;  /* 0x0000840018087b82 */ /* 0x000e300000000a00 */
[----:B------:R-:W4:Y:S08]  /*26d00*/  @P0 LDC R0, c[0x0][0xbec] ;  /* 0x0002fb00ff000b82 */ /* 0x000f300000000800 */
[----:B------:R-:W5:Y:S01]  /*26d10*/  @P0 LDC R37, c[0x0][0xbf0] ;  /* 0x0002fc00ff250b82 */ /* 0x000f620000000800 */
[----:B---3--:R-:W-:-:S07]  /*26d20*/  IMAD R11, R11, R27, RZ ;  /* 0x0000001b0b0b7224 */ /* 0x008fce00078e02ff */
[----:B-1----:R-:W1:Y:S01]  /*26d30*/  @!P3 LDC R32, c[0x0][0xb50] ;  /* 0x0002d400ff20bb82 */ /* 0x002e620000000800 */
[----:B------:R-:W-:Y:S02]  /*26d40*/  IMAD R11, R10, R227, R11 ;  /* 0x000000e30a0b7224 */ /* 0x000fe400078e020b */
[----:B----4-:R-:W-:-:S05]  /*26d50*/  @P0 IMAD.HI.U32 R0, R29, R0, RZ ;  /* 0x000000001d000227 */ /* 0x010fca00078e00ff */
[----:B------:R-:W3:Y:S01]  /*26d60*/  @!P3 LDC R33, c[0x0][0xb54] ;  /* 0x0002d500ff21bb82 */ /* 0x000ee20000000800 */
[-C--:B------:R-:W-:Y:S02]  /*26d70*/  IMAD R35, R3, R191.reuse, RZ ;  /* 0x000000bf03237224 */ /* 0x080fe400078e02ff */
[----:B------:R-:W-:Y:S01]  /*26d80*/  IMAD.WIDE.U32 R14, R2, R191, RZ ;  /* 0x000000bf020e7225 */ /* 0x000fe200078e00ff */
[----:B-----5:R-:W-:-:S03]  /*26d90*/  @P0 SHF.R.U32.HI R25, RZ, R37, R0 ;  /* 0x00000025ff190219 */ /* 0x020fc60000011600 */
[----:B------:R-:W-:Y:S01]  /*26da0*/  IMAD.WIDE.U32 R2, R10, R27, RZ ;  /* 0x0000001b0a027225 */ /* 0x000fe200078e00ff */
[----:B------:R-:W-:-:S03]  /*26db0*/  IADD3 R0, -R25, RZ, RZ ;  /* 0x000000ff19007210 */ /* 0x000fc60007ffe1ff */
[----:B------:R-:W-:Y:S01]  /*26dc0*/  IMAD.IADD R15, R35, 0x1, R15 ;  /* 0x00000001230f7824 */ /* 0x000fe200078e020f */
[----:B------:R-:W-:Y:S01]  /*26dd0*/  IADD3 R14, P0, P1, R2, R14, R21 ;  /* 0x0000000e020e7210 */ /* 0x000fe2000791e015 */
[----:B------:R-:W-:Y:S02]  /*26de0*/  IMAD.IADD R10, R3, 0x1, R11 ;  /* 0x00000001030a7824 */ /* 0x000fe400078e020b */
[----:B------:R-:W-:-:S03]  /*26df0*/  IMAD R11, R31, R0, R29 ;  /* 0x000000001f0b7224 */ /* 0x000fc600078e021d */
[----:B------:R-:W-:Y:S02]  /*26e00*/  IADD3.X R0, R10, R15, R20, P0, P1 ;  /* 0x0000000f0a007210 */ /* 0x000fe400007e2414 */
[----:B--2---:R-:W-:-:S05]  /*26e10*/  SEL R37, R28, RZ, P3 ;  /* 0x000000ff1c257207 */ /* 0x004fca0001800000 */
[----:B------:R-:W-:-:S04]  /*26e20*/  IMAD.WIDE.U32 R2, R12, R37, RZ ;  /* 0x000000250c027225 */ /* 0x000fc800078e00ff */
[----:B------:R-:W-:Y:S01]  /*26e30*/  IMAD R13, R13, R37, RZ ;  /* 0x000000250d0d7224 */ /* 0x000fe200078e02ff */
[----:B------:R-:W-:Y:S02]  /*26e40*/  IADD3 R2, P0, P1, R25, R14, R2 ;  /* 0x0000000e19027210 */ /* 0x000fe4000791e002 */
[----:B------:R-:W-:Y:S01]  /*26e50*/  SHF.R.S32.HI R25, RZ, 0x1f, R25 ;  /* 0x0000001fff197819 */ /* 0x000fe20000011419 */
[----:B------:R-:W-:Y:S01]  /*26e60*/  IMAD.IADD R3, R13, 0x1, R3 ;  /* 0x000000010d037824 */ /* 0x000fe200078e0203 */
[----:B------:R-:W-:-:S04]  /*26e70*/  SHF.R.S32.HI R13, RZ, 0x1f, R11 ;  /* 0x0000001fff0d7819 */ /* 0x000fc8000001140b */
[----:B------:R-:W-:Y:S01]  /*26e80*/  IADD3.X R3, R25, R0, R3, P0, P1 ;  /* 0x0000000019037210 */ /* 0x000fe200007e2403 */
[----:B0-----:R-:W-:-:S04]  /*26e90*/  IMAD R0, R9, R11, RZ ;  /* 0x0000000b09007224 */ /* 0x001fc800078e02ff */
[C---:B------:R-:W-:Y:S02]  /*26ea0*/  IMAD R13, R8.reuse, R13, R0 ;  /* 0x0000000d080d7224 */ /* 0x040fe400078e0200 */
[----:B------:R-:W-:-:S04]  /*26eb0*/  IMAD.WIDE.U32 R2, R8, R11, R2 ;  /* 0x0000000b08027225 */ /* 0x000fc800078e0002 */
[----:B------:R-:W-:Y:S01]  /*26ec0*/  IMAD.IADD R0, R3, 0x1, R13 ;  /* 0x0000000103007824 */ /* 0x000fe200078e020d */
[----:B-1----:R-:W-:Y:S01]  /*26ed0*/  LEA R8, P0, R2, R32, 0x2 ;  /* 0x0000002002087211 */ /* 0x002fe200078010ff */
[----:B------:R-:W-:-:S03]  /*26ee0*/  IMAD.MOV.U32 R3, RZ, RZ, -0x800000 ;  /* 0xff800000ff037424 */ /* 0x000fc600078e00ff */
[----:B---3--:R-:W-:-:S05]  /*26ef0*/  LEA.HI.X R9, R2, R33, R0, 0x2, P0 ;  /* 0x0000002102097211 */ /* 0x008fca00000f1400 */
[----:B------:R1:W-:Y:S04]  /*26f00*/  STG.E desc[UR50][R8.64], R3 ;  /* 0x0000000308007986 */ /* 0x0003e8000c101932 */
.L_x_2894:
[----:B------:R-:W-:Y:S05]  /*26f10*/  BSYNC B1 ;  /* 0x0000000000017941 */ /* 0x000fea0003800000 */
.L_x_2893:
[----:B------:R-:W-:Y:S05]  /*26f20*/  @P2 BRA `(.L_x_2887) ;  /* 0x0000000400d42947 */ /* 0x000fea0003800000 */
[----:B------:R-:W2:Y:S01]  /*26f30*/  LDC R25, c[0x0][0xbe8] ;  /* 0x0002fa00ff197b82 */ /* 0x000ea20000000800 */
        /* <DEDUP_REMOVED lines=8> */
[----:B------:R-:W-:Y:S01]  /*26fc0*/  ULDC.64 UR4, c[0x0][0xae8] ;  /* 0x0002ba0000047ab9 */ /* 0x000fe20000000a00 */
[C---:B------:R-:W-:Y:S02]  /*26fd0*/  IMAD.SHL.U32 R21, R223.reuse, 0x8, RZ ;  /* 0x00000008df157824 */ /* 0x040fe400078e00ff */
[----:B------:R-:W-:Y:S02]  /*26fe0*/  IMAD R11, R223, 0x20, R24 ;  /* 0x00000020df0b7824 */ /* 0x000fe400078e0218 */
[----:B------:R-:W-:-:S03]  /*26ff0*/  IMAD.IADD R3, R3, 0x1, R9 ;  /* 0x0000000103037824 */ /* 0x000fc600078e0209 */
[----:B------:R-:W-:Y:S01]  /*27000*/  IADD3 R13, R214, R11, RZ ;  /* 0x0000000bd60d7210 */ /* 0x000fe20007ffe0ff */
[----:B------:R-:W-:Y:S01]  /*27010*/  IMAD.WIDE.U32 R2, R191, UR4, R2 ;  /* 0x00000004bf027c25 */ /* 0x000fe2000f8e0002 */
[----:B--2---:R-:W-:-:S03]  /*27020*/  ISETP.NE.AND P0, PT, R25, 0x1, PT ;  /* 0x000000011900780c */ /* 0x004fc60003f05270 */
[----:B------:R-:W-:Y:S02]  /*27030*/  IMAD.MOV.U32 R9, RZ, RZ, R13 ;  /* 0x000000ffff097224 */ /* 0x000fe400078e000d */
[----:B------:R-:W-:Y:S01]  /*27040*/  IMAD R3, R191, UR5, R3 ;  /* 0x00000005bf037c24 */ /* 0x000fe2000f8e0203 */
[----:B------:R-:W-:Y:S01]  /*27050*/  ULDC.64 UR4, c[0x0][0xae0] ;  /* 0x0002b80000047ab9 */ /* 0x000fe20000000a00 */
[----:B------:R-:W-:-:S06]  /*27060*/  IMAD.WIDE.U32 R2, R27, UR6, R2 ;  /* 0x000000061b027c25 */ /* 0x000fcc000f8e0002 */
[----:B------:R-:W1:Y:S08]  /*27070*/  @P0 LDC R8, c[0x0][0xbec] ;  /* 0x0002fb00ff080b82 */ /* 0x000e700000000800 */
[----:B------:R-:W2:Y:S01]  /*27080*/  @P0 LDC R15, c[0x0][0xbf0] ;  /* 0x0002fc00ff0f0b82 */ /* 0x000ea20000000800 */
[----:B-1----:R-:W-:-:S04]  /*27090*/  @P0 IMAD.HI.U32 R0, R13, R8, RZ ;  /* 0x000000080d000227 */ /* 0x002fc800078e00ff */
[----:B------:R-:W-:Y:S01]  /*270a0*/  IMAD R8, R227, UR6, RZ ;  /* 0x00000006e3087c24 */ /* 0x000fe2000f8e02ff */
[----:B--2---:R-:W-:-:S03]  /*270b0*/  @P0 SHF.R.U32.HI R9, RZ, R15, R0 ;  /* 0x0000000fff090219 */ /* 0x004fc60000011600 */
[----:B------:R-:W-:Y:S02]  /*270c0*/  IMAD R11, R27, UR7, R8 ;  /* 0x000000071b0b7c24 */ /* 0x000fe4000f8e0208 */
[----:B------:R-:W-:Y:S01]  /*270d0*/  VIADD R27, R21, 0x40 ;  /* 0x00000040151b7836 */ /* 0x000fe20000000000 */
[--C-:B------:R-:W-:Y:S01]  /*270e0*/  SHF.R.S32.HI R0, RZ, 0x1f, R9.reuse ;  /* 0x0000001fff007819 */ /* 0x100fe20000011409 */
[----:B------:R-:W-:Y:S02]  /*270f0*/  IMAD.MOV R8, RZ, RZ, -R9 ;  /* 0x000000ffff087224 */ /* 0x000fe400078e0a09 */
[----:B------:R-:W-:Y:S01]  /*27100*/  IMAD.IADD R3, R3, 0x1, R11 ;  /* 0x0000000103037824 */ /* 0x000fe200078e020b */
[----:B------:R-:W-:Y:S01]  /*27110*/  SHF.R.S32.HI R10, RZ, 0x1f, R27 ;  /* 0x0000001fff0a7819 */ /* 0x000fe2000001141b */
[----:B------:R-:W-:Y:S02]  /*27120*/  IMAD R0, R0, UR4, RZ ;  /* 0x0000000400007c24 */ /* 0x000fe4000f8e02ff */
[----:B------:R-:W-:-:S02]  /*27130*/  IMAD R11, R25, R8, R13 ;  /* 0x00000008190b7224 */ /* 0x000fc400078e020d */
[C---:B------:R-:W-:Y:S02]  /*27140*/  IMAD R13, R9.reuse, UR5, R0 ;  /* 0x00000005090d7c24 */ /* 0x040fe4000f8e0200 */
        /* <DEDUP_REMOVED lines=8> */
[C---:B------:R-:W-:Y:S01]  /*271d0*/  LEA R2, P0, R8.reuse, UR4, 0x1 ;  /* 0x0000000408027c11 */ /* 0x040fe2000f8008ff */
[----:B------:R-:W-:Y:S01]  /*271e0*/  UMOV UR4, 0xffffffff ;  /* 0xffffffff00047882 */ /* 0x000fe20000000000 */
[----:B------:R-:W-:Y:S02]  /*271f0*/  IADD3 R3, R9, R3, RZ ;  /* 0x0000000309037210 */ /* 0x000fe40007ffe0ff */
[----:B------:R-:W-:Y:S02]  /*27200*/  SHF.R.S32.HI R9, RZ, 0x1f, R21 ;  /* 0x0000001fff097819 */ /* 0x000fe40000011415 */
[----:B------:R-:W-:Y:S01]  /*27210*/  LEA.HI.X R3, R8, UR5, R3, 0x1, P0 ;  /* 0x0000000508037c11 */ /* 0x000fe200080f0c03 */
[----:B------:R-:W-:Y:S06]  /*27220*/  BRA.DIV UR4, `(.L_x_2895) ;  /* 0x000000c204f47947 */ /* 0x000fec000b800000 */
[----:B------:R1:W2:Y:S04]  /*27230*/  SHFL.IDX PT, R0, R3, RZ, 0x181f ;  /* 0x00181fff03007589 */ /* 0x0002a800000e0000 */
[----:B------:R1:W3:Y:S02]  /*27240*/  SHFL.IDX PT, R14, R2, RZ, 0x181f ;  /* 0x00181fff020e7589 */ /* 0x0002e400000e0000 */
.L_x_3184:
[----:B------:R-:W-:Y:S01]  /*27250*/  IMAD R25, R4, R25, RZ ;  /* 0x0000001904197224 */ /* 0x000fe200078e02ff */
[----:B------:R-:W-:Y:S01]  /*27260*/  BSSY B1, `(.L_x_2896) ;  /* 0x000000d000017945 */ /* 0x000fe20003800000 */
[----:B------:R-:W-:-:S05]  /*27270*/  IMAD.IADD R214, R24, 0x1, R214 ;  /* 0x0000000118d67824 */ /* 0x000fca00078e02d6 */
[----:B------:R-:W-:-:S13]  /*27280*/  ISETP.GE.AND P0, PT, R214, R25, PT ;  /* 0x00000019d600720c */ /* 0x000fda0003f06270 */
[----:B------:R-:W-:Y:S05]  /*27290*/  @P0 BRA `(.L_x_2897) ;  /* 0x0000000000240947 */ /* 0x000fea0003800000 */
[----:B------:R-:W-:Y:S02]  /*272a0*/  ULDC UR4, c[0x0][0xac8] ;  /* 0x0002b20000047ab9 */ /* 0x000fe40000000800 */
[----:B------:R-:W-:Y:S02]  /*272b0*/  ISETP.GE.AND P2, PT, R21, UR4, PT ;  /* 0x0000000415007c0c */ /* 0x000fe4000bf46270 */
[----:B------:R-:W-:-:S11]  /*272c0*/  ISETP.GE.AND P3, PT, R27, UR4, PT ;  /* 0x000000041b007c0c */ /* 0x000fd6000bf66270 */
[-C--:B---3--:R-:W-:Y:S02]  /*272d0*/  @!P2 LEA R12, P0, R21, R14.reuse, 0x1 ;  /* 0x0000000e150ca211 */ /* 0x088fe400078008ff */
[----:B------:R-:W-:Y:S02]  /*272e0*/  @!P3 LEA R14, P1, R27, R14, 0x1 ;  /* 0x0000000e1b0eb211 */ /* 0x000fe400078208ff */
[-C--:B--2---:R-:W-:Y:S02]  /*272f0*/  @!P2 LEA.HI.X R13, R21, R0.reuse, R9, 0x1, P0 ;  /* 0x00000000150da211 */ /* 0x084fe400000f0c09 */
[----:B------:R-:W-:-:S03]  /*27300*/  @!P3 LEA.HI.X R15, R27, R0, R10, 0x1, P1 ;  /* 0x000000001b0fb211 */ /* 0x000fc600008f0c0a */
[----:B------:R4:W-:Y:S04]  /*27310*/  @!P2 ST.E.128 desc[UR50][R12.64], RZ ;  /* 0x000000ff0c00a985 */ /* 0x0009e8000c101d32 */
[----:B------:R4:W-:Y:S02]  /*27320*/  @!P3 ST.E.128 desc[UR50][R14.64], RZ ;  /* 0x000000ff0e00b985 */ /* 0x0009e4000c101d32 */
.L_x_2897:
[----:B------:R-:W-:Y:S05]  /*27330*/  BSYNC B1 ;  /* 0x0000000000017941 */ /* 0x000fea0003800000 */
.L_x_2896:
[----:B------:R-:W-:-:S03]  /*27340*/  UMOV UR4, 0xffffffff ;  /* 0xffffffff00047882 */ /* 0x000fc60000000000 */
[----:B------:R-:W-:Y:S05]  /*27350*/  BRA.DIV UR4, `(.L_x_2898) ;  /* 0x000000c204dc7947 */ /* 0x000fea000b800000 */
[----:B--2---:R2:W0:Y:S04]  /*27360*/  SHFL.IDX PT, R0, R3, 0x1, 0x181f ;  /* 0x00381f0003007f89 */ /* 0x00442800000e0000 */
[----:B---34-:R2:W3:Y:S02]  /*27370*/  SHFL.IDX PT, R14, R2, 0x1, 0x181f ;  /* 0x00381f00020e7f89 */ /* 0x0184e400000e0000 */
.L_x_3188:
[----:B------:R-:W-:Y:S01]  /*27380*/  VIADD R4, R214, 0x20 ;  /* 0x00000020d6047836 */ /* 0x000fe20000000000 */
[----:B------:R-:W-:Y:S04]  /*27390*/  BSSY B1, `(.L_x_2899) ;  /* 0x000000c000017945 */ /* 0x000fe80003800000 */
[----:B------:R-:W-:-:S13]  /*273a0*/  ISETP.GE.AND P0, PT, R4, R25, PT ;  /* 0x000000190400720c */ /* 0x000fda0003f06270 */
[----:B------:R-:W-:Y:S05]  /*273b0*/  @P0 BRA `(.L_x_2900) ;  /* 0x0000000000240947 */ /* 0x000fea0003800000 */
[----:B------:R-:W-:Y:S02]  /*273c0*/  ULDC UR4, c[0x0][0xac8] ;  /* 0x0002b20000047ab9 */ /* 0x000fe40000000800 */
[----:B------:R-:W-:Y:S02]  /*273d0*/  ISETP.GE.AND P2, PT, R21, UR4, PT ;  /* 0x0000000415007c0c */ /* 0x000fe4000bf46270 */
[----:B------:R-:W-:-:S11]  /*273e0*/  ISETP.GE.AND P3, PT, R27, UR4, PT ;  /* 0x000000041b007c0c */ /* 0x000fd6000bf66270 */
[-C--:B---3--:R-:W-:Y:S02]  /*273f0*/  @!P2 LEA R12, P0, R21, R14.reuse, 0x1 ;  /* 0x0000000e150ca211 */ /* 0x088fe400078008ff */
[----:B------:R-:W-:Y:S02]  /*27400*/  @!P3 LEA R14, P1, R27, R14, 0x1 ;  /* 0x0000000e1b0eb211 */ /* 0x000fe400078208ff */
[-C--:B0-----:R-:W-:Y:S02]  /*27410*/  @!P2 LEA.HI.X R13, R21, R0.reuse, R9, 0x1, P0 ;  /* 0x00000000150da211 */ /* 0x081fe400000f0c09 */
[----:B------:R-:W-:-:S03]  /*27420*/  @!P3 LEA.HI.X R15, R27, R0, R10, 0x1, P1 ;  /* 0x000000001b0fb211 */ /* 0x000fc600008f0c0a */
[----:B------:R4:W-:Y:S04]  /*27430*/  @!P2 ST.E.128 desc[UR50][R12.64], RZ ;  /* 0x000000ff0c00a985 */ /* 0x0009e8000c101d32 */
[----:B------:R4:W-:Y:S02]  /*27440*/  @!P3 ST.E.128 desc[UR50][R14.64], RZ ;  /* 0x000000ff0e00b985 */ /* 0x0009e4000c101d32 */
.L_x_2900:
[----:B------:R-:W-:Y:S05]  /*27450*/  BSYNC B1 ;  /* 0x0000000000017941 */ /* 0x000fea0003800000 */
.L_x_2899:
[----:B------:R-:W-:-:S03]  /*27460*/  UMOV UR4, 0xffffffff ;  /* 0xffffffff00047882 */ /* 0x000fc60000000000 */
[----:B------:R-:W-:Y:S05]  /*27470*/  BRA.DIV UR4, `(.L_x_2901) ;  /* 0x000000c204dc7947 */ /* 0x000fea000b800000 */
[----:B0-----:R0:W0:Y:S04]  /*27480*/  SHFL.IDX PT, R0, R3, 0x2, 0x181f ;  /* 0x00581f0003007f89 */ /* 0x00102800000e0000 */
[----:B---34-:R3:W4:Y:S02]  /*27490*/  SHFL.IDX PT, R14, R2, 0x2, 0x181f ;  /* 0x00581f00020e7f89 */ /* 0x01872400000e0000 */
.L_x_3192:
        /* <DEDUP_REMOVED lines=13> */
.L_x_2903:
[----:B------:R-:W-:Y:S05]  /*27570*/  BSYNC B1 ;  /* 0x0000000000017941 */ /* 0x000fea0003800000 */
.L_x_2902:
[----:B------:R-:W-:-:S03]  /*27580*/  UMOV UR4, 0xffffffff ;  /* 0xffffffff00047882 */ /* 0x000fc60000000000 */
[----:B------:R-:W-:Y:S05]  /*27590*/  BRA.DIV UR4, `(.L_x_2904) ;  /* 0x000000c204dc7947 */ /* 0x000fea000b800000 */
[----:B0-----:R0:W0:Y:S04]  /*275a0*/  SHFL.IDX PT, R0, R3, 0x3, 0x181f ;  /* 0x00781f0003007f89 */ /* 0x00102800000e0000 */
[----:B----4-:R4:W0:Y:S02]  /*275b0*/  SHFL.IDX PT, R14, R2, 0x3, 0x181f ;  /* 0x00781f00020e7f89 */ /* 0x01082400000e0000 */
.L_x_3196:
[----:B-1234-:R-:W-:-:S05]  /*275c0*/  VIADD R2, R214, 0x60 ;  /* 0x00000060d6027836 */ /* 0x01efca0000000000 */
        /* <DEDUP_REMOVED lines=11> */
.L_x_2887:
[----:B------:R-:W-:Y:S05]  /*27680*/  BSYNC B0 ;  /* 0x0000000000007941 */ /* 0x000fea0003800000 */
.L_x_2872:
[----:B------:R-:W-:Y:S02]  /*27690*/  ULDC UR4, c[0x0][0xc3c] ;  /* 0x00030f0000047ab9 */ /* 0x000fe40000000800 */
[----:B------:R-:W-:-:S13]  /*276a0*/  ISETP.GE.AND P0, PT, R7, UR4, PT ;  /* 0x0000000407007c0c */ /* 0x000fda000bf06270 */
[----:B------:R-:W-:Y:S05]  /*276b0*/  @!P0 BRA `(.L_x_2905) ;  /* 0xfffffd9c009c8947 */ /* 0x000fea000383ffff */
[----:B------:R-:W-:Y:S05]  /*276c0*/  BRA `(.L_x_2680) ;  /* 0x0000008800dc7947 */ /* 0x000fea0003800000 */
.L_x_2678:
        /* <DEDUP_REMOVED lines=58> */
.L_x_2909:
        /* <DEDUP_REMOVED lines=37> */
.L_x_2907:
        /* <DEDUP_REMOVED lines=13> */
.L_x_2910:
        /* <DEDUP_REMOVED lines=11> */
[----:B0-----:R-:W-:-:S02]  /*27e40*/  IADD3 R2, R6, 0xffffffe, RZ ;  /* 0x0ffffffe06027810 */ /* 0x001fc40007ffe0ff */
[----:B------:R-:W-:-:S05]  /*27e50*/  IABS R6, R5 ;  /* 0x0000000500067213 */ /* 0x000fca0000000000 */
        /* <DEDUP_REMOVED lines=17> */
[----:B------:R-:W-:Y:S01]  /*27f70*/  @P0 IADD3 R2, R2, 0x1, RZ ;  /* 0x0000000102020810 */ /* 0x000fe20007ffe0ff */
[----:B0-----:R-:W-:-:S04]  /*27f80*/  IMAD.MOV R11, RZ, RZ, -R3 ;  /* 0x000000ffff0b7224 */ /* 0x001fc800078e0a03 */
[----:B------:R-:W-:Y:S01]  /*27f90*/  IMAD.MOV.U32 R8, RZ, RZ, R2 ;  /* 0x000000ffff087224 */ /* 0x000fe200078e0002 */
[----:B------:R-:W-:Y:S01]  /*27fa0*/  IABS R2, R9 ;  /* 0x0000000900027213 */ /* 0x000fe20000000000 */
[----:B------:R-:W-:Y:S02]  /*27fb0*/  IMAD R11, R11, R4, RZ ;  /* 0x000000040b0b7224 */ /* 0x000fe400078e02ff */
[----:B------:R-:W-:Y:S01]  /*27fc0*/  @!P2 IMAD.MOV R8, RZ, RZ, -R8 ;  /* 0x000000ffff08a224 */ /* 0x000fe200078e0a08 */
[----:B------:R-:W-:Y:S01]  /*27fd0*/  @!P1 LOP3.LUT R8, RZ, R0, RZ, 0x33, !PT ;  /* 0x00000000ff089212 */ /* 0x000fe200078e33ff */
[----:B------:R-:W-:Y:S02]  /*27fe0*/  IMAD.MOV R10, RZ, RZ, -R2 ;  /* 0x000000ffff0a7224 */ /* 0x000fe400078e0a02 */
[----:B------:R-:W-:Y:S01]  /*27ff0*/  IMAD.MOV.U32 R2, RZ, RZ, RZ ;  /* 0x000000ffff027224 */ /* 0x000fe200078e00ff */
[----:B------:R-:W-:-:S03]  /*28000*/  IABS R6, R8 ;  /* 0x0000000800067213 */ /* 0x000fc60000000000 */
[----:B------:R-:W-:-:S04]  /*28010*/  IMAD.HI.U32 R2, R3, R11, R2 ;  /* 0x0000000b03027227 */ /* 0x000fc800078e0002 */
[----:B------:R-:W-:Y:S01]  /*28020*/  IMAD.MOV.U32 R3, RZ, RZ, R6 ;  /* 0x000000ffff037224 */ /* 0x000fe200078e0006 */
[----:B------:R-:W-:-:S03]  /*28030*/  MOV R6, R10 ;  /* 0x0000000a00067202 */ /* 0x000fc60000000f00 */
        /* <DEDUP_REMOVED lines=14> */
[C---:B------:R-:W-:Y:S01]  /*28120*/  IMAD R18, R9.reuse, R18, R8 ;  /* 0x0000001209127224 */ /* 0x040fe200078e0208 */
[----:B------:R-:W-:Y:S01]  /*28130*/  LEA R9, R9, R2, 0x18 ;  /* 0x0000000209097211 */ /* 0x000fe200078ec0ff */
[----:B------:R-:W-:-:S04]  /*28140*/  IMAD R2, R0, R3, R5 ;  /* 0x0000000300027224 */ /* 0x000fc800078e0205 */
[----:B------:R-:W-:Y:S01]  /*28150*/  IMAD R18, R18, 0x10000, R9 ;  /* 0x0001000012127824 */ /* 0x000fe200078e0209 */
[----:B------:R-:W-:Y:S06]  /*28160*/  BRA `(.L_x_2912) ;  /* 0x0000000000f47947 */ /* 0x000fec0003800000 */
.L_x_2911:
        /* <DEDUP_REMOVED lines=19> */
[----:B------:R-:W-:Y:S01]  /*282a0*/  @!P1 IMAD.IADD R3, R3, 0x1, -R10 ;  /* 0x0000000103039824 */ /* 0x000fe200078e0a0a */
[----:B------:R-:W-:Y:S02]  /*282b0*/  @!P1 IADD3 R2, R2, 0x1, RZ ;  /* 0x0000000102029810 */ /* 0x000fe40007ffe0ff */
        /* <DEDUP_REMOVED lines=20> */
[----:B0-----:R-:W-:-:S05]  /*28400*/  IMAD.MOV R9, RZ, RZ, -R3 ;  /* 0x000000ffff097224 */ /* 0x001fca00078e0a03 */
[----:B------:R-:W-:Y:S02]  /*28410*/  MOV R5, R9 ;  /* 0x0000000900057202 */ /* 0x000fe40000000f00 */
        /* <DEDUP_REMOVED lines=15> */
[----:B------:R-:W-:Y:S02]  /*28510*/  @!P2 IADD3 R2, -R2, RZ, RZ ;  /* 0x000000ff0202a210 */ /* 0x000fe40007ffe1ff */
[----:B------:R-:W-:-:S05]  /*28520*/  @!P1 LOP3.LUT R2, RZ, R11, RZ, 0x33, !PT ;  /* 0x0000000bff029212 */ /* 0x000fca00078e33ff */
[----:B------:R-:W-:-:S07]  /*28530*/  IMAD R18, R2, R18, R3 ;  /* 0x0000001202127224 */ /* 0x000fce00078e0203 */
.L_x_2912:
[----:B------:R-:W-:-:S05]  /*28540*/  LOP3.LUT R17, RZ, R2, RZ, 0x33, !PT ;  /* 0x00000002ff117212 */ /* 0x000fca00078e33ff */
[----:B------:R-:W-:Y:S01]  /*28550*/  IMAD.IADD R17, R0, 0x1, R17 ;  /* 0x0000000100117824 */ /* 0x000fe200078e0211 */
[----:B------:R-:W-:Y:S06]  /*28560*/  BRA `(.L_x_2913) ;  /* 0x00000000000c7947 */ /* 0x000fec0003800000 */
.L_x_2908:
[----:B------:R-:W-:Y:S02]  /*28570*/  IMAD.MOV.U32 R17, RZ, RZ, RZ ;  /* 0x000000ffff117224 */ /* 0x000fe400078e00ff */
[----:B------:R-:W-:Y:S02]  /*28580*/  IMAD.U32 R16, RZ, RZ, UR6 ;  /* 0x00000006ff107e24 */ /* 0x000fe4000f8e00ff */
[----:B------:R-:W-:-:S07]  /*28590*/  IMAD.MOV.U32 R18, RZ, RZ, RZ ;  /* 0x000000ffff127224 */ /* 0x000fce00078e00ff */
.L_x_2913:
[----:B------:R-:W-:-:S13]  /*285a0*/  ISETP.NE.AND P0, PT, R7, RZ, PT ;  /* 0x000000ff0700720c */ /* 0x000fda0003f05270 */
[----:B------:R-:W0:Y:S01]  /*285b0*/  @!P0 S2R R3, SR_CgaCtaId ;  /* 0x0000000000038919 */ /* 0x000e220000008800 */
[----:B------:R-:W-:-:S04]  /*285c0*/  @!P0 MOV R0, 0x400 ;  /* 0x0000040000008802 */ /* 0x000fc80000000f00 */
[----:B0-----:R-:W-:-:S05]  /*285d0*/  @!P0 LEA R0, R3, R0, 0x18 ;  /* 0x0000000003008211 */ /* 0x001fca00078ec0ff */
[----:B------:R2:W-:Y:S01]  /*285e0*/  @!P0 STS.128 [R0+0x298d0], R16 ;  /* 0x0298d01000008388 */ /* 0x0005e20000000c00 */
[----:B------:R-:W-:Y:S06]  /*285f0*/  BAR.ARV 0x5, 0x180 ;  /* 0x0146000000007b1d */ /* 0x000fec0000002000 */
.L_x_2906:
[----:B------:R3:W-:Y:S01]  /*28600*/  STL [R1+0x3c], RZ ;  /* 0x00003cff01007387 */ /* 0x0007e20000100800 */
[----:B------:R-:W-:Y:S01]  /*28610*/  ULDC UR4, c[0x0][0xc3c] ;  /* 0x00030f0000047ab9 */ /* 0x000fe20000000800 */
[----:B------:R-:W-:Y:S01]  /*28620*/  MOV R35, 0x1 ;  /* 0x0000000100237802 */ /* 0x000fe20000000f00 */
[----:B------:R-:W-:Y:S01]  /*28630*/  IMAD.MOV.U32 R28, RZ, RZ, RZ ;  /* 0x000000ffff1c7224 */ /* 0x000fe200078e00ff */
[----:B-1----:R-:W-:-:S13]  /*28640*/  ISETP.GE.AND P0, PT, R19, UR4, PT ;  /* 0x0000000413007c0c */ /* 0x002fda000bf06270 */
[----:B---3--:R-:W-:Y:S05]  /*28650*/  @P0 BRA `(.L_x_2914) ;  /* 0x0000007400fc0947 */ /* 0x008fea0003800000 */
[----:B------:R-:W1:Y:S01]  /*28660*/  S2R R12, SR_TID.X ;  /* 0x00000000000c7919 */ /* 0x000e620000002100 */
[----:B------:R-:W3:Y:S01]  /*28670*/  S2UR UR4, SR_CgaCtaId ;  /* 0x00000000000479c3 */ /* 0x000ee20000008800 */
[----:B------:R-:W-:Y:S01]  /*28680*/  MOV R23, 0x400 ;  /* 0x0000040000177802 */ /* 0x000fe20000000f00 */
[----:B------:R-:W-:Y:S01]  /*28690*/  BSSY B7, `(.L_x_2914) ;  /* 0x000077b000077945 */ /* 0x000fe20003800000 */
[----:B------:R-:W-:Y:S01]  /*286a0*/  IMAD.MOV.U32 R36, RZ, RZ, 0x1 ;  /* 0x00000001ff247424 */ /* 0x000fe200078e00ff */
[----:B------:R-:W-:Y:S02]  /*286b0*/  CS2R R28, SRZ ;  /* 0x00000000001c7805 */ /* 0x000fe4000001ff00 */
[----:B------:R-:W-:Y:S01]  /*286c0*/  MOV R35, 0x1 ;  /* 0x0000000100237802 */ /* 0x000fe20000000f00 */
[----:B------:R-:W-:Y:S01]  /*286d0*/  ULDC.64 UR40, c[0x0][0x198] ;  /* 0x0000660000287ab9 */ /* 0x000fe20000000a00 */
[----:B------:R-:W-:Y:S02]  /*286e0*/  ULOP3.LUT UR39, UR36, 0x2, URZ, 0xfc, !UPT ;  /* 0x0000000224277892 */ /* 0x000fe4000f8efc3f */
[----:B------:R-:W-:Y:S01]  /*286f0*/  ULOP3.LUT UR37, UR36, 0x1, URZ, 0xfc, !UPT ;  /* 0x0000000124257892 */ /* 0x000fe2000f8efc3f */
[----:B------:R-:W-:Y:S01]  /*28700*/  ULDC UR38, c[0x0][0xc] ;  /* 0x0000030000267ab9 */ /* 0x000fe20000000800 */
[C---:B-1----:R-:W-:Y:S01]  /*28710*/  LOP3.LUT R10, R12.reuse, 0x7f, RZ, 0xc0, !PT ;  /* 0x0000007f0c0a7812 */ /* 0x042fe200078ec0ff */
[C---:B0-----:R-:W-:Y:S01]  /*28720*/  IMAD.SHL.U32 R2, R12.reuse, 0x10, RZ ;  /* 0x000000100c027824 */ /* 0x041fe200078e00ff */
[----:B------:R-:W-:Y:S01]  /*28730*/  SHF.R.U32.HI R5, RZ, 0x1, R12 ;  /* 0x00000001ff057819 */ /* 0x000fe2000001160c */
[C---:B------:R-:W-:Y:S01]  /*28740*/  IMAD.SHL.U32 R3, R12.reuse, 0x80, RZ ;  /* 0x000000800c037824 */ /* 0x040fe200078e00ff */
[----:B------:R-:W-:Y:S01]  /*28750*/  SHF.R.U32.HI R7, RZ, 0x5, R10 ;  /* 0x00000005ff077819 */ /* 0x000fe2000001160a */
[----:B------:R-:W-:Y:S01]  /*28760*/  IMAD.SHL.U32 R11, R12, 0x2, RZ ;  /* 0x000000020c0b7824 */ /* 0x000fe200078e00ff */
[----:B--2---:R-:W-:Y:S01]  /*28770*/  LOP3.LUT R0, R2, 0x1b0, RZ, 0xc0, !PT ;  /* 0x000001b002007812 */ /* 0x004fe200078ec0ff */
[----:B------:R-:W-:Y:S01]  /*28780*/  IMAD.SHL.U32 R37, R12, 0x4, RZ ;  /* 0x000000040c257824 */ /* 0x000fe200078e00ff */
[----:B------:R-:W-:Y:S01]  /*28790*/  LOP3.LUT R4, R3, 0x380, RZ, 0xc0, !PT ;  /* 0x0000038003047812 */ /* 0x000fe200078ec0ff */
[----:B------:R-:W-:Y:S01]  /*287a0*/  IMAD.SHL.U32 R9, R7, 0x200, RZ ;  /* 0x0000020007097824 */ /* 0x000fe200078e00ff */
[----:B------:R-:W-:-:S02]  /*287b0*/  LOP3.LUT R11, R0, 0x30, R11, 0x78, !PT ;  /* 0x00000030000b7812 */ /* 0x000fc400078e780b */
[----:B------:R-:W-:Y:S02]  /*287c0*/  SHF.L.U32 R0, R12, 0x5, RZ ;  /* 0x000000050c007819 */ /* 0x000fe400000006ff */
[----:B------:R-:W-:Y:S02]  /*287d0*/  LOP3.LUT R6, R9, 0x40, R2, 0xf8, !PT ;  /* 0x0000004009067812 */ /* 0x000fe400078ef802 */
[----:B------:R-:W-:Y:S02]  /*287e0*/  LOP3.LUT R5, R4, 0x30, R5, 0xf8, !PT ;  /* 0x0000003004057812 */ /* 0x000fe400078ef805 */
[----:B------:R-:W-:Y:S02]  /*287f0*/  LOP3.LUT R4, R0, 0x80, RZ, 0xc0, !PT ;  /* 0x0000008000047812 */ /* 0x000fe400078ec0ff */
[----:B------:R-:W-:Y:S02]  /*28800*/  LOP3.LUT R8, R6, R11, RZ, 0xfc, !PT ;  /* 0x0000000b06087212 */ /* 0x000fe400078efcff */
[----:B------:R-:W-:-:S02]  /*28810*/  LOP3.LUT R6, R4, 0x10, R12, 0xf8, !PT ;  /* 0x0000001004067812 */ /* 0x000fc400078ef80c */
[----:B------:R-:W-:Y:S01]  /*28820*/  LOP3.LUT R9, R9, 0x60, R0, 0xf8, !PT ;  /* 0x0000006009097812 */ /* 0x000fe200078ef800 */
[----:B------:R-:W-:Y:S01]  /*28830*/  STL [R1+0x14], R8 ;  /* 0x0000140801007387 */ /* 0x000fe20000100800 */
[----:B------:R-:W-:Y:S02]  /*28840*/  LOP3.LUT R4, R5, 0x70, R2, 0x78, !PT ;  /* 0x0000007005047812 */ /* 0x000fe400078e7802 */
[----:B------:R-:W-:Y:S02]  /*28850*/  LOP3.LUT R6, R6, 0x10, R37, 0x78, !PT ;  /* 0x0000001006067812 */ /* 0x000fe400078e7825 */
[----:B------:R-:W-:Y:S02]  /*28860*/  LOP3.LUT R9, R9, 0x100, R0, 0xf8, !PT ;  /* 0x0000010009097812 */ /* 0x000fe400078ef800 */
[----:B------:R-:W-:Y:S02]  /*28870*/  LOP3.LUT R4, R4, 0xc00, R3, 0xf8, !PT ;  /* 0x00000c0004047812 */ /* 0x000fe400078ef803 */
[----:B------:R-:W-:Y:S01]  /*28880*/  LOP3.LUT R3, R9, R6, RZ, 0xfc, !PT ;  /* 0x0000000609037212 */ /* 0x000fe200078efcff */
[----:B------:R-:W-:Y:S01]  /*28890*/  IMAD.SHL.U32 R6, R7, 0x400, RZ ;  /* 0x0000040007067824 */ /* 0x000fe200078e00ff */
[----:B------:R-:W-:Y:S01]  /*288a0*/  R2P PR, R12, 0x14 ;  /* 0x000000140c007804 */ /* 0x000fe20000000000 */
[----:B------:R3:W-:Y:S01]  /*288b0*/  STL [R1+0x20], R4 ;  /* 0x0000200401007387 */ /* 0x0007e20000100800 */
[----:B------:R-:W-:-:S02]  /*288c0*/  LOP3.LUT R11, R0, 0x380, RZ, 0xc0, !PT ;  /* 0x00000380000b7812 */ /* 0x000fc400078ec0ff */
[----:B------:R-:W-:Y:S01]  /*288d0*/  SHF.R.U32.HI R5, RZ, 0x2, R10 ;  /* 0x00000002ff057819 */ /* 0x000fe2000001160a */
[----:B------:R0:W-:Y:S01]  /*288e0*/  STL [R1+0x1c], R3 ;  /* 0x00001c0301007387 */ /* 0x0001e20000100800 */
[----:B------:R-:W-:Y:S02]  /*288f0*/  LOP3.LUT R11, R11, 0x30, R2, 0xf8, !PT ;  /* 0x000000300b0b7812 */ /* 0x000fe400078ef802 */
[----:B------:R-:W-:Y:S02]  /*28900*/  LOP3.LUT R2, R2, 0x30, RZ, 0xc0, !PT ;  /* 0x0000003002027812 */ /* 0x000fe400078ec0ff */
[----:B------:R-:W-:Y:S01]  /*28910*/  LOP3.LUT R0, R5, 0x60, R0, 0xf8, !PT ;  /* 0x0000006005007812 */ /* 0x000fe200078ef800 */
[----:B---3--:R-:W-:Y:S01]  /*28920*/  IMAD.U32 R4, RZ, RZ, UR4 ;  /* 0x00000004ff047e24 */ /* 0x008fe2000f8e00ff */
[----:B------:R-:W-:Y:S01]  /*28930*/  LOP3.LUT R37, R11, 0x70, R37, 0x78, !PT ;  /* 0x000000700b257812 */ /* 0x000fe200078e7825 */
[----:B0-----:R-:W-:-:S03]  /*28940*/  IMAD.MOV.U32 R3, RZ, RZ, 0x40 ;  /* 0x00000040ff037424 */ /* 0x001fc600078e00ff */
[----:B------:R-:W-:Y:S02]  /*28950*/  LEA R23, R4, R23, 0x18 ;  /* 0x0000001704177211 */ /* 0x000fe400078ec0ff */
[C---:B------:R-:W-:Y:S02]  /*28960*/  SEL R6, R3.reuse, 0xffffffc0, !P2 ;  /* 0xffffffc003067807 */ /* 0x040fe40005000000 */
[----:B------:R-:W-:-:S03]  /*28970*/  SEL R3, R3, 0xffffffc0, !P4 ;  /* 0xffffffc003037807 */ /* 0x000fc60006000000 */
[----:B------:R-:W-:Y:S04]  /*28980*/  STL [R1+0x24], R6 ;  /* 0x0000240601007387 */ /* 0x000fe80000100800 */
[----:B------:R0:W-:Y:S04]  /*28990*/  STL [R1+0x10], R4 ;  /* 0x0000100401007387 */ /* 0x0001e80000100800 */
[----:B------:R1:W-:Y:S04]  /*289a0*/  STL [R1], R3 ;  /* 0x0000000301007387 */ /* 0x0003e80000100800 */
[----:B------:R2:W-:Y:S01]  /*289b0*/  STL [R1+0x3c], RZ ;  /* 0x00003cff01007387 */ /* 0x0005e20000100800 */
[----:B0-----:R-:W-:-:S02]  /*289c0*/  LOP3.LUT R4, R2, 0x40, RZ, 0xfc, !PT ;  /* 0x0000004002047812 */ /* 0x001fc400078efcff */
[----:B-1----:R-:W-:Y:S02]  /*289d0*/  LOP3.LUT R3, R2, 0x80, RZ, 0xfc, !PT ;  /* 0x0000008002037812 */ /* 0x002fe400078efcff */
[----:B------:R-:W-:Y:S01]  /*289e0*/  LOP3.LUT R2, R0, 0x80, RZ, 0xfc, !PT ;  /* 0x0000008000027812 */ /* 0x000fe200078efcff */
[----:B------:R-:W-:-:S05]  /*289f0*/  IMAD.IADD R0, R23, 0x1, R8 ;  /* 0x0000000117007824 */ /* 0x000fca00078e0208 */
[----:B------:R2:W-:Y:S02]  /*28a00*/  STL [R1+0x28], R0 ;  /* 0x0000280001007387 */ /* 0x0005e40000100800 */
.L_x_3034:
[----:B------:R-:W0:Y:S02]  /*28a10*/  LDC.64 R24, c[0x0][0xc88] ;  /* 0x00032200ff187b82 */ /* 0x000e240000000a00 */
[----:B0-----:R-:W-:-:S06]  /*28a20*/  IMAD.WIDE R24, R19, 0x4, R24 ;  /* 0x0000000413187825 */ /* 0x001fcc00078e0218 */
[----:B--2---:R-:W2:Y:S01]  /*28a30*/  LDG.E R24, desc[UR50][R24.64] ;  /* 0x0000003218187981 */ /* 0x004ea2000c1e1900 */
[----:B------:R-:W-:Y:S05]  /*28a40*/  YIELD ;  /* 0x0000000000007946 */ /* 0x000fea0003800000 */
[----:B------:R-:W-:Y:S01]  /*28a50*/  ULDC.64 UR4, c[0x0][0xa28] ;  /* 0x00028a0000047ab9 */ /* 0x000fe20000000a00 */
[----:B------:R-:W-:Y:S01]  /*28a60*/  IMAD.MOV.U32 R9, RZ, RZ, RZ ;  /* 0x000000ffff097224 */ /* 0x000fe200078e00ff */
[----:B------:R-:W-:Y:S01]  /*28a70*/  ISETP.NE.U32.AND P0, PT, RZ, UR4, PT ;  /* 0x00000004ff007c0c */ /* 0x000fe2000bf05070 */
[----:B------:R-:W-:Y:S01]  /*28a80*/  ULDC.64 UR6, c[0x0][0xa10] ;  /* 0x0002840000067ab9 */ /* 0x000fe20000000a00 */
[----:B------:R-:W-:Y:S01]  /*28a90*/  IMAD.MOV.U32 R31, RZ, RZ, RZ ;  /* 0x000000ffff1f7224 */ /* 0x000fe200078e00ff */
[----:B------:R-:W-:Y:S01]  /*28aa0*/  ULDC.64 UR8, c[0x0][0xa18] ;  /* 0x0002860000087ab9 */ /* 0x000fe20000000a00 */
[----:B------:R-:W-:-:S02]  /*28ab0*/  ISETP.NE.AND.EX P0, PT, RZ, UR5, PT, P0 ;  /* 0x00000005ff007c0c */ /* 0x000fc4000bf05300 */
[----:B-12---:R-:W-:-:S11]  /*28ac0*/  SHF.R.S32.HI R0, RZ, 0x1f, R24 ;  /* 0x0000001fff007819 */ /* 0x006fd60000011418 */
[C---:B------:R-:W-:Y:S01]  /*28ad0*/  @P0 LEA R2, P1, R24.reuse, UR4, 0x2 ;  /* 0x0000000418020c11 */ /* 0x040fe2000f8210ff */
[C---:B------:R-:W-:Y:S01]  /*28ae0*/  IMAD.SHL.U32 R25, R24.reuse, 0x4, RZ ;  /* 0x0000000418197824 */ /* 0x040fe200078e00ff */
[C-C-:B------:R-:W-:Y:S01]  /*28af0*/  SHF.L.U64.HI R26, R24.reuse, 0x2, R0.reuse ;  /* 0x00000002181a7819 */ /* 0x140fe20000010200 */
[----:B------:R0:W-:Y:S01]  /*28b00*/  STL [R1+0x38], R0 ;  /* 0x0000380001007387 */ /* 0x0001e20000100800 */
[----:B------:R-:W-:Y:S01]  /*28b10*/  @P0 LEA.HI.X R3, R24, UR5, R0, 0x2, P1 ;  /* 0x0000000518030c11 */ /* 0x000fe200088f1400 */
[----:B------:R-:W-:-:S04]  /*28b20*/  ULDC.64 UR4, c[0x0][0xa00] ;  /* 0x0002800000047ab9 */ /* 0x000fc80000000a00 */
[----:B------:R1:W2:Y:S01]  /*28b30*/  @P0 LDG.E R9, desc[UR50][R2.64] ;  /* 0x0000003202090981 */ /* 0x0002a2000c1e1900 */
[----:B------:R-:W-:Y:S02]  /*28b40*/  ISETP.NE.U32.AND P0, PT, RZ, UR4, PT ;  /* 0x00000004ff007c0c */ /* 0x000fe4000bf05070 */
[----:B------:R-:W-:Y:S01]  /*28b50*/  ISETP.NE.U32.AND P1, PT, RZ, UR6, PT ;  /* 0x00000006ff007c0c */ /* 0x000fe2000bf25070 */
[----:B0-----:R-:W-:Y:S01]  /*28b60*/  IMAD.MOV.U32 R0, RZ, RZ, RZ ;  /* 0x000000ffff007224 */ /* 0x001fe200078e00ff */
[----:B------:R-:W-:Y:S02]  /*28b70*/  ISETP.NE.AND.EX P0, PT, RZ, UR5, PT, P0 ;  /* 0x00000005ff007c0c */ /* 0x000fe4000bf05300 */
[----:B------:R-:W-:Y:S02]  /*28b80*/  ISETP.NE.AND.EX P1, PT, RZ, UR7, PT, P1 ;  /* 0x00000007ff007c0c */ /* 0x000fe4000bf25310 */
[C---:B------:R-:W-:Y:S02]  /*28b90*/  IADD3 R4, P4, R25.reuse, UR6, RZ ;  /* 0x0000000619047c10 */ /* 0x040fe4000ff9e0ff */
[----:B-1----:R-:W-:-:S02]  /*28ba0*/  IADD3 R2, P3, R25, UR4, RZ ;  /* 0x0000000419027c10 */ /* 0x002fc4000ff7e0ff */
[C---:B------:R-:W-:Y:S02]  /*28bb0*/  IADD3.X R5, R26.reuse, UR7, RZ, P4, !PT ;  /* 0x000000071a057c10 */ /* 0x040fe4000a7fe4ff */
[----:B------:R-:W-:Y:S02]  /*28bc0*/  IADD3.X R3, R26, UR5, RZ, P3, !PT ;  /* 0x000000051a037c10 */ /* 0x000fe40009ffe4ff */
[----:B------:R-:W-:-:S03]  /*28bd0*/  ISETP.NE.U32.AND P2, PT, RZ, UR8, PT ;  /* 0x00000008ff007c0c */ /* 0x000fc6000bf45070 */
[----:B------:R-:W5:Y:S01]  /*28be0*/  @P0 LDG.E R31, desc[UR50][R2.64] ;  /* 0x00000032021f0981 */ /* 0x000f62000c1e1900 */
[----:B------:R-:W-:-:S03]  /*28bf0*/  ISETP.NE.AND.EX P2, PT, RZ, UR9, PT, P2 ;  /* 0x00000009ff007c0c */ /* 0x000fc6000bf45320 */
[----:B------:R-:W5:Y:S01]  /*28c00*/  @P1 LDG.E R0, desc[UR50][R4.64] ;  /* 0x0000003204001981 */ /* 0x000f62000c1e1900 */
[----:B------:R-:W-:Y:S02]  /*28c10*/  ULDC UR4, c[0x0][0x288] ;  /* 0x0000a20000047ab9 */ /* 0x000fe40000000800 */
[----:B------:R-:W-:Y:S01]  /*28c20*/  MOV R32, UR4 ;  /* 0x0000000400207c02 */ /* 0x000fe20008000f00 */
[----:B------:R-:W-:Y:S02]  /*28c30*/  ULDC.64 UR4, c[0x0][0x418] ;  /* 0x0001060000047ab9 */ /* 0x000fe40000000a00 */
[----:B------:R-:W-:-:S03]  /*28c40*/  UISETP.NE.U32.AND UP0, UPT, UR4, URZ, UPT ;  /* 0x0000003f0400728c */ /* 0x000fc6000bf05070 */
[----:B------:R-:W-:Y:S01]  /*28c50*/  ULDC UR4, c[0x0][0x424] ;  /* 0x0001090000047ab9 */ /* 0x000fe20000000800 */
[----:B------:R-:W-:Y:S01]  /*28c60*/  UISETP.NE.AND.EX UP0, UPT, UR5, URZ, UPT, UP0 ;  /* 0x0000003f0500728c */ /* 0x000fe2000bf05300 */
[----:B------:R-:W-:Y:S02]  /*28c70*/  @P2 IADD3 R6, P3, R25, UR8, RZ ;  /* 0x0000000819062c10 */ /* 0x000fe4000ff7e0ff */
[----:B------:R-:W-:Y:S01]  /*28c80*/  ULDC UR5, c[0x0][0x2f0] ;  /* 0x0000bc0000057ab9 */ /* 0x000fe20000000800 */
[----:B------:R-:W-:Y:S01]  /*28c90*/  USEL UR4, UR4, 0x1, UP0 ;  /* 0x0000000104047887 */ /* 0x000fe20008000000 */
[----:B------:R-:W-:-:S03]  /*28ca0*/  @P2 IADD3.X R7, R26, UR9, RZ, P3, !PT ;  /* 0x000000091a072c10 */ /* 0x000fc60009ffe4ff */
[----:B------:R-:W-:Y:S02]  /*28cb0*/  UIMAD UR4, UR4, UR5, URZ ;  /* 0x00000005040472a4 */ /* 0x000fe4000f8e023f */
[----:B------:R0:W5:Y:S01]  /*28cc0*/  @P2 LDG.E R32, desc[UR50][R6.64] ;  /* 0x0000003206202981 */ /* 0x000162000c1e1900 */
        /* <DEDUP_REMOVED lines=9> */
.L_x_2915:
[----:B------:R-:W-:Y:S01]  /*28d60*/  ULDC.64 UR4, c[0x0][0xa20] ;  /* 0x0002880000047ab9 */ /* 0x000fe20000000a00 */
[C---:B------:R-:W-:Y:S01]  /*28d70*/  LOP3.LUT R7, R18.reuse, 0xff000000, RZ, 0xc0, !PT ;  /* 0xff00000012077812 */ /* 0x040fe200078ec0ff */
[----:B------:R-:W-:Y:S01]  /*28d80*/  IMAD.MOV.U32 R34, RZ, RZ, R24 ;  /* 0x000000ffff227224 */ /* 0x000fe200078e0018 */
[----:B------:R-:W-:Y:S02]  /*28d90*/  ISETP.NE.U32.AND P0, PT, RZ, UR4, PT ;  /* 0x00000004ff007c0c */ /* 0x000fe4000bf05070 */
[----:B------:R-:W-:Y:S02]  /*28da0*/  SHF.R.U32.HI R7, RZ, 0x8, R7 ;  /* 0x00000008ff077819 */ /* 0x000fe40000011607 */
[----:B------:R-:W-:Y:S02]  /*28db0*/  ISETP.NE.AND.EX P0, PT, RZ, UR5, PT, P0 ;  /* 0x00000005ff007c0c */ /* 0x000fe4000bf05300 */
[C---:B------:R-:W-:Y:S02]  /*28dc0*/  LOP3.LUT R2, R18.reuse, 0xff0000, RZ, 0xc0, !PT ;  /* 0x00ff000012027812 */ /* 0x040fe400078ec0ff */
[----:B------:R-:W-:-:S02]  /*28dd0*/  LOP3.LUT R18, R18, 0xffff, RZ, 0xc0, !PT ;  /* 0x0000ffff12127812 */ /* 0x000fc400078ec0ff */
[----:B------:R-:W-:-:S07]  /*28de0*/  LEA.HI R7, R2, R7, RZ, 0x10 ;  /* 0x0000000702077211 */ /* 0x000fce00078f80ff */
[----:B------:R-:W-:Y:S05]  /*28df0*/  @!P0 BRA `(.L_x_2916) ;  /* 0x0000000000108947 */ /* 0x000fea0003800000 */
[----:B------:R-:W-:-:S04]  /*28e00*/  IADD3 R2, P0, R25, UR4, RZ ;  /* 0x0000000419027c10 */ /* 0x000fc8000ff1e0ff */
[----:B------:R-:W-:-:S05]  /*28e10*/  IADD3.X R3, R26, UR5, RZ, P0, !PT ;  /* 0x000000051a037c10 */ /* 0x000fca00087fe4ff */
[----:B------:R1:W5:Y:S01]  /*28e20*/  LDG.E R8, desc[UR50][R2.64] ;  /* 0x0000003202087981 */ /* 0x000362000c1e1900 */
[----:B------:R-:W-:Y:S05]  /*28e30*/  BRA `(.L_x_2917) ;  /* 0x0000000000247947 */ /* 0x000fea0003800000 */
.L_x_2916:
        /* <DEDUP_REMOVED lines=9> */
.L_x_2917:
[----:B-1----:R-:W2:Y:S01]  /*28ed0*/  @P1 LDG.E R2, desc[UR50][R4.64] ;  /* 0x0000003204021981 */ /* 0x002ea2000c1e1900 */
[----:B------:R-:W1:Y:S03]  /*28ee0*/  LDC R3, c[0x0][0x448] ;  /* 0x00011200ff037b82 */ /* 0x000e660000000800 */
[----:B------:R3:W2:Y:S01]  /*28ef0*/  @P1 LDG.E R4, desc[UR50][R4.64+0x4] ;  /* 0x0000043204041981 */ /* 0x0006a2000c1e1900 */
[----:B------:R-:W-:Y:S01]  /*28f00*/  BSSY B0, `(.L_x_2918) ;  /* 0x0000037000007945 */ /* 0x000fe20003800000 */
[----:B------:R-:W-:Y:S02]  /*28f10*/  LOP3.LUT R30, R7, 0xff, RZ, 0xc0, !PT ;  /* 0x000000ff071e7812 */ /* 0x000fe400078ec0ff */
[----:B-1----:R-:W-:-:S13]  /*28f20*/  ISETP.NE.AND P0, PT, R3, 0x1, PT ;  /* 0x000000010300780c */ /* 0x002fda0003f05270 */
[----:B------:R-:W1:Y:S08]  /*28f30*/  @P0 LDC R3, c[0x0][0x44c] ;  /* 0x00011300ff030b82 */ /* 0x000e700000000800 */
[----:B---3--:R-:W3:Y:S01]  /*28f40*/  @P0 LDC R5, c[0x0][0x450] ;  /* 0x00011400ff050b82 */ /* 0x008ee20000000800 */
[----:B--2---:R-:W-:Y:S01]  /*28f50*/  @P1 IADD3 R6, -R2, R4, RZ ;  /* 0x0000000402061210 */ /* 0x004fe20007ffe1ff */
[----:B------:R-:W-:Y:S01]  /*28f60*/  IMAD.SHL.U32 R2, R17, 0x80, RZ ;  /* 0x0000008011027824 */ /* 0x000fe200078e00ff */
[----:B------:R-:W-:-:S03]  /*28f70*/  SHF.R.U32.HI R4, RZ, 0x10, R7 ;  /* 0x00000010ff047819 */ /* 0x000fc60000011607 */
[----:B------:R-:W-:-:S04]  /*28f80*/  VIADD R2, R2, 0x7f ;  /* 0x0000007f02027836 */ /* 0x000fc80000000000 */
[----:B-1----:R-:W-:-:S05]  /*28f90*/  @P0 IMAD.HI.U32 R3, R2, R3, RZ ;  /* 0x0000000302030227 */ /* 0x002fca00078e00ff */
[----:B---3--:R-:W-:Y:S01]  /*28fa0*/  @P0 SHF.R.U32.HI R2, RZ, R5, R3 ;  /* 0x00000005ff020219 */ /* 0x008fe20000011603 */
[----:B-----5:R-:W-:-:S04]  /*28fb0*/  IMAD.IADD R5, R8, 0x1, -R9 ;  /* 0x0000000108057824 */ /* 0x020fc800078e0a09 */
[----:B------:R-:W-:-:S04]  /*28fc0*/  IMAD.IADD R27, R5, 0x1, R6 ;  /* 0x00000001051b7824 */ /* 0x000fc800078e0206 */
[C---:B------:R-:W-:Y:S01]  /*28fd0*/  VIADD R3, R27.reuse, 0x9f ;  /* 0x0000009f1b037836 */ /* 0x040fe20000000000 */
[----:B------:R-:W-:-:S03]  /*28fe0*/  IADD3 R20, R27, 0xa0, -R32 ;  /* 0x000000a01b147810 */ /* 0x000fc60007ffe820 */
[----:B------:R-:W-:Y:S01]  /*28ff0*/  IMAD.HI R3, R3, 0x66666667, RZ ;  /* 0x6666666703037827 */ /* 0x000fe200078e02ff */
[----:B------:R-:W-:-:S04]  /*29000*/  IADD3 R2, R20, R2, RZ ;  /* 0x0000000214027210 */ /* 0x000fc80007ffe0ff */
[----:B------:R-:W-:Y:S01]  /*29010*/  SHF.R.U32.HI R21, RZ, 0x1f, R3 ;  /* 0x0000001fff157819 */ /* 0x000fe20000011603 */
[----:B------:R-:W-:-:S03]  /*29020*/  IMAD.HI R2, R2, 0x66666667, RZ ;  /* 0x6666666702027827 */ /* 0x000fc600078e02ff */
[----:B------:R-:W-:Y:S02]  /*29030*/  LEA.HI.SX32 R21, R3, R21, 0x1a ;  /* 0x0000001503157211 */ /* 0x000fe400078fd2ff */
[----:B------:R-:W-:-:S04]  /*29040*/  SHF.R.U32.HI R8, RZ, 0x1f, R2 ;  /* 0x0000001fff087819 */ /* 0x000fc80000011602 */
[----:B------:R-:W-:Y:S01]  /*29050*/  LEA.HI.SX32 R8, R2, R8, 0x1a ;  /* 0x0000000802087211 */ /* 0x000fe200078fd2ff */
[----:B------:R-:W-:-:S03]  /*29060*/  IMAD.MOV.U32 R2, RZ, RZ, RZ ;  /* 0x000000ffff027224 */ /* 0x000fc600078e00ff */
[----:B------:R-:W-:-:S04]  /*29070*/  VIMNMX R8, R21, R8, PT ;  /* 0x0000000815087248 */ /* 0x000fc80003fe0100 */
[----:B------:R-:W-:-:S13]  /*29080*/  ISETP.GE.AND P0, PT, R8, 0x1, PT ;  /* 0x000000010800780c */ /* 0x000fda0003f06270 */
[----:B------:R-:W-:Y:S05]  /*29090*/  @!P0 BRA `(.L_x_2919) ;  /* 0x0000000000748947 */ /* 0x000fea0003800000 */
[----:B------:R-:W-:Y:S01]  /*290a0*/  ISETP.NE.AND P0, PT, R4, RZ, PT ;  /* 0x000000ff0400720c */ /* 0x000fe20003f05270 */
[----:B------:R-:W-:-:S03]  /*290b0*/  ULDC UR4, c[0x0][0x9f0] ;  /* 0x00027c0000047ab9 */ /* 0x000fc60000000800 */
[----:B------:R-:W-:-:S04]  /*290c0*/  SEL R7, R4, UR4, P0 ;  /* 0x0000000404077c07 */ /* 0x000fc80008000000 */
[----:B0-----:R-:W-:Y:S02]  /*290d0*/  IABS R9, R7 ;  /* 0x0000000700097213 */ /* 0x001fe40000000000 */
        /* <DEDUP_REMOVED lines=13> */
[----:B------:R-:W-:-:S05]  /*291b0*/  IMAD.MOV R2, RZ, RZ, -R2 ;  /* 0x000000ffff027224 */ /* 0x000fca00078e0a02 */
[----:B------:R-:W-:Y:S01]  /*291c0*/  MOV R10, R2 ;  /* 0x00000002000a7202 */ /* 0x000fe20000000f00 */
        /* <DEDUP_REMOVED lines=10> */
.L_x_2919:
[----:B------:R-:W-:Y:S05]  /*29270*/  BSYNC B0 ;  /* 0x0000000000007941 */ /* 0x000fea0003800000 */
.L_x_2918:
        /* <DEDUP_REMOVED lines=12> */
[----:B------:R-:W-:Y:S02]  /*29340*/  @P0 SHF.R.U32.HI R6, RZ, 0x1f, R2 ;  /* 0x0000001fff060819 */ /* 0x000fe40000011602 */
[-C--:B------:R-:W-:Y:S02]  /*29350*/  MOV R5, R3.reuse ;  /* 0x0000000300057202 */ /* 0x080fe40000000f00 */
[----:B------:R-:W-:Y:S02]  /*29360*/  @P0 LEA.HI.SX32 R5, R2, R6, 0x1a ;  /* 0x0000000602050211 */ /* 0x000fe400078fd2ff */
[----:B------:R-:W-:Y:S02]  /*29370*/  PLOP3.LUT P0, PT, PT, PT, PT, 0x80, 0x0 ;  /* 0x000000000000781c */ /* 0x000fe40003f0f070 */
[----:B------:R-:W-:-:S13]  /*29380*/  ISETP.GT.AND P2, PT, R5, R3, PT ;  /* 0x000000030500720c */ /* 0x000fda0003f44270 */
[----:B------:R-:W-:Y:S05]  /*29390*/  @!P2 BRA `(.L_x_2921) ;  /* 0x000000100008a947 */ /* 0x000fea0003800000 */
[----:B------:R-:W-:Y:S01]  /*293a0*/  UMOV UR4, 0xffffffff ;  /* 0xffffffff00047882 */ /* 0x000fe20000000000 */
[----:B------:R-:W-:Y:S02]  /*293b0*/  SEL R2, R34, RZ, !P1 ;  /* 0x000000ff22027207 */ /* 0x000fe40004800000 */
[----:B------:R-:W-:Y:S05]  /*293c0*/  BRA.DIV UR4, `(.L_x_2922) ;  /* 0x000000a604987947 */ /* 0x000fea000b800000 */
[----:B------:R-:W1:Y:S02]  /*293d0*/  S2R R6, SR_TID.X ;  /* 0x0000000000067919 */ /* 0x000e640000002100 */
[----:B-1----:R-:W-:-:S04]  /*293e0*/  SHF.R.U32.HI R6, RZ, 0x5, R6 ;  /* 0x00000005ff067819 */ /* 0x002fc80000011606 */
[----:B------:R-:W-:-:S05]  /*293f0*/  LOP3.LUT R6, R6, 0x3, RZ, 0xc0, !PT ;  /* 0x0000000306067812 */ /* 0x000fca00078ec0ff */
[----:B------:R1:W2:Y:S02]  /*29400*/  SHFL.IDX PT, R14, R6, RZ, 0x1f ;  /* 0x00001fff060e7589 */ /* 0x0002a400000e0000 */
.L_x_3199:
[----:B--2---:R-:W-:Y:S02]  /*29410*/  ISETP.NE.AND P0, PT, R14, RZ, PT ;  /* 0x000000ff0e00720c */ /* 0x004fe40003f05270 */
[----:B------:R-:W-:-:S11]  /*29420*/  PLOP3.LUT P6, PT, PT, PT, PT, 0x8, 0x0 ;  /* 0x000000000000781c */ /* 0x000fd60003fce170 */
[----:B------:R-:W-:Y:S05]  /*29430*/  @P0 BRA `(.L_x_2923) ;  /* 0x00000000000c0947 */ /* 0x000fea0003800000 */
[----:B------:R-:W-:-:S03]  /*29440*/  UMOV UR4, 0xffffffff ;  /* 0xffffffff00047882 */ /* 0x000fc60000000000 */
[----:B------:R-:W-:Y:S05]  /*29450*/  BRA.DIV UR4, `(.L_x_2924) ;  /* 0x000000a604a87947 */ /* 0x000fea000b800000 */
[----:B------:R-:W-:-:S13]  /*29460*/  ELECT P6, URZ, PT ;  /* 0x00000000003f782f */ /* 0x000fda00038c0000 */
.L_x_2923:
[----:B-1----:R-:W2:Y:S01]  /*29470*/  LDL R6, [R1+0x3c] ;  /* 0x00003c0001067983 */ /* 0x002ea20000100800 */
[----:B------:R-:W-:Y:S01]  /*29480*/  BSSY B1, `(.L_x_2925) ;  /* 0x0000008000017945 */ /* 0x000fe20003800000 */
[----:B--2---:R-:W-:-:S05]  /*29490*/  VIADD R6, R6, 0x1 ;  /* 0x0000000106067836 */ /* 0x004fca0000000000 */
[----:B------:R-:W-:-:S04]  /*294a0*/  LEA.HI R7, R6, R6, RZ, 0x1 ;  /* 0x0000000606077211 */ /* 0x000fc800078f08ff */
[----:B------:R-:W-:-:S05]  /*294b0*/  LOP3.LUT R7, R7, 0xfffffffe, RZ, 0xc0, !PT ;  /* 0xfffffffe07077812 */ /* 0x000fca00078ec0ff */
[----:B------:R-:W-:-:S05]  /*294c0*/  IMAD.IADD R6, R6, 0x1, -R7 ;  /* 0x0000000106067824 */ /* 0x000fca00078e0a07 */
[----:B------:R-:W-:-:S04]  /*294d0*/  SHF.L.U32 R6, R6, 0x1f, RZ ;  /* 0x0000001f06067819 */ /* 0x000fc800000006ff */
[----:B------:R-:W1:Y:S02]  /*294e0*/  SYNCS.PHASECHK.TRANS64.TRYWAIT P0, [R23+URZ+0x29820], R6 ;  /* 0x02982006170075a7 */ /* 0x000e64000800017f */
[----:B-1----:R-:W-:Y:S05]  /*294f0*/  @!P0 BRA `(.L_x_2926) ;  /* 0x000000a400a08947 */ /* 0x002fea0003800000 */
.L_x_3202:
[----:B------:R-:W-:Y:S05]  /*29500*/  BSYNC B1 ;  /* 0x0000000000017941 */ /* 0x000fea0003800000 */
.L_x_2925:
[----:B------:R-:W-:Y:S04]  /*29510*/  BSSY B1, `(.L_x_2927) ;  /* 0x000006c000017945 */ /* 0x000fe80003800000 */
[----:B------:R-:W-:Y:S05]  /*29520*/  @!P6 BRA `(.L_x_2928) ;  /* 0x0000000400a8e947 */ /* 0x000fea0003800000 */
[----:B0-----:R-:W-:Y:S01]  /*29530*/  IMAD R9, R29, 0x8, R23 ;  /* 0x000000081d097824 */ /* 0x001fe200078e0217 */
[----:B------:R-:W-:Y:S01]  /*29540*/  SHF.L.U32 R11, R36, 0x1f, RZ ;  /* 0x0000001f240b7819 */ /* 0x000fe200000006ff */
[----:B------:R-:W0:Y:S01]  /*29550*/  S2R R7, SR_TID.X ;  /* 0x0000000000077919 */ /* 0x000e220000002100 */
[----:B------:R-:W-:Y:S02]  /*29560*/  BSSY B2, `(.L_x_2929) ;  /* 0x0000005000027945 */ /* 0x000fe40003800000 */
[----:B------:R-:W2:Y:S01]  /*29570*/  SYNCS.PHASECHK.TRANS64.TRYWAIT P0, [R9+URZ+0x298a0], R11 ;  /* 0x0298a00b090075a7 */ /* 0x000ea2000800017f */
[----:B0-----:R-:W-:-:S04]  /*29580*/  LOP3.LUT R7, R7, 0x7f, RZ, 0xc0, !PT ;  /* 0x0000007f07077812 */ /* 0x001fc800078ec0ff */
[----:B------:R-:W-:Y:S01]  /*29590*/  ISETP.NE.AND P1, PT, R7, RZ, PT ;  /* 0x000000ff0700720c */ /* 0x000fe20003f25270 */
[----:B--2---:R-:W-:-:S12]  /*295a0*/  @!P0 BRA `(.L_x_2930) ;  /* 0x000000a400888947 */ /* 0x004fd80003800000 */
.L_x_3203:
[----:B------:R-:W-:Y:S05]  /*295b0*/  BSYNC B2 ;  /* 0x0000000000027941 */ /* 0x000fea0003800000 */
.L_x_2929:
[----:B------:R-:W-:Y:S04]  /*295c0*/  BSSY B2, `(.L_x_2931) ;  /* 0x0000009000027945 */ /* 0x000fe80003800000 */
[----:B------:R-:W-:Y:S05]  /*295d0*/  @P1 BRA `(.L_x_2932) ;  /* 0x00000000001c1947 */ /* 0x000fea0003800000 */
[----:B-1----:R-:W1:Y:S02]  /*295e0*/  S2R R6, SR_TID.X ;  /* 0x0000000000067919 */ /* 0x002e640000002100 */
[----:B-1----:R-:W-:Y:S01]  /*295f0*/  LOP3.LUT R7, R6, 0x1f, RZ, 0xc0, !PT ;  /* 0x0000001f06077812 */ /* 0x002fe200078ec0ff */
[----:B------:R-:W-:-:S03]  /*29600*/  IMAD.MOV.U32 R6, RZ, RZ, 0x7800 ;  /* 0x00007800ff067424 */ /* 0x000fc600078e00ff */
[----:B------:R-:W-:Y:S01]  /*29610*/  ISETP.NE.AND P0, PT, R7, RZ, PT ;  /* 0x000000ff0700720c */ /* 0x000fe20003f05270 */
[----:B------:R2:W-:-:S12]  /*29620*/  SYNCS.ARRIVE.TRANS64 RZ, [R9+URZ+0x29890], R6 ;  /* 0x0298900609ff79a7 */ /* 0x0005d8000800003f */
[----:B--2---:R-:W-:Y:S05]  /*29630*/  @!P0 BRA `(.L_x_2932) ;  /* 0x0000000000048947 */ /* 0x004fea0003800000 */
[----:B------:R-:W-:Y:S01]  /*29640*/  BPT.TRAP 0x1 ;  /* 0x000000040000795c */ /* 0x000fe20000300000 */
.L_x_2932:
[----:B------:R-:W-:Y:S05]  /*29650*/  BSYNC B2 ;  /* 0x0000000000027941 */ /* 0x000fea0003800000 */
.L_x_2931:
[----:B------:R-:W-:Y:S01]  /*29660*/  IMAD.MOV.U32 R12, RZ, RZ, RZ ;  /* 0x000000ffff0c7224 */ /* 0x000fe200078e00ff */
[----:B------:R-:W-:Y:S01]  /*29670*/  UIADD3 UR4, UP0, UR40, 0x570, URZ ;  /* 0x0000057028047890 */ /* 0x000fe2000ff1e03f */
[----:B------:R-:W-:Y:S01]  /*29680*/  IMAD R7, R5, 0xa0, R0 ;  /* 0x000000a005077824 */ /* 0x000fe200078e0200 */
[----:B------:R-:W-:Y:S01]  /*29690*/  PLOP3.LUT P0, PT, PT, PT, PT, 0x80, 0x0 ;  /* 0x000000000000781c */ /* 0x000fe20003f0f070 */
[----:B------:R-:W-:Y:S01]  /*296a0*/  IMAD R8, R29, 0x7800, R23 ;  /* 0x000078001d087824 */ /* 0x000fe200078e0217 */
[----:B------:R-:W-:Y:S01]  /*296b0*/  R2UR UR10, R12 ;  /* 0x000000000c0a72ca */ /* 0x000fe200000e0000 */
[----:B-1----:R-:W-:Y:S01]  /*296c0*/  VIADD R6, R9, 0x29890 ;  /* 0x0002989009067836 */ /* 0x002fe20000000000 */
[----:B------:R-:W-:Y:S01]  /*296d0*/  IADD3 R7, R7, -0xa0, RZ ;  /* 0xffffff6007077810 */ /* 0x000fe20007ffe0ff */
[----:B------:R-:W-:Y:S01]  /*296e0*/  VIADD R10, R8, 0x1a400 ;  /* 0x0001a400080a7836 */ /* 0x000fe20000000000 */
[----:B------:R-:W-:Y:S01]  /*296f0*/  UIADD3.X UR5, URZ, UR41, URZ, UP0, !UPT ;  /* 0x000000293f057290 */ /* 0x000fe200087fe43f */
[----:B------:R-:W-:Y:S01]  /*29700*/  UMOV UR6, 0x0 ;  /* 0x0000000000067882 */ /* 0x000fe20000000000 */
[----:B------:R-:W-:-:S10]  /*29710*/  UMOV UR7, 0x12f00000 ;  /* 0x12f0000000077882 */ /* 0x000fd40000000000 */
.L_x_2933:
        /* <DEDUP_REMOVED lines=10> */
[----:B------:R-:W-:Y:S01]  /*297c0*/  PLOP3.LUT P0, PT, PT, PT, PT, 0x80, 0x0 ;  /* 0x000000000000781c */ /* 0x000fe20003f0f070 */
[----:B------:R-:W-:Y:S01]  /*297d0*/  VIADD R10, R8, 0x1cc00 ;  /* 0x0001cc00080a7836 */ /* 0x000fe20000000000 */
[----:B------:R-:W-:Y:S01]  /*297e0*/  UMOV UR6, 0x0 ;  /* 0x0000000000067882 */ /* 0x000fe20000000000 */
[----:B------:R-:W-:Y:S01]  /*297f0*/  UMOV UR7, 0x12f00000 ;  /* 0x12f0000000077882 */ /* 0x000fe20000000000 */
[----:B------:R-:W-:-:S09]  /*29800*/  UMOV UR10, 0x40 ;  /* 0x00000040000a7882 */ /* 0x000fd20000000000 */
.L_x_2934:
        /* <DEDUP_REMOVED lines=15> */
.L_x_2935:
        /* <DEDUP_REMOVED lines=10> */
[----:B------:R-:W1:Y:S01]  /*299a0*/  SYNCS.PHASECHK.TRANS64.TRYWAIT P0, [R9+URZ+0x298c0], R11 ;  /* 0x0298c00b090075a7 */ /* 0x000e62000800017f */
[----:B------:R-:W-:Y:S04]  /*299b0*/  BSSY B2, `(.L_x_2936) ;  /* 0x0000002000027945 */ /* 0x000fe80003800000 */
[----:B-1----:R-:W-:Y:S05]  /*299c0*/  @!P0 BRA `(.L_x_2937) ;  /* 0x000000a000948947 */ /* 0x002fea0003800000 */
.L_x_3204:
[----:B------:R-:W-:Y:S05]  /*299d0*/  BSYNC B2 ;  /* 0x0000000000027941 */ /* 0x000fea0003800000 */
.L_x_2936:
        /* <DEDUP_REMOVED lines=11> */
.L_x_2939:
[----:B------:R-:W-:Y:S05]  /*29a90*/  BSYNC B2 ;  /* 0x0000000000027941 */ /* 0x000fea0003800000 */
.L_x_2938:
        /* <DEDUP_REMOVED lines=9> */
.L_x_2940:
        /* <DEDUP_REMOVED lines=9> */
[----:B--2---:R-:W-:Y:S05]  /*29bc0*/  @P0 BRA.U.ANY `(.L_x_2940) ;  /* 0xfffffffd00d80947 */ /* 0x004fea000393ffff */
.L_x_2928:
[----:B------:R-:W-:Y:S05]  /*29bd0*/  BSYNC B1 ;  /* 0x0000000000017941 */ /* 0x000fea0003800000 */
.L_x_2927:
        /* <DEDUP_REMOVED lines=9> */
.L_x_2955:
[----:B------:R-:W-:Y:S05]  /*29c70*/  YIELD ;  /* 0x0000000000007946 */ /* 0x000fea0003800000 */
[----:B------:R-:W-:Y:S04]  /*29c80*/  BSSY B1, `(.L_x_2941) ;  /* 0x000006b000017945 */ /* 0x000fe80003800000 */
[----:B------:R-:W-:Y:S05]  /*29c90*/  @!P6 BRA `(.L_x_2942) ;  /* 0x0000000400a4e947 */ /* 0x000fea0003800000 */
[----:B0-----:R-:W-:Y:S01]  /*29ca0*/  LEA R9, R29, R23, 0x3 ;  /* 0x000000171d097211 */ /* 0x001fe200078e18ff */
[----:B------:R-:W0:Y:S01]  /*29cb0*/  S2R R5, SR_TID.X ;  /* 0x0000000000057919 */ /* 0x000e220000002100 */
[----:B------:R-:W-:Y:S01]  /*29cc0*/  SHF.L.U32 R8, R36, 0x1f, RZ ;  /* 0x0000001f24087819 */ /* 0x000fe200000006ff */
[----:B------:R-:W-:Y:S03]  /*29cd0*/  BSSY B2, `(.L_x_2943) ;  /* 0x0000005000027945 */ /* 0x000fe60003800000 */
[----:B------:R-:W2:Y:S01]  /*29ce0*/  SYNCS.PHASECHK.TRANS64.TRYWAIT P1, [R9+URZ+0x298a0], R8 ;  /* 0x0298a008090075a7 */ /* 0x000ea2000802017f */
[----:B0-----:R-:W-:-:S04]  /*29cf0*/  LOP3.LUT R5, R5, 0x7f, RZ, 0xc0, !PT ;  /* 0x0000007f05057812 */ /* 0x001fc800078ec0ff */
[----:B------:R-:W-:Y:S01]  /*29d00*/  ISETP.NE.AND P2, PT, R5, RZ, PT ;  /* 0x000000ff0500720c */ /* 0x000fe20003f45270 */
[----:B--2---:R-:W-:-:S12]  /*29d10*/  @!P1 BRA `(.L_x_2944) ;  /* 0x0000009c00d49947 */ /* 0x004fd80003800000 */
.L_x_3205:
[----:B------:R-:W-:Y:S05]  /*29d20*/  BSYNC B2 ;  /* 0x0000000000027941 */ /* 0x000fea0003800000 */
.L_x_2943:
[----:B------:R-:W-:Y:S04]  /*29d30*/  BSSY B2, `(.L_x_2945) ;  /* 0x0000009000027945 */ /* 0x000fe80003800000 */
[----:B------:R-:W-:Y:S05]  /*29d40*/  @P2 BRA `(.L_x_2946) ;  /* 0x00000000001c2947 */ /* 0x000fea0003800000 */
[----:B------:R-:W1:Y:S02]  /*29d50*/  S2R R5, SR_TID.X ;  /* 0x0000000000057919 */ /* 0x000e640000002100 */
[----:B-1----:R-:W-:Y:S01]  /*29d60*/  LOP3.LUT R6, R5, 0x1f, RZ, 0xc0, !PT ;  /* 0x0000001f05067812 */ /* 0x002fe200078ec0ff */
[----:B------:R-:W-:-:S03]  /*29d70*/  IMAD.MOV.U32 R5, RZ, RZ, 0x7800 ;  /* 0x00007800ff057424 */ /* 0x000fc600078e00ff */
[----:B------:R-:W-:Y:S01]  /*29d80*/  ISETP.NE.AND P1, PT, R6, RZ, PT ;  /* 0x000000ff0600720c */ /* 0x000fe20003f25270 */
[----:B------:R2:W-:-:S12]  /*29d90*/  SYNCS.ARRIVE.TRANS64 RZ, [R9+URZ+0x29890], R5 ;  /* 0x0298900509ff79a7 */ /* 0x0005d8000800003f */
[----:B--2---:R-:W-:Y:S05]  /*29da0*/  @!P1 BRA `(.L_x_2946) ;  /* 0x0000000000049947 */ /* 0x004fea0003800000 */
[----:B------:R-:W-:Y:S01]  /*29db0*/  BPT.TRAP 0x1 ;  /* 0x000000040000795c */ /* 0x000fe20000300000 */
.L_x_2946:
[----:B------:R-:W-:Y:S05]  /*29dc0*/  BSYNC B2 ;  /* 0x0000000000027941 */ /* 0x000fea0003800000 */
.L_x_2945:
[----:B------:R-:W-:Y:S01]  /*29dd0*/  IMAD.MOV.U32 R12, RZ, RZ, RZ ;  /* 0x000000ffff0c7224 */ /* 0x000fe200078e00ff */
[----:B------:R-:W-:Y:S01]  /*29de0*/  UIADD3 UR4, UP0, UR40, 0x570, URZ ;  /* 0x0000057028047890 */ /* 0x000fe2000ff1e03f */
[----:B------:R-:W-:Y:S01]  /*29df0*/  IMAD R7, R29, 0x7800, R23 ;  /* 0x000078001d077824 */ /* 0x000fe200078e0217 */
[----:B------:R-:W-:Y:S01]  /*29e00*/  PLOP3.LUT P1, PT, PT, PT, PT, 0x80, 0x0 ;  /* 0x000000000000781c */ /* 0x000fe20003f2f070 */
[----:B-1----:R-:W-:Y:S01]  /*29e10*/  IMAD R6, R10, 0xa0, R0 ;  /* 0x000000a00a067824 */ /* 0x002fe200078e0200 */
[----:B------:R-:W-:Y:S01]  /*29e20*/  R2UR UR10, R12 ;  /* 0x000000000c0a72ca */ /* 0x000fe200000e0000 */
[----:B------:R-:W-:Y:S01]  /*29e30*/  VIADD R5, R9, 0x29890 ;  /* 0x0002989009057836 */ /* 0x000fe20000000000 */
[----:B------:R-:W-:Y:S01]  /*29e40*/  UIADD3.X UR5, URZ, UR41, URZ, UP0, !UPT ;  /* 0x000000293f057290 */ /* 0x000fe200087fe43f */
[----:B------:R-:W-:Y:S01]  /*29e50*/  VIADD R11, R7, 0x1a400 ;  /* 0x0001a400070b7836 */ /* 0x000fe20000000000 */
[----:B------:R-:W-:Y:S01]  /*29e60*/  UMOV UR6, 0x0 ;  /* 0x0000000000067882 */ /* 0x000fe20000000000 */
[----:B------:R-:W-:-:S10]  /*29e70*/  UMOV UR7, 0x12f00000 ;  /* 0x12f0000000077882 */ /* 0x000fd40000000000 */
.L_x_2947:
        /* <DEDUP_REMOVED lines=15> */
.L_x_2948:
        /* <DEDUP_REMOVED lines=11> */
[----:B------:R-:W-:Y:S01]  /*2a020*/  UMOV UR6, 0x0 ;  /* 0x0000000000067882 */ /* 0x000fe20000000000 */
[----:B------:R-:W-:Y:S01]  /*2a030*/  IADD3 R7, R7, 0x1f400, RZ ;  /* 0x0001f40007077810 */ /* 0x000fe20007ffe0ff */
[----:B------:R-:W-:Y:S01]  /*2a040*/  UMOV UR7, 0x12f00000 ;  /* 0x12f0000000077882 */ /* 0x000fe20000000000 */
[----:B------:R-:W-:-:S09]  /*2a050*/  UMOV UR10, 0x80 ;  /* 0x00000080000a7882 */ /* 0x000fd20000000000 */
.L_x_2949:
        /* <DEDUP_REMOVED lines=13> */
.L_x_3206:
[----:B------:R-:W-:Y:S05]  /*2a130*/  BSYNC B2 ;  /* 0x0000000000027941 */ /* 0x000fea0003800000 */
.L_x_2950:
        /* <DEDUP_REMOVED lines=11> */
.L_x_2953:
[----:B------:R-:W-:Y:S05]  /*2a1f0*/  BSYNC B2 ;  /* 0x0000000000027941 */ /* 0x000fea0003800000 */
.L_x_2952:
        /* <DEDUP_REMOVED lines=9> */
.L_x_2954:
        /* <DEDUP_REMOVED lines=10> */
.L_x_2942:
[----:B------:R-:W-:Y:S05]  /*2a330*/  BSYNC B1 ;  /* 0x0000000000017941 */ /* 0x000fea0003800000 */
.L_x_2941:
[C---:B------:R-:W-:Y:S01]  /*2a340*/  ISETP.GT.AND P2, PT, R10.reuse, R3, PT ;  /* 0x000000030a00720c */ /* 0x040fe20003f44270 */
[----:B------:R-:W-:Y:S01]  /*2a350*/  VIADD R10, R10, 0xffffffff ;  /* 0xffffffff0a0a7836 */ /* 0x000fe20000000000 */
[----:B------:R-:W-:-:S04]  /*2a360*/  IADD3 R29, R29, 0x1, RZ ;  /* 0x000000011d1d7810 */ /* 0x000fc80007ffe0ff */
[----:B------:R-:W-:-:S04]  /*2a370*/  ISETP.NE.AND P1, PT, R29, 0x2, PT ;  /* 0x000000021d00780c */ /* 0x000fc80003f25270 */
[----:B------:R-:W-:Y:S02]  /*2a380*/  SEL R5, RZ, 0x1, P1 ;  /* 0x00000001ff057807 */ /* 0x000fe40000800000 */
[----:B------:R-:W-:Y:S02]  /*2a390*/  SEL R29, R29, RZ, P1 ;  /* 0x000000ff1d1d7207 */ /* 0x000fe40000800000 */
[----:B------:R-:W-:Y:S01]  /*2a3a0*/  LOP3.LUT R36, R36, R5, RZ, 0x3c, !PT ;  /* 0x0000000524247212 */ /* 0x000fe200078e3cff */
[----:B------:R-:W-:Y:S06]  /*2a3b0*/  @P2 BRA `(.L_x_2955) ;  /* 0xfffffff8002c2947 */ /* 0x000fec000383ffff */
.L_x_2921:
[----:B------:R-:W-:Y:S05]  /*2a3c0*/  BSYNC B0 ;  /* 0x0000000000007941 */ /* 0x000fea0003800000 */
.L_x_2920:
[----:B------:R-:W2:Y:S01]  /*2a3d0*/  LDC R0, c[0x0][0x448] ;  /* 0x00011200ff007b82 */ /* 0x000ea20000000800 */
[----:B------:R-:W-:Y:S01]  /*2a3e0*/  LEA R2, R17, 0x7f, 0x7 ;  /* 0x0000007f11027811 */ /* 0x000fe200078e38ff */
[----:B------:R-:W-:Y:S06]  /*2a3f0*/  @!P0 WARPSYNC.ALL ;  /* 0x0000000000008948 */ /* 0x000fec0003800000 */
[----:B------:R-:W-:Y:S01]  /*2a400*/  @!P0 BAR.SYNC.DEFER_BLOCKING 0xc, 0x180 ;  /* 0x0306000000008b1d */ /* 0x000fe20000010000 */
[----:B------:R-:W-:-:S05]  /*2a410*/  ISETP.NE.AND P2, PT, R4, RZ, PT ;  /* 0x000000ff0400720c */ /* 0x000fca0003f45270 */
[----:B------:R-:W-:Y:S08]  /*2a420*/  BSSY B0, `(.L_x_2956) ;  /* 0x0000029000007945 */ /* 0x000ff00003800000 */
[----:B------:R-:W3:Y:S01]  /*2a430*/  @!P2 LDC R4, c[0x0][0x9f0] ;  /* 0x00027c00ff04ab82 */ /* 0x000ee20000000800 */
[----:B--2---:R-:W-:-:S13]  /*2a440*/  ISETP.NE.AND P1, PT, R0, 0x1, PT ;  /* 0x000000010000780c */ /* 0x004fda0003f25270 */
[----:B------:R-:W2:Y:S08]  /*2a450*/  @P1 LDC R0, c[0x0][0x44c] ;  /* 0x00011300ff001b82 */ /* 0x000eb00000000800 */
[----:B------:R-:W4:Y:S01]  /*2a460*/  @P1 LDC R3, c[0x0][0x450] ;  /* 0x00011400ff031b82 */ /* 0x000f220000000800 */
[----:B--2---:R-:W-:-:S05]  /*2a470*/  @P1 IMAD.HI.U32 R0, R2, R0, RZ ;  /* 0x0000000002001227 */ /* 0x004fca00078e00ff */
[----:B----4-:R-:W-:-:S05]  /*2a480*/  @P1 SHF.R.U32.HI R2, RZ, R3, R0 ;  /* 0x00000003ff021219 */ /* 0x010fca0000011600 */
[----:B------:R-:W-:-:S04]  /*2a490*/  IMAD.IADD R0, R20, 0x1, R2 ;  /* 0x0000000114007824 */ /* 0x000fc800078e0202 */
[----:B------:R-:W-:-:S05]  /*2a4a0*/  IMAD.HI R0, R0, 0x66666667, RZ ;  /* 0x6666666700007827 */ /* 0x000fca00078e02ff */
[----:B------:R-:W-:-:S04]  /*2a4b0*/  SHF.R.U32.HI R2, RZ, 0x1f, R0 ;  /* 0x0000001fff027819 */ /* 0x000fc80000011600 */
[----:B------:R-:W-:Y:S01]  /*2a4c0*/  LEA.HI.SX32 R2, R0, R2, 0x1a ;  /* 0x0000000200027211 */ /* 0x000fe200078fd2ff */
[----:B------:R-:W-:-:S03]  /*2a4d0*/  IMAD.MOV.U32 R0, RZ, RZ, RZ ;  /* 0x000000ffff007224 */ /* 0x000fc600078e00ff */
[----:B------:R-:W-:-:S04]  /*2a4e0*/  VIMNMX R21, R21, R2, PT ;  /* 0x0000000215157248 */ /* 0x000fc80003fe0100 */
[----:B------:R-:W-:-:S13]  /*2a4f0*/  ISETP.GE.AND P1, PT, R21, 0x1, PT ;  /* 0x000000011500780c */ /* 0x000fda0003f26270 */
[----:B---3--:R-:W-:Y:S05]  /*2a500*/  @!P1 BRA `(.L_x_2957) ;  /* 0x0000000000689947 */ /* 0x008fea0003800000 */
[-C--:B------:R-:W-:Y:S02]  /*2a510*/  IABS R0, R4.reuse ;  /* 0x0000000400007213 */ /* 0x080fe40000000000 */
[----:B-1----:R-:W-:Y:S02]  /*2a520*/  IABS R6, R4 ;  /* 0x0000000400067213 */ /* 0x002fe40000000000 */
[----:B------:R-:W1:Y:S03]  /*2a530*/  I2F.RP R2, R0 ;  /* 0x0000000000027306 */ /* 0x000e660000209400 */
[----:B------:R-:W-:-:S05]  /*2a540*/  IMAD.MOV R6, RZ, RZ, -R6 ;  /* 0x000000ffff067224 */ /* 0x000fca00078e0a06 */
[----:B-1----:R-:W1:Y:S02]  /*2a550*/  MUFU.RCP R2, R2 ;  /* 0x0000000200027308 */ /* 0x002e640000001000 */
[----:B-1----:R-:W-:-:S06]  /*2a560*/  VIADD R2, R2, 0xffffffe ;  /* 0x0ffffffe02027836 */ /* 0x002fcc0000000000 */
[----:B------:R-:W1:Y:S02]  /*2a570*/  F2I.FTZ.U32.TRUNC.NTZ R3, R2 ;  /* 0x0000000200037305 */ /* 0x000e64000021f000 */
[----:B-1----:R-:W-:-:S04]  /*2a580*/  IMAD.MOV R2, RZ, RZ, -R3 ;  /* 0x000000ffff027224 */ /* 0x002fc800078e0a03 */
[----:B------:R-:W-:Y:S01]  /*2a590*/  IMAD R5, R2, R0, RZ ;  /* 0x0000000002057224 */ /* 0x000fe200078e02ff */
[----:B------:R-:W-:-:S05]  /*2a5a0*/  MOV R2, RZ ;  /* 0x000000ff00027202 */ /* 0x000fca0000000f00 */
        /* <DEDUP_REMOVED lines=16> */
.L_x_2957:
[----:B------:R-:W-:Y:S05]  /*2a6b0*/  BSYNC B0 ;  /* 0x0000000000007941 */ /* 0x000fea0003800000 */
.L_x_2956:
[----:B------:R-:W-:-:S05]  /*2a6c0*/  IMAD R2, R30, R0, RZ ;  /* 0x000000001e027224 */ /* 0x000fca00078e02ff */
[----:B------:R2:W-:Y:S01]  /*2a6d0*/  STL [R1+0xc], R2 ;  /* 0x00000c0201007387 */ /* 0x0005e20000100800 */
[----:B------:R-:W-:-:S04]  /*2a6e0*/  VIADDMNMX R30, R2, R0, R21, PT ;  /* 0x00000000021e7246 */ /* 0x000fc80003800115 */
[----:B------:R-:W-:-:S13]  /*2a6f0*/  ISETP.GT.AND P0, PT, R30, R2, PT ;  /* 0x000000021e00720c */ /* 0x000fda0003f04270 */
[----:B--2---:R-:W-:Y:S05]  /*2a700*/  @P0 BRA `(.L_x_2958) ;  /* 0x0000000000440947 */ /* 0x004fea0003800000 */
[----:B------:R-:W2:Y:S02]  /*2a710*/  S2R R2, SR_TID.X ;  /* 0x0000000000027919 */ /* 0x000ea40000002100 */
[----:B--2---:R-:W-:-:S04]  /*2a720*/  LOP3.LUT R2, R2, 0x7f, RZ, 0xc0, !PT ;  /* 0x0000007f02027812 */ /* 0x004fc800078ec0ff */
[----:B------:R-:W-:-:S13]  /*2a730*/  ISETP.NE.AND P0, PT, R2, RZ, PT ;  /* 0x000000ff0200720c */ /* 0x000fda0003f05270 */
[----:B------:R-:W-:Y:S05]  /*2a740*/  @P0 BRA `(.L_x_2959) ;  /* 0x0000004400a40947 */ /* 0x000fea0003800000 */
[----:B------:R-:W2:Y:S01]  /*2a750*/  S2R R5, SR_LANEID ;  /* 0x0000000000057919 */ /* 0x000ea20000000000 */
[----:B------:R-:W-:Y:S01]  /*2a760*/  VOTEU.ANY UR4, UPT, PT ;  /* 0x0000000000047886 */ /* 0x000fe200038e0100 */
[----:B------:R-:W3:Y:S01]  /*2a770*/  LDC.64 R2, c[0x0][0xc60] ;  /* 0x00031800ff027b82 */ /* 0x000ee20000000a00 */
[----:B------:R-:W2:Y:S02]  /*2a780*/  FLO.U32 R0, UR4 ;  /* 0x0000000400007d00 */ /* 0x000ea400080e0000 */
[----:B--2---:R-:W-:-:S06]  /*2a790*/  ISETP.EQ.U32.AND P0, PT, R0, R5, PT ;  /* 0x000000050000720c */ /* 0x004fcc0003f02070 */
[----:B------:R-:W3:Y:S07]  /*2a7a0*/  POPC R5, UR4 ;  /* 0x0000000400057d09 */ /* 0x000eee0008000000 */
[----:B---3--:R-:W2:Y:S01]  /*2a7b0*/  @P0 ATOMG.E.ADD.STRONG.GPU PT, R3, desc[UR50][R2.64], R5 ;  /* 0x00000005020309a8 */ /* 0x008ea200081ee1f2 */
[----:B------:R-:W3:Y:S02]  /*2a7c0*/  S2R R4, SR_LTMASK ;  /* 0x0000000000047919 */ /* 0x000ee40000003900 */
[----:B---3--:R-:W-:-:S04]  /*2a7d0*/  LOP3.LUT R4, R4, UR4, RZ, 0xc0, !PT ;  /* 0x0000000404047c12 */ /* 0x008fc8000f8ec0ff */
[----:B------:R-:W3:Y:S01]  /*2a7e0*/  POPC R7, R4 ;  /* 0x0000000400077309 */ /* 0x000ee20000000000 */
[----:B--2---:R-:W3:Y:S02]  /*2a7f0*/  SHFL.IDX PT, R0, R3, R0, 0x1f ;  /* 0x00001f0003007589 */ /* 0x004ee400000e0000 */
[----:B---3--:R-:W-:Y:S01]  /*2a800*/  IADD3 R16, R0, UR38, R7 ;  /* 0x0000002600107c10 */ /* 0x008fe2000fffe007 */
[----:B------:R-:W-:Y:S06]  /*2a810*/  BRA `(.L_x_2959) ;  /* 0x0000004400707947 */ /* 0x000fec0003800000 */
.L_x_2958:
        /* <DEDUP_REMOVED lines=12> */
[----:B-1----:R-:W-:Y:S02]  /*2a8e0*/  IMAD.U32 R6, RZ, RZ, UR8 ;  /* 0x00000008ff067e24 */ /* 0x002fe4000f8e00ff */
[----:B------:R-:W-:-:S02]  /*2a8f0*/  IMAD.U32 R7, RZ, RZ, UR9 ;  /* 0x00000009ff077e24 */ /* 0x000fc4000f8e00ff */
[----:B------:R-:W-:Y:S02]  /*2a900*/  IMAD.U32 R11, RZ, RZ, UR5 ;  /* 0x00000005ff0b7e24 */ /* 0x000fe4000f8e00ff */
[----:B------:R-:W-:Y:S02]  /*2a910*/  IMAD.MOV.U32 R8, RZ, RZ, 0x70 ;  /* 0x00000070ff087424 */ /* 0x000fe400078e00ff */
[----:B------:R-:W-:Y:S02]  /*2a920*/  IMAD.MOV.U32 R12, RZ, RZ, 0x1 ;  /* 0x00000001ff0c7424 */ /* 0x000fe400078e00ff */
[----:B------:R-:W-:-:S07]  /*2a930*/  IMAD.MOV.U32 R13, RZ, RZ, RZ ;  /* 0x000000ffff0d7224 */ /* 0x000fce00078e00ff */
[----:B------:R-:W-:-:S07]  /*2a940*/  LEPC R20, `(.L_x_2961) ;  /* 0x000000001014794e */ /* 0x000fce0000000000 */
[----:B0-2---:R-:W-:Y:S05]  /*2a950*/  CALL.ABS.NOINC R2 ;  /* 0x0000000002007343 */ /* 0x005fea0003c00000 */
.L_x_2961:
[----:B------:R-:W-:Y:S05]  /*2a960*/  BSYNC B6 ;  /* 0x0000000000067941 */ /* 0x000fea0003800000 */
.L_x_2960:
        /* <DEDUP_REMOVED lines=10> */
[----:B------:R-:W-:Y:S01]  /*2aa10*/  MOV R4, UR6 ;  /* 0x0000000600047c02 */ /* 0x000fe20008000f00 */
[----:B------:R-:W-:Y:S01]  /*2aa20*/  IMAD.U32 R5, RZ, RZ, UR7 ;  /* 0x00000007ff057e24 */ /* 0x000fe2000f8e00ff */
[----:B------:R-:W2:Y:S01]  /*2aa30*/  LDC.64 R2, c[0x4][R2] ;  /* 0x0100000002027b82 */ /* 0x000ea20000000a00 */
[----:B-1----:R-:W-:Y:S01]  /*2aa40*/  IMAD.U32 R6, RZ, RZ, UR8 ;  /* 0x00000008ff067e24 */ /* 0x002fe2000f8e00ff */
[----:B------:R-:W-:Y:S01]  /*2aa50*/  MOV R8, 0x70 ;  /* 0x0000007000087802 */ /* 0x000fe20000000f00 */
[----:B------:R-:W-:Y:S02]  /*2aa60*/  IMAD.U32 R7, RZ, RZ, UR9 ;  /* 0x00000009ff077e24 */ /* 0x000fe4000f8e00ff */
[----:B------:R-:W-:-:S02]  /*2aa70*/  IMAD.U32 R10, RZ, RZ, UR4 ;  /* 0x00000004ff0a7e24 */ /* 0x000fc4000f8e00ff */
[----:B------:R-:W-:Y:S02]  /*2aa80*/  IMAD.U32 R11, RZ, RZ, UR5 ;  /* 0x00000005ff0b7e24 */ /* 0x000fe4000f8e00ff */
[----:B------:R-:W-:Y:S02]  /*2aa90*/  IMAD.MOV.U32 R12, RZ, RZ, 0x1 ;  /* 0x00000001ff0c7424 */ /* 0x000fe400078e00ff */
[----:B------:R-:W-:-:S07]  /*2aaa0*/  IMAD.MOV.U32 R13, RZ, RZ, RZ ;  /* 0x000000ffff0d7224 */ /* 0x000fce00078e00ff */
[----:B------:R-:W-:-:S07]  /*2aab0*/  LEPC R20, `(.L_x_2963) ;  /* 0x000000001014794e */ /* 0x000fce0000000000 */
[----:B0-2---:R-:W-:Y:S05]  /*2aac0*/  CALL.ABS.NOINC R2 ;  /* 0x0000000002007343 */ /* 0x005fea0003c00000 */
.L_x_2963:
[----:B------:R-:W-:Y:S05]  /*2aad0*/  BSYNC B6 ;  /* 0x0000000000067941 */ /* 0x000fea0003800000 */
.L_x_2962:
        /* <DEDUP_REMOVED lines=9> */
[----:B-1----:R-:W-:Y:S01]  /*2ab70*/  MOV R6, UR8 ;  /* 0x0000000800067c02 */ /* 0x002fe20008000f00 */
[----:B------:R-:W1:Y:S01]  /*2ab80*/  LDC.64 R2, c[0x4][R2] ;  /* 0x0100000002027b82 */ /* 0x000e620000000a00 */
        /* <DEDUP_REMOVED lines=9> */
.L_x_2965:
[----:B------:R-:W-:Y:S05]  /*2ac20*/  BSYNC B6 ;  /* 0x0000000000067941 */ /* 0x000fea0003800000 */
.L_x_2964:
        /* <DEDUP_REMOVED lines=19> */
.L_x_2967:
[----:B------:R-:W-:Y:S05]  /*2ad60*/  BSYNC B6 ;  /* 0x0000000000067941 */ /* 0x000fea0003800000 */
.L_x_2966:
        /* <DEDUP_REMOVED lines=12> */
[----:B------:R-:W-:Y:S01]  /*2ae30*/  LOP3.LUT R22, R22, 0xffffffbf, RZ, 0xc0, !PT ;  /* 0xffffffbf16167812 */ /* 0x000fe200078ec0ff */
[----:B------:R3:W2:Y:S01]  /*2ae40*/  @P0 LDG.E R34, desc[UR50][R2.64] ;  /* 0x0000003202220981 */ /* 0x0006a2000c1e1900 */
[----:B------:R-:W-:Y:S01]  /*2ae50*/  ULDC UR5, c[0x0][0x320] ;  /* 0x0000c80000057ab9 */ /* 0x000fe20000000800 */
[----:B----4-:R-:W-:-:S08]  /*2ae60*/  LOP3.LUT R21, R20, 0x7f, RZ, 0xc0, !PT ;  /* 0x0000007f14157812 */ /* 0x010fd000078ec0ff */
[----:B---3--:R-:W3:Y:S01]  /*2ae70*/  @P2 LDC R3, c[0x0][0x434] ;  /* 0x00010d00ff032b82 */ /* 0x008ee20000000800 */
[----:B------:R-:W-:Y:S01]  /*2ae80*/  IMAD.SHL.U32 R20, R20, 0x20, RZ ;  /* 0x0000002014147824 */ /* 0x000fe200078e00ff */
[----:B------:R-:W-:-:S06]  /*2ae90*/  SHF.R.U32.HI R21, RZ, 0x2, R21 ;  /* 0x00000002ff157819 */ /* 0x000fcc0000011615 */
[----:B------:R-:W4:Y:S01]  /*2aea0*/  @P2 LDC R2, c[0x0][0x438] ;  /* 0x00010e00ff022b82 */ /* 0x000f220000000800 */
[----:B------:R-:W-:-:S04]  /*2aeb0*/  LOP3.LUT R20, R21, 0x60, R20, 0xf8, !PT ;  /* 0x0000006015147812 */ /* 0x000fc800078ef814 */
[----:B0-----:R-:W-:-:S04]  /*2aec0*/  IADD3 R9, R20, R8, RZ ;  /* 0x0000000814097210 */ /* 0x001fc80007ffe0ff */
[----:B------:R-:W-:Y:S01]  /*2aed0*/  ISETP.GE.AND P1, PT, R9, R27, PT ;  /* 0x0000001b0900720c */ /* 0x000fe20003f26270 */
[----:B------:R-:W0:Y:S01]  /*2aee0*/  S2R R20, SR_TID.X ;  /* 0x0000000000147919 */ /* 0x000e220000002100 */
[----:B------:R-:W1:Y:S11]  /*2aef0*/  S2R R21, SR_TID.X ;  /* 0x0000000000157919 */ /* 0x000e760000002100 */
[----:B------:R-:W4:Y:S01]  /*2af00*/  @!P1 LDC.64 R4, c[0x0][0x418] ;  /* 0x00010600ff049b82 */ /* 0x000f220000000a00 */
[----:B0-----:R-:W-:-:S04]  /*2af10*/  LOP3.LUT R20, R20, 0x7f, RZ, 0xc0, !PT ;  /* 0x0000007f14147812 */ /* 0x001fc800078ec0ff */
[----:B------:R-:W-:Y:S01]  /*2af20*/  SHF.R.U32.HI R10, RZ, 0x2, R20 ;  /* 0x00000002ff0a7819 */ /* 0x000fe20000011614 */
[----:B-1----:R-:W-:-:S05]  /*2af30*/  IMAD.SHL.U32 R20, R21, 0x20, RZ ;  /* 0x0000002015147824 */ /* 0x002fca00078e00ff */
[----:B------:R-:W-:-:S04]  /*2af40*/  LOP3.LUT R20, R10, 0x60, R20, 0xf8, !PT ;  /* 0x000000600a147812 */ /* 0x000fc800078ef814 */
[----:B------:R-:W-:-:S04]  /*2af50*/  LOP3.LUT R20, R20, 0x80, RZ, 0xfc, !PT ;  /* 0x0000008014147812 */ /* 0x000fc800078efcff */
[----:B------:R-:W-:Y:S01]  /*2af60*/  IADD3 R8, R20, R8, RZ ;  /* 0x0000000814087210 */ /* 0x000fe20007ffe0ff */
[----:B------:R-:W-:Y:S01]  /*2af70*/  UMOV UR6, 0xffffffff ;  /* 0xffffffff00067882 */ /* 0x000fe20000000000 */
[----:B--2---:R-:W-:-:S04]  /*2af80*/  IMAD.IADD R9, R9, 0x1, R33 ;  /* 0x0000000109097824 */ /* 0x004fc800078e0221 */
[----:B---3--:R-:W-:-:S04]  /*2af90*/  @P2 IMAD.HI.U32 R3, R9, R3, RZ ;  /* 0x0000000309032227 */ /* 0x008fc800078e00ff */
[----:B------:R-:W-:Y:S01]  /*2afa0*/  IMAD.MOV.U32 R0, RZ, RZ, R9 ;  /* 0x000000ffff007224 */ /* 0x000fe200078e0009 */
[----:B----4-:R-:W-:Y:S02]  /*2afb0*/  @P2 SHF.R.U32.HI R0, RZ, R2, R3 ;  /* 0x00000002ff002219 */ /* 0x010fe40000011603 */
[----:B------:R-:W0:Y:S02]  /*2afc0*/  @!P1 LDC.64 R2, c[0x0][0x428] ;  /* 0x00010a00ff029b82 */ /* 0x000e240000000a00 */
[--C-:B------:R-:W-:Y:S01]  /*2afd0*/  @!P1 SHF.R.S32.HI R7, RZ, 0x1f, R0.reuse ;  /* 0x0000001fff079819 */ /* 0x100fe20000011400 */
[----:B------:R-:W-:Y:S01]  /*2afe0*/  @!P1 IMAD.MOV.U32 R6, RZ, RZ, R0 ;  /* 0x000000ffff069224 */ /* 0x000fe200078e0000 */
[----:B------:R-:W-:-:S03]  /*2aff0*/  SHF.R.S32.HI R14, RZ, 0x1f, R34 ;  /* 0x0000001fff0e7819 */ /* 0x000fc60000011422 */
        /* <DEDUP_REMOVED lines=11> */
[----:B0-----:R-:W-:-:S04]  /*2b0b0*/  @P2 IMAD.HI.U32 R3, R2, R3, RZ ;  /* 0x0000000302032227 */ /* 0x001fc800078e00ff */
[----:B------:R-:W-:Y:S01]  /*2b0c0*/  IMAD.MOV.U32 R6, RZ, RZ, R2 ;  /* 0x000000ffff067224 */ /* 0x000fe200078e0002 */
        /* <DEDUP_REMOVED lines=13> */
[----:B-1----:R-:W-:Y:S02]  /*2b1a0*/  @!P0 LEA R4, P2, R6, R4, 0x2 ;  /* 0x0000000406048211 */ /* 0x002fe400078410ff */
[----:B------:R-:W-:Y:S01]  /*2b1b0*/  MOV R8, UR39 ;  /* 0x0000002700087c02 */ /* 0x000fe20008000f00 */
[----:B------:R-:W-:-:S03]  /*2b1c0*/  @!P0 IMAD.IADD R0, R0, 0x1, R7 ;  /* 0x0000000100008824 */ /* 0x000fc600078e0207 */
[----:B------:R-:W-:Y:S02]  /*2b1d0*/  ISETP.NE.AND P3, PT, R8, 0x3, PT ;  /* 0x000000030800780c */ /* 0x000fe40003f65270 */
[----:B------:R-:W-:Y:S02]  /*2b1e0*/  @!P0 LEA.HI.X R5, R6, R5, R0, 0x2, P2 ;  /* 0x0000000506058211 */ /* 0x000fe400010f1400 */
[----:B------:R-:W-:-:S06]  /*2b1f0*/  CS2R R6, SRZ ;  /* 0x0000000000067805 */ /* 0x000fcc000001ff00 */
[----:B------:R1:W5:Y:S01]  /*2b200*/  @!P1 LDG.E R6, desc[UR50][R12.64] ;  /* 0x000000320c069981 */ /* 0x000362000c1e1900 */
[C---:B0-----:R-:W-:Y:S02]  /*2b210*/  IMAD.SHL.U32 R33, R14.reuse, 0x10, RZ ;  /* 0x000000100e217824 */ /* 0x041fe400078e00ff */
        /* <DEDUP_REMOVED lines=21> */
[----:B------:R-:W-:Y:S01]  /*2b370*/  @P0 LOP3.LUT R22, R22, 0x1, RZ, 0xfc, !PT ;  /* 0x0000000116160812 */ /* 0x000fe200078efcff */
[----:B-1----:R-:W-:Y:S06]  /*2b380*/  BRA.DIV UR6, `(.L_x_2968) ;  /* 0x0000008a06607947 */ /* 0x002fec000b800000 */
.L_x_3209:
[----:B------:R-:W-:Y:S01]  /*2b390*/  ISETP.GT.U32.AND P0, PT, R20, 0x9f, PT ;  /* 0x0000009f1400780c */ /* 0x000fe20003f04070 */
[----:B------:R-:W-:Y:S01]  /*2b3a0*/  VIADD R5, R30, 0xffffffff ;  /* 0xffffffff1e057836 */ /* 0x000fe20000000000 */
[----:B------:R-:W-:-:S11]  /*2b3b0*/  LOP3.LUT R22, R22, 0xffffffdf, RZ, 0xc0, !PT ;  /* 0xffffffdf16167812 */ /* 0x000fd600078ec0ff */
[----:B------:R-:W-:Y:S01]  /*2b3c0*/  @P0 LOP3.LUT R22, R22, 0x20, RZ, 0xfc, !PT ;  /* 0x0000002016160812 */ /* 0x000fe200078efcff */
[----:B------:R-:W-:Y:S06]  /*2b3d0*/  @!P3 BRA `(.L_x_2969) ;  /* 0x000000000004b947 */ /* 0x000fec0003800000 */
[----:B------:R-:W-:Y:S01]  /*2b3e0*/  BPT.TRAP 0x1 ;  /* 0x000000040000795c */ /* 0x000fe20000300000 */
.L_x_2969:
[----:B------:R-:W-:Y:S01]  /*2b3f0*/  IMAD R0, R28, 0x8, R23 ;  /* 0x000000081c007824 */ /* 0x000fe200078e0217 */
[----:B------:R-:W-:Y:S01]  /*2b400*/  SHF.L.U32 R2, R35, 0x1f, RZ ;  /* 0x0000001f23027819 */ /* 0x000fe200000006ff */
[----:B------:R-:W-:Y:S01]  /*2b410*/  BSSY B0, `(.L_x_2970) ;  /* 0x0000005000007945 */ /* 0x000fe20003800000 */
[----:B------:R-:W-:Y:S02]  /*2b420*/  SHF.R.S32.HI R33, RZ, 0x1f, R9 ;  /* 0x0000001fff217819 */ /* 0x000fe40000011409 */
[----:B------:R-:W0:Y:S01]  /*2b430*/  SYNCS.PHASECHK.TRANS64.TRYWAIT P0, [R0+URZ+0x29880], R2 ;  /* 0x02988002000075a7 */ /* 0x000e22000800017f */
[----:B------:R1:W-:Y:S02]  /*2b440*/  STL [R1+0x34], R2 ;  /* 0x0000340201007387 */ /* 0x0003e40000100800 */
[----:B01----:R-:W-:Y:S05]  /*2b450*/  @!P0 BRA `(.L_x_2971) ;  /* 0x00000088005c8947 */ /* 0x003fea0003800000 */
.L_x_3210:
[----:B------:R-:W-:Y:S05]  /*2b460*/  BSYNC B0 ;  /* 0x0000000000007941 */ /* 0x000fea0003800000 */
.L_x_2970:
[----:B------:R-:W-:Y:S01]  /*2b470*/  ULDC.64 UR4, c[0x0][0x328] ;  /* 0x0000ca0000047ab9 */ /* 0x000fe20000000a00 */
[----:B-----5:R-:W-:Y:S01]  /*2b480*/  SHF.R.S32.HI R8, RZ, 0x1f, R6 ;  /* 0x0000001fff087819 */ /* 0x020fe20000011406 */
[----:B0-----:R-:W-:Y:S01]  /*2b490*/  IMAD R2, R33, UR4, RZ ;  /* 0x0000000421027c24 */ /* 0x001fe2000f8e02ff */
[----:B------:R-:W0:Y:S01]  /*2b4a0*/  S2R R14, SR_TID.X ;  /* 0x00000000000e7919 */ /* 0x000e220000002100 */
[----:B------:R-:W-:Y:S01]  /*2b4b0*/  ULDC.64 UR6, c[0x0][0x338] ;  /* 0x0000ce0000067ab9 */ /* 0x000fe20000000a00 */
[----:B------:R-:W-:Y:S01]  /*2b4c0*/  IMAD R11, R5, -0xa0, R27 ;  /* 0xffffff60050b7824 */ /* 0x000fe200078e021b */
[----:B------:R-:W-:Y:S01]  /*2b4d0*/  SHF.R.S32.HI R27, RZ, 0x1f, R10 ;  /* 0x0000001fff1b7819 */ /* 0x000fe2000001140a */
[C---:B------:R-:W-:Y:S01]  /*2b4e0*/  IMAD R4, R9.reuse, UR5, R2 ;  /* 0x0000000509047c24 */ /* 0x040fe2000f8e0202 */
[----:B------:R1:W-:Y:S01]  /*2b4f0*/  STL [R1+0x2c], R8 ;  /* 0x00002c0801007387 */ /* 0x0003e20000100800 */
[----:B------:R-:W-:Y:S01]  /*2b500*/  IMAD.WIDE.U32 R2, R9, UR4, RZ ;  /* 0x0000000409027c25 */ /* 0x000fe2000f8e00ff */
[----:B------:R-:W-:-:S03]  /*2b510*/  LOP3.LUT P1, RZ, R22, 0x1, RZ, 0xc0, !PT ;  /* 0x0000000116ff7812 */ /* 0x000fc6000782c0ff */
[----:B------:R-:W-:Y:S02]  /*2b520*/  IMAD.IADD R3, R3, 0x1, R4 ;  /* 0x0000000103037824 */ /* 0x000fe400078e0204 */
[----:B------:R-:W-:Y:S02]  /*2b530*/  IMAD R4, R8, UR6, RZ ;  /* 0x0000000608047c24 */ /* 0x000fe4000f8e02ff */
[----:B------:R-:W-:Y:S01]  /*2b540*/  IMAD.WIDE.U32 R2, R6, UR6, R2 ;  /* 0x0000000606027c25 */ /* 0x000fe2000f8e0002 */
[----:B-1----:R-:W-:-:S03]  /*2b550*/  SHF.R.S32.HI R8, RZ, 0x1f, R7 ;  /* 0x0000001fff087819 */ /* 0x002fc60000011407 */
[----:B------:R-:W-:Y:S02]  /*2b560*/  IMAD R4, R6, UR7, R4 ;  /* 0x0000000706047c24 */ /* 0x000fe4000f8e0204 */
[----:B------:R-:W-:Y:S01]  /*2b570*/  IMAD.MOV.U32 R12, RZ, RZ, R2 ;  /* 0x000000ffff0c7224 */ /* 0x000fe200078e0002 */
[----:B------:R1:W-:Y:S01]  /*2b580*/  STL [R1+0x30], R8 ;  /* 0x0000300801007387 */ /* 0x0003e20000100800 */
[----:B------:R-:W-:Y:S01]  /*2b590*/  IMAD R2, R27, UR4, RZ ;  /* 0x000000041b027c24 */ /* 0x000fe2000f8e02ff */
[----:B------:R-:W-:-:S03]  /*2b5a0*/  IADD3 R13, R3, R4, RZ ;  /* 0x00000004030d7210 */ /* 0x000fc60007ffe0ff */
        /* <DEDUP_REMOVED lines=12> */
[----:B------:R-:W-:Y:S02]  /*2b670*/  IMAD.IADD R5, R3, 0x1, R4 ;  /* 0x0000000103057824 */ /* 0x000fe400078e0204 */
[----:B------:R-:W-:Y:S01]  /*2b680*/  IMAD.MOV.U32 R4, RZ, RZ, R2 ;  /* 0x000000ffff047224 */ /* 0x000fe200078e0002 */
[----:B------:R-:W-:Y:S01]  /*2b690*/  IADD3 R2, P0, R12, UR6, RZ ;  /* 0x000000060c027c10 */ /* 0x000fe2000ff1e0ff */
[C---:B-1----:R-:W-:Y:S02]  /*2b6a0*/  IMAD R8, R18.reuse, UR5, RZ ;  /* 0x0000000512087c24 */ /* 0x042fe4000f8e02ff */
[----:B------:R-:W-:Y:S01]  /*2b6b0*/  IMAD.WIDE.U32 R4, R18, UR4, R4 ;  /* 0x0000000412047c25 */ /* 0x000fe2000f8e0004 */
[----:B------:R-:W-:Y:S02]  /*2b6c0*/  UMOV UR4, 0xffffffff ;  /* 0xffffffff00047882 */ /* 0x000fe40000000000 */
[----:B------:R-:W-:Y:S01]  /*2b6d0*/  IADD3.X R3, R13, UR7, R8, P0, !PT ;  /* 0x000000070d037c10 */ /* 0x000fe200087fe408 */
[----:B------:R-:W-:Y:S01]  /*2b6e0*/  IMAD.SHL.U32 R14, R14, 0x400, RZ ;  /* 0x000004000e0e7824 */ /* 0x000fe200078e00ff */
[----:B------:R-:W-:-:S04]  /*2b6f0*/  IADD3 R26, P0, R4, UR6, RZ ;  /* 0x00000006041a7c10 */ /* 0x000fc8000ff1e0ff */
[----:B------:R-:W-:Y:S01]  /*2b700*/  IADD3.X R25, R8, UR7, R5, P0, !PT ;  /* 0x0000000708197c10 */ /* 0x000fe200087fe405 */
[----:B------:R-:W-:Y:S01]  /*2b710*/  IMAD R5, R28, 0x5000, R14 ;  /* 0x000050001c057824 */ /* 0x000fe200078e020e */
[----:B------:R-:W-:-:S04]  /*2b720*/  IADD3 R8, -R15, R11, RZ ;  /* 0x0000000b0f087210 */ /* 0x000fc80007ffe1ff */
[----:B------:R-:W-:Y:S01]  /*2b730*/  ISETP.GE.AND P5, PT, R8, 0x1, PT ;  /* 0x000000010800780c */ /* 0x000fe20003fa6270 */
[----:B------:R-:W-:-:S12]  /*2b740*/  BRA.DIV UR4, `(.L_x_2972) ;  /* 0x0000008604b87947 */ /* 0x000fd8000b800000 */
[----:B------:R-:W2:Y:S01]  /*2b750*/  LDL R14, [R1] ;  /* 0x00000000010e7983 */ /* 0x000ea20000100800 */
[----:B------:R-:W0:Y:S03]  /*2b760*/  S2R R11, SR_TID.X ;  /* 0x00000000000b7919 */ /* 0x000e260000002100 */
[----:B------:R-:W1:Y:S04]  /*2b770*/  SHFL.IDX PT, R12, R2, RZ, 0x1c1f ;  /* 0x001c1fff020c7589 */ /* 0x000e6800000e0000 */
[----:B------:R-:W3:Y:S01]  /*2b780*/  SHFL.IDX PT, R4, R3, RZ, 0x1c1f ;  /* 0x001c1fff03047589 */ /* 0x000ee200000e0000 */
[----:B------:R-:W-:Y:S01]  /*2b790*/  LOP3.LUT P6, RZ, R22, 0x2, RZ, 0xc0, !PT ;  /* 0x0000000216ff7812 */ /* 0x000fe200078cc0ff */
[----:B0-----:R-:W-:-:S05]  /*2b7a0*/  IMAD.SHL.U32 R11, R11, 0x10, RZ ;  /* 0x000000100b0b7824 */ /* 0x001fca00078e00ff */
[----:B------:R-:W-:-:S04]  /*2b7b0*/  LOP3.LUT R11, R11, 0x30, RZ, 0xc0, !PT ;  /* 0x000000300b0b7812 */ /* 0x000fc800078ec0ff */
[----:B-1----:R-:W-:-:S05]  /*2b7c0*/  IADD3 R12, P0, R11, R12, RZ ;  /* 0x0000000c0b0c7210 */ /* 0x002fca0007f1e0ff */
[----:B---3--:R-:W-:Y:S01]  /*2b7d0*/  IMAD.X R13, RZ, RZ, R4, P0 ;  /* 0x000000ffff0d7224 */ /* 0x008fe200000e0604 */
[----:B------:R-:W-:Y:S02]  /*2b7e0*/  ISETP.LT.OR P0, PT, R8, 0x1, P6 ;  /* 0x000000010800780c */ /* 0x000fe40003701670 */
[----:B------:R-:W-:-:S11]  /*2b7f0*/  IADD3 R4, R23, R5, R37 ;  /* 0x0000000517047210 */ /* 0x000fd60007ffe025 */
[----:B------:R-:W-:Y:S01]  /*2b800*/  @!PT LDS RZ, [RZ] ;  /* 0x00000000fffff984 */ /* 0x000fe20000000800 */
[----:B------:R-:W-:Y:S01]  /*2b810*/  LDGSTS.E.BYPASS.LTC128B.128 [R4+0xa400], desc[UR50][R12.64], !P0 ;  /* 0x0a4000000c047fae */ /* 0x000fe2000c101d72 */
[----:B------:R-:W-:-:S03]  /*2b820*/  ISETP.LT.OR P0, PT, R8, 0x1, P1 ;  /* 0x000000010800780c */ /* 0x000fc60000f01670 */
[----:B------:R-:W-:Y:S01]  /*2b830*/  SHFL.IDX PT, R21, R3, 0x1, 0x1c1f ;  /* 0x003c1f0003157f89 */ /* 0x000fe200000e0000 */
[----:B------:R-:W-:Y:S02]  /*2b840*/  LOP3.LUT R22, R22, 0xffffff7f, RZ, 0xc0, !PT ;  /* 0xffffff7f16167812 */ /* 0x000fe400078ec0ff */
[C---:B------:R-:W-:Y:S02]  /*2b850*/  ISETP.GE.AND P4, PT, R8.reuse, 0x21, PT ;  /* 0x000000210800780c */ /* 0x040fe40003f86270 */
[C---:B------:R-:W-:Y:S02]  /*2b860*/  ISETP.GE.AND P3, PT, R8.reuse, 0x41, PT ;  /* 0x000000410800780c */ /* 0x040fe40003f66270 */
[----:B------:R-:W-:Y:S01]  /*2b870*/  ISETP.GE.AND P2, PT, R8, 0x61, PT ;  /* 0x000000610800780c */ /* 0x000fe20003f46270 */
[----:B--2---:R-:W-:-:S05]  /*2b880*/  IMAD.IADD R5, R14, 0x1, R4 ;  /* 0x000000010e057824 */ /* 0x004fca00078e0204 */
        /* <DEDUP_REMOVED lines=18> */
[----:B-1----:R-:W-:-:S04]  /*2b9b0*/  IADD3 R2, P0, R11, R2, RZ ;  /* 0x000000020b027210 */ /* 0x002fc80007f1e0ff */
[----:B--2---:R-:W-:Y:S02]  /*2b9c0*/  IADD3.X R3, RZ, R3, RZ, P0, !PT ;  /* 0x00000003ff037210 */ /* 0x004fe400007fe4ff */
[----:B------:R-:W-:-:S13]  /*2b9d0*/  ISETP.LT.OR P0, PT, R8, 0x61, P6 ;  /* 0x000000610800780c */ /* 0x000fda0003701670 */
[----:B------:R-:W-:Y:S01]  /*2b9e0*/  LDGSTS.E.BYPASS.LTC128B.128 [R4+0xd400], desc[UR50][R2.64], !P0 ;  /* 0x0d40000002047fae */ /* 0x000fe2000c101d72 */
[----:B------:R-:W-:-:S13]  /*2b9f0*/  ISETP.LT.OR P0, PT, R8, 0x61, P1 ;  /* 0x000000610800780c */ /* 0x000fda0000f01670 */
[----:B------:R0:W-:Y:S01]  /*2ba00*/  LDGSTS.E.BYPASS.LTC128B.128 [R5+0xd400], desc[UR50][R2.64+0x40], !P0 ;  /* 0x0d40004002057fae */ /* 0x0001e2000c101d72 */
[----:B------:R-:W-:-:S03]  /*2ba10*/  ISETP.GE.AND P0, PT, R8, 0x81, PT ;  /* 0x000000810800780c */ /* 0x000fc60003f06270 */
[----:B0-----:R0:W1:Y:S04]  /*2ba20*/  SHFL.IDX PT, R3, R25, RZ, 0x1c1f ;  /* 0x001c1fff19037589 */ /* 0x00106800000e0000 */
[----:B------:R0:W2:Y:S06]  /*2ba30*/  SHFL.IDX PT, R2, R26, RZ, 0x1c1f ;  /* 0x001c1fff1a027589 */ /* 0x0000ac00000e0000 */
[----:B------:R-:W-:-:S07]  /*2ba40*/  @P0 LOP3.LUT R22, R22, 0x80, RZ, 0xfc, !PT ;  /* 0x0000008016160812 */ /* 0x000fce00078efcff */
.L_x_3222:
[----:B------:R-:W3:Y:S01]  /*2ba50*/  S2R R11, SR_TID.X ;  /* 0x00000000000b7919 */ /* 0x000ee20000002100 */
[----:B------:R-:W-:Y:S01]  /*2ba60*/  LOP3.LUT P6, RZ, R22, 0x2, RZ, 0xc0, !PT ;  /* 0x0000000216ff7812 */ /* 0x000fe200078cc0ff */
[----:B---3--:R-:W-:-:S05]  /*2ba70*/  IMAD.SHL.U32 R11, R11, 0x10, RZ ;  /* 0x000000100b0b7824 */ /* 0x008fca00078e00ff */
[----:B------:R-:W-:-:S04]  /*2ba80*/  LOP3.LUT R11, R11, 0x30, RZ, 0xc0, !PT ;  /* 0x000000300b0b7812 */ /* 0x000fc800078ec0ff */
[----:B--2---:R-:W-:-:S05]  /*2ba90*/  IADD3 R2, P0, R11, R2, RZ ;  /* 0x000000020b027210 */ /* 0x004fca0007f1e0ff */
[----:B-1----:R-:W-:Y:S01]  /*2baa0*/  IMAD.X R3, RZ, RZ, R3, P0 ;  /* 0x000000ffff037224 */ /* 0x002fe200000e0603 */
        /* <DEDUP_REMOVED lines=9> */
.L_x_2973:
[----:B------:R-:W-:Y:S02]  /*2bb40*/  PLOP3.LUT P1, PT, P1, P0, PT, 0xa2, 0x0 ;  /* 0x000000000000781c */ /* 0x000fe40000f21472 */
[----:B------:R-:W-:-:S08]  /*2bb50*/  @P0 R2UR P1, UR4, R0 ;  /* 0x00000000000402ca */ /* 0x000fd00000020000 */
[----:B------:R-:W-:-:S05]  /*2bb60*/  @P0 PLOP3.LUT P0, PT, P1, PT, PT, 0x80, 0x0 ;  /* 0x000000000000081c */ /* 0x000fca0000f0f070 */
[----:B------:R-:W-:Y:S01]  /*2bb70*/  @!P1 SYNCS.ARRIVE.TRANS64.RED.A0T1 RZ, [UR4+0x29870], RZ ;  /* 0x029870ffffff99a7 */ /* 0x000fe20008200404 */
[----:B------:R-:W-:Y:S07]  /*2bb80*/  @!P1 ARRIVES.LDGSTSBAR.64.TRANSCNT [UR4+0x29870] ;  /* 0x02987000ff0099b0 */ /* 0x000fee0008000a84 */
[----:B------:R-:W-:Y:S05]  /*2bb90*/  @P0 BRA.U.ANY `(.L_x_2973) ;  /* 0xfffffffd00e80947 */ /* 0x000fea000393ffff */
[----:B------:R-:W-:Y:S01]  /*2bba0*/  NOP ;  /* 0x0000000000007918 */ /* 0x000fe20000000000 */
[----:B-1----:R-:W-:-:S05]  /*2bbb0*/  IMAD.U32 R2, RZ, RZ, UR39 ;  /* 0x00000027ff027e24 */ /* 0x002fca000f8e00ff */
[----:B------:R-:W-:-:S13]  /*2bbc0*/  ISETP.NE.AND P6, PT, R2, 0x3, PT ;  /* 0x000000030200780c */ /* 0x000fda0003fc5270 */
[----:B------:R-:W-:Y:S05]  /*2bbd0*/  @!P6 BRA `(.L_x_2974) ;  /* 0x000000000004e947 */ /* 0x000fea0003800000 */
[----:B------:R-:W-:Y:S01]  /*2bbe0*/  BPT.TRAP 0x1 ;  /* 0x000000040000795c */ /* 0x000fe20000300000 */
.L_x_2974:
[----:B------:R1:W-:Y:S01]  /*2bbf0*/  SYNCS.ARRIVE.TRANS64.A1T0 RZ, [R0+URZ+0x29870], RZ ;  /* 0x029870ff00ff79a7 */ /* 0x0003e2000810003f */
[----:B------:R-:W-:Y:S05]  /*2bc00*/  @!P6 BRA `(.L_x_2975) ;  /* 0x000000000004e947 */ /* 0x000fea0003800000 */
[----:B------:R-:W-:Y:S01]  /*2bc10*/  BPT.TRAP 0x1 ;  /* 0x000000040000795c */ /* 0x000fe20000300000 */
.L_x_2975:
[----:B------:R-:W2:Y:S01]  /*2bc20*/  LDL R2, [R1+0x34] ;  /* 0x0000340001027983 */ /* 0x000ea20000100800 */
[----:B------:R-:W-:Y:S01]  /*2bc30*/  BSSY B0, `(.L_x_2976) ;  /* 0x0000003000007945 */ /* 0x000fe20003800000 */
[----:B--2---:R-:W2:Y:S03]  /*2bc40*/  SYNCS.PHASECHK.TRANS64.TRYWAIT P0, [R0+URZ+0x29840], R2 ;  /* 0x02984002000075a7 */ /* 0x004ea6000800017f */
[----:B--2---:R-:W-:Y:S05]  /*2bc50*/  @!P0 BRA `(.L_x_2977) ;  /* 0x00000088005c8947 */ /* 0x004fea0003800000 */
.L_x_3223:
[----:B------:R-:W-:Y:S05]  /*2bc60*/  BSYNC B0 ;  /* 0x0000000000007941 */ /* 0x000fea0003800000 */
.L_x_2976:
[----:B------:R-:W3:Y:S01]  /*2bc70*/  LDL.LU R4, [R1+0x2c] ;  /* 0x00002c0001047983 */ /* 0x000ee20000300800 */
[----:B------:R-:W-:Y:S01]  /*2bc80*/  ULDC.64 UR4, c[0x0][0x300] ;  /* 0x0000c00000047ab9 */ /* 0x000fe20000000a00 */
[----:B------:R-:W-:Y:S02]  /*2bc90*/  ULDC.64 UR6, c[0x0][0x310] ;  /* 0x0000c40000067ab9 */ /* 0x000fe40000000a00 */
[----:B------:R-:W4:Y:S04]  /*2bca0*/  LDL.LU R8, [R1+0x30] ;  /* 0x0000300001087983 */ /* 0x000f280000300800 */
[----:B------:R-:W5:Y:S01]  /*2bcb0*/  LDL R11, [R1+0x14] ;  /* 0x00001400010b7983 */ /* 0x000f620000100800 */
[----:B------:R-:W-:Y:S02]  /*2bcc0*/  IMAD R33, R33, UR4, RZ ;  /* 0x0000000421217c24 */ /* 0x000fe4000f8e02ff */
[----:B--2---:R-:W-:-:S04]  /*2bcd0*/  IMAD.WIDE.U32 R2, R9, UR4, RZ ;  /* 0x0000000409027c25 */ /* 0x004fc8000f8e00ff */
[----:B------:R-:W-:-:S04]  /*2bce0*/  IMAD R33, R9, UR5, R33 ;  /* 0x0000000509217c24 */ /* 0x000fc8000f8e0221 */
[----:B------:R-:W-:Y:S02]  /*2bcf0*/  IMAD.IADD R3, R3, 0x1, R33 ;  /* 0x0000000103037824 */ /* 0x000fe400078e0221 */
[----:B------:R-:W-:-:S04]  /*2bd00*/  IMAD.WIDE.U32 R2, R6, UR6, R2 ;  /* 0x0000000606027c25 */ /* 0x000fc8000f8e0002 */
[----:B---3--:R-:W-:-:S04]  /*2bd10*/  IMAD R4, R4, UR6, RZ ;  /* 0x0000000604047c24 */ /* 0x008fc8000f8e02ff */
[----:B------:R-:W-:Y:S02]  /*2bd20*/  IMAD R4, R6, UR7, R4 ;  /* 0x0000000706047c24 */ /* 0x000fe4000f8e0204 */
[----:B------:R-:W-:Y:S02]  /*2bd30*/  IMAD R6, R27, UR4, RZ ;  /* 0x000000041b067c24 */ /* 0x000fe4000f8e02ff */
[----:B------:R-:W-:Y:S01]  /*2bd40*/  IMAD.IADD R5, R3, 0x1, R4 ;  /* 0x0000000103057824 */ /* 0x000fe200078e0204 */
[----:B------:R-:W-:Y:S01]  /*2bd50*/  MOV R4, R2 ;  /* 0x0000000200047202 */ /* 0x000fe20000000f00 */
[C---:B------:R-:W-:Y:S02]  /*2bd60*/  IMAD R6, R10.reuse, UR5, R6 ;  /* 0x000000050a067c24 */ /* 0x040fe4000f8e0206 */
[----:B------:R-:W-:Y:S01]  /*2bd70*/  IMAD.WIDE.U32 R2, R10, UR4, RZ ;  /* 0x000000040a027c25 */ /* 0x000fe2000f8e00ff */
[----:B------:R-:W-:-:S03]  /*2bd80*/  ULDC.64 UR4, c[0x0][0x308] ;  /* 0x0000c20000047ab9 */ /* 0x000fc60000000a00 */
[----:B------:R-:W-:Y:S02]  /*2bd90*/  IMAD.IADD R3, R3, 0x1, R6 ;  /* 0x0000000103037824 */ /* 0x000fe400078e0206 */
[----:B----4-:R-:W-:Y:S02]  /*2bda0*/  IMAD R8, R8, UR6, RZ ;  /* 0x0000000608087c24 */ /* 0x010fe4000f8e02ff */
        /* <DEDUP_REMOVED lines=12> */
[----:B-----5:R-:W-:Y:S01]  /*2be70*/  IMAD R4, R28, 0x7800, R11 ;  /* 0x000078001c047824 */ /* 0x020fe200078e020b */
[----:B------:R-:W-:Y:S07]  /*2be80*/  BRA.DIV UR4, `(.L_x_2978) ;  /* 0x0000008604e87947 */ /* 0x000fee000b800000 */
[----:B------:R-:W2:Y:S01]  /*2be90*/  S2R R3, SR_TID.X ;  /* 0x0000000000037919 */ /* 0x000ea20000002100 */
[C---:B------:R-:W-:Y:S01]  /*2bea0*/  LOP3.LUT P6, RZ, R22.reuse, 0x8, RZ, 0xc0, !PT ;  /* 0x0000000816ff7812 */ /* 0x040fe200078cc0ff */
[C-C-:B------:R-:W-:Y:S01]  /*2beb0*/  @P5 IMAD.IADD R9, R23.reuse, 0x1, R4.reuse ;  /* 0x0000000117095824 */ /* 0x140fe200078e0204 */
[----:B------:R-:W-:Y:S01]  /*2bec0*/  LOP3.LUT P1, RZ, R22, 0x4, RZ, 0xc0, !PT ;  /* 0x0000000416ff7812 */ /* 0x000fe2000782c0ff */
[----:B------:R-:W-:Y:S01]  /*2bed0*/  SHFL.IDX PT, R2, R6, RZ, 0x1c1f ;  /* 0x001c1fff06027589 */ /* 0x000fe200000e0000 */
[----:B------:R-:W-:-:S03]  /*2bee0*/  @P4 IMAD.IADD R21, R23, 0x1, R4 ;  /* 0x0000000117154824 */ /* 0x000fc600078e0204 */
[----:B------:R-:W-:Y:S01]  /*2bef0*/  SHFL.IDX PT, R7, R7, RZ, 0x1c1f ;  /* 0x001c1fff07077589 */ /* 0x000fe200000e0000 */
[----:B--2---:R-:W-:-:S03]  /*2bf00*/  IMAD.SHL.U32 R10, R3, 0x10, RZ ;  /* 0x00000010030a7824 */ /* 0x004fc600078e00ff */
[----:B------:R-:W2:Y:S02]  /*2bf10*/  SHFL.IDX PT, R3, R5, RZ, 0x1c1f ;  /* 0x001c1fff05037589 */ /* 0x000ea400000e0000 */
[----:B------:R-:W-:-:S04]  /*2bf20*/  LOP3.LUT R10, R10, 0x30, RZ, 0xc0, !PT ;  /* 0x000000300a0a7812 */ /* 0x000fc800078ec0ff */
[----:B--2---:R-:W-:-:S05]  /*2bf30*/  @P5 IADD3 R3, P0, R10, R3, RZ ;  /* 0x000000030a035210 */ /* 0x004fca0007f1e0ff */
        /* <DEDUP_REMOVED lines=11> */
[----:B------:R-:W3:Y:S01]  /*2bff0*/  SHFL.IDX PT, R2, R6, 0x1, 0x1c1f ;  /* 0x003c1f0006027f89 */ /* 0x000ee200000e0000 */
[----:B--2---:R-:W-:-:S04]  /*2c000*/  @P4 IADD3 R3, P0, R10, R3, RZ ;  /* 0x000000030a034210 */ /* 0x004fc80007f1e0ff */
[----:B---3--:R-:W-:-:S04]  /*2c010*/  @P4 IADD3.X R2, RZ, R2, RZ, P0, !PT ;  /* 0x00000002ff024210 */ /* 0x008fc800007fe4ff */
        /* <DEDUP_REMOVED lines=8> */
[----:B------:R-:W3:Y:S04]  /*2c0a0*/  SHFL.IDX PT, R2, R6, 0x2, 0x1c1f ;  /* 0x005c1f0006027f89 */ /* 0x000ee800000e0000 */
[----:B------:R-:W-:Y:S01]  /*2c0b0*/  SHFL.IDX PT, R6, R6, 0x3, 0x1c1f ;  /* 0x007c1f0006067f89 */ /* 0x000fe200000e0000 */
[----:B--2---:R-:W-:-:S05]  /*2c0c0*/  @P3 IADD3 R3, P0, R10, R3, RZ ;  /* 0x000000030a033210 */ /* 0x004fca0007f1e0ff */
[----:B---3--:R-:W-:-:S05]  /*2c0d0*/  @P3 IMAD.X R2, RZ, RZ, R2, P0 ;  /* 0x000000ffff023224 */ /* 0x008fca00000e0602 */
        /* <DEDUP_REMOVED lines=12> */
[----:B--2---:R2:W3:Y:S02]  /*2c1a0*/  SHFL.IDX PT, R2, R8, RZ, 0x1c1f ;  /* 0x001c1fff08027589 */ /* 0x0044e400000e0000 */
.L_x_3235:
[----:B------:R-:W-:Y:S01]  /*2c1b0*/  LOP3.LUT P0, RZ, R22, 0x80, RZ, 0xc0, !PT ;  /* 0x0000008016ff7812 */ /* 0x000fe2000780c0ff */
[----:B------:R-:W-:-:S12]  /*2c1c0*/  BSSY B0, `(.L_x_2979) ;  /* 0x0000011000007945 */ /* 0x000fd80003800000 */
[----:B------:R-:W-:Y:S05]  /*2c1d0*/  @!P0 BRA `(.L_x_2980) ;  /* 0x00000000003c8947 */ /* 0x000fea0003800000 */
[----:B------:R-:W4:Y:S01]  /*2c1e0*/  S2R R3, SR_TID.X ;  /* 0x0000000000037919 */ /* 0x000f220000002100 */
[C---:B------:R-:W-:Y:S01]  /*2c1f0*/  LOP3.LUT P3, RZ, R22.reuse, 0x10, RZ, 0xc0, !PT ;  /* 0x0000001016ff7812 */ /* 0x040fe2000786c0ff */
[----:B------:R-:W-:Y:S01]  /*2c200*/  IMAD.IADD R4, R23, 0x1, R4 ;  /* 0x0000000117047824 */ /* 0x000fe200078e0204 */
[C---:B------:R-:W-:Y:S02]  /*2c210*/  LOP3.LUT P2, RZ, R22.reuse, 0x8, RZ, 0xc0, !PT ;  /* 0x0000000816ff7812 */ /* 0x040fe4000784c0ff */
[----:B------:R-:W-:Y:S02]  /*2c220*/  LOP3.LUT P1, RZ, R22, 0x4, RZ, 0xc0, !PT ;  /* 0x0000000416ff7812 */ /* 0x000fe4000782c0ff */
[----:B----4-:R-:W-:-:S04]  /*2c230*/  SHF.L.U32 R3, R3, 0x4, RZ ;  /* 0x0000000403037819 */ /* 0x010fc800000006ff */
[----:B------:R-:W-:-:S04]  /*2c240*/  LOP3.LUT R3, R3, 0x30, RZ, 0xc0, !PT ;  /* 0x0000003003037812 */ /* 0x000fc800078ec0ff */
[----:B---3--:R-:W-:-:S05]  /*2c250*/  IADD3 R2, P0, R3, R2, RZ ;  /* 0x0000000203027210 */ /* 0x008fca0007f1e0ff */
[----:B------:R-:W-:-:S05]  /*2c260*/  IMAD.X R3, RZ, RZ, R7, P0 ;  /* 0x000000ffff037224 */ /* 0x000fca00000e0607 */
[----:B------:R-:W-:Y:S01]  /*2c270*/  @!PT LDS RZ, [RZ] ;  /* 0x00000000fffff984 */ /* 0x000fe20000000800 */
[----:B------:R-:W-:Y:S01]  /*2c280*/  @!PT LDS RZ, [RZ] ;  /* 0x00000000fffff984 */ /* 0x000fe20000000800 */
[----:B------:R-:W-:Y:S01]  /*2c290*/  @!PT LDS RZ, [RZ] ;  /* 0x00000000fffff984 */ /* 0x000fe20000000800 */
[----:B------:R4:W-:Y:S04]  /*2c2a0*/  LDGSTS.E.BYPASS.LTC128B.128 [R4+0x1c400], desc[UR50][R2.64], !P3 ;  /* 0x1c40000002047fae */ /* 0x0009e8000d901d72 */
[----:B------:R4:W-:Y:S04]  /*2c2b0*/  LDGSTS.E.BYPASS.LTC128B.128 [R4+0x1ec00], desc[UR50][R2.64+0x40], !P2 ;  /* 0x1ec0004002047fae */ /* 0x0009e8000d101d72 */
[----:B------:R4:W-:Y:S02]  /*2c2c0*/  LDGSTS.E.BYPASS.LTC128B.128 [R4+0x21400], desc[UR50][R2.64+0x80], !P1 ;  /* 0x2140008002047fae */ /* 0x0009e4000c901d72 */
.L_x_2980:
[----:B------:R-:W-:Y:S05]  /*2c2d0*/  BSYNC B0 ;  /* 0x0000000000007941 */ /* 0x000fea0003800000 */
.L_x_2979:
[----:B------:R-:W-:Y:S01]  /*2c2e0*/  NOP ;  /* 0x0000000000007918 */ /* 0x000fe20000000000 */
[----:B------:R-:W-:-:S13]  /*2c2f0*/  PLOP3.LUT P0, PT, PT, PT, PT, 0x80, 0x0 ;  /* 0x000000000000781c */ /* 0x000fda0003f0f070 */
.L_x_2981:
[----:B------:R-:W-:Y:S02]  /*2c300*/  PLOP3.LUT P1, PT, P1, P0, PT, 0xa2, 0x0 ;  /* 0x000000000000781c */ /* 0x000fe40000f21472 */
[----:B------:R-:W-:-:S08]  /*2c310*/  @P0 R2UR P1, UR4, R0 ;  /* 0x00000000000402ca */ /* 0x000fd00000020000 */
[----:B------:R-:W-:-:S05]  /*2c320*/  @P0 PLOP3.LUT P0, PT, P1, PT, PT, 0x80, 0x0 ;  /* 0x000000000000081c */ /* 0x000fca0000f0f070 */
[----:B------:R-:W-:Y:S01]  /*2c330*/  @!P1 SYNCS.ARRIVE.TRANS64.RED.A0T1 RZ, [UR4+0x29830], RZ ;  /* 0x029830ffffff99a7 */ /* 0x000fe20008200404 */
[----:B------:R-:W-:Y:S07]  /*2c340*/  @!P1 ARRIVES.LDGSTSBAR.64.TRANSCNT [UR4+0x29830] ;  /* 0x02983000ff0099b0 */ /* 0x000fee0008000a84 */
[----:B------:R-:W-:Y:S05]  /*2c350*/  @P0 BRA.U.ANY `(.L_x_2981) ;  /* 0xfffffffd00e80947 */ /* 0x000fea000393ffff */
[----:B------:R-:W-:Y:S01]  /*2c360*/  NOP ;  /* 0x0000000000007918 */ /* 0x000fe20000000000 */
[----:B---34-:R-:W-:-:S05]  /*2c370*/  IMAD.U32 R2, RZ, RZ, UR39 ;  /* 0x00000027ff027e24 */ /* 0x018fca000f8e00ff */
[----:B------:R-:W-:-:S13]  /*2c380*/  ISETP.NE.AND P2, PT, R2, 0x3, PT ;  /* 0x000000030200780c */ /* 0x000fda0003f45270 */
[----:B------:R-:W-:Y:S05]  /*2c390*/  @!P2 BRA `(.L_x_2982) ;  /* 0x000000000004a947 */ /* 0x000fea0003800000 */
[----:B------:R-:W-:Y:S01]  /*2c3a0*/  BPT.TRAP 0x1 ;  /* 0x000000040000795c */ /* 0x000fe20000300000 */
.L_x_2982:
[----:B------:R3:W5:Y:S01]  /*2c3b0*/  LDL.LU R2, [R1+0x38] ;  /* 0x0000380001027983 */ /* 0x0007620000300800 */
[----:B------:R3:W-:Y:S02]  /*2c3c0*/  SYNCS.ARRIVE.TRANS64.A1T0 RZ, [R0+URZ+0x29830], RZ ;  /* 0x029830ff00ff79a7 */ /* 0x0007e4000810003f */
[----:B------:R-:W-:Y:S05]  /*2c3d0*/  WARPSYNC.ALL ;  /* 0x0000000000007948 */ /* 0x000fea0003800000 */
[----:B------:R-:W-:Y:S01]  /*2c3e0*/  ULDC.64 UR4, c[0x0][0xa00] ;  /* 0x0002800000047ab9 */ /* 0x000fe20000000a00 */
[----:B------:R-:W-:Y:S01]  /*2c3f0*/  SHF.R.S32.HI R27, RZ, 0x1f, R31 ;  /* 0x0000001fff1b7819 */ /* 0x000fe2000001141f */
[----:B-1-3--:R-:W-:Y:S01]  /*2c400*/  VIADD R0, R23, 0x14400 ;  /* 0x0001440017007836 */ /* 0x00afe20000000000 */
[----:B------:R-:W-:Y:S01]  /*2c410*/  BAR.SYNC.DEFER_BLOCKING 0x8, 0x180 ;  /* 0x0206000000007b1d */ /* 0x000fe20000010000 */
[----:B------:R-:W-:-:S04]  /*2c420*/  ISETP.NE.U32.AND P0, PT, RZ, UR4, PT ;  /* 0x00000004ff007c0c */ /* 0x000fc8000bf05070 */
[----:B------:R-:W-:Y:S01]  /*2c430*/  ISETP.NE.AND.EX P0, PT, RZ, UR5, PT, P0 ;  /* 0x00000005ff007c0c */ /* 0x000fe2000bf05300 */
[----:B------:R-:W-:Y:S01]  /*2c440*/  ULDC.64 UR4, c[0x0][0x298] ;  /* 0x0000a60000047ab9 */ /* 0x000fe20000000a00 */
[----:B------:R-:W-:Y:S01]  /*2c450*/  BSSY B6, `(.L_x_2983) ;  /* 0x0000019000067945 */ /* 0x000fe20003800000 */
[----:B------:R-:W-:Y:S01]  /*2c460*/  IMAD R27, R27, UR4, RZ ;  /* 0x000000041b1b7c24 */ /* 0x000fe2000f8e02ff */
[----:B0-----:R-:W-:Y:S01]  /*2c470*/  SEL R26, R24, RZ, !P0 ;  /* 0x000000ff181a7207 */ /* 0x001fe20004000000 */
        /* <DEDUP_REMOVED lines=10> */
[----:B------:R-:W-:Y:S01]  /*2c520*/  MOV R4, UR4 ;  /* 0x0000000400047c02 */ /* 0x000fe20008000f00 */
[----:B------:R-:W-:Y:S01]  /*2c530*/  IMAD.U32 R5, RZ, RZ, UR5 ;  /* 0x00000005ff057e24 */ /* 0x000fe2000f8e00ff */
[----:B------:R-:W0:Y:S01]  /*2c540*/  LDC.64 R2, c[0x4][R2] ;  /* 0x0100000002027b82 */ /* 0x000e220000000a00 */
[----:B------:R-:W-:Y:S01]  /*2c550*/  IMAD.U32 R6, RZ, RZ, UR6 ;  /* 0x00000006ff067e24 */ /* 0x000fe2000f8e00ff */
[----:B--2---:R-:W-:Y:S01]  /*2c560*/  MOV R8, 0x70 ;  /* 0x0000007000087802 */ /* 0x004fe20000000f00 */
[----:B------:R-:W-:Y:S02]  /*2c570*/  IMAD.U32 R7, RZ, RZ, UR7 ;  /* 0x00000007ff077e24 */ /* 0x000fe4000f8e00ff */
[----:B------:R-:W-:-:S02]  /*2c580*/  IMAD.U32 R10, RZ, RZ, UR8 ;  /* 0x00000008ff0a7e24 */ /* 0x000fc4000f8e00ff */
[----:B------:R-:W-:Y:S02]  /*2c590*/  IMAD.U32 R11, RZ, RZ, UR9 ;  /* 0x00000009ff0b7e24 */ /* 0x000fe4000f8e00ff */
[----:B------:R-:W-:Y:S02]  /*2c5a0*/  IMAD.MOV.U32 R12, RZ, RZ, 0x1 ;  /* 0x00000001ff0c7424 */ /* 0x000fe400078e00ff */
[----:B------:R-:W-:-:S07]  /*2c5b0*/  IMAD.MOV.U32 R13, RZ, RZ, RZ ;  /* 0x000000ffff0d7224 */ /* 0x000fce00078e00ff */
[----:B------:R-:W-:-:S07]  /*2c5c0*/  LEPC R20, `(.L_x_2984) ;  /* 0x000000001014794e */ /* 0x000fce0000000000 */
[----:B0-----:R-:W-:Y:S05]  /*2c5d0*/  CALL.ABS.NOINC R2 ;  /* 0x0000000002007343 */ /* 0x001fea0003c00000 */
.L_x_2984:
[----:B------:R-:W-:Y:S05]  /*2c5e0*/  BSYNC B6 ;  /* 0x0000000000067941 */ /* 0x000fea0003800000 */
.L_x_2983:
[----:B--2---:R0:W5:Y:S01]  /*2c5f0*/  LDL R8, [R1+0x28] ;  /* 0x0000280001087983 */ /* 0x0041620000100800 */
[----:B------:R-:W1:Y:S01]  /*2c600*/  LDC R7, c[0x0][0x448] ;  /* 0x00011200ff077b82 */ /* 0x000e620000000800 */
[----:B------:R-:W-:Y:S01]  /*2c610*/  IMAD.MOV.U32 R2, RZ, RZ, R24 ;  /* 0x000000ffff027224 */ /* 0x000fe200078e0018 */
[----:B------:R-:W-:Y:S01]  /*2c620*/  ULDC.64 UR4, c[0x0][0x2d8] ;  /* 0x0000b60000047ab9 */ /* 0x000fe20000000a00 */
[----:B------:R-:W2:Y:S01]  /*2c630*/  S2R R20, SR_TID.X ;  /* 0x0000000000147919 */ /* 0x000ea20000002100 */
[----:B------:R-:W-:Y:S02]  /*2c640*/  IMAD.MOV.U32 R3, RZ, RZ, R27 ;  /* 0x000000ffff037224 */ /* 0x000fe400078e001b */
        /* <DEDUP_REMOVED lines=8> */
[----:B-1----:R-:W-:Y:S01]  /*2c6d0*/  ISETP.NE.AND P0, PT, R7, 0x1, PT ;  /* 0x000000010700780c */ /* 0x002fe20003f05270 */
[----:B------:R-:W-:Y:S01]  /*2c6e0*/  IMAD.IADD R3, R3, 0x1, R0 ;  /* 0x0000000103037824 */ /* 0x000fe200078e0200 */
[----:B--2---:R-:W-:-:S11]  /*2c6f0*/  LOP3.LUT R21, R20, 0x7f, RZ, 0xc0, !PT ;  /* 0x0000007f14157812 */ /* 0x004fd600078ec0ff */
[----:B------:R-:W1:Y:S01]  /*2c700*/  @P0 LDC R6, c[0x0][0x44c] ;  /* 0x00011300ff060b82 */ /* 0x000e620000000800 */
[----:B------:R-:W-:Y:S02]  /*2c710*/  SHF.L.U32 R20, R20, 0x5, RZ ;  /* 0x0000000514147819 */ /* 0x000fe400000006ff */
[----:B------:R-:W-:-:S04]  /*2c720*/  SHF.R.U32.HI R21, RZ, 0x2, R21 ;  /* 0x00000002ff157819 */ /* 0x000fc80000011615 */
[----:B------:R-:W-:Y:S01]  /*2c730*/  LOP3.LUT R20, R21, 0x60, R20, 0xf8, !PT ;  /* 0x0000006015147812 */ /* 0x000fe200078ef814 */
[----:B------:R-:W2:Y:S04]  /*2c740*/  @P0 LDC R0, c[0x0][0x450] ;  /* 0x00011400ff000b82 */ /* 0x000ea80000000800 */
[----:B------:R-:W-:-:S04]  /*2c750*/  IMAD R5, R17, 0x80, R20 ;  /* 0x0000008011057824 */ /* 0x000fc800078e0214 */
[----:B------:R-:W-:Y:S02]  /*2c760*/  IMAD.MOV.U32 R4, RZ, RZ, R5 ;  /* 0x000000ffff047224 */ /* 0x000fe400078e0005 */
[----:B-1----:R-:W-:-:S05]  /*2c770*/  @P0 IMAD.HI.U32 R6, R5, R6, RZ ;  /* 0x0000000605060227 */ /* 0x002fca00078e00ff */
        /* <DEDUP_REMOVED lines=29> */
[----:B0-----:R-:W-:Y:S10]  /*2c950*/  BRA.DIV UR5, `(.L_x_2985) ;  /* 0x0000008605207947 */ /* 0x001ff4000b800000 */
[----:B------:R-:W0:Y:S01]  /*2c960*/  SHFL.IDX PT, R3, R4, RZ, 0x1c1f ;  /* 0x001c1fff04037589 */ /* 0x000e2200000e0000 */
[----:B------:R-:W-:Y:S02]  /*2c970*/  IMAD R5, R32, R7, RZ ;  /* 0x0000000720057224 */ /* 0x000fe400078e02ff */
[----:B------:R-:W-:Y:S01]  /*2c980*/  IMAD R17, R17, 0x80, R9 ;  /* 0x0000008011117824 */ /* 0x000fe200078e0209 */
        /* <DEDUP_REMOVED lines=28> */
[----:B0-----:R-:W-:-:S04]  /*2cb50*/  @!P0 IADD3 R3, P4, R20, R3, RZ ;  /* 0x0000000314038210 */ /* 0x001fc80007f9e0ff */
[----:B-1----:R-:W-:-:S04]  /*2cb60*/  @!P0 IADD3.X R2, RZ, R2, RZ, P4, !PT ;  /* 0x00000002ff028210 */ /* 0x002fc800027fe4ff */
[----:B------:R-:W-:-:S04]  /*2cb70*/  @!P0 LOP3.LUT R3, R3, R2, RZ, 0x3c, !PT ;  /* 0x0000000203038212 */ /* 0x000fc800078e3cff */
[----:B------:R-:W-:-:S04]  /*2cb80*/  @!P0 LOP3.LUT R2, R3, R2, RZ, 0x3c, !PT ;  /* 0x0000000203028212 */ /* 0x000fc800078e3cff */
[----:B------:R-:W-:-:S05]  /*2cb90*/  @!P0 LOP3.LUT R3, R3, R2, RZ, 0x3c, !PT ;  /* 0x0000000203038212 */ /* 0x000fca00078e3cff */
[----:B------:R-:W-:Y:S04]  /*2cba0*/  @!P0 LDGSTS.E.BYPASS.LTC128B.128 [R8+0x15400], desc[UR50][R2.64], !P3 ;  /* 0x1540000002088fae */ /* 0x000fe8000d901d72 */
[----:B------:R-:W-:Y:S04]  /*2cbb0*/  @!P0 LDGSTS.E.BYPASS.LTC128B.128 [R8+0x17400], desc[UR50][R2.64+0x40], !P2 ;  /* 0x1740004002088fae */ /* 0x000fe8000d101d72 */
[----:B------:R0:W-:Y:S04]  /*2cbc0*/  @!P0 LDGSTS.E.BYPASS.LTC128B.128 [R8+0x19400], desc[UR50][R2.64+0x80], !P1 ;  /* 0x1940008002088fae */ /* 0x0001e8000c901d72 */
[----:B0-2---:R0:W1:Y:S02]  /*2cbd0*/  SHFL.IDX PT, R2, R4, 0x3, 0x1c1f ;  /* 0x007c1f0004027f89 */ /* 0x00506400000e0000 */
.L_x_3244:
        /* <DEDUP_REMOVED lines=12> */
.L_x_2987:
[----:B------:R-:W-:Y:S05]  /*2cca0*/  BSYNC B0 ;  /* 0x0000000000007941 */ /* 0x000fea0003800000 */
.L_x_2986:
[----:B------:R-:W-:Y:S01]  /*2ccb0*/  NOP ;  /* 0x0000000000007918 */ /* 0x000fe20000000000 */
[----:B------:R-:W-:-:S13]  /*2ccc0*/  PLOP3.LUT P0, PT, PT, PT, PT, 0x80, 0x0 ;  /* 0x000000000000781c */ /* 0x000fda0003f0f070 */
.L_x_2988:
[----:B------:R-:W-:Y:S02]  /*2ccd0*/  PLOP3.LUT P1, PT, P1, P0, PT, 0xa2, 0x0 ;  /* 0x000000000000781c */ /* 0x000fe40000f21472 */
[----:B------:R-:W-:-:S08]  /*2cce0*/  @P0 R2UR P1, UR4, R23 ;  /* 0x00000000170402ca */ /* 0x000fd00000020000 */
[----:B------:R-:W-:-:S05]  /*2ccf0*/  @P0 PLOP3.LUT P0, PT, P1, PT, PT, 0x80, 0x0 ;  /* 0x000000000000081c */ /* 0x000fca0000f0f070 */
[----:B------:R-:W-:Y:S01]  /*2cd00*/  @!P1 SYNCS.ARRIVE.TRANS64.RED.A0T1 RZ, [UR4+0x29800], RZ ;  /* 0x029800ffffff99a7 */ /* 0x000fe20008200404 */
[----:B------:R-:W-:Y:S07]  /*2cd10*/  @!P1 ARRIVES.LDGSTSBAR.64.TRANSCNT [UR4+0x29800] ;  /* 0x02980000ff0099b0 */ /* 0x000fee0008000a84 */
[----:B------:R-:W-:Y:S05]  /*2cd20*/  @P0 BRA.U.ANY `(.L_x_2988) ;  /* 0xfffffffd00e80947 */ /* 0x000fea000393ffff */
[----:B-12---:R-:W2:Y:S01]  /*2cd30*/  LDL.LU R2, [R1+0x3c] ;  /* 0x00003c0001027983 */ /* 0x006ea20000300800 */
        /* <DEDUP_REMOVED lines=11> */
[----:B-12---:R-:W-:Y:S05]  /*2cdf0*/  @!P0 BRA `(.L_x_2990) ;  /* 0x0000008400548947 */ /* 0x006fea0003800000 */
.L_x_3245:
[----:B------:R-:W-:Y:S05]  /*2ce00*/  BSYNC B0 ;  /* 0x0000000000007941 */ /* 0x000fea0003800000 */
.L_x_2989:
[----:B------:R-:W2:Y:S02]  /*2ce10*/  LDL R2, [R1+0xc] ;  /* 0x00000c0001027983 */ /* 0x000ea40000100800 */
[----:B--2---:R-:W-:-:S13]  /*2ce20*/  ISETP.GE.AND P0, PT, R33, R2, PT ;  /* 0x000000022100720c */ /* 0x004fda0003f06270 */
[----:B------:R-:W-:Y:S05]  /*2ce30*/  @!P0 BRA `(.L_x_2991) ;  /* 0x0000001400e48947 */ /* 0x000fea0003800000 */
[----:B------:R-:W-:Y:S01]  /*2ce40*/  MOV R17, R28 ;  /* 0x0000001c00117202 */ /* 0x000fe20000000f00 */
[----:B------:R-:W-:-:S07]  /*2ce50*/  IMAD.MOV.U32 R21, RZ, RZ, R35 ;  /* 0x000000ffff157224 */ /* 0x000fce00078e0023 */
.L_x_3011:
[----:B-12---:R-:W2:Y:S01]  /*2ce60*/  LDL R0, [R1+0x4] ;  /* 0x0000040001007983 */ /* 0x006ea20000100800 */
[----:B0-----:R-:W0:Y:S03]  /*2ce70*/  LDC R4, c[0x0][0x430] ;  /* 0x00010c00ff047b82 */ /* 0x001e260000000800 */
[----:B------:R-:W3:Y:S01]  /*2ce80*/  LDL R10, [R1+0x8] ;  /* 0x00000800010a7983 */ /* 0x000ee20000100800 */
[----:B------:R-:W1:Y:S03]  /*2ce90*/  S2R R2, SR_TID.X ;  /* 0x0000000000027919 */ /* 0x000e660000002100 */
[----:B------:R-:W4:Y:S01]  /*2cea0*/  LDL R9, [R1+0xc] ;  /* 0x00000c0001097983 */ /* 0x000f220000100800 */
[----:B0-----:R-:W-:Y:S01]  /*2ceb0*/  ISETP.NE.AND P0, PT, R4, 0x1, PT ;  /* 0x000000010400780c */ /* 0x001fe20003f05270 */
[----:B------:R-:W0:-:S12]  /*2cec0*/  S2R R7, SR_TID.X ;  /* 0x0000000000077919 */ /* 0x000e180000002100 */
[----:B------:R-:W2:Y:S01]  /*2ced0*/  @P0 LDC R6, c[0x0][0x434] ;  /* 0x00010d00ff060b82 */ /* 0x000ea20000000800 */
[C---:B-1----:R-:W-:Y:S01]  /*2cee0*/  LOP3.LUT R3, R2.reuse, 0x7f, RZ, 0xc0, !PT ;  /* 0x0000007f02037812 */ /* 0x042fe200078ec0ff */
[----:B------:R-:W-:-:S03]  /*2cef0*/  IMAD.SHL.U32 R5, R2, 0x20, RZ ;  /* 0x0000002002057824 */ /* 0x000fc600078e00ff */
[----:B------:R-:W-:-:S04]  /*2cf00*/  SHF.R.U32.HI R3, RZ, 0x2, R3 ;  /* 0x00000002ff037819 */ /* 0x000fc80000011603 */
[----:B------:R-:W-:Y:S02]  /*2cf10*/  LOP3.LUT R5, R3, 0x60, R5, 0xf8, !PT ;  /* 0x0000006003057812 */ /* 0x000fe400078ef805 */
[----:B------:R-:W1:Y:S01]  /*2cf20*/  @P0 LDC R3, c[0x0][0x438] ;  /* 0x00010e00ff030b82 */ /* 0x000e620000000800 */
[----:B------:R-:W-:-:S04]  /*2cf30*/  LOP3.LUT R2, R2, 0x7f, RZ, 0xc0, !PT ;  /* 0x0000007f02027812 */ /* 0x000fc800078ec0ff */
[----:B------:R-:W-:Y:S01]  /*2cf40*/  SHF.R.U32.HI R8, RZ, 0x2, R2 ;  /* 0x00000002ff087819 */ /* 0x000fe20000011602 */
[----:B0-----:R-:W-:-:S05]  /*2cf50*/  IMAD.SHL.U32 R7, R7, 0x20, RZ ;  /* 0x0000002007077824 */ /* 0x001fca00078e00ff */
[----:B------:R-:W-:-:S04]  /*2cf60*/  LOP3.LUT R7, R8, 0x60, R7, 0xf8, !PT ;  /* 0x0000006008077812 */ /* 0x000fc800078ef807 */
[----:B------:R-:W-:Y:S01]  /*2cf70*/  LOP3.LUT R7, R7, 0x80, RZ, 0xfc, !PT ;  /* 0x0000008007077812 */ /* 0x000fe200078efcff */
[----:B------:R-:W-:Y:S05]  /*2cf80*/  YIELD ;  /* 0x0000000000007946 */ /* 0x000fea0003800000 */
[----:B------:R-:W-:Y:S01]  /*2cf90*/  ULDC.64 UR4, c[0x0][0x428] ;  /* 0x00010a0000047ab9 */ /* 0x000fe20000000a00 */
[----:B------:R-:W-:Y:S01]  /*2cfa0*/  ULDC.64 UR6, c[0x0][0x418] ;  /* 0x0001060000067ab9 */ /* 0x000fe20000000a00 */
[----:B------:R-:W-:Y:S01]  /*2cfb0*/  ISETP.GT.U32.AND P1, PT, R7, 0x9f, PT ;  /* 0x0000009f0700780c */ /* 0x000fe20003f24070 */
[----:B--2---:R-:W-:-:S04]  /*2cfc0*/  IMAD R0, R33, 0xa0, R0 ;  /* 0x000000a021007824 */ /* 0x004fc800078e0200 */
[----:B------:R-:W-:-:S04]  /*2cfd0*/  IMAD.IADD R5, R5, 0x1, R0 ;  /* 0x0000000105057824 */ /* 0x000fc800078e0200 */
[----:B------:R-:W-:-:S04]  /*2cfe0*/  @P0 IMAD.HI.U32 R6, R5, R6, RZ ;  /* 0x0000000605060227 */ /* 0x000fc800078e00ff */
[----:B------:R-:W-:Y:S01]  /*2cff0*/  IMAD.MOV.U32 R2, RZ, RZ, R5 ;  /* 0x000000ffff027224 */ /* 0x000fe200078e0005 */
[----:B-1----:R-:W-:Y:S02]  /*2d000*/  @P0 SHF.R.U32.HI R2, RZ, R3, R6 ;  /* 0x00000003ff020219 */ /* 0x002fe40000011606 */
[----:B------:R-:W0:Y:S08]  /*2d010*/  @P0 LDC R6, c[0x0][0x434] ;  /* 0x00010d00ff060b82 */ /* 0x000e300000000800 */
[----:B------:R-:W1:Y:S01]  /*2d020*/  @P0 LDC R3, c[0x0][0x438] ;  /* 0x00010e00ff030b82 */ /* 0x000e620000000800 */
[----:B------:R-:W-:-:S05]  /*2d030*/  IADD3 R0, R7, R0, RZ ;  /* 0x0000000007007210 */ /* 0x000fca0007ffe0ff */
[----:B------:R-:W-:Y:S02]  /*2d040*/  IMAD.MOV.U32 R8, RZ, RZ, R0 ;  /* 0x000000ffff087224 */ /* 0x000fe400078e0000 */
[----:B0-----:R-:W-:-:S05]  /*2d050*/  @P0 IMAD.HI.U32 R6, R0, R6, RZ ;  /* 0x0000000600060227 */ /* 0x001fca00078e00ff */
[----:B-1----:R-:W-:Y:S01]  /*2d060*/  @P0 SHF.R.U32.HI R8, RZ, R3, R6 ;  /* 0x00000003ff080219 */ /* 0x002fe20000011606 */
[----:B------:R-:W-:-:S04]  /*2d070*/  IMAD.MOV R6, RZ, RZ, -R2 ;  /* 0x000000ffff067224 */ /* 0x000fc800078e0a02 */
        /* <DEDUP_REMOVED lines=13> */
[----:B------:R-:W-:-:S05]  /*2d150*/  @!P1 IMAD.WIDE.U32 R2, R34, UR4, R2 ;  /* 0x0000000422029c25 */ /* 0x000fca000f8e0002 */
[----:B------:R-:W-:Y:S02]  /*2d160*/  @!P1 IADD3 R0, R0, R3, RZ ;  /* 0x0000000300009210 */ /* 0x000fe40007ffe0ff */
[C---:B------:R-:W-:Y:S01]  /*2d170*/  @!P1 LEA R10, P0, R2.reuse, UR6, 0x2 ;  /* 0x00000006020a9c11 */ /* 0x040fe2000f8010ff */
[----:B------:R-:W-:Y:S02]  /*2d180*/  IMAD.MOV.U32 R8, RZ, RZ, RZ ;  /* 0x000000ffff087224 */ /* 0x000fe400078e00ff */
[----:B------:R-:W-:Y:S01]  /*2d190*/  IMAD.U32 R12, RZ, RZ, UR39 ;  /* 0x00000027ff0c7e24 */ /* 0x000fe2000f8e00ff */
[----:B------:R-:W-:Y:S01]  /*2d1a0*/  @!P1 LEA.HI.X R11, R2, UR7, R0, 0x2, P0 ;  /* 0x00000007020b9c11 */ /* 0x000fe200080f1400 */
[----:B------:R-:W-:-:S04]  /*2d1b0*/  VIADD R28, R17, 0x1 ;  /* 0x00000001111c7836 */ /* 0x000fc80000000000 */
[----:B------:R0:W5:Y:S01]  /*2d1c0*/  @!P1 LDG.E R8, desc[UR50][R10.64] ;  /* 0x000000320a089981 */ /* 0x000162000c1e1900 */
[----:B------:R-:W-:Y:S02]  /*2d1d0*/  ISETP.NE.AND P1, PT, R12, 0x3, PT ;  /* 0x000000030c00780c */ /* 0x000fe40003f25270 */
[----:B------:R-:W-:Y:S01]  /*2d1e0*/  ISETP.NE.AND P0, PT, R28, 0x2, PT ;  /* 0x000000021c00780c */ /* 0x000fe20003f05270 */
[----:B------:R-:W-:-:S03]  /*2d1f0*/  IMAD.MOV.U32 R0, RZ, RZ, R33 ;  /* 0x000000ffff007224 */ /* 0x000fc600078e0021 */
        /* <DEDUP_REMOVED lines=8> */
.L_x_2992:
[----:B------:R-:W-:Y:S01]  /*2d280*/  LEA R0, R28, R23, 0x3 ;  /* 0x000000171c007211 */ /* 0x000fe200078e18ff */
[----:B------:R-:W-:Y:S01]  /*2d290*/  BSSY B0, `(.L_x_2993) ;  /* 0x0000005000007945 */ /* 0x000fe20003800000 */
[----:B------:R-:W-:Y:S02]  /*2d2a0*/  SHF.L.U32 R32, R35, 0x1f, RZ ;  /* 0x0000001f23207819 */ /* 0x000fe400000006ff */
[----:B------:R-:W-:Y:S02]  /*2d2b0*/  SHF.R.S32.HI R26, RZ, 0x1f, R5 ;  /* 0x0000001fff1a7819 */ /* 0x000fe40000011405 */
[----:B------:R-:W0:Y:S02]  /*2d2c0*/  SYNCS.PHASECHK.TRANS64.TRYWAIT P0, [R0+URZ+0x29880], R32 ;  /* 0x02988020000075a7 */ /* 0x000e24000800017f */
[----:B0-----:R-:W-:Y:S05]  /*2d2d0*/  @!P0 BRA `(.L_x_2994) ;  /* 0x0000008000308947 */ /* 0x001fea0003800000 */
.L_x_3246:
[----:B------:R-:W-:Y:S05]  /*2d2e0*/  BSYNC B0 ;  /* 0x0000000000007941 */ /* 0x000fea0003800000 */
.L_x_2993:
[----:B------:R-:W-:Y:S01]  /*2d2f0*/  ULDC.64 UR4, c[0x0][0x328] ;  /* 0x0000ca0000047ab9 */ /* 0x000fe20000000a00 */
[----:B------:R-:W1:Y:S01]  /*2d300*/  S2R R9, SR_TID.X ;  /* 0x0000000000097919 */ /* 0x000e620000002100 */
        /* <DEDUP_REMOVED lines=10> */
[C---:B------:R-:W-:Y:S02]  /*2d3b0*/  IMAD R10, R6.reuse, UR7, R10 ;  /* 0x00000007060a7c24 */ /* 0x040fe4000f8e020a */
[----:B------:R-:W-:-:S04]  /*2d3c0*/  IMAD.WIDE.U32 R2, R6, UR6, R2 ;  /* 0x0000000606027c25 */ /* 0x000fc8000f8e0002 */
        /* <DEDUP_REMOVED lines=9> */
[----:B------:R-:W-:Y:S01]  /*2d460*/  IMAD.WIDE.U32 R2, R8, UR6, R2 ;  /* 0x0000000608027c25 */ /* 0x000fe2000f8e0002 */
[----:B------:R-:W-:-:S03]  /*2d470*/  SHF.R.U32.HI R9, RZ, 0x5, R9 ;  /* 0x00000005ff097819 */ /* 0x000fc60000011609 */
[----:B------:R-:W-:Y:S01]  /*2d480*/  IMAD R7, R8, UR7, R7 ;  /* 0x0000000708077c24 */ /* 0x000fe2000f8e0207 */
[----:B------:R-:W-:Y:S01]  /*2d490*/  ULDC.64 UR6, c[0x0][0x318] ;  /* 0x0000c60000067ab9 */ /* 0x000fe20000000a00 */
[----:B------:R-:W-:Y:S01]  /*2d4a0*/  IMAD.WIDE.U32 R10, R18, UR4, R10 ;  /* 0x00000004120a7c25 */ /* 0x000fe2000f8e000a */
[----:B------:R-:W-:-:S03]  /*2d4b0*/  SHF.L.U32 R9, R9, 0xa, RZ ;  /* 0x0000000a09097819 */ /* 0x000fc600000006ff */
[----:B------:R-:W-:Y:S01]  /*2d4c0*/  IMAD.IADD R3, R3, 0x1, R7 ;  /* 0x0000000103037824 */ /* 0x000fe200078e0207 */
[----:B------:R-:W-:Y:S01]  /*2d4d0*/  IADD3 R7, P0, R10, UR6, RZ ;  /* 0x000000060a077c10 */ /* 0x000fe2000ff1e0ff */
[C---:B------:R-:W-:Y:S02]  /*2d4e0*/  IMAD R24, R18.reuse, UR5, RZ ;  /* 0x0000000512187c24 */ /* 0x040fe4000f8e02ff */
[----:B------:R-:W-:Y:S01]  /*2d4f0*/  IMAD.WIDE.U32 R2, R18, UR4, R2 ;  /* 0x0000000412027c25 */ /* 0x000fe2000f8e0002 */
[----:B------:R-:W-:Y:S02]  /*2d500*/  UMOV UR4, 0xffffffff ;  /* 0xffffffff00047882 */ /* 0x000fe40000000000 */
[----:B------:R-:W-:Y:S01]  /*2d510*/  IADD3.X R20, R24, UR7, R11, P0, !PT ;  /* 0x0000000718147c10 */ /* 0x000fe200087fe40b */
[----:B------:R-:W-:Y:S01]  /*2d520*/  IMAD R9, R28, 0x5000, R9 ;  /* 0x000050001c097824 */ /* 0x000fe200078e0209 */
[----:B------:R-:W-:-:S04]  /*2d530*/  IADD3 R25, P0, R2, UR6, RZ ;  /* 0x0000000602197c10 */ /* 0x000fc8000ff1e0ff */
[----:B------:R-:W-:Y:S01]  /*2d540*/  IADD3.X R24, R24, UR7, R3, P0, !PT ;  /* 0x0000000718187c10 */ /* 0x000fe200087fe403 */
[----:B------:R-:W-:Y:S08]  /*2d550*/  BRA.DIV UR4, `(.L_x_2995) ;  /* 0x0000007e04a47947 */ /* 0x000ff0000b800000 */
[----:B------:R-:W2:Y:S01]  /*2d560*/  LDL R12, [R1] ;  /* 0x00000000010c7983 */ /* 0x000ea20000100800 */
[----:B------:R-:W1:Y:S03]  /*2d570*/  S2R R3, SR_TID.X ;  /* 0x0000000000037919 */ /* 0x000e660000002100 */
[----:B------:R-:W3:Y:S01]  /*2d580*/  SHFL.IDX PT, R2, R7, RZ, 0x1c1f ;  /* 0x001c1fff07027589 */ /* 0x000ee200000e0000 */
[----:B------:R-:W-:Y:S01]  /*2d590*/  IADD3 R9, R23, R9, R37 ;  /* 0x0000000917097210 */ /* 0x000fe20007ffe025 */
[----:B-1----:R-:W-:Y:S02]  /*2d5a0*/  IMAD.SHL.U32 R11, R3, 0x10, RZ ;  /* 0x00000010030b7824 */ /* 0x002fe400078e00ff */
[----:B------:R-:W1:Y:S03]  /*2d5b0*/  SHFL.IDX PT, R3, R20, RZ, 0x1c1f ;  /* 0x001c1fff14037589 */ /* 0x000e6600000e0000 */
[----:B------:R-:W-:-:S04]  /*2d5c0*/  LOP3.LUT R11, R11, 0x30, RZ, 0xc0, !PT ;  /* 0x000000300b0b7812 */ /* 0x000fc800078ec0ff */
[----:B---3--:R-:W-:-:S05]  /*2d5d0*/  IADD3 R2, P0, R11, R2, RZ ;  /* 0x000000020b027210 */ /* 0x008fca0007f1e0ff */
[----:B-1----:R-:W-:-:S05]  /*2d5e0*/  IMAD.X R3, RZ, RZ, R3, P0 ;  /* 0x000000ffff037224 */ /* 0x002fca00000e0603 */
[----:B------:R-:W-:Y:S01]  /*2d5f0*/  @!PT LDS RZ, [RZ] ;  /* 0x00000000fffff984 */ /* 0x000fe20000000800 */
[----:B------:R-:W-:Y:S04]  /*2d600*/  LDGSTS.E.BYPASS.LTC128B.128 [R9+0xa400], desc[UR50][R2.64], !P3 ;  /* 0x0a40000002097fae */ /* 0x000fe8000d901d72 */
[----:B------:R-:W-:Y:S01]  /*2d610*/  SHFL.IDX PT, R24, R24, RZ, 0x1c1f ;  /* 0x001c1fff18187589 */ /* 0x000fe200000e0000 */
[----:B--2---:R-:W-:-:S05]  /*2d620*/  IMAD.IADD R10, R12, 0x1, R9 ;  /* 0x000000010c0a7824 */ /* 0x004fca00078e0209 */
        /* <DEDUP_REMOVED lines=15> */
[----:B-1----:R-:W-:-:S04]  /*2d720*/  IADD3 R2, P0, R11, R2, RZ ;  /* 0x000000020b027210 */ /* 0x002fc80007f1e0ff */
[----:B------:R-:W-:-:S05]  /*2d730*/  IADD3.X R3, RZ, R20, RZ, P0, !PT ;  /* 0x00000014ff037210 */ /* 0x000fca00007fe4ff */
[----:B------:R-:W-:Y:S04]  /*2d740*/  LDGSTS.E.BYPASS.LTC128B.128 [R9+0xd400], desc[UR50][R2.64], !P3 ;  /* 0x0d40000002097fae */ /* 0x000fe8000d901d72 */
[----:B------:R1:W-:Y:S04]  /*2d750*/  LDGSTS.E.BYPASS.LTC128B.128 [R10+0xd400], desc[UR50][R2.64+0x40], !P1 ;  /* 0x0d400040020a7fae */ /* 0x0003e8000c901d72 */
[----:B-1----:R1:W2:Y:S02]  /*2d760*/  SHFL.IDX PT, R2, R25, RZ, 0x1c1f ;  /* 0x001c1fff19027589 */ /* 0x0022a400000e0000 */
.L_x_3258:
        /* <DEDUP_REMOVED lines=12> */
.L_x_2996:
        /* <DEDUP_REMOVED lines=11> */
.L_x_2997:
[----:B------:R2:W-:Y:S01]  /*2d8e0*/  SYNCS.ARRIVE.TRANS64.A1T0 RZ, [R0+URZ+0x29870], RZ ;  /* 0x029870ff00ff79a7 */ /* 0x0005e2000810003f */
[----:B------:R-:W-:Y:S05]  /*2d8f0*/  @!P3 BRA `(.L_x_2998) ;  /* 0x000000000004b947 */ /* 0x000fea0003800000 */
[----:B------:R-:W-:Y:S01]  /*2d900*/  BPT.TRAP 0x1 ;  /* 0x000000040000795c */ /* 0x000fe20000300000 */
.L_x_2998:
[----:B------:R-:W3:Y:S01]  /*2d910*/  SYNCS.PHASECHK.TRANS64.TRYWAIT P0, [R0+URZ+0x29840], R32 ;  /* 0x02984020000075a7 */ /* 0x000ee2000800017f */
[----:B------:R-:W-:Y:S04]  /*2d920*/  BSSY B0, `(.L_x_2999) ;  /* 0x0000002000007945 */ /* 0x000fe80003800000 */
[----:B---3--:R-:W-:Y:S05]  /*2d930*/  @!P0 BRA `(.L_x_3000) ;  /* 0x0000008000608947 */ /* 0x008fea0003800000 */
.L_x_3259:
[----:B------:R-:W-:Y:S05]  /*2d940*/  BSYNC B0 ;  /* 0x0000000000007941 */ /* 0x000fea0003800000 */
.L_x_2999:
[----:B------:R-:W4:Y:S01]  /*2d950*/  LDL R10, [R1+0x14] ;  /* 0x00001400010a7983 */ /* 0x000f220000100800 */
[----:B------:R-:W-:Y:S01]  /*2d960*/  ULDC.64 UR4, c[0x0][0x300] ;  /* 0x0000c00000047ab9 */ /* 0x000fe20000000a00 */
[----:B------:R-:W-:Y:S01]  /*2d970*/  ULDC.64 UR6, c[0x0][0x310] ;  /* 0x0000c40000067ab9 */ /* 0x000fe20000000a00 */
[----:B------:R-:W-:Y:S01]  /*2d980*/  IMAD R7, R26, UR4, RZ ;  /* 0x000000041a077c24 */ /* 0x000fe2000f8e02ff */
[----:B------:R-:W5:Y:S01]  /*2d990*/  S2R R9, SR_TID.X ;  /* 0x0000000000097919 */ /* 0x000f620000002100 */
[C---:B------:R-:W-:Y:S01]  /*2d9a0*/  IMAD.WIDE.U32 R2, R5.reuse, UR4, RZ ;  /* 0x0000000405027c25 */ /* 0x040fe2000f8e00ff */
[C---:B------:R-:W-:Y:S02]  /*2d9b0*/  LOP3.LUT P4, RZ, R22.reuse, 0x10, RZ, 0xc0, !PT ;  /* 0x0000001016ff7812 */ /* 0x040fe4000788c0ff */
[C---:B------:R-:W-:Y:S01]  /*2d9c0*/  LOP3.LUT P3, RZ, R22.reuse, 0x8, RZ, 0xc0, !PT ;  /* 0x0000000816ff7812 */ /* 0x040fe2000786c0ff */
[----:B------:R-:W-:Y:S01]  /*2d9d0*/  IMAD R7, R5, UR5, R7 ;  /* 0x0000000505077c24 */ /* 0x000fe2000f8e0207 */
[----:B------:R-:W-:Y:S01]  /*2d9e0*/  LOP3.LUT P1, RZ, R22, 0x4, RZ, 0xc0, !PT ;  /* 0x0000000416ff7812 */ /* 0x000fe2000782c0ff */
[----:B------:R-:W-:-:S02]  /*2d9f0*/  IMAD R31, R31, UR6, RZ ;  /* 0x000000061f1f7c24 */ /* 0x000fc4000f8e02ff */
[----:B------:R-:W-:Y:S02]  /*2da00*/  IMAD.IADD R3, R3, 0x1, R7 ;  /* 0x0000000103037824 */ /* 0x000fe400078e0207 */
[----:B------:R-:W-:Y:S02]  /*2da10*/  IMAD R5, R27, UR4, RZ ;  /* 0x000000041b057c24 */ /* 0x000fe4000f8e02ff */
[----:B------:R-:W-:-:S04]  /*2da20*/  IMAD.WIDE.U32 R2, R6, UR6, R2 ;  /* 0x0000000606027c25 */ /* 0x000fc8000f8e0002 */
[----:B------:R-:W-:Y:S02]  /*2da30*/  IMAD R6, R6, UR7, R31 ;  /* 0x0000000706067c24 */ /* 0x000fe4000f8e021f */
[C---:B------:R-:W-:Y:S02]  /*2da40*/  IMAD R5, R4.reuse, UR5, R5 ;  /* 0x0000000504057c24 */ /* 0x040fe4000f8e0205 */
[----:B------:R-:W-:Y:S01]  /*2da50*/  IMAD.IADD R7, R3, 0x1, R6 ;  /* 0x0000000103077824 */ /* 0x000fe200078e0206 */
[----:B------:R-:W-:Y:S01]  /*2da60*/  MOV R6, R2 ;  /* 0x0000000200067202 */ /* 0x000fe20000000f00 */
        /* <DEDUP_REMOVED lines=16> */
[----:B----4-:R-:W-:Y:S02]  /*2db70*/  IMAD R7, R28, 0x7800, R10 ;  /* 0x000078001c077824 */ /* 0x010fe400078e020a */
[----:B-----5:R-:W-:-:S05]  /*2db80*/  IMAD.SHL.U32 R10, R9, 0x10, RZ ;  /* 0x00000010090a7824 */ /* 0x020fca00078e00ff */
[----:B------:R-:W-:Y:S01]  /*2db90*/  LOP3.LUT R10, R10, 0x30, RZ, 0xc0, !PT ;  /* 0x000000300a0a7812 */ /* 0x000fe200078ec0ff */
[----:B------:R-:W-:Y:S06]  /*2dba0*/  BRA.DIV UR4, `(.L_x_3001) ;  /* 0x0000007e04d87947 */ /* 0x000fec000b800000 */
        /* <DEDUP_REMOVED lines=12> */
[----:B----4-:R-:W-:-:S04]  /*2dc70*/  IADD3 R2, P0, R10, R2, RZ ;  /* 0x000000020a027210 */ /* 0x010fc80007f1e0ff */
[----:B-----5:R-:W-:-:S05]  /*2dc80*/  IADD3.X R3, RZ, R3, RZ, P0, !PT ;  /* 0x00000003ff037210 */ /* 0x020fca00007fe4ff */
        /* <DEDUP_REMOVED lines=17> */
.L_x_3271:
        /* <DEDUP_REMOVED lines=10> */
.L_x_3002:
        /* <DEDUP_REMOVED lines=11> */
.L_x_3003:
[----:B------:R2:W-:Y:S02]  /*2def0*/  SYNCS.ARRIVE.TRANS64.A1T0 RZ, [R0+URZ+0x29830], RZ ;  /* 0x029830ff00ff79a7 */ /* 0x0005e4000810003f */
[----:B--23--:R-:W-:-:S05]  /*2df00*/  IMAD.U32 R0, RZ, RZ, UR37 ;  /* 0x00000025ff007e24 */ /* 0x00cfca000f8e00ff */
[----:B------:R-:W-:-:S13]  /*2df10*/  ISETP.NE.AND P1, PT, R0, 0x3, PT ;  /* 0x000000030000780c */ /* 0x000fda0003f25270 */
[----:B------:R-:W-:Y:S05]  /*2df20*/  @!P1 BRA `(.L_x_3004) ;  /* 0x0000000000049947 */ /* 0x000fea0003800000 */
[----:B------:R-:W-:Y:S01]  /*2df30*/  BPT.TRAP 0x1 ;  /* 0x000000040000795c */ /* 0x000fe20000300000 */
.L_x_3004:
[----:B------:R-:W-:Y:S01]  /*2df40*/  LOP3.LUT R0, R21, 0x1, RZ, 0x3c, !PT ;  /* 0x0000000115007812 */ /* 0x000fe200078e3cff */
[----:B------:R-:W-:Y:S01]  /*2df50*/  BSSY B0, `(.L_x_3005) ;  /* 0x0000005000007945 */ /* 0x000fe20003800000 */
[----:B------:R-:W-:Y:S02]  /*2df60*/  LEA R3, R17, R23, 0x3 ;  /* 0x0000001711037211 */ /* 0x000fe400078e18ff */
[----:B------:R-:W-:-:S04]  /*2df70*/  SHF.L.U32 R0, R0, 0x1f, RZ ;  /* 0x0000001f00007819 */ /* 0x000fc800000006ff */
[----:B------:R-:W0:Y:S02]  /*2df80*/  SYNCS.PHASECHK.TRANS64.TRYWAIT P0, [R3+URZ+0x29870], R0 ;  /* 0x02987000030075a7 */ /* 0x000e24000800017f */
[----:B0-----:R-:W-:Y:S05]  /*2df90*/  @!P0 BRA `(.L_x_3006) ;  /* 0x00000080005c8947 */ /* 0x001fea0003800000 */
.L_x_3272:
[----:B------:R-:W-:Y:S05]  /*2dfa0*/  BSYNC B0 ;  /* 0x0000000000007941 */ /* 0x000fea0003800000 */
.L_x_3005:
[----:B------:R-:W-:-:S05]  /*2dfb0*/  IMAD.U32 R2, RZ, RZ, UR39 ;  /* 0x00000027ff027e24 */ /* 0x000fca000f8e00ff */
[----:B------:R-:W-:-:S13]  /*2dfc0*/  ISETP.NE.AND P0, PT, R2, 0x3, PT ;  /* 0x000000030200780c */ /* 0x000fda0003f05270 */
[----:B------:R-:W-:Y:S05]  /*2dfd0*/  @!P0 BRA `(.L_x_3007) ;  /* 0x0000000000048947 */ /* 0x000fea0003800000 */
[----:B------:R-:W-:Y:S01]  /*2dfe0*/  BPT.TRAP 0x1 ;  /* 0x000000040000795c */ /* 0x000fe20000300000 */
.L_x_3007:
[----:B0-----:R-:W-:Y:S01]  /*2dff0*/  SHF.L.U32 R0, R21, 0x1f, RZ ;  /* 0x0000001f15007819 */ /* 0x001fe200000006ff */
[----:B------:R-:W-:-:S03]  /*2e000*/  IMAD R12, R17, 0x5000, RZ ;  /* 0x00005000110c7824 */ /* 0x000fc600078e02ff */
[----:B------:R-:W0:Y:S02]  /*2e010*/  SYNCS.PHASECHK.TRANS64.TRYWAIT P0, [R3+URZ+0x29860], R0 ;  /* 0x02986000030075a7 */ /* 0x000e24000800017f */
[----:B0-----:R-:W-:Y:S05]  /*2e020*/  @!P0 BRA `(.L_x_3008) ;  /* 0x00000080004c8947 */ /* 0x001fea0003800000 */
.L_x_3273:
[----:B------:R-:W0:Y:S04]  /*2e030*/  LDL R4, [R1+0x20] ;  /* 0x0000200001047983 */ /* 0x000e280000100800 */
[----:B------:R-:W2:Y:S04]  /*2e040*/  LDL R2, [R1+0x24] ;  /* 0x0000240001027983 */ /* 0x000ea80000100800 */
[----:B------:R-:W3:Y:S01]  /*2e050*/  LDL R13, [R1+0x1c] ;  /* 0x00001c00010d7983 */ /* 0x000ee20000100800 */
[----:B------:R-:W-:Y:S05]  /*2e060*/  WARPSYNC.ALL ;  /* 0x0000000000007948 */ /* 0x000fea0003800000 */
[----:B------:R-:W-:-:S05]  /*2e070*/  IMAD.U32 R20, RZ, RZ, UR39 ;  /* 0x00000027ff147e24 */ /* 0x000fca000f8e00ff */
[----:B------:R-:W-:Y:S02]  /*2e080*/  ISETP.NE.AND P0, PT, R20, 0x3, PT ;  /* 0x000000031400780c */ /* 0x000fe40003f05270 */
[----:B0-----:R-:W-:-:S05]  /*2e090*/  LOP3.LUT R0, R12, R4, RZ, 0xfc, !PT ;  /* 0x000000040c007212 */ /* 0x001fca00078efcff */
[----:B------:R-:W-:Y:S01]  /*2e0a0*/  IMAD.IADD R0, R23, 0x1, R0 ;  /* 0x0000000117007824 */ /* 0x000fe200078e0200 */
[----:B---3--:R-:W-:-:S03]  /*2e0b0*/  LOP3.LUT R17, R12, R13, RZ, 0xfc, !PT ;  /* 0x0000000d0c117212 */ /* 0x008fc600078efcff */
        /* <DEDUP_REMOVED lines=70> */
.L_x_3009:
[----:B-1----:R1:W-:Y:S01]  /*2e520*/  SYNCS.ARRIVE.TRANS64.A1T0 RZ, [R3+URZ+0x29850], RZ ;  /* 0x029850ff03ff79a7 */ /* 0x0023e2000810003f */
[----:B------:R-:W-:Y:S06]  /*2e530*/  BAR.SYNC.DEFER_BLOCKING 0x2, 0x80 ;  /* 0x0082000000007b1d */ /* 0x000fec0000010000 */
[----:B------:R-:W-:Y:S05]  /*2e540*/  @!P1 BRA `(.L_x_3010) ;  /* 0x0000000000049947 */ /* 0x000fea0003800000 */
[----:B------:R-:W-:Y:S01]  /*2e550*/  BPT.TRAP 0x1 ;  /* 0x000000040000795c */ /* 0x000fe20000300000 */
.L_x_3010:
[----:B------:R-:W2:Y:S01]  /*2e560*/  LDL R0, [R1+0x10] ;  /* 0x0000100001007983 */ /* 0x000ea20000100800 */
[----:B-1----:R-:W-:Y:S01]  /*2e570*/  IADD3 R3, R3, 0x29880, RZ ;  /* 0x0002988003037810 */ /* 0x002fe20007ffe0ff */
[----:B0-----:R-:W-:Y:S02]  /*2e580*/  IMAD.MOV.U32 R17, RZ, RZ, R28 ;  /* 0x000000ffff117224 */ /* 0x001fe400078e001c */
[----:B------:R-:W-:Y:S01]  /*2e590*/  IMAD.MOV.U32 R21, RZ, RZ, R35 ;  /* 0x000000ffff157224 */ /* 0x000fe200078e0023 */
[----:B--2---:R-:W-:-:S04]  /*2e5a0*/  PRMT R3, R0, 0x654, R3 ;  /* 0x0000065400037816 */ /* 0x004fc80000000003 */
[----:B------:R2:W-:Y:S01]  /*2e5b0*/  SYNCS.ARRIVE.TRANS64.RED.A1T0 RZ, [R3+URZ], RZ ;  /* 0x000000ff03ff79a7 */ /* 0x0005e2000810043f */
[----:B------:R-:W-:Y:S05]  /*2e5c0*/  @P2 BRA `(.L_x_3011) ;  /* 0xffffffe800242947 */ /* 0x000fea000383ffff */
.L_x_2991:
[----:B-1----:R-:W1:Y:S01]  /*2e5d0*/  S2R R0, SR_TID.X ;  /* 0x0000000000007919 */ /* 0x002e620000002100 */
[----:B------:R-:W-:Y:S01]  /*2e5e0*/  BSSY B0, `(.L_x_3012) ;  /* 0x0000012000007945 */ /* 0x000fe20003800000 */
[----:B-1----:R-:W-:Y:S01]  /*2e5f0*/  LOP3.LUT R2, R0, 0x7f, RZ, 0xc0, !PT ;  /* 0x0000007f00027812 */ /* 0x002fe200078ec0ff */
[----:B------:R-:W-:-:S03]  /*2e600*/  IMAD.U32 R0, RZ, RZ, UR37 ;  /* 0x00000025ff007e24 */ /* 0x000fc6000f8e00ff */
[----:B------:R-:W-:Y:S02]  /*2e610*/  ISETP.NE.AND P1, PT, R2, RZ, PT ;  /* 0x000000ff0200720c */ /* 0x000fe40003f25270 */
[----:B------:R-:W-:-:S11]  /*2e620*/  ISETP.NE.AND P0, PT, R0, 0x3, PT ;  /* 0x000000030000780c */ /* 0x000fd60003f05270 */
[----:B------:R-:W-:Y:S05]  /*2e630*/  @P1 BRA `(.L_x_3013) ;  /* 0x0000000000301947 */ /* 0x000fea0003800000 */
[----:B------:R-:W1:Y:S01]  /*2e640*/  S2R R5, SR_LANEID ;  /* 0x0000000000057919 */ /* 0x000e620000000000 */
[----:B------:R-:W-:Y:S01]  /*2e650*/  VOTEU.ANY UR4, UPT, PT ;  /* 0x0000000000047886 */ /* 0x000fe200038e0100 */
[----:B--2---:R-:W2:Y:S01]  /*2e660*/  LDC.64 R2, c[0x0][0xc60] ;  /* 0x00031800ff027b82 */ /* 0x004ea20000000a00 */
[----:B------:R-:W1:Y:S02]  /*2e670*/  FLO.U32 R0, UR4 ;  /* 0x0000000400007d00 */ /* 0x000e6400080e0000 */
[----:B-1----:R-:W-:-:S06]  /*2e680*/  ISETP.EQ.U32.AND P1, PT, R0, R5, PT ;  /* 0x000000050000720c */ /* 0x002fcc0003f22070 */
[----:B------:R-:W2:Y:S07]  /*2e690*/  POPC R5, UR4 ;  /* 0x0000000400057d09 */ /* 0x000eae0008000000 */
[----:B--2---:R-:W2:Y:S01]  /*2e6a0*/  @P1 ATOMG.E.ADD.STRONG.GPU PT, R3, desc[UR50][R2.64], R5 ;  /* 0x00000005020319a8 */ /* 0x004ea200081ee1f2 */
[----:B0-----:R-:W0:Y:S02]  /*2e6b0*/  S2R R4, SR_LTMASK ;  /* 0x0000000000047919 */ /* 0x001e240000003900 */
[----:B0-----:R-:W-:-:S04]  /*2e6c0*/  LOP3.LUT R4, R4, UR4, RZ, 0xc0, !PT ;  /* 0x0000000404047c12 */ /* 0x001fc8000f8ec0ff */
[----:B------:R-:W0:Y:S01]  /*2e6d0*/  POPC R7, R4 ;  /* 0x0000000400077309 */ /* 0x000e220000000000 */
[----:B--2---:R-:W0:Y:S02]  /*2e6e0*/  SHFL.IDX PT, R0, R3, R0, 0x1f ;  /* 0x00001f0003007589 */ /* 0x004e2400000e0000 */
[----:B0-----:R-:W-:-:S07]  /*2e6f0*/  IADD3 R16, R0, UR38, R7 ;  /* 0x0000002600107c10 */ /* 0x001fce000fffe007 */
.L_x_3013:
[----:B------:R-:W-:Y:S05]  /*2e700*/  BSYNC B0 ;  /* 0x0000000000007941 */ /* 0x000fea0003800000 */
.L_x_3012:
[----:B------:R-:W-:Y:S05]  /*2e710*/  @!P0 BRA `(.L_x_3014) ;  /* 0x0000000000048947 */ /* 0x000fea0003800000 */
[----:B------:R-:W-:Y:S01]  /*2e720*/  BPT.TRAP 0x1 ;  /* 0x000000040000795c */ /* 0x000fe20000300000 */
.L_x_3014:
[----:B------:R-:W-:Y:S01]  /*2e730*/  LOP3.LUT R0, R35, 0x1, RZ, 0x3c, !PT ;  /* 0x0000000123007812 */ /* 0x000fe200078e3cff */
[----:B------:R-:W-:Y:S01]  /*2e740*/  IMAD R17, R28, 0x8, R23 ;  /* 0x000000081c117824 */ /* 0x000fe200078e0217 */
[----:B------:R-:W-:Y:S02]  /*2e750*/  BSSY B0, `(.L_x_3015) ;  /* 0x0000004000007945 */ /* 0x000fe40003800000 */
[----:B------:R-:W-:-:S04]  /*2e760*/  SHF.L.U32 R0, R0, 0x1f, RZ ;  /* 0x0000001f00007819 */ /* 0x000fc800000006ff */
[----:B------:R-:W1:Y:S02]  /*2e770*/  SYNCS.PHASECHK.TRANS64.TRYWAIT P1, [R17+URZ+0x29870], R0 ;  /* 0x02987000110075a7 */ /* 0x000e64000802017f */
[----:B-1----:R-:W-:Y:S05]  /*2e780*/  @!P1 BRA `(.L_x_3016) ;  /* 0x0000007800889947 */ /* 0x002fea0003800000 */
.L_x_3274:
[----:B------:R-:W-:Y:S05]  /*2e790*/  BSYNC B0 ;  /* 0x0000000000007941 */ /* 0x000fea0003800000 */
.L_x_3015:
[----:B------:R-:W-:-:S05]  /*2e7a0*/  IMAD.U32 R2, RZ, RZ, UR39 ;  /* 0x00000027ff027e24 */ /* 0x000fca000f8e00ff */
[----:B------:R-:W-:-:S13]  /*2e7b0*/  ISETP.NE.AND P1, PT, R2, 0x3, PT ;  /* 0x000000030200780c */ /* 0x000fda0003f25270 */
[----:B------:R-:W-:Y:S05]  /*2e7c0*/  @!P1 BRA `(.L_x_3017) ;  /* 0x0000000000049947 */ /* 0x000fea0003800000 */
[----:B------:R-:W-:Y:S01]  /*2e7d0*/  BPT.TRAP 0x1 ;  /* 0x000000040000795c */ /* 0x000fe20000300000 */
.L_x_3017:
[----:B-1----:R-:W-:-:S04]  /*2e7e0*/  SHF.L.U32 R0, R35, 0x1f, RZ ;  /* 0x0000001f23007819 */ /* 0x002fc800000006ff */
[----:B------:R-:W1:Y:S02]  /*2e7f0*/  SYNCS.PHASECHK.TRANS64.TRYWAIT P1, [R17+URZ+0x29860], R0 ;  /* 0x02986000110075a7 */ /* 0x000e64000802017f */
[----:B-1----:R-:W-:Y:S05]  /*2e800*/  @!P1 BRA `(.L_x_3018) ;  /* 0x00000078007c9947 */ /* 0x002fea0003800000 */
.L_x_3275:
[----:B------:R-:W3:Y:S04]  /*2e810*/  LDL R2, [R1+0x20] ;  /* 0x0000200001027983 */ /* 0x000ee80000100800 */
[----:B--2---:R-:W2:Y:S04]  /*2e820*/  LDL R3, [R1+0x24] ;  /* 0x0000240001037983 */ /* 0x004ea80000100800 */
[----:B------:R-:W4:Y:S01]  /*2e830*/  LDL R12, [R1+0x1c] ;  /* 0x00001c00010c7983 */ /* 0x000f220000100800 */
[----:B-1----:R-:W-:Y:S01]  /*2e840*/  IMAD R0, R28, 0x5000, RZ ;  /* 0x000050001c007824 */ /* 0x002fe200078e02ff */
[----:B------:R-:W-:Y:S05]  /*2e850*/  WARPSYNC.ALL ;  /* 0x0000000000007948 */ /* 0x000fea0003800000 */
[----:B------:R-:W-:-:S05]  /*2e860*/  IMAD.U32 R18, RZ, RZ, UR39 ;  /* 0x00000027ff127e24 */ /* 0x000fca000f8e00ff */
[----:B------:R-:W-:Y:S02]  /*2e870*/  ISETP.NE.AND P1, PT, R18, 0x3, PT ;  /* 0x000000031200780c */ /* 0x000fe40003f25270 */
[----:B---3--:R-:W-:-:S04]  /*2e880*/  LOP3.LUT R2, R0, R2, RZ, 0xfc, !PT ;  /* 0x0000000200027212 */ /* 0x008fc800078efcff */
[----:B------:R-:W-:Y:S02]  /*2e890*/  IADD3 R2, R23, R2, RZ ;  /* 0x0000000217027210 */ /* 0x000fe40007ffe0ff */
[----:B----4-:R-:W-:-:S03]  /*2e8a0*/  LOP3.LUT R0, R0, R12, RZ, 0xfc, !PT ;  /* 0x0000000c00007212 */ /* 0x010fc600078efcff */
[----:B0-----:R-:W0:Y:S01]  /*2e8b0*/  LDSM.16.MT88.4 R4, [R2+0xa400] ;  /* 0x00a400000204783b */ /* 0x001e220000004200 */
[----:B--2---:R-:W-:Y:S02]  /*2e8c0*/  IMAD.IADD R3, R3, 0x1, R2 ;  /* 0x0000000103037824 */ /* 0x004fe400078e0202 */
[----:B------:R-:W-:Y:S01]  /*2e8d0*/  IMAD.IADD R0, R23, 0x1, R0 ;  /* 0x0000000117007824 */ /* 0x000fe200078e0200 */
[C-C-:B0-----:R-:W-:Y:S02]  /*2e8e0*/  PRMT R8, R4.reuse, 0x6420, R5.reuse ;  /* 0x0000642004087816 */ /* 0x141fe40000000005 */
[----:B------:R-:W-:Y:S02]  /*2e8f0*/  PRMT R9, R4, 0x7531, R5 ;  /* 0x0000753104097816 */ /* 0x000fe40000000005 */
[C-C-:B------:R-:W-:Y:S02]  /*2e900*/  PRMT R10, R6.reuse, 0x6420, R7.reuse ;  /* 0x00006420060a7816 */ /* 0x140fe40000000007 */
[----:B------:R-:W-:-:S02]  /*2e910*/  PRMT R11, R6, 0x7531, R7 ;  /* 0x00007531060b7816 */ /* 0x000fc40000000007 */
[----:B------:R-:W0:Y:S04]  /*2e920*/  LDSM.16.MT88.4 R4, [R3+0xa400] ;  /* 0x00a400000304783b */ /* 0x000e280000004200 */
[----:B------:R0:W-:Y:S02]  /*2e930*/  STSM.16.M88.4 [R0+0x400], R8 ;  /* 0x0004000800007844 */ /* 0x0001e40000000200 */
        /* <DEDUP_REMOVED lines=61> */
.L_x_3019:
[----:B0-----:R0:W-:Y:S01]  /*2ed10*/  SYNCS.ARRIVE.TRANS64.A1T0 RZ, [R17+URZ+0x29850], RZ ;  /* 0x029850ff11ff79a7 */ /* 0x0011e2000810003f */
[----:B------:R-:W-:Y:S06]  /*2ed20*/  BAR.SYNC.DEFER_BLOCKING 0x2, 0x80 ;  /* 0x0082000000007b1d */ /* 0x000fec0000010000 */
[----:B------:R-:W-:Y:S05]  /*2ed30*/  @!P0 BRA `(.L_x_3020) ;  /* 0x0000000000048947 */ /* 0x000fea0003800000 */
[----:B------:R-:W-:Y:S01]  /*2ed40*/  BPT.TRAP 0x1 ;  /* 0x000000040000795c */ /* 0x000fe20000300000 */
.L_x_3020:
[----:B-1----:R-:W2:Y:S01]  /*2ed50*/  LDL R0, [R1+0x10] ;  /* 0x0000100001007983 */ /* 0x002ea20000100800 */
[----:B0-----:R-:W-:Y:S02]  /*2ed60*/  VIADD R17, R17, 0x29880 ;  /* 0x0002988011117836 */ /* 0x001fe40000000000 */
[----:B------:R-:W-:-:S05]  /*2ed70*/  VIADD R28, R28, 0x1 ;  /* 0x000000011c1c7836 */ /* 0x000fca0000000000 */
[----:B------:R-:W-:-:S04]  /*2ed80*/  ISETP.NE.AND P0, PT, R28, 0x2, PT ;  /* 0x000000021c00780c */ /* 0x000fc80003f05270 */
[----:B------:R-:W-:Y:S02]  /*2ed90*/  SEL R28, R28, RZ, P0 ;  /* 0x000000ff1c1c7207 */ /* 0x000fe40000000000 */
[----:B--2---:R-:W-:Y:S02]  /*2eda0*/  PRMT R17, R0, 0x654, R17 ;  /* 0x0000065400117816 */ /* 0x004fe40000000011 */
[----:B------:R-:W-:Y:S02]  /*2edb0*/  SEL R0, RZ, 0x1, P0 ;  /* 0x00000001ff007807 */ /* 0x000fe40000000000 */
[----:B------:R0:W-:Y:S02]  /*2edc0*/  SYNCS.ARRIVE.TRANS64.RED.A1T0 RZ, [R17+URZ], RZ ;  /* 0x000000ff11ff79a7 */ /* 0x0001e4000810043f */
[----:B------:R-:W-:-:S07]  /*2edd0*/  LOP3.LUT R35, R35, R0, RZ, 0x3c, !PT ;  /* 0x0000000023237212 */ /* 0x000fce00078e3cff */
.L_x_2959:
[----:B------:R-:W-:-:S13]  /*2ede0*/  LOP3.LUT P0, RZ, R22, 0x100, RZ, 0xc0, !PT ;  /* 0x0000010016ff7812 */ /* 0x000fda000780c0ff */
[----:B------:R-:W-:Y:S05]  /*2edf0*/  @!P0 BRA `(.L_x_3021) ;  /* 0x0000000000288947 */ /* 0x000fea0003800000 */
[----:B------:R-:W-:Y:S05]  /*2ee00*/  WARPSYNC.ALL ;  /* 0x0000000000007948 */ /* 0x000fea0003800000 */
[----:B------:R-:W2:Y:S08]  /*2ee10*/  S2UR UR4, SR_CgaCtaId ;  /* 0x00000000000479c3 */ /* 0x000eb00000008800 */
[----:B------:R-:W-:Y:S01]  /*2ee20*/  BAR.SYNC.DEFER_BLOCKING 0x5, 0x180 ;  /* 0x0146000000007b1d */ /* 0x000fe20000010000 */
[----:B-1----:R-:W-:-:S02]  /*2ee30*/  MOV R23, 0x400 ;  /* 0x0000040000177802 */ /* 0x002fc40000000f00 */
[----:B--2---:R-:W-:-:S04]  /*2ee40*/  MOV R0, UR4 ;  /* 0x0000000400007c02 */ /* 0x004fc80008000f00 */
[----:B------:R-:W-:Y:S01]  /*2ee50*/  LEA R23, R0, R23, 0x18 ;  /* 0x0000001700177211 */ /* 0x000fe200078ec0ff */
[----:B------:R1:W-:Y:S04]  /*2ee60*/  STL [R1+0x10], R0 ;  /* 0x0000100001007387 */ /* 0x0003e80000100800 */
[----:B0-----:R1:W0:Y:S01]  /*2ee70*/  LDS.128 R16, [R23+0x298d0] ;  /* 0x0298d00017107984 */ /* 0x0012220000000c00 */
[----:B------:R-:W-:Y:S06]  /*2ee80*/  BAR.ARV 0x4, 0x180 ;  /* 0x0106000000007b1d */ /* 0x000fec0000002000 */
[----:B------:R-:W-:Y:S05]  /*2ee90*/  BRA `(.L_x_3022) ;  /* 0x0000000c00dc7947 */ /* 0x000fea0003800000 */
.L_x_3021:
[----:B------:R-:W2:Y:S01]  /*2eea0*/  S2R R0, SR_TID.X ;  /* 0x0000000000007919 */ /* 0x000ea20000002100 */
[----:B------:R-:W-:Y:S01]  /*2eeb0*/  UMOV UR4, 0xffffffff ;  /* 0xffffffff00047882 */ /* 0x000fe20000000000 */
[----:B--2---:R-:W-:-:S04]  /*2eec0*/  LOP3.LUT R8, R0, 0x1f, RZ, 0xc0, !PT ;  /* 0x0000001f00087812 */ /* 0x004fc800078ec0ff */
[----:B------:R-:W-:Y:S01]  /*2eed0*/  ISETP.NE.AND P0, PT, R8, 0x1f, PT ;  /* 0x0000001f0800780c */ /* 0x000fe20003f05270 */
[----:B------:R-:W-:-:S12]  /*2eee0*/  BRA.DIV UR4, `(.L_x_3023) ;  /* 0x0000007204d87947 */ /* 0x000fd8000b800000 */
[----:B0-----:R-:W-:Y:S01]  /*2eef0*/  IMAD.IADD R9, R19, 0x1, R8 ;  /* 0x0000000113097824 */ /* 0x001fe200078e0208 */
[----:B------:R-:W-:-:S04]  /*2ef00*/  ULDC UR4, c[0x0][0xc3c] ;  /* 0x00030f0000047ab9 */ /* 0x000fc80000000800 */
[----:B------:R-:W-:-:S13]  /*2ef10*/  ISETP.GE.OR P1, PT, R9, UR4, !P0 ;  /* 0x0000000409007c0c */ /* 0x000fda000c726670 */
[----:B------:R-:W0:Y:S08]  /*2ef20*/  @!P1 LDC.64 R2, c[0x0][0xc80] ;  /* 0x00032000ff029b82 */ /* 0x000e300000000a00 */
[----:B------:R-:W2:Y:S01]  /*2ef30*/  @!P1 LDC.64 R4, c[0x0][0xc78] ;  /* 0x00031e00ff049b82 */ /* 0x000ea20000000a00 */
[----:B0-----:R-:W-:-:S05]  /*2ef40*/  @!P1 IMAD.WIDE R2, R9, 0x4, R2 ;  /* 0x0000000409029825 */ /* 0x001fca00078e0202 */
        /* <DEDUP_REMOVED lines=10> */
[----:B-1----:R0:W-:Y:S02]  /*2eff0*/  SHFL.IDX PT, R6, R16, 0x1, 0x1f ;  /* 0x00201f0010067f89 */ /* 0x0021e400000e0000 */
[----:B0-----:R-:W-:-:S02]  /*2f000*/  IMAD.MOV.U32 R16, RZ, RZ, RZ ;  /* 0x000000ffff107224 */ /* 0x001fc400078e00ff */
[----:B---3--:R-:W-:Y:S02]  /*2f010*/  @!P1 IMAD.MOV.U32 R17, RZ, RZ, R7 ;  /* 0x000000ffff119224 */ /* 0x008fe400078e0007 */
[----:B--2---:R-:W-:Y:S01]  /*2f020*/  @!P1 IMAD.MOV.U32 R5, RZ, RZ, R4 ;  /* 0x000000ffff059224 */ /* 0x004fe200078e0004 */
[----:B------:R-:W-:-:S03]  /*2f030*/  ISETP.NE.AND P1, PT, R8, RZ, PT ;  /* 0x000000ff0800720c */ /* 0x000fc60003f25270 */
[----:B------:R-:W-:-:S05]  /*2f040*/  IMAD R13, R5, R17, RZ ;  /* 0x00000011050d7224 */ /* 0x000fca00078e02ff */
        /* <DEDUP_REMOVED lines=16> */
.L_x_3285:
[----:B------:R-:W-:Y:S02]  /*2f150*/  ULDC UR4, c[0x0][0xc38] ;  /* 0x00030e0000047ab9 */ /* 0x000fe40000000800 */
[----:B------:R-:W-:-:S05]  /*2f160*/  MOV R4, UR4 ;  /* 0x0000000400047c02 */ /* 0x000fca0008000f00 */
[----:B-1----:R-:W-:-:S04]  /*2f170*/  IMAD R3, R14, R4, RZ ;  /* 0x000000040e037224 */ /* 0x002fc800078e02ff */
[----:B------:R-:W-:-:S05]  /*2f180*/  IMAD.IADD R6, R6, 0x1, R3 ;  /* 0x0000000106067824 */ /* 0x000fca00078e0203 */
[----:B------:R-:W-:-:S13]  /*2f190*/  ISETP.GT.AND P6, PT, R6, R0, PT ;  /* 0x000000000600720c */ /* 0x000fda0003fc4270 */
[----:B------:R-:W-:Y:S05]  /*2f1a0*/  @P6 BRA `(.L_x_3024) ;  /* 0x0000000000a46947 */ /* 0x000fea0003800000 */
.L_x_3027:
[----:B0-----:R-:W0:Y:S01]  /*2f1b0*/  LDC R2, c[0x0][0xc3c] ;  /* 0x00030f00ff027b82 */ /* 0x001e220000000800 */
[----:B------:R-:W-:-:S05]  /*2f1c0*/  VIADD R19, R19, 0x1f ;  /* 0x0000001f13137836 */ /* 0x000fca0000000000 */
[----:B0-----:R-:W-:-:S13]  /*2f1d0*/  ISETP.GE.AND P6, PT, R19, R2, PT ;  /* 0x000000021300720c */ /* 0x001fda0003fc6270 */
[----:B------:R-:W-:Y:S05]  /*2f1e0*/  @P6 BRA `(.L_x_3025) ;  /* 0x0000000800bc6947 */ /* 0x000fea0003800000 */
[----:B------:R-:W0:Y:S01]  /*2f1f0*/  S2R R3, SR_TID.X ;  /* 0x0000000000037919 */ /* 0x000e220000002100 */
        /* <DEDUP_REMOVED lines=8> */
[----:B-1----:R-:W-:-:S04]  /*2f280*/  @!P6 IMAD.WIDE R2, R7, 0x4, R4 ;  /* 0x000000040702e825 */ /* 0x002fc800078e0204 */
[----:B------:R-:W-:-:S06]  /*2f290*/  IMAD.MOV.U32 R5, RZ, RZ, RZ ;  /* 0x000000ffff057224 */ /* 0x000fcc00078e00ff */
[----:B------:R-:W2:Y:S01]  /*2f2a0*/  @!P6 LDG.E R5, desc[UR50][R2.64] ;  /* 0x000000320205e981 */ /* 0x000ea2000c1e1900 */
[----:B------:R-:W-:Y:S01]  /*2f2b0*/  UMOV UR4, 0xffffffff ;  /* 0xffffffff00047882 */ /* 0x000fe20000000000 */
[----:B--2---:R-:W-:Y:S02]  /*2f2c0*/  IMAD R13, R5, R17, RZ ;  /* 0x00000011050d7224 */ /* 0x004fe400078e02ff */
[----:B------:R-:W-:Y:S05]  /*2f2d0*/  BRA.DIV UR4, `(.L_x_3026) ;  /* 0x0000007604147947 */ /* 0x000fea000b800000 */
        /* <DEDUP_REMOVED lines=16> */
.L_x_3293:
[----:B------:R-:W-:Y:S02]  /*2f3e0*/  ULDC UR4, c[0x0][0xc38] ;  /* 0x00030e0000047ab9 */ /* 0x000fe40000000800 */
[----:B------:R-:W-:-:S04]  /*2f3f0*/  IMAD.U32 R4, RZ, RZ, UR4 ;  /* 0x00000004ff047e24 */ /* 0x000fc8000f8e00ff */
[----:B-1----:R-:W-:-:S05]  /*2f400*/  IMAD R3, R14, R4, RZ ;  /* 0x000000040e037224 */ /* 0x002fca00078e02ff */
[----:B------:R-:W-:-:S04]  /*2f410*/  IADD3 R6, R3, R6, RZ ;  /* 0x0000000603067210 */ /* 0x000fc80007ffe0ff */
[----:B------:R-:W-:-:S13]  /*2f420*/  ISETP.GT.AND P6, PT, R6, R0, PT ;  /* 0x000000000600720c */ /* 0x000fda0003fc4270 */
[----:B------:R-:W-:Y:S05]  /*2f430*/  @!P6 BRA `(.L_x_3027) ;  /* 0xfffffffc005ce947 */ /* 0x000fea000383ffff */
.L_x_3024:
[----:B------:R-:W-:Y:S01]  /*2f440*/  IMAD.IADD R6, R6, 0x1, -R3 ;  /* 0x0000000106067824 */ /* 0x000fe200078e0a03 */
[----:B------:R-:W-:-:S03]  /*2f450*/  UMOV UR4, 0xffffffff ;  /* 0xffffffff00047882 */ /* 0x000fc60000000000 */
[----:B------:R-:W-:-:S05]  /*2f460*/  IMAD R3, R2, R4, R6 ;  /* 0x0000000402037224 */ /* 0x000fca00078e0206 */
[----:B------:R-:W-:Y:S01]  /*2f470*/  ISETP.GT.AND P6, PT, R3, R0, PT ;  /* 0x000000000300720c */ /* 0x000fe20003fc4270 */
[----:B------:R-:W-:-:S12]  /*2f480*/  BRA.DIV UR4, `(.L_x_3028) ;  /* 0x0000007604607947 */ /* 0x000fd8000b800000 */
[----:B------:R-:W-:-:S04]  /*2f490*/  VOTE.ANY R3, PT, !P6 ;  /* 0x0000000000037806 */ /* 0x000fc800070e0100 */
[----:B------:R-:W1:Y:S02]  /*2f4a0*/  POPC R7, R3 ;  /* 0x0000000300077309 */ /* 0x000e640000000000 */
[----:B-1----:R1:W2:Y:S01]  /*2f4b0*/  SHFL.IDX PT, R17, R17, R7, 0x1f ;  /* 0x00001f0711117589 */ /* 0x0022a200000e0000 */
[----:B------:R-:W-:-:S03]  /*2f4c0*/  IMAD.IADD R19, R7, 0x1, R19 ;  /* 0x0000000107137824 */ /* 0x000fc600078e0213 */
[----:B------:R1:W3:Y:S04]  /*2f4d0*/  SHFL.IDX PT, R5, R5, R7, 0x1f ;  /* 0x00001f0705057589 */ /* 0x0002e800000e0000 */
.L_x_3298:
[----:B------:R-:W-:-:S13]  /*2f4e0*/  ISETP.NE.AND P0, PT, R3, RZ, PT ;  /* 0x000000ff0300720c */ /* 0x000fda0003f05270 */
[----:B------:R-:W-:Y:S05]  /*2f4f0*/  @!P0 BRA `(.L_x_3029) ;  /* 0x0000000000108947 */ /* 0x000fea0003800000 */
[----:B------:R-:W-:Y:S01]  /*2f500*/  UMOV UR4, 0xffffffff ;  /* 0xffffffff00047882 */ /* 0x000fe20000000000 */
[----:B------:R-:W-:Y:S02]  /*2f510*/  VIADD R12, R7, 0xffffffff ;  /* 0xffffffff070c7836 */ /* 0x000fe40000000000 */
[----:B------:R-:W-:Y:S05]  /*2f520*/  BRA.DIV UR4, `(.L_x_3030) ;  /* 0x0000007604987947 */ /* 0x000fea000b800000 */
[----:B------:R4:W0:Y:S02]  /*2f530*/  SHFL.IDX PT, R16, R2, R12, 0x1f ;  /* 0x00001f0c02107589 */ /* 0x00082400000e0000 */
.L_x_3029:
[----:B---3--:R-:W-:Y:S01]  /*2f540*/  ISETP.NE.AND P0, PT, R5, 0x1, PT ;  /* 0x000000010500780c */ /* 0x008fe20003f05270 */
[----:B0-----:R-:W-:-:S04]  /*2f550*/  IMAD R16, R16, R4, R6 ;  /* 0x0000000410107224 */ /* 0x001fc800078e0206 */
[----:B------:R-:W-:-:S08]  /*2f560*/  IMAD.IADD R0, R0, 0x1, -R16 ;  /* 0x0000000100007824 */ /* 0x000fd000078e0a10 */
[----:B------:R-:W-:Y:S05]  /*2f570*/  @!P0 BRA `(.L_x_3031) ;  /* 0x0000000000dc8947 */ /* 0x000fea0003800000 */
[-C--:B--2---:R-:W-:Y:S01]  /*2f580*/  IABS R4, R17.reuse ;  /* 0x0000001100047213 */ /* 0x084fe20000000000 */
[----:B----4-:R-:W-:Y:S01]  /*2f590*/  IMAD.MOV.U32 R2, RZ, RZ, RZ ;  /* 0x000000ffff027224 */ /* 0x010fe200078e00ff */
[----:B------:R-:W-:Y:S02]  /*2f5a0*/  IABS R8, R17 ;  /* 0x0000001100087213 */ /* 0x000fe40000000000 */
[----:B------:R-:W0:Y:S08]  /*2f5b0*/  I2F.RP R6, R4 ;  /* 0x0000000400067306 */ /* 0x000e300000209400 */
[----:B0-----:R-:W1:Y:S02]  /*2f5c0*/  MUFU.RCP R6, R6 ;  /* 0x0000000600067308 */ /* 0x001e640000001000 */
[----:B-1----:R-:W-:Y:S01]  /*2f5d0*/  VIADD R7, R6, 0xffffffe ;  /* 0x0ffffffe06077836 */ /* 0x002fe20000000000 */
[----:B------:R-:W-:-:S05]  /*2f5e0*/  IABS R6, R5 ;  /* 0x0000000500067213 */ /* 0x000fca0000000000 */
[----:B------:R-:W0:Y:S02]  /*2f5f0*/  F2I.FTZ.U32.TRUNC.NTZ R3, R7 ;  /* 0x0000000700037305 */ /* 0x000e24000021f000 */
[----:B0-----:R-:W-:-:S05]  /*2f600*/  IADD3 R9, RZ, -R3, RZ ;  /* 0x80000003ff097210 */ /* 0x001fca0007ffe0ff */
[----:B------:R-:W-:-:S04]  /*2f610*/  IMAD R9, R9, R4, RZ ;  /* 0x0000000409097224 */ /* 0x000fc800078e02ff */
[----:B------:R-:W-:Y:S01]  /*2f620*/  IMAD.HI.U32 R3, R3, R9, R2 ;  /* 0x0000000903037227 */ /* 0x000fe200078e0002 */
[----:B------:R-:W-:-:S03]  /*2f630*/  IABS R2, R0 ;  /* 0x0000000000027213 */ /* 0x000fc60000000000 */
[----:B------:R-:W-:Y:S02]  /*2f640*/  IMAD.MOV R9, RZ, RZ, -R8 ;  /* 0x000000ffff097224 */ /* 0x000fe400078e0a08 */
[----:B------:R-:W0:Y:S01]  /*2f650*/  I2F.RP R8, R6 ;  /* 0x0000000600087306 */ /* 0x000e220000209400 */
[----:B------:R-:W-:-:S04]  /*2f660*/  IMAD.HI.U32 R7, R3, R2, RZ ;  /* 0x0000000203077227 */ /* 0x000fc800078e00ff */
[----:B------:R-:W-:Y:S01]  /*2f670*/  IMAD R9, R7, R9, R2 ;  /* 0x0000000907097224 */ /* 0x000fe200078e0202 */
[----:B------:R-:W-:-:S04]  /*2f680*/  MOV R2, RZ ;  /* 0x000000ff00027202 */ /* 0x000fc80000000f00 */
[----:B------:R-:W-:Y:S01]  /*2f690*/  ISETP.GT.U32.AND P1, PT, R4, R9, PT ;  /* 0x000000090400720c */ /* 0x000fe20003f24070 */
[----:B0-----:R-:W0:-:S12]  /*2f6a0*/  MUFU.RCP R8, R8 ;  /* 0x0000000800087308 */ /* 0x001e180000001000 */
[----:B------:R-:W-:Y:S02]  /*2f6b0*/  @!P1 IMAD.IADD R9, R9, 0x1, -R4 ;  /* 0x0000000109099824 */ /* 0x000fe400078e0a04 */
[----:B------:R-:W-:Y:S01]  /*2f6c0*/  @!P1 VIADD R7, R7, 0x1 ;  /* 0x0000000107079836 */ /* 0x000fe20000000000 */
[----:B------:R-:W-:Y:S02]  /*2f6d0*/  ISETP.NE.AND P1, PT, R17, RZ, PT ;  /* 0x000000ff1100720c */ /* 0x000fe40003f25270 */
[----:B------:R-:W-:Y:S02]  /*2f6e0*/  ISETP.GE.U32.AND P0, PT, R9, R4, PT ;  /* 0x000000040900720c */ /* 0x000fe40003f06070 */
[----:B------:R-:W-:Y:S01]  /*2f6f0*/  IABS R4, R5 ;  /* 0x0000000500047213 */ /* 0x000fe20000000000 */
[----:B0-----:R-:W-:-:S04]  /*2f700*/  VIADD R10, R8, 0xffffffe ;  /* 0x0ffffffe080a7836 */ /* 0x001fc80000000000 */
[----:B------:R-:W-:Y:S01]  /*2f710*/  IMAD.MOV R4, RZ, RZ, -R4 ;  /* 0x000000ffff047224 */ /* 0x000fe200078e0a04 */
[----:B------:R-:W0:Y:S05]  /*2f720*/  F2I.FTZ.U32.TRUNC.NTZ R3, R10 ;  /* 0x0000000a00037305 */ /* 0x000e2a000021f000 */
[----:B------:R-:W-:Y:S02]  /*2f730*/  @P0 VIADD R7, R7, 0x1 ;  /* 0x0000000107070836 */ /* 0x000fe40000000000 */
        /* <DEDUP_REMOVED lines=16> */
[----:B------:R-:W-:Y:S01]  /*2f840*/  ISETP.GE.AND P2, PT, R3, RZ, PT ;  /* 0x000000ff0300720c */ /* 0x000fe20003f46270 */
[----:B------:R-:W-:-:S04]  /*2f850*/  IMAD.MOV R3, RZ, RZ, -R7 ;  /* 0x000000ffff037224 */ /* 0x000fc800078e0a07 */
[----:B------:R-:W-:Y:S02]  /*2f860*/  IMAD R3, R17, R3, R0 ;  /* 0x0000000311037224 */ /* 0x000fe400078e0200 */
[----:B------:R-:W-:-:S06]  /*2f870*/  @P0 VIADD R2, R2, 0x1 ;  /* 0x0000000102020836 */ /* 0x000fcc0000000000 */
[----:B------:R-:W-:Y:S01]  /*2f880*/  @!P2 IMAD.MOV R2, RZ, RZ, -R2 ;  /* 0x000000ffff02a224 */ /* 0x000fe200078e0a02 */
[----:B------:R-:W-:-:S05]  /*2f890*/  @!P1 LOP3.LUT R2, RZ, R5, RZ, 0x33, !PT ;  /* 0x00000005ff029212 */ /* 0x000fca00078e33ff */
[--C-:B------:R-:W-:Y:S02]  /*2f8a0*/  IMAD.MOV R4, RZ, RZ, -R2.reuse ;  /* 0x000000ffff047224 */ /* 0x100fe400078e0a02 */
[C---:B------:R-:W-:Y:S02]  /*2f8b0*/  IMAD R2, R5.reuse, 0x1000000, R2 ;  /* 0x0100000005027824 */ /* 0x040fe400078e0202 */
[----:B------:R-:W-:-:S05]  /*2f8c0*/  IMAD R5, R5, R4, R7 ;  /* 0x0000000405057224 */ /* 0x000fca00078e0207 */
[----:B------:R-:W-:Y:S01]  /*2f8d0*/  LEA R18, R5, R2, 0x10 ;  /* 0x0000000205127211 */ /* 0x000fe200078e80ff */
[----:B------:R-:W-:Y:S06]  /*2f8e0*/  BRA `(.L_x_3032) ;  /* 0x0000000000f07947 */ /* 0x000fec0003800000 */
.L_x_3031:
[----:B----4-:R-:W0:Y:S02]  /*2f8f0*/  LDC.64 R2, c[0x0][0xc90] ;  /* 0x00032400ff027b82 */ /* 0x010e240000000a00 */
[----:B0-----:R-:W-:-:S05]  /*2f900*/  IMAD.WIDE R2, R19, 0x4, R2 ;  /* 0x0000000413027825 */ /* 0x001fca00078e0202 */
[----:B-1----:R0:W2:Y:S02]  /*2f910*/  LDG.E R7, desc[UR50][R2.64] ;  /* 0x0000003202077981 */ /* 0x0020a4000c1e1900 */
[----:B0-----:R-:W-:Y:S02]  /*2f920*/  IMAD.MOV.U32 R2, RZ, RZ, RZ ;  /* 0x000000ffff027224 */ /* 0x001fe400078e00ff */
[----:B--2---:R-:W-:-:S05]  /*2f930*/  IMAD R5, R17, R7, RZ ;  /* 0x0000000711057224 */ /* 0x004fca00078e02ff */
        /* <DEDUP_REMOVED lines=8> */
[----:B------:R-:W-:-:S04]  /*2f9c0*/  IMAD R11, R11, R6, RZ ;  /* 0x000000060b0b7224 */ /* 0x000fc800078e02ff */
[----:B------:R-:W-:Y:S01]  /*2f9d0*/  IMAD.HI.U32 R2, R3, R11, R2 ;  /* 0x0000000b03027227 */ /* 0x000fe200078e0002 */
        /* <DEDUP_REMOVED lines=18> */
[----:B------:R-:W-:Y:S02]  /*2fb00*/  VIADDMNMX R4, R3, R4, R7, PT ;  /* 0x0000000403047246 */ /* 0x000fe40003800107 */
[----:B------:R-:W-:-:S02]  /*2fb10*/  IADD3 R6, R6, 0x1000000, R5 ;  /* 0x0100000006067810 */ /* 0x000fc40007ffe005 */
[----:B------:R-:W-:-:S04]  /*2fb20*/  IABS R7, R4 ;  /* 0x0000000400077213 */ /* 0x000fc80000000000 */
[----:B------:R-:W0:Y:S08]  /*2fb30*/  I2F.RP R8, R7 ;  /* 0x0000000700087306 */ /* 0x000e300000209400 */
[----:B0-----:R-:W0:Y:S02]  /*2fb40*/  MUFU.RCP R8, R8 ;  /* 0x0000000800087308 */ /* 0x001e240000001000 */
[----:B0-----:R-:W-:-:S06]  /*2fb50*/  VIADD R9, R8, 0xffffffe ;  /* 0x0ffffffe08097836 */ /* 0x001fcc0000000000 */
[----:B------:R-:W0:Y:S02]  /*2fb60*/  F2I.FTZ.U32.TRUNC.NTZ R3, R9 ;  /* 0x0000000900037305 */ /* 0x000e24000021f000 */
[----:B0-----:R-:W-:-:S05]  /*2fb70*/  IADD3 R0, RZ, -R3, RZ ;  /* 0x80000003ff007210 */ /* 0x001fca0007ffe0ff */
[----:B------:R-:W-:Y:S01]  /*2fb80*/  IMAD R11, R0, R7, RZ ;  /* 0x00000007000b7224 */ /* 0x000fe200078e02ff */
[----:B------:R-:W-:-:S03]  /*2fb90*/  IABS R0, R5 ;  /* 0x0000000500007213 */ /* 0x000fc60000000000 */
[----:B------:R-:W-:Y:S01]  /*2fba0*/  IMAD.HI.U32 R3, R3, R11, R2 ;  /* 0x0000000b03037227 */ /* 0x000fe200078e0002 */
[----:B------:R-:W-:-:S05]  /*2fbb0*/  IABS R2, R4 ;  /* 0x0000000400027213 */ /* 0x000fca0000000000 */
        /* <DEDUP_REMOVED lines=11> */
[----:B------:R-:W-:Y:S02]  /*2fc70*/  @!P2 IADD3 R3, -R3, RZ, RZ ;  /* 0x000000ff0303a210 */ /* 0x000fe40007ffe1ff */
[----:B------:R-:W-:Y:S01]  /*2fc80*/  @!P1 LOP3.LUT R3, RZ, R4, RZ, 0x33, !PT ;  /* 0x00000004ff039212 */ /* 0x000fe200078e33ff */
[----:B------:R-:W-:-:S04]  /*2fc90*/  IMAD.MOV R4, RZ, RZ, -R4 ;  /* 0x000000ffff047224 */ /* 0x000fc800078e0a04 */
[----:B------:R-:W-:-:S07]  /*2fca0*/  IMAD R18, R3, R4, R6 ;  /* 0x0000000403127224 */ /* 0x000fce00078e0206 */
.L_x_3032:
[----:B------:R-:W-:-:S05]  /*2fcb0*/  LOP3.LUT R0, RZ, R3, RZ, 0x33, !PT ;  /* 0x00000003ff007212 */ /* 0x000fca00078e33ff */
[----:B------:R-:W-:Y:S01]  /*2fcc0*/  IMAD.IADD R17, R17, 0x1, R0 ;  /* 0x0000000111117824 */ /* 0x000fe200078e0200 */
[----:B------:R-:W-:Y:S06]  /*2fcd0*/  BRA `(.L_x_3033) ;  /* 0x00000000001c7947 */ /* 0x000fec0003800000 */
.L_x_3025:
[----:B------:R-:W-:Y:S01]  /*2fce0*/  UMOV UR4, URZ ;  /* 0x0000003f00047c82 */ /* 0x000fe20008000000 */
[----:B------:R-:W-:Y:S01]  /*2fcf0*/  UMOV UR5, URZ ;  /* 0x0000003f00057c82 */ /* 0x000fe20008000000 */
[----:B------:R-:W-:Y:S01]  /*2fd00*/  ULDC UR6, c[0x0][0xc3c] ;  /* 0x00030f0000067ab9 */ /* 0x000fe20000000800 */
[----:B------:R-:W-:Y:S01]  /*2fd10*/  IMAD.MOV.U32 R16, RZ, RZ, R0 ;  /* 0x000000ffff107224 */ /* 0x000fe200078e0000 */
[----:B------:R-:W-:Y:S01]  /*2fd20*/  MOV R19, UR6 ;  /* 0x0000000600137c02 */ /* 0x000fe20008000f00 */
[----:B------:R-:W-:Y:S02]  /*2fd30*/  IMAD.U32 R17, RZ, RZ, UR4 ;  /* 0x00000004ff117e24 */ /* 0x000fe4000f8e00ff */
[----:B------:R-:W-:-:S07]  /*2fd40*/  IMAD.U32 R18, RZ, RZ, UR5 ;  /* 0x00000005ff127e24 */ /* 0x000fce000f8e00ff */
.L_x_3033:
[----:B------:R2:W3:Y:S01]  /*2fd50*/  LDL R2, [R1+0x10] ;  /* 0x0000100001027983 */ /* 0x0004e20000100800 */
[----:B------:R-:W0:Y:S01]  /*2fd60*/  S2R R0, SR_TID.X ;  /* 0x0000000000007919 */ /* 0x000e220000002100 */
[----:B------:R-:W-:Y:S05]  /*2fd70*/  WARPSYNC.ALL ;  /* 0x0000000000007948 */ /* 0x000fea0003800000 */
[----:B0-----:R-:W-:Y:S01]  /*2fd80*/  LOP3.LUT R0, R0, 0x1f, RZ, 0xc0, !PT ;  /* 0x0000001f00007812 */ /* 0x001fe200078ec0ff */
[----:B------:R-:W-:Y:S03]  /*2fd90*/  BAR.SYNC.DEFER_BLOCKING 0x4, 0x180 ;  /* 0x0106000000007b1d */ /* 0x000fe60000010000 */
[----:B------:R-:W-:-:S13]  /*2fda0*/  ISETP.NE.AND P0, PT, R0, RZ, PT ;  /* 0x000000ff0000720c */ /* 0x000fda0003f05270 */
[----:B------:R-:W-:Y:S01]  /*2fdb0*/  @!P0 MOV R0, 0x400 ;  /* 0x0000040000008802 */ /* 0x000fe20000000f00 */
[----:B---3--:R-:W0:Y:S03]  /*2fdc0*/  @!P0 S2R R2, SR_CgaCtaId ;  /* 0x0000000000028919 */ /* 0x008e260000008800 */
[----:B0-----:R-:W-:Y:S01]  /*2fdd0*/  @!P0 LEA R23, R2, R0, 0x18 ;  /* 0x0000000002178211 */ /* 0x001fe200078ec0ff */
[----:B------:R2:W-:Y:S04]  /*2fde0*/  @!P0 STL [R1+0x10], R2 ;  /* 0x0000100201008387 */ /* 0x0005e80000100800 */
[----:B------:R2:W-:Y:S01]  /*2fdf0*/  @!P0 STS.128 [R23+0x298d0], R16 ;  /* 0x0298d01017008388 */ /* 0x0005e20000000c00 */
[----:B------:R-:W-:Y:S06]  /*2fe00*/  BAR.ARV 0x5, 0x180 ;  /* 0x0146000000007b1d */ /* 0x000fec0000002000 */
.L_x_3022:
[----:B------:R-:W-:Y:S02]  /*2fe10*/  ULDC UR4, c[0x0][0xc3c] ;  /* 0x00030f0000047ab9 */ /* 0x000fe40000000800 */
[----:B0-----:R-:W-:-:S13]  /*2fe20*/  ISETP.GE.AND P0, PT, R19, UR4, PT ;  /* 0x0000000413007c0c */ /* 0x001fda000bf06270 */
[----:B------:R-:W-:Y:S05]  /*2fe30*/  @!P0 BRA `(.L_x_3034) ;  /* 0xffffff8800f48947 */ /* 0x000fea000383ffff */
[----:B------:R-:W-:Y:S05]  /*2fe40*/  BSYNC B7 ;  /* 0x0000000000077941 */ /* 0x000fea0003800000 */
.L_x_2914:
[----:B-12---:R-:W2:Y:S01]  /*2fe50*/  LDL.LU R0, [R1+0x3c] ;  /* 0x00003c0001007983 */ /* 0x006ea20000300800 */
[----:B------:R-:W-:Y:S01]  /*2fe60*/  BSSY B0, `(.L_x_3035) ;  /* 0x000000b000007945 */ /* 0x000fe20003800000 */
[----:B------:R-:W1:Y:S01]  /*2fe70*/  S2R R5, SR_CgaCtaId ;  /* 0x0000000000057919 */ /* 0x000e620000008800 */
        /* <DEDUP_REMOVED lines=9> */
.L_x_3301:
[----:B------:R-:W-:Y:S05]  /*2ff10*/  BSYNC B0 ;  /* 0x0000000000007941 */ /* 0x000fea0003800000 */
.L_x_3035:
[----:B------:R-:W-:-:S03]  /*2ff20*/  UMOV UR4, 0xffffffff ;  /* 0xffffffff00047882 */ /* 0x000fc60000000000 */
[----:B------:R-:W-:Y:S05]  /*2ff30*/  BRA.DIV UR4, `(.L_x_3037) ;  /* 0x0000006e04507947 */ /* 0x000fea000b800000 */
[----:B0-----:R-:W0:Y:S02]  /*2ff40*/  S2R R0, SR_TID.X ;  /* 0x0000000000007919 */ /* 0x001e240000002100 */
[----:B0-----:R-:W-:-:S04]  /*2ff50*/  SHF.R.U32.HI R0, RZ, 0x5, R0 ;  /* 0x00000005ff007819 */ /* 0x001fc80000011600 */
[----:B------:R-:W-:-:S05]  /*2ff60*/  LOP3.LUT R0, R0, 0x3, RZ, 0xc0, !PT ;  /* 0x0000000300007812 */ /* 0x000fca00078ec0ff */
[----:B------:R0:W1:Y:S02]  /*2ff70*/  SHFL.IDX PT, R14, R0, RZ, 0x1f ;  /* 0x00001fff000e7589 */ /* 0x00006400000e0000 */
.L_x_3304:
[----:B-1----:R-:W-:-:S13]  /*2ff80*/  ISETP.NE.AND P0, PT, R14, RZ, PT ;  /* 0x000000ff0e00720c */ /* 0x002fda0003f05270 */
[----:B------:R-:W-:Y:S05]  /*2ff90*/  @P0 BRA `(.L_x_2680) ;  /* 0x0000000000a80947 */ /* 0x000fea0003800000 */
[----:B------:R-:W-:-:S03]  /*2ffa0*/  UMOV UR4, 0xffffffff ;  /* 0xffffffff00047882 */ /* 0x000fc60000000000 */
[----:B------:R-:W-:Y:S05]  /*2ffb0*/  BRA.DIV UR4, `(.L_x_3038) ;  /* 0x0000006e04647947 */ /* 0x000fea000b800000 */
[----:B------:R-:W-:-:S13]  /*2ffc0*/  ELECT P6, URZ, PT ;  /* 0x00000000003f782f */ /* 0x000fda00038c0000 */
.L_x_3307:
[----:B------:R-:W-:Y:S05]  /*2ffd0*/  @!P6 BRA `(.L_x_2680) ;  /* 0x000000000098e947 */ /* 0x000fea0003800000 */
[----:B------:R-:W-:-:S06]  /*2ffe0*/  ULOP3.LUT UR4, UR36, 0x2, URZ, 0xfc, !UPT ;  /* 0x0000000224047892 */ /* 0x000fcc000f8efc3f */
[----:B0-----:R-:W-:-:S05]  /*2fff0*/  IMAD.U32 R0, RZ, RZ, UR4 ;  /* 0x00000004ff007e24 */ /* 0x001fca000f8e00ff */
[----:B------:R-:W-:-:S13]  /*30000*/  ISETP.NE.AND P0, PT, R0, 0x3, PT ;  /* 0x000000030000780c */ /* 0x000fda0003f05270 */
[----:B------:R-:W-:Y:S05]  /*30010*/  @!P0 BRA `(.L_x_3039) ;  /* 0x0000000000048947 */ /* 0x000fea0003800000 */
[----:B------:R-:W-:Y:S01]  /*30020*/  BPT.TRAP 0x1 ;  /* 0x000000040000795c */ /* 0x000fe20000300000 */
.L_x_3039:
[C---:B------:R-:W-:Y:S01]  /*30030*/  IMAD R3, R28.reuse, 0x8, R5 ;  /* 0x000000081c037824 */ /* 0x040fe200078e0205 */
[----:B------:R-:W-:Y:S01]  /*30040*/  SHF.L.U32 R2, R35, 0x1f, RZ ;  /* 0x0000001f23027819 */ /* 0x000fe200000006ff */
[----:B------:R-:W-:-:S03]  /*30050*/  VIADD R28, R28, 0x1 ;  /* 0x000000011c1c7836 */ /* 0x000fc60000000000 */
[----:B------:R-:W0:Y:S02]  /*30060*/  SYNCS.PHASECHK.TRANS64.TRYWAIT P1, [R3+URZ+0x29840], R2 ;  /* 0x02984002030075a7 */ /* 0x000e24000802017f */
[----:B------:R-:W-:-:S04]  /*30070*/  ISETP.NE.AND P2, PT, R28, 0x2, PT ;  /* 0x000000021c00780c */ /* 0x000fc80003f45270 */
[----:B------:R-:W-:Y:S01]  /*30080*/  SEL R0, RZ, 0x1, P2 ;  /* 0x00000001ff007807 */ /* 0x000fe20001000000 */
[----:B0-----:R-:W-:Y:S08]  /*30090*/  @!P1 BRA `(.L_x_3040) ;  /* 0x0000006c004c9947 */ /* 0x001ff00003800000 */
.L_x_3308:
[----:B------:R-:W-:Y:S02]  /*300a0*/  SEL R28, R28, RZ, P2 ;  /* 0x000000ff1c1c7207 */ /* 0x000fe40001000000 */
[----:B------:R-:W-:Y:S01]  /*300b0*/  LOP3.LUT R0, R35, R0, RZ, 0x3c, !PT ;  /* 0x0000000023007212 */ /* 0x000fe200078e3cff */
[----:B------:R-:W-:Y:S06]  /*300c0*/  @!P0 BRA `(.L_x_3041) ;  /* 0x0000000000048947 */ /* 0x000fec0003800000 */
[----:B------:R-:W-:Y:S01]  /*300d0*/  BPT.TRAP 0x1 ;  /* 0x000000040000795c */ /* 0x000fe20000300000 */
.L_x_3041:
[----:B------:R-:W-:Y:S02]  /*300e0*/  LEA R5, R28, R5, 0x3 ;  /* 0x000000051c057211 */ /* 0x000fe400078e18ff */
[----:B------:R-:W-:-:S04]  /*300f0*/  SHF.L.U32 R0, R0, 0x1f, RZ ;  /* 0x0000001f00007819 */ /* 0x000fc800000006ff */
[----:B------:R-:W1:Y:S02]  /*30100*/  SYNCS.PHASECHK.TRANS64.TRYWAIT P1, [R5+URZ+0x29840], R0 ;  /* 0x02984000050075a7 */ /* 0x000e64000802017f */
[----:B-1----:R-:W-:Y:S05]  /*30110*/  @!P1 BRA `(.L_x_3042) ;  /* 0x0000006c00409947 */ /* 0x002fea0003800000 */
.L_x_3309:
[----:B------:R-:W-:Y:S05]  /*30120*/  @!P0 BRA `(.L_x_3043) ;  /* 0x0000000000048947 */ /* 0x000fea0003800000 */
[----:B------:R-:W-:Y:S01]  /*30130*/  BPT.TRAP 0x1 ;  /* 0x000000040000795c */ /* 0x000fe20000300000 */
.L_x_3043:
[----:B------:R-:W2:Y:S02]  /*30140*/  SYNCS.PHASECHK.TRANS64.TRYWAIT P1, [R3+URZ+0x29860], R2 ;  /* 0x02986002030075a7 */ /* 0x000ea4000802017f */
[----:B--2---:R-:W-:Y:S05]  /*30150*/  @!P1 BRA `(.L_x_3044) ;  /* 0x0000006c00449947 */ /* 0x004fea0003800000 */
.L_x_3310:
[----:B------:R-:W-:Y:S05]  /*30160*/  @!P0 BRA `(.L_x_3045) ;  /* 0x0000000000048947 */ /* 0x000fea0003800000 */
[----:B------:R-:W-:Y:S01]  /*30170*/  BPT.TRAP 0x1 ;  /* 0x000000040000795c */ /* 0x000fe20000300000 */
.L_x_3045:
[----:B------:R-:W3:Y:S02]  /*30180*/  SYNCS.PHASECHK.TRANS64.TRYWAIT P1, [R5+URZ+0x29860], R0 ;  /* 0x02986000050075a7 */ /* 0x000ee4000802017f */
[----:B---3--:R-:W-:Y:S05]  /*30190*/  @!P1 BRA `(.L_x_3046) ;  /* 0x0000006c00489947 */ /* 0x008fea0003800000 */
.L_x_3311:
[----:B------:R-:W-:Y:S05]  /*301a0*/  @!P0 BRA `(.L_x_3047) ;  /* 0x0000000000048947 */ /* 0x000fea0003800000 */
[----:B------:R-:W-:Y:S01]  /*301b0*/  BPT.TRAP 0x1 ;  /* 0x000000040000795c */ /* 0x000fe20000300000 */
.L_x_3047:
[----:B------:R-:W4:Y:S02]  /*301c0*/  SYNCS.PHASECHK.TRANS64.TRYWAIT P1, [R3+URZ+0x29880], R2 ;  /* 0x02988002030075a7 */ /* 0x000f24000802017f */
[----:B----4-:R-:W-:Y:S05]  /*301d0*/  @!P1 BRA `(.L_x_3048) ;  /* 0x0000006c004c9947 */ /* 0x010fea0003800000 */
.L_x_3312:
[----:B------:R-:W-:Y:S05]  /*301e0*/  @!P0 BRA `(.L_x_3049) ;  /* 0x0000000000048947 */ /* 0x000fea0003800000 */
[----:B------:R-:W-:Y:S01]  /*301f0*/  BPT.TRAP 0x1 ;  /* 0x000000040000795c */ /* 0x000fe20000300000 */
.L_x_3049:
[----:B------:R0:W0:Y:S02]  /*30200*/  SYNCS.PHASECHK.TRANS64.TRYWAIT P0, [R5+URZ+0x29880], R0 ;  /* 0x02988000050075a7 */ /* 0x000024000800017f */
[----:B0-----:R-:W-:Y:S05]  /*30210*/  @!P0 NANOSLEEP.SYNCS 0x989680 ;  /* 0x009896800000895d */ /* 0x001fea0003900000 */
[----:B------:R-:W0:Y:S02]  /*30220*/  @!P0 SYNCS.PHASECHK.TRANS64 P0, [R5+URZ+0x29880], R0 ;  /* 0x02988000050085a7 */ /* 0x000e24000800007f */
[----:B0-----:R-:W-:Y:S05]  /*30230*/  @!P0 BRA `(.L_x_3049) ;  /* 0xfffffffc00f08947 */ /* 0x001fea000383ffff */
.L_x_2680:
[----:B------:R-:W-:Y:S05]  /*30240*/  BSYNC B8 ;  /* 0x0000000000087941 */ /* 0x000fea0003800000 */
.L_x_2677:
[----:B------:R-:W-:Y:S05]  /*30250*/  EXIT ;  /* 0x000000000000794d */ /* 0x000fea0003800000 */
.L_x_2700:
[----:B-1----:R1:W2:Y:S02]  /*30260*/  SYNCS.PHASECHK.TRANS64.TRYWAIT P5, [R95+URZ+0x29890], R96 ;  /* 0x029890605f0075a7 */ /* 0x0022a400080a017f */
[----:B--2---:R-:W-:Y:S05]  /*30270*/  @!P5 NANOSLEEP.SYNCS 0x989680 ;  /* 0x009896800000d95d */ /* 0x004fea0003900000 */
[----:B------:R-:W2:Y:S02]  /*30280*/  @!P5 SYNCS.PHASECHK.TRANS64 P5, [R95+URZ+0x29890], R96 ;  /* 0x029890605f00d5a7 */ /* 0x000ea400080a007f */
[----:B--2---:R-:W-:Y:S05]  /*30290*/  @!P5 BRA `(.L_x_2700) ;  /* 0xfffffffc00f0d947 */ /* 0x004fea000383ffff */
[----:B------:R-:W-:Y:S05]  /*302a0*/  BRA `(.L_x_3050) ;  /* 0xfffffd3400a07947 */ /* 0x000fea000383ffff */
.L_x_2701:
        /* <DEDUP_REMOVED lines=8> */
.L_x_3052:
[----:B------:R-:W-:Y:S05]  /*30330*/  BSYNC B1 ;  /* 0x0000000000017941 */ /* 0x000fea0003800000 */
.L_x_3051:
[----:B------:R-:W-:Y:S01]  /*30340*/  MOV R13, R121 ;  /* 0x00000079000d7202 */ /* 0x000fe20000000f00 */
[----:B------:R-:W-:Y:S02]  /*30350*/  IMAD.MOV.U32 R12, RZ, RZ, RZ ;  /* 0x000000ffff0c7224 */ /* 0x000fe400078e00ff */
[----:B------:R-:W-:Y:S02]  /*30360*/  IMAD.MOV.U32 R11, RZ, RZ, 0x1e1f ;  /* 0x00001e1fff0b7424 */ /* 0x000fe400078e00ff */
[----:B------:R-:W-:Y:S02]  /*30370*/  IMAD.MOV.U32 R15, RZ, RZ, -0x1 ;  /* 0xffffffffff0f7424 */ /* 0x000fe400078e00ff */
[----:B------:R-:W-:-:S07]  /*30380*/  IMAD.MOV.U32 R149, RZ, RZ, R14 ;  /* 0x000000ffff957224 */ /* 0x000fce00078e000e */
[----:B------:R-:W-:Y:S05]  /*30390*/  WARPSYNC.COLLECTIVE R15, `(.L_x_3053) ;  /* 0x000000000f087348 */ /* 0x000fea0003c00000 */
[----:B------:R0:W1:Y:S02]  /*303a0*/  SHFL.IDX P6, R14, R13, R12, R11 ;  /* 0x0000000c0d0e7389 */ /* 0x00006400000c000b */
[----:B01----:R-:W-:Y:S01]  /*303b0*/  ENDCOLLECTIVE ;  /* 0x000000000000791b */ /* 0x003fe20003800000 */
.L_x_3053:
[----:B------:R-:W-:Y:S01]  /*303c0*/  IMAD.MOV.U32 R11, RZ, RZ, R14 ;  /* 0x000000ffff0b7224 */ /* 0x000fe200078e000e */
[----:B------:R-:W-:Y:S06]  /*303d0*/  BRA `(.L_x_3054) ;  /* 0xfffffd3400687947 */ /* 0x000fec000383ffff */
.L_x_2726:
[----:B------:R-:W-:Y:S01]  /*303e0*/  BSSY B1, `(.L_x_3055) ;  /* 0x0000008000017945 */ /* 0x000fe20003800000 */
[----:B0-----:R-:W-:Y:S01]  /*303f0*/  IMAD.MOV.U32 R13, RZ, RZ, R120 ;  /* 0x000000ffff0d7224 */ /* 0x001fe200078e0078 */
[----:B------:R-:W-:Y:S01]  /*30400*/  MOV R12, 0x1 ;  /* 0x00000001000c7802 */ /* 0x000fe20000000f00 */
[----:B----4-:R-:W-:Y:S02]  /*30410*/  IMAD.MOV.U32 R11, RZ, RZ, 0x1e1f ;  /* 0x00001e1fff0b7424 */ /* 0x010fe400078e00ff */
[----:B------:R-:W-:-:S07]  /*30420*/  IMAD.MOV.U32 R15, RZ, RZ, -0x1 ;  /* 0xffffffffff0f7424 */ /* 0x000fce00078e00ff */
[----:B-123--:R-:W-:Y:S05]  /*30430*/  WARPSYNC.COLLECTIVE R15, `(.L_x_3056) ;  /* 0x000000000f087348 */ /* 0x00efea0003c00000 */
[----:B------:R0:W4:Y:S02]  /*30440*/  SHFL.IDX P6, R14, R13, R12, R11 ;  /* 0x0000000c0d0e7389 */ /* 0x00012400000c000b */
[----:B01234-:R-:W-:Y:S01]  /*30450*/  ENDCOLLECTIVE ;  /* 0x000000000000791b */ /* 0x01ffe20003800000 */
.L_x_3056:
[----:B------:R-:W-:Y:S05]  /*30460*/  BSYNC B1 ;  /* 0x0000000000017941 */ /* 0x000fea0003800000 */
.L_x_3055:
        /* <DEDUP_REMOVED lines=8> */
.L_x_3057:
[----:B------:R-:W-:Y:S01]  /*304f0*/  IMAD.MOV.U32 R121, RZ, RZ, R14 ;  /* 0x000000ffff797224 */ /* 0x000fe200078e000e */
[----:B------:R-:W-:Y:S06]  /*30500*/  BRA `(.L_x_3058) ;  /* 0xfffffd60003c7947 */ /* 0x000fec000383ffff */
.L_x_2756:
[----:B--2---:R2:W3:Y:S02]  /*30510*/  SYNCS.PHASECHK.TRANS64.TRYWAIT P5, [R95+URZ+0x29890], R96 ;  /* 0x029890605f0075a7 */ /* 0x0044e400080a017f */
[----:B---3--:R-:W-:Y:S05]  /*30520*/  @!P5 NANOSLEEP.SYNCS 0x989680 ;  /* 0x009896800000d95d */ /* 0x008fea0003900000 */
[----:B------:R-:W3:Y:S02]  /*30530*/  @!P5 SYNCS.PHASECHK.TRANS64 P5, [R95+URZ+0x29890], R96 ;  /* 0x029890605f00d5a7 */ /* 0x000ee400080a007f */
[----:B---3--:R-:W-:Y:S05]  /*30540*/  @!P5 BRA `(.L_x_2756) ;  /* 0xfffffffc00f0d947 */ /* 0x008fea000383ffff */
[----:B------:R-:W-:Y:S05]  /*30550*/  BRA `(.L_x_3059) ;  /* 0xfffffd9000f47947 */ /* 0x000fea000383ffff */
.L_x_2757:
        /* <DEDUP_REMOVED lines=8> */
.L_x_3061:
[----:B------:R-:W-:Y:S05]  /*305e0*/  BSYNC B1 ;  /* 0x0000000000017941 */ /* 0x000fea0003800000 */
.L_x_3060:
        /* <DEDUP_REMOVED lines=8> */
.L_x_3062:
[----:B------:R-:W-:Y:S01]  /*30670*/  MOV R11, R14 ;  /* 0x0000000e000b7202 */ /* 0x000fe20000000f00 */
[----:B------:R-:W-:Y:S06]  /*30680*/  BRA `(.L_x_3063) ;  /* 0xfffffd9000c07947 */ /* 0x000fec000383ffff */
.L_x_2770:
[----:B------:R-:W-:Y:S01]  /*30690*/  BSSY B1, `(.L_x_3064) ;  /* 0x0000008000017945 */ /* 0x000fe20003800000 */
[----:B0-----:R-:W-:Y:S02]  /*306a0*/  IMAD.MOV.U32 R13, RZ, RZ, R120 ;  /* 0x000000ffff0d7224 */ /* 0x001fe400078e0078 */
[----:B------:R-:W-:Y:S02]  /*306b0*/  IMAD.MOV.U32 R12, RZ, RZ, 0x1 ;  /* 0x00000001ff0c7424 */ /* 0x000fe400078e00ff */
[----:B----4-:R-:W-:Y:S02]  /*306c0*/  IMAD.MOV.U32 R11, RZ, RZ, 0x1e1f ;  /* 0x00001e1fff0b7424 */ /* 0x010fe400078e00ff */
[----:B------:R-:W-:-:S07]  /*306d0*/  IMAD.MOV.U32 R15, RZ, RZ, -0x1 ;  /* 0xffffffffff0f7424 */ /* 0x000fce00078e00ff */
[----:B-123--:R-:W-:Y:S05]  /*306e0*/  WARPSYNC.COLLECTIVE R15, `(.L_x_3065) ;  /* 0x000000000f087348 */ /* 0x00efea0003c00000 */
[----:B------:R0:W4:Y:S02]  /*306f0*/  SHFL.IDX P6, R14, R13, R12, R11 ;  /* 0x0000000c0d0e7389 */ /* 0x00012400000c000b */
[----:B01234-:R-:W-:Y:S01]  /*30700*/  ENDCOLLECTIVE ;  /* 0x000000000000791b */ /* 0x01ffe20003800000 */
.L_x_3065:
[----:B------:R-:W-:Y:S05]  /*30710*/  BSYNC B1 ;  /* 0x0000000000017941 */ /* 0x000fea0003800000 */
.L_x_3064:
        /* <DEDUP_REMOVED lines=8> */
.L_x_3066:
[----:B------:R-:W-:Y:S01]  /*307a0*/  IMAD.MOV.U32 R48, RZ, RZ, R14 ;  /* 0x000000ffff307224 */ /* 0x000fe200078e000e */
[----:B------:R-:W-:Y:S06]  /*307b0*/  BRA `(.L_x_3067) ;  /* 0xfffffdc0000c7947 */ /* 0x000fec000383ffff */
.L_x_2783:
[----:B0-----:R0:W1:Y:S02]  /*307c0*/  SYNCS.PHASECHK.TRANS64.TRYWAIT P2, [R95+URZ+0x29890], R96 ;  /* 0x029890605f0075a7 */ /* 0x001064000804017f */
[----:B-1----:R-:W-:Y:S05]  /*307d0*/  @!P2 NANOSLEEP.SYNCS 0x989680 ;  /* 0x009896800000a95d */ /* 0x002fea0003900000 */
[----:B------:R-:W1:Y:S02]  /*307e0*/  @!P2 SYNCS.PHASECHK.TRANS64 P2, [R95+URZ+0x29890], R96 ;  /* 0x029890605f00a5a7 */ /* 0x000e64000804007f */
[----:B-1----:R-:W-:Y:S05]  /*307f0*/  @!P2 BRA `(.L_x_2783) ;  /* 0xfffffffc00f0a947 */ /* 0x002fea000383ffff */
[----:B------:R-:W-:Y:S05]  /*30800*/  BRA `(.L_x_3068) ;  /* 0xfffffdec009c7947 */ /* 0x000fea000383ffff */
.L_x_2784:
[----:B------:R-:W-:Y:S01]  /*30810*/  BSSY B1, `(.L_x_3069) ;  /* 0x0000008000017945 */ /* 0x000fe20003800000 */
[----:B------:R-:W-:Y:S01]  /*30820*/  IMAD.MOV.U32 R13, RZ, RZ, R51 ;  /* 0x000000ffff0d7224 */ /* 0x000fe200078e0033 */
[----:B------:R-:W-:Y:S01]  /*30830*/  MOV R12, RZ ;  /* 0x000000ff000c7202 */ /* 0x000fe20000000f00 */
[----:B------:R-:W-:Y:S02]  /*30840*/  IMAD.MOV.U32 R11, RZ, RZ, 0x1e1f ;  /* 0x00001e1fff0b7424 */ /* 0x000fe400078e00ff */
[----:B------:R-:W-:-:S07]  /*30850*/  IMAD.MOV.U32 R15, RZ, RZ, -0x1 ;  /* 0xffffffffff0f7424 */ /* 0x000fce00078e00ff */
[----:B0-----:R-:W-:Y:S05]  /*30860*/  WARPSYNC.COLLECTIVE R15, `(.L_x_3070) ;  /* 0x000000000f087348 */ /* 0x001fea0003c00000 */
[----:B------:R1:W2:Y:S02]  /*30870*/  SHFL.IDX P6, R14, R13, R12, R11 ;  /* 0x0000000c0d0e7389 */ /* 0x0002a400000c000b */
[----:B012---:R-:W-:Y:S01]  /*30880*/  ENDCOLLECTIVE ;  /* 0x000000000000791b */ /* 0x007fe20003800000 */
.L_x_3070:
[----:B------:R-:W-:Y:S05]  /*30890*/  BSYNC B1 ;  /* 0x0000000000017941 */ /* 0x000fea0003800000 */
.L_x_3069:
        /* <DEDUP_REMOVED lines=8> */
.L_x_3071:
[----:B------:R-:W-:Y:S01]  /*30920*/  IMAD.MOV.U32 R49, RZ, RZ, R14 ;  /* 0x000000ffff317224 */ /* 0x000fe200078e000e */
[----:B------:R-:W-:Y:S06]  /*30930*/  BRA `(.L_x_3072) ;  /* 0xfffffdec00b87947 */ /* 0x000fec000383ffff */
.L_x_2787:
        /* <DEDUP_REMOVED lines=8> */
.L_x_3074:
[----:B------:R-:W-:Y:S05]  /*309c0*/  BSYNC B1 ;  /* 0x0000000000017941 */ /* 0x000fea0003800000 */
.L_x_3073:
        /* <DEDUP_REMOVED lines=8> */
.L_x_3075:
[----:B------:R-:W-:Y:S01]  /*30a50*/  MOV R49, R14 ;  /* 0x0000000e00317202 */ /* 0x000fe20000000f00 */
[----:B------:R-:W-:Y:S06]  /*30a60*/  BRA `(.L_x_3076) ;  /* 0xfffffdf0000c7947 */ /* 0x000fec000383ffff */
.L_x_2791:
[----:B------:R0:W0:Y:S02]  /*30a70*/  SYNCS.PHASECHK.TRANS64.TRYWAIT P1, [R95+URZ+0x298b0], R96 ;  /* 0x0298b0605f0075a7 */ /* 0x000024000802017f */
[----:B0-----:R-:W-:Y:S05]  /*30a80*/  @!P1 NANOSLEEP.SYNCS 0x989680 ;  /* 0x009896800000995d */ /* 0x001fea0003900000 */
[----:B------:R-:W0:Y:S02]  /*30a90*/  @!P1 SYNCS.PHASECHK.TRANS64 P1, [R95+URZ+0x298b0], R96 ;  /* 0x0298b0605f0095a7 */ /* 0x000e24000802007f */
[----:B0-----:R-:W-:Y:S05]  /*30aa0*/  @!P1 BRA `(.L_x_2791) ;  /* 0xfffffffc00f09947 */ /* 0x001fea000383ffff */
[----:B------:R-:W-:Y:S05]  /*30ab0*/  BRA `(.L_x_3077) ;  /* 0xfffffdf000d87947 */ /* 0x000fea000383ffff */
.L_x_2801:
        /* <DEDUP_REMOVED lines=13> */
.L_x_3079:
[----:B------:R-:W-:Y:S05]  /*30b90*/  BSYNC B0 ;  /* 0x0000000000007941 */ /* 0x000fea0003800000 */
.L_x_3078:
[----:B------:R-:W-:Y:S01]  /*30ba0*/  MOV R207, R14 ;  /* 0x0000000e00cf7202 */ /* 0x000fe20000000f00 */
[----:B------:R-:W-:Y:S06]  /*30bb0*/  BRA `(.L_x_3080) ;  /* 0xfffffe0000587947 */ /* 0x000fec000383ffff */
.L_x_2811:
[----:B------:R-:W-:Y:S01]  /*30bc0*/  BSSY B1, `(.L_x_3081) ;  /* 0x0000007000017945 */ /* 0x000fe20003800000 */
[----:B------:R-:W-:Y:S02]  /*30bd0*/  IMAD.MOV.U32 R12, RZ, RZ, RZ ;  /* 0x000000ffff0c7224 */ /* 0x000fe400078e00ff */
[----:B------:R-:W-:Y:S02]  /*30be0*/  IMAD.MOV.U32 R11, RZ, RZ, 0x1e1f ;  /* 0x00001e1fff0b7424 */ /* 0x000fe400078e00ff */
[----:B------:R-:W-:-:S07]  /*30bf0*/  IMAD.MOV.U32 R15, RZ, RZ, -0x1 ;  /* 0xffffffffff0f7424 */ /* 0x000fce00078e00ff */
[----:B------:R-:W-:Y:S05]  /*30c00*/  WARPSYNC.COLLECTIVE R15, `(.L_x_3082) ;  /* 0x000000000f087348 */ /* 0x000fea0003c00000 */
[----:B------:R0:W1:Y:S02]  /*30c10*/  SHFL.IDX P6, R14, R13, R12, R11 ;  /* 0x0000000c0d0e7389 */ /* 0x00006400000c000b */
[----:B01----:R-:W-:Y:S01]  /*30c20*/  ENDCOLLECTIVE ;  /* 0x000000000000791b */ /* 0x003fe20003800000 */
.L_x_3082:
[----:B------:R-:W-:Y:S05]  /*30c30*/  BSYNC B1 ;  /* 0x0000000000017941 */ /* 0x000fea0003800000 */
.L_x_3081:
[----:B------:R-:W-:Y:S01]  /*30c40*/  IMAD.MOV.U32 R13, RZ, RZ, R3 ;  /* 0x000000ffff0d7224 */ /* 0x000fe200078e0003 */
[----:B------:R-:W-:Y:S01]  /*30c50*/  MOV R12, RZ ;  /* 0x000000ff000c7202 */ /* 0x000fe20000000f00 */
[----:B------:R-:W-:Y:S02]  /*30c60*/  IMAD.MOV.U32 R11, RZ, RZ, 0x1e1f ;  /* 0x00001e1fff0b7424 */ /* 0x000fe400078e00ff */
[----:B------:R-:W-:Y:S02]  /*30c70*/  IMAD.MOV.U32 R15, RZ, RZ, -0x1 ;  /* 0xffffffffff0f7424 */ /* 0x000fe400078e00ff */
[----:B------:R-:W-:-:S07]  /*30c80*/  IMAD.MOV.U32 R0, RZ, RZ, R14 ;  /* 0x000000ffff007224 */ /* 0x000fce00078e000e */
[----:B------:R-:W-:Y:S05]  /*30c90*/  WARPSYNC.COLLECTIVE R15, `(.L_x_3083) ;  /* 0x000000000f087348 */ /* 0x000fea0003c00000 */
[----:B------:R0:W1:Y:S02]  /*30ca0*/  SHFL.IDX P6, R14, R13, R12, R11 ;  /* 0x0000000c0d0e7389 */ /* 0x00006400000c000b */
[----:B01----:R-:W-:Y:S01]  /*30cb0*/  ENDCOLLECTIVE ;  /* 0x000000000000791b */ /* 0x003fe20003800000 */
.L_x_3083:
[----:B------:R-:W-:Y:S02]  /*30cc0*/  IMAD.MOV.U32 R13, RZ, RZ, R4 ;  /* 0x000000ffff0d7224 */ /* 0x000fe400078e0004 */
[----:B------:R-:W-:-:S07]  /*30cd0*/  IMAD.MOV.U32 R3, RZ, RZ, R14 ;  /* 0x000000ffff037224 */ /* 0x000fce00078e000e */
[----:B------:R-:W-:Y:S05]  /*30ce0*/  WARPSYNC.COLLECTIVE R15, `(.L_x_3084) ;  /* 0x000000000f087348 */ /* 0x000fea0003c00000 */
[----:B------:R0:W1:Y:S02]  /*30cf0*/  SHFL.IDX P6, R14, R13, R12, R11 ;  /* 0x0000000c0d0e7389 */ /* 0x00006400000c000b */
[----:B01----:R-:W-:Y:S01]  /*30d00*/  ENDCOLLECTIVE ;  /* 0x000000000000791b */ /* 0x003fe20003800000 */
.L_x_3084:
[----:B------:R-:W-:Y:S01]  /*30d10*/  MOV R13, R5 ;  /* 0x00000005000d7202 */ /* 0x000fe20000000f00 */
[----:B------:R-:W-:-:S07]  /*30d20*/  IMAD.MOV.U32 R4, RZ, RZ, R14 ;  /* 0x000000ffff047224 */ /* 0x000fce00078e000e */
[----:B------:R-:W-:Y:S05]  /*30d30*/  WARPSYNC.COLLECTIVE R15, `(.L_x_3085) ;  /* 0x000000000f087348 */ /* 0x000fea0003c00000 */
[----:B------:R0:W1:Y:S02]  /*30d40*/  SHFL.IDX P6, R14, R13, R12, R11 ;  /* 0x0000000c0d0e7389 */ /* 0x00006400000c000b */
[----:B01----:R-:W-:Y:S01]  /*30d50*/  ENDCOLLECTIVE ;  /* 0x000000000000791b */ /* 0x003fe20003800000 */
.L_x_3085:
[----:B------:R-:W-:Y:S05]  /*30d60*/  BRA `(.L_x_3086) ;  /* 0xfffffe0400a87947 */ /* 0x000fea000383ffff */
.L_x_2815:
[----:B--2---:R2:W0:Y:S02]  /*30d70*/  SYNCS.PHASECHK.TRANS64.TRYWAIT P0, [R18+URZ+0x29800], R5 ;  /* 0x02980005120075a7 */ /* 0x004424000800017f */
[----:B0-----:R-:W-:Y:S05]  /*30d80*/  @!P0 NANOSLEEP.SYNCS 0x989680 ;  /* 0x009896800000895d */ /* 0x001fea0003900000 */
[----:B------:R-:W0:Y:S02]  /*30d90*/  @!P0 SYNCS.PHASECHK.TRANS64 P0, [R18+URZ+0x29800], R5 ;  /* 0x02980005120085a7 */ /* 0x000e24000800007f */
[----:B0-----:R-:W-:Y:S05]  /*30da0*/  @!P0 BRA `(.L_x_2815) ;  /* 0xfffffffc00f08947 */ /* 0x001fea000383ffff */
[----:B------:R-:W-:Y:S05]  /*30db0*/  BRA `(.L_x_3087) ;  /* 0xfffffe0800f47947 */ /* 0x000fea000383ffff */
.L_x_2827:
[----:B------:R-:W-:Y:S01]  /*30dc0*/  BSSY B1, `(.L_x_3088) ;  /* 0x0000007000017945 */ /* 0x000fe20003800000 */
[----:B------:R-:W-:Y:S02]  /*30dd0*/  IMAD.MOV.U32 R12, RZ, RZ, RZ ;  /* 0x000000ffff0c7224 */ /* 0x000fe400078e00ff */
[----:B------:R-:W-:Y:S02]  /*30de0*/  IMAD.MOV.U32 R11, RZ, RZ, 0x1e1f ;  /* 0x00001e1fff0b7424 */ /* 0x000fe400078e00ff */
[----:B------:R-:W-:-:S07]  /*30df0*/  IMAD.MOV.U32 R15, RZ, RZ, -0x1 ;  /* 0xffffffffff0f7424 */ /* 0x000fce00078e00ff */
[----:B------:R-:W-:Y:S05]  /*30e00*/  WARPSYNC.COLLECTIVE R15, `(.L_x_3089) ;  /* 0x000000000f087348 */ /* 0x000fea0003c00000 */
[----:B------:R0:W1:Y:S02]  /*30e10*/  SHFL.IDX P6, R14, R13, R12, R11 ;  /* 0x0000000c0d0e7389 */ /* 0x00006400000c000b */
[----:B01----:R-:W-:Y:S01]  /*30e20*/  ENDCOLLECTIVE ;  /* 0x000000000000791b */ /* 0x003fe20003800000 */
.L_x_3089:
[----:B------:R-:W-:Y:S05]  /*30e30*/  BSYNC B1 ;  /* 0x0000000000017941 */ /* 0x000fea0003800000 */
.L_x_3088:
        /* <DEDUP_REMOVED lines=8> */
.L_x_3090:
[----:B------:R-:W-:Y:S02]  /*30ec0*/  IMAD.MOV.U32 R13, RZ, RZ, R37 ;  /* 0x000000ffff0d7224 */ /* 0x000fe400078e0025 */
[----:B------:R-:W-:-:S07]  /*30ed0*/  IMAD.MOV.U32 R21, RZ, RZ, R14 ;  /* 0x000000ffff157224 */ /* 0x000fce00078e000e */
[----:B------:R-:W-:Y:S05]  /*30ee0*/  WARPSYNC.COLLECTIVE R15, `(.L_x_3091) ;  /* 0x000000000f087348 */ /* 0x000fea0003c00000 */
[----:B------:R0:W1:Y:S02]  /*30ef0*/  SHFL.IDX P6, R14, R13, R12, R11 ;  /* 0x0000000c0d0e7389 */ /* 0x00006400000c000b */
[----:B01----:R-:W-:Y:S01]  /*30f00*/  ENDCOLLECTIVE ;  /* 0x000000000000791b */ /* 0x003fe20003800000 */
.L_x_3091:
[----:B------:R-:W-:Y:S01]  /*30f10*/  MOV R13, R39 ;  /* 0x00000027000d7202 */ /* 0x000fe20000000f00 */
[----:B------:R-:W-:-:S07]  /*30f20*/  IMAD.MOV.U32 R37, RZ, RZ, R14 ;  /* 0x000000ffff257224 */ /* 0x000fce00078e000e */
[----:B------:R-:W-:Y:S05]  /*30f30*/  WARPSYNC.COLLECTIVE R15, `(.L_x_3092) ;  /* 0x000000000f087348 */ /* 0x000fea0003c00000 */
[----:B------:R0:W1:Y:S02]  /*30f40*/  SHFL.IDX P6, R14, R13, R12, R11 ;  /* 0x0000000c0d0e7389 */ /* 0x00006400000c000b */
[----:B01----:R-:W-:Y:S01]  /*30f50*/  ENDCOLLECTIVE ;  /* 0x000000000000791b */ /* 0x003fe20003800000 */
.L_x_3092:
[----:B------:R-:W-:Y:S01]  /*30f60*/  IMAD.MOV.U32 R39, RZ, RZ, R14 ;  /* 0x000000ffff277224 */ /* 0x000fe200078e000e */
[----:B------:R-:W-:Y:S06]  /*30f70*/  BRA `(.L_x_3093) ;  /* 0xfffffe3800bc7947 */ /* 0x000fec000383ffff */
.L_x_2831:
[----:B0-----:R0:W1:Y:S02]  /*30f80*/  SYNCS.PHASECHK.TRANS64.TRYWAIT P0, [R18+URZ+0x29800], R21 ;  /* 0x02980015120075a7 */ /* 0x001064000800017f */
[----:B-1----:R-:W-:Y:S05]  /*30f90*/  @!P0 NANOSLEEP.SYNCS 0x989680 ;  /* 0x009896800000895d */ /* 0x002fea0003900000 */
[----:B------:R-:W1:Y:S02]  /*30fa0*/  @!P0 SYNCS.PHASECHK.TRANS64 P0, [R18+URZ+0x29800], R21 ;  /* 0x02980015120085a7 */ /* 0x000e64000800007f */
[----:B-1----:R-:W-:Y:S05]  /*30fb0*/  @!P0 BRA `(.L_x_2831) ;  /* 0xfffffffc00f08947 */ /* 0x002fea000383ffff */
[----:B------:R-:W-:Y:S05]  /*30fc0*/  BRA `(.L_x_3094) ;  /* 0xfffffe3c00b47947 */ /* 0x000fea000383ffff */
.L_x_2839:
[----:B-1----:R1:W2:Y:S02]  /*30fd0*/  SYNCS.PHASECHK.TRANS64.TRYWAIT P1, [R0+URZ+0x29830], R3 ;  /* 0x02983003000075a7 */ /* 0x0022a4000802017f */
[----:B--2---:R-:W-:Y:S05]  /*30fe0*/  @!P1 NANOSLEEP.SYNCS 0x989680 ;  /* 0x009896800000995d */ /* 0x004fea0003900000 */
[----:B------:R-:W2:Y:S02]  /*30ff0*/  @!P1 SYNCS.PHASECHK.TRANS64 P1, [R0+URZ+0x29830], R3 ;  /* 0x02983003000095a7 */ /* 0x000ea4000802007f */
[----:B--2---:R-:W-:Y:S05]  /*31000*/  @!P1 BRA `(.L_x_2839) ;  /* 0xfffffffc00f09947 */ /* 0x004fea000383ffff */
[----:B------:R-:W-:Y:S05]  /*31010*/  BRA `(.L_x_2838) ;  /* 0xfffffe6c00f87947 */ /* 0x000fea000383ffff */
.L_x_2846:
[----:B-1----:R1:W2:Y:S02]  /*31020*/  SYNCS.PHASECHK.TRANS64.TRYWAIT P2, [R11+URZ+0x29830], R4 ;  /* 0x029830040b0075a7 */ /* 0x0022a4000804017f */
[----:B--2---:R-:W-:Y:S05]  /*31030*/  @!P2 NANOSLEEP.SYNCS 0x989680 ;  /* 0x009896800000a95d */ /* 0x004fea0003900000 */
[----:B------:R-:W2:Y:S02]  /*31040*/  @!P2 SYNCS.PHASECHK.TRANS64 P2, [R11+URZ+0x29830], R4 ;  /* 0x029830040b00a5a7 */ /* 0x000ea4000804007f */
[----:B--2---:R-:W-:Y:S05]  /*31050*/  @!P2 BRA `(.L_x_2846) ;  /* 0xfffffffc00f0a947 */ /* 0x004fea000383ffff */
[----:B------:R-:W-:Y:S05]  /*31060*/  BRA `(.L_x_2845) ;  /* 0xfffffea800687947 */ /* 0x000fea000383ffff */
.L_x_2850:
[----:B-1----:R1:W2:Y:S02]  /*31070*/  SYNCS.PHASECHK.TRANS64.TRYWAIT P1, [R8+URZ+0x29850], R4 ;  /* 0x02985004080075a7 */ /* 0x0022a4000802017f */
[----:B--2---:R-:W-:Y:S05]  /*31080*/  @!P1 NANOSLEEP.SYNCS 0x989680 ;  /* 0x009896800000995d */ /* 0x004fea0003900000 */
[----:B------:R-:W2:Y:S02]  /*31090*/  @!P1 SYNCS.PHASECHK.TRANS64 P1, [R8+URZ+0x29850], R4 ;  /* 0x02985004080095a7 */ /* 0x000ea4000802007f */
[----:B--2---:R-:W-:Y:S05]  /*310a0*/  @!P1 BRA `(.L_x_2850) ;  /* 0xfffffffc00f09947 */ /* 0x004fea000383ffff */
[----:B------:R-:W-:Y:S05]  /*310b0*/  BRA `(.L_x_2847) ;  /* 0xfffffeb800a47947 */ /* 0x000fea000383ffff */
.L_x_2859:
[----:B-1----:R1:W2:Y:S02]  /*310c0*/  SYNCS.PHASECHK.TRANS64.TRYWAIT P1, [R4+URZ+0x29830], R11 ;  /* 0x0298300b040075a7 */ /* 0x0022a4000802017f */
[----:B--2---:R-:W-:Y:S05]  /*310d0*/  @!P1 NANOSLEEP.SYNCS 0x989680 ;  /* 0x009896800000995d */ /* 0x004fea0003900000 */
[----:B------:R-:W2:Y:S02]  /*310e0*/  @!P1 SYNCS.PHASECHK.TRANS64 P1, [R4+URZ+0x29830], R11 ;  /* 0x0298300b040095a7 */ /* 0x000ea4000802007f */
[----:B--2---:R-:W-:Y:S05]  /*310f0*/  @!P1 BRA `(.L_x_2859) ;  /* 0xfffffffc00f09947 */ /* 0x004fea000383ffff */
[----:B------:R-:W-:Y:S05]  /*31100*/  BRA `(.L_x_2858) ;  /* 0xfffffee400c07947 */ /* 0x000fea000383ffff */
.L_x_2863:
[----:B-1----:R1:W2:Y:S02]  /*31110*/  SYNCS.PHASECHK.TRANS64.TRYWAIT P1, [R8+URZ+0x29850], R4 ;  /* 0x02985004080075a7 */ /* 0x0022a4000802017f */
[----:B--2---:R-:W-:Y:S05]  /*31120*/  @!P1 NANOSLEEP.SYNCS 0x989680 ;  /* 0x009896800000995d */ /* 0x004fea0003900000 */
[----:B------:R-:W2:Y:S02]  /*31130*/  @!P1 SYNCS.PHASECHK.TRANS64 P1, [R8+URZ+0x29850], R4 ;  /* 0x02985004080095a7 */ /* 0x000ea4000802007f */
[----:B--2---:R-:W-:Y:S05]  /*31140*/  @!P1 BRA `(.L_x_2863) ;  /* 0xfffffffc00f09947 */ /* 0x004fea000383ffff */
[----:B------:R-:W-:Y:S05]  /*31150*/  BRA `(.L_x_2860) ;  /* 0xfffffef400f07947 */ /* 0x000fea000383ffff */
.L_x_2870:
[----:B-1----:R1:W2:Y:S02]  /*31160*/  SYNCS.PHASECHK.TRANS64.TRYWAIT P1, [R20+URZ+0x29850], R5 ;  /* 0x02985005140075a7 */ /* 0x0022a4000802017f */
[----:B--2---:R-:W-:Y:S05]  /*31170*/  @!P1 NANOSLEEP.SYNCS 0x989680 ;  /* 0x009896800000995d */ /* 0x004fea0003900000 */
[----:B------:R-:W2:Y:S02]  /*31180*/  @!P1 SYNCS.PHASECHK.TRANS64 P1, [R20+URZ+0x29850], R5 ;  /* 0x02985005140095a7 */ /* 0x000ea4000802007f */
[----:B--2---:R-:W-:Y:S05]  /*31190*/  @!P1 BRA `(.L_x_2870) ;  /* 0xfffffffc00f09947 */ /* 0x004fea000383ffff */
[----:B------:R-:W-:Y:S05]  /*311a0*/  BRA `(.L_x_2869) ;  /* 0xffffff1800007947 */ /* 0x000fea000383ffff */
.L_x_2874:
[----:B------:R-:W-:Y:S01]  /*311b0*/  SEL R82, R12, R85, P0 ;  /* 0x000000550c527207 */ /* 0x000fe20000000000 */
[----:B------:R-:W-:Y:S01]  /*311c0*/  IMAD.MOV.U32 R11, RZ, RZ, 0x1c1f ;  /* 0x00001c1fff0b7424 */ /* 0x000fe200078e00ff */
[----:B------:R-:W-:Y:S01]  /*311d0*/  SEL R85, R85, R12, P0 ;  /* 0x0000000c55557207 */ /* 0x000fe20000000000 */
[----:B-----5:R-:W-:Y:S01]  /*311e0*/  IMAD.MOV.U32 R12, RZ, RZ, R9 ;  /* 0x000000ffff0c7224 */ /* 0x020fe200078e0009 */
[----:B------:R-:W-:Y:S01]  /*311f0*/  SEL R78, R97, R20, P0 ;  /* 0x00000014614e7207 */ /* 0x000fe20000000000 */
[----:B------:R-:W-:Y:S01]  /*31200*/  IMAD.MOV.U32 R15, RZ, RZ, -0x1 ;  /* 0xffffffffff0f7424 */ /* 0x000fe200078e00ff */
[----:B------:R-:W-:Y:S02]  /*31210*/  SEL R41, R20, R97, P0 ;  /* 0x0000006114297207 */ /* 0x000fe40000000000 */
[----:B------:R-:W-:-:S07]  /*31220*/  SEL R20, R44, R53, P0 ;  /* 0x000000352c147207 */ /* 0x000fce0000000000 */
[----:B-12---:R-:W-:Y:S05]  /*31230*/  WARPSYNC.COLLECTIVE R15, `(.L_x_3095) ;  /* 0x000000000f087348 */ /* 0x006fea0003c00000 */
[----:B------:R0:W3:Y:S02]  /*31240*/  SHFL.IDX P6, R14, R13, R12, R11 ;  /* 0x0000000c0d0e7389 */ /* 0x0000e400000c000b */
[----:B0123--:R-:W-:Y:S01]  /*31250*/  ENDCOLLECTIVE ;  /* 0x000000000000791b */ /* 0x00ffe20003800000 */
.L_x_3095:
[----:B------:R-:W-:Y:S02]  /*31260*/  SEL R51, R53, R44, P0 ;  /* 0x0000002c35337207 */ /* 0x000fe40000000000 */
[----:B------:R-:W-:Y:S02]  /*31270*/  SEL R44, R111, R98, P0 ;  /* 0x000000626f2c7207 */ /* 0x000fe40000000000 */
[----:B------:R-:W-:Y:S02]  /*31280*/  SEL R111, R98, R111, P0 ;  /* 0x0000006f626f7207 */ /* 0x000fe40000000000 */
[----:B------:R-:W-:Y:S02]  /*31290*/  LOP3.LUT R10, R9, 0x2, RZ, 0x3c, !PT ;  /* 0x00000002090a7812 */ /* 0x000fe400078e3cff */
[----:B------:R-:W-:Y:S02]  /*312a0*/  SEL R80, R90, R125, P0 ;  /* 0x0000007d5a507207 */ /* 0x000fe40000000000 */
[----:B------:R-:W-:-:S02]  /*312b0*/  SEL R49, R125, R90, P0 ;  /* 0x0000005a7d317207 */ /* 0x000fc40000000000 */
[----:B------:R-:W-:Y:S02]  /*312c0*/  SEL R90, R123, R60, P0 ;  /* 0x0000003c7b5a7207 */ /* 0x000fe40000000000 */
[----:B------:R-:W-:Y:S02]  /*312d0*/  MOV R13, R2 ;  /* 0x00000002000d7202 */ /* 0x000fe40000000f00 */
        /* <DEDUP_REMOVED lines=9> */
.L_x_3096:
        /* <DEDUP_REMOVED lines=19> */
.L_x_3097:
        /* <DEDUP_REMOVED lines=18> */
.L_x_3098:
        /* <DEDUP_REMOVED lines=18> */
.L_x_3099:
        /* <DEDUP_REMOVED lines=11> */
[----:B------:R-:W-:Y:S01]  /*31790*/  MOV R100, RZ ;  /* 0x000000ff00647202 */ /* 0x000fe20000000f00 */
[----:B------:R-:W-:-:S07]  /*317a0*/  IMAD.MOV.U32 R78, RZ, RZ, R14 ;  /* 0x000000ffff4e7224 */ /* 0x000fce00078e000e */
[----:B------:R-:W-:Y:S05]  /*317b0*/  WARPSYNC.COLLECTIVE R15, `(.L_x_3100) ;  /* 0x000000000f087348 */ /* 0x000fea0003c00000 */
[----:B------:R0:W1:Y:S02]  /*317c0*/  SHFL.IDX P6, R14, R13, R12, R11 ;  /* 0x0000000c0d0e7389 */ /* 0x00006400000c000b */
[----:B01----:R-:W-:Y:S01]  /*317d0*/  ENDCOLLECTIVE ;  /* 0x000000000000791b */ /* 0x003fe20003800000 */
.L_x_3100:
[----:B------:R-:W-:Y:S01]  /*317e0*/  MOV R13, R41 ;  /* 0x00000029000d7202 */ /* 0x000fe20000000f00 */
[----:B------:R-:W-:Y:S02]  /*317f0*/  IMAD.MOV.U32 R12, RZ, RZ, R10 ;  /* 0x000000ffff0c7224 */ /* 0x000fe400078e000a */
[----:B------:R-:W-:-:S07]  /*31800*/  IMAD.MOV.U32 R80, RZ, RZ, R14 ;  /* 0x000000ffff507224 */ /* 0x000fce00078e000e */
[----:B------:R-:W-:Y:S05]  /*31810*/  WARPSYNC.COLLECTIVE R15, `(.L_x_3101) ;  /* 0x000000000f087348 */ /* 0x000fea0003c00000 */
[----:B------:R0:W1:Y:S02]  /*31820*/  SHFL.IDX P6, R14, R13, R12, R11 ;  /* 0x0000000c0d0e7389 */ /* 0x00006400000c000b */
[----:B01----:R-:W-:Y:S01]  /*31830*/  ENDCOLLECTIVE ;  /* 0x000000000000791b */ /* 0x003fe20003800000 */
.L_x_3101:
[----:B------:R-:W-:Y:S02]  /*31840*/  IMAD.MOV.U32 R13, RZ, RZ, R49 ;  /* 0x000000ffff0d7224 */ /* 0x000fe400078e0031 */
[----:B------:R-:W-:-:S07]  /*31850*/  IMAD.MOV.U32 R41, RZ, RZ, R14 ;  /* 0x000000ffff297224 */ /* 0x000fce00078e000e */
[----:B------:R-:W-:Y:S05]  /*31860*/  WARPSYNC.COLLECTIVE R15, `(.L_x_3102) ;  /* 0x000000000f087348 */ /* 0x000fea0003c00000 */
[----:B------:R0:W1:Y:S02]  /*31870*/  SHFL.IDX P6, R14, R13, R12, R11 ;  /* 0x0000000c0d0e7389 */ /* 0x00006400000c000b */
[----:B01----:R-:W-:Y:S01]  /*31880*/  ENDCOLLECTIVE ;  /* 0x000000000000791b */ /* 0x003fe20003800000 */
.L_x_3102:
[----:B------:R-:W-:Y:S02]  /*31890*/  SEL R77, R78, R41, P0 ;  /* 0x000000294e4d7207 */ /* 0x000fe40000000000 */
[----:B------:R-:W-:Y:S01]  /*318a0*/  SEL R78, R41, R78, P0 ;  /* 0x0000004e294e7207 */ /* 0x000fe20000000000 */
[----:B------:R-:W-:Y:S01]  /*318b0*/  IMAD.MOV.U32 R13, RZ, RZ, R0 ;  /* 0x000000ffff0d7224 */ /* 0x000fe200078e0000 */
[----:B------:R-:W-:Y:S01]  /*318c0*/  MOV R12, R9 ;  /* 0x00000009000c7202 */ /* 0x000fe20000000f00 */
[----:B------:R-:W-:-:S07]  /*318d0*/  IMAD.MOV.U32 R49, RZ, RZ, R14 ;  /* 0x000000ffff317224 */ /* 0x000fce00078e000e */
[----:B------:R-:W-:Y:S05]  /*318e0*/  WARPSYNC.COLLECTIVE R15, `(.L_x_3103) ;  /* 0x000000000f087348 */ /* 0x000fea0003c00000 */
[----:B------:R0:W1:Y:S02]  /*318f0*/  SHFL.IDX P6, R14, R13, R12, R11 ;  /* 0x0000000c0d0e7389 */ /* 0x00006400000c000b */
[----:B01----:R-:W-:Y:S01]  /*31900*/  ENDCOLLECTIVE ;  /* 0x000000000000791b */ /* 0x003fe20003800000 */
.L_x_3103:
[----:B------:R-:W-:Y:S02]  /*31910*/  IMAD.MOV.U32 R13, RZ, RZ, R4 ;  /* 0x000000ffff0d7224 */ /* 0x000fe400078e0004 */
[----:B------:R-:W-:-:S07]  /*31920*/  IMAD.MOV.U32 R0, RZ, RZ, R14 ;  /* 0x000000ffff007224 */ /* 0x000fce00078e000e */
[----:B------:R-:W-:Y:S05]  /*31930*/  WARPSYNC.COLLECTIVE R15, `(.L_x_3104) ;  /* 0x000000000f087348 */ /* 0x000fea0003c00000 */
[----:B------:R0:W1:Y:S02]  /*31940*/  SHFL.IDX P6, R14, R13, R12, R11 ;  /* 0x0000000c0d0e7389 */ /* 0x00006400000c000b */
[----:B01----:R-:W-:Y:S01]  /*31950*/  ENDCOLLECTIVE ;  /* 0x000000000000791b */ /* 0x003fe20003800000 */
.L_x_3104:
[----:B------:R-:W-:Y:S02]  /*31960*/  IMAD.MOV.U32 R13, RZ, RZ, R47 ;  /* 0x000000ffff0d7224 */ /* 0x000fe400078e002f */
[----:B------:R-:W-:Y:S02]  /*31970*/  IMAD.MOV.U32 R12, RZ, RZ, R10 ;  /* 0x000000ffff0c7224 */ /* 0x000fe400078e000a */
[----:B------:R-:W-:-:S07]  /*31980*/  IMAD.MOV.U32 R3, RZ, RZ, R14 ;  /* 0x000000ffff037224 */ /* 0x000fce00078e000e */
[----:B------:R-:W-:Y:S05]  /*31990*/  WARPSYNC.COLLECTIVE R15, `(.L_x_3105) ;  /* 0x000000000f087348 */ /* 0x000fea0003c00000 */
[----:B------:R0:W1:Y:S02]  /*319a0*/  SHFL.IDX P6, R14, R13, R12, R11 ;  /* 0x0000000c0d0e7389 */ /* 0x00006400000c000b */
[----:B01----:R-:W-:Y:S01]  /*319b0*/  ENDCOLLECTIVE ;  /* 0x000000000000791b */ /* 0x003fe20003800000 */
.L_x_3105:
[----:B------:R-:W-:Y:S01]  /*319c0*/  IMAD.MOV.U32 R13, RZ, RZ, R79 ;  /* 0x000000ffff0d7224 */ /* 0x000fe200078e004f */
[----:B------:R-:W-:Y:S02]  /*319d0*/  SEL R79, R80, R49, P0 ;  /* 0x00000031504f7207 */ /* 0x000fe40000000000 */
[----:B------:R-:W-:Y:S02]  /*319e0*/  SEL R80, R49, R80, P0 ;  /* 0x0000005031507207 */ /* 0x000fe40000000000 */
[----:B------:R-:W-:-:S07]  /*319f0*/  MOV R47, R14 ;  /* 0x0000000e002f7202 */ /* 0x000fce0000000f00 */
[----:B------:R-:W-:Y:S05]  /*31a00*/  WARPSYNC.COLLECTIVE R15, `(.L_x_3106) ;  /* 0x000000000f087348 */ /* 0x000fea0003c00000 */
[----:B------:R0:W1:Y:S02]  /*31a10*/  SHFL.IDX P6, R14, R13, R12, R11 ;  /* 0x0000000c0d0e7389 */ /* 0x00006400000c000b */
[----:B01----:R-:W-:Y:S01]  /*31a20*/  ENDCOLLECTIVE ;  /* 0x000000000000791b */ /* 0x003fe20003800000 */
.L_x_3106:
        /* <DEDUP_REMOVED lines=8> */
.L_x_3107:
[----:B------:R-:W-:Y:S02]  /*31ab0*/  SEL R2, R3, R4, P0 ;  /* 0x0000000403027207 */ /* 0x000fe40000000000 */
[----:B------:R-:W-:Y:S02]  /*31ac0*/  SEL R3, R4, R3, P0 ;  /* 0x0000000304037207 */ /* 0x000fe40000000000 */
[----:B------:R-:W-:Y:S01]  /*31ad0*/  MOV R13, R40 ;  /* 0x00000028000d7202 */ /* 0x000fe20000000f00 */
[----:B------:R-:W-:-:S07]  /*31ae0*/  IMAD.MOV.U32 R20, RZ, RZ, R14 ;  /* 0x000000ffff147224 */ /* 0x000fce00078e000e */
[----:B------:R-:W-:Y:S05]  /*31af0*/  WARPSYNC.COLLECTIVE R15, `(.L_x_3108) ;  /* 0x000000000f087348 */ /* 0x000fea0003c00000 */
[----:B------:R0:W1:Y:S02]  /*31b00*/  SHFL.IDX P6, R14, R13, R12, R11 ;  /* 0x0000000c0d0e7389 */ /* 0x00006400000c000b */
[----:B01----:R-:W-:Y:S01]  /*31b10*/  ENDCOLLECTIVE ;  /* 0x000000000000791b */ /* 0x003fe20003800000 */
.L_x_3108:
[----:B------:R-:W-:Y:S02]  /*31b20*/  IMAD.MOV.U32 R13, RZ, RZ, R51 ;  /* 0x000000ffff0d7224 */ /* 0x000fe400078e0033 */
[----:B------:R-:W-:Y:S02]  /*31b30*/  IMAD.MOV.U32 R12, RZ, RZ, R10 ;  /* 0x000000ffff0c7224 */ /* 0x000fe400078e000a */
[----:B------:R-:W-:-:S07]  /*31b40*/  IMAD.MOV.U32 R40, RZ, RZ, R14 ;  /* 0x000000ffff287224 */ /* 0x000fce00078e000e */
[----:B------:R-:W-:Y:S05]  /*31b50*/  WARPSYNC.COLLECTIVE R15, `(.L_x_3109) ;  /* 0x000000000f087348 */ /* 0x000fea0003c00000 */
[----:B------:R0:W1:Y:S02]  /*31b60*/  SHFL.IDX P6, R14, R13, R12, R11 ;  /* 0x0000000c0d0e7389 */ /* 0x00006400000c000b */
[----:B01----:R-:W-:Y:S01]  /*31b70*/  ENDCOLLECTIVE ;  /* 0x000000000000791b */ /* 0x003fe20003800000 */
.L_x_3109:
[----:B------:R-:W-:Y:S02]  /*31b80*/  IMAD.MOV.U32 R13, RZ, RZ, R119 ;  /* 0x000000ffff0d7224 */ /* 0x000fe400078e0077 */
[----:B------:R-:W-:-:S07]  /*31b90*/  IMAD.MOV.U32 R51, RZ, RZ, R14 ;  /* 0x000000ffff337224 */ /* 0x000fce00078e000e */
[----:B------:R-:W-:Y:S05]  /*31ba0*/  WARPSYNC.COLLECTIVE R15, `(.L_x_3110) ;  /* 0x000000000f087348 */ /* 0x000fea0003c00000 */
[----:B------:R0:W1:Y:S02]  /*31bb0*/  SHFL.IDX P6, R14, R13, R12, R11 ;  /* 0x0000000c0d0e7389 */ /* 0x00006400000c000b */
[----:B01----:R-:W-:Y:S01]  /*31bc0*/  ENDCOLLECTIVE ;  /* 0x000000000000791b */ /* 0x003fe20003800000 */
.L_x_3110:
        /* <DEDUP_REMOVED lines=8> */
.L_x_3111:
[----:B------:R-:W-:Y:S02]  /*31c50*/  SEL R21, R40, R119, P0 ;  /* 0x0000007728157207 */ /* 0x000fe40000000000 */
[----:B------:R-:W-:Y:S01]  /*31c60*/  SEL R40, R119, R40, P0 ;  /* 0x0000002877287207 */ /* 0x000fe20000000000 */
[----:B------:R-:W-:Y:S02]  /*31c70*/  IMAD.MOV.U32 R13, RZ, RZ, R44 ;  /* 0x000000ffff0d7224 */ /* 0x000fe400078e002c */
[----:B------:R-:W-:-:S07]  /*31c80*/  IMAD.MOV.U32 R42, RZ, RZ, R14 ;  /* 0x000000ffff2a7224 */ /* 0x000fce00078e000e */
[----:B------:R-:W-:Y:S05]  /*31c90*/  WARPSYNC.COLLECTIVE R15, `(.L_x_3112) ;  /* 0x000000000f087348 */ /* 0x000fea0003c00000 */
[----:B------:R0:W1:Y:S02]  /*31ca0*/  SHFL.IDX P6, R14, R13, R12, R11 ;  /* 0x0000000c0d0e7389 */ /* 0x00006400000c000b */
[----:B01----:R-:W-:Y:S01]  /*31cb0*/  ENDCOLLECTIVE ;  /* 0x000000000000791b */ /* 0x003fe20003800000 */
.L_x_3112:
[----:B------:R-:W-:Y:S01]  /*31cc0*/  MOV R13, R121 ;  /* 0x00000079000d7202 */ /* 0x000fe20000000f00 */
[----:B------:R-:W-:Y:S02]  /*31cd0*/  IMAD.MOV.U32 R12, RZ, RZ, R10 ;  /* 0x000000ffff0c7224 */ /* 0x000fe400078e000a */
[----:B------:R-:W-:-:S07]  /*31ce0*/  IMAD.MOV.U32 R44, RZ, RZ, R14 ;  /* 0x000000ffff2c7224 */ /* 0x000fce00078e000e */
[----:B------:R-:W-:Y:S05]  /*31cf0*/  WARPSYNC.COLLECTIVE R15, `(.L_x_3113) ;  /* 0x000000000f087348 */ /* 0x000fea0003c00000 */
[----:B------:R0:W1:Y:S02]  /*31d00*/  SHFL.IDX P6, R14, R13, R12, R11 ;  /* 0x0000000c0d0e7389 */ /* 0x00006400000c000b */
[----:B01----:R-:W-:Y:S01]  /*31d10*/  ENDCOLLECTIVE ;  /* 0x000000000000791b */ /* 0x003fe20003800000 */
.L_x_3113:
[----:B------:R-:W-:Y:S02]  /*31d20*/  IMAD.MOV.U32 R13, RZ, RZ, R111 ;  /* 0x000000ffff0d7224 */ /* 0x000fe400078e006f */
[----:B------:R-:W-:-:S07]  /*31d30*/  IMAD.MOV.U32 R121, RZ, RZ, R14 ;  /* 0x000000ffff797224 */ /* 0x000fce00078e000e */
[----:B------:R-:W-:Y:S05]  /*31d40*/  WARPSYNC.COLLECTIVE R15, `(.L_x_3114) ;  /* 0x000000000f087348 */ /* 0x000fea0003c00000 */
[----:B------:R0:W1:Y:S02]  /*31d50*/  SHFL.IDX P6, R14, R13, R12, R11 ;  /* 0x0000000c0d0e7389 */ /* 0x00006400000c000b */
[----:B01----:R-:W-:Y:S01]  /*31d60*/  ENDCOLLECTIVE ;  /* 0x000000000000791b */ /* 0x003fe20003800000 */
.L_x_3114:
        /* <DEDUP_REMOVED lines=8> */
.L_x_3115:
[----:B------:R-:W-:Y:S02]  /*31df0*/  IMAD.MOV.U32 R13, RZ, RZ, R48 ;  /* 0x000000ffff0d7224 */ /* 0x000fe400078e0030 */
[----:B------:R-:W-:-:S07]  /*31e00*/  IMAD.MOV.U32 R46, RZ, RZ, R14 ;  /* 0x000000ffff2e7224 */ /* 0x000fce00078e000e */
[----:B------:R-:W-:Y:S05]  /*31e10*/  WARPSYNC.COLLECTIVE R15, `(.L_x_3116) ;  /* 0x000000000f087348 */ /* 0x000fea0003c00000 */
[----:B------:R0:W1:Y:S02]  /*31e20*/  SHFL.IDX P6, R14, R13, R12, R11 ;  /* 0x0000000c0d0e7389 */ /* 0x00006400000c000b */
[----:B01----:R-:W-:Y:S01]  /*31e30*/  ENDCOLLECTIVE ;  /* 0x000000000000791b */ /* 0x003fe20003800000 */
.L_x_3116:
[----:B------:R-:W-:Y:S02]  /*31e40*/  IMAD.MOV.U32 R13, RZ, RZ, R113 ;  /* 0x000000ffff0d7224 */ /* 0x000fe400078e0071 */
[----:B------:R-:W-:Y:S02]  /*31e50*/  IMAD.MOV.U32 R12, RZ, RZ, R10 ;  /* 0x000000ffff0c7224 */ /* 0x000fe400078e000a */
[----:B------:R-:W-:-:S07]  /*31e60*/  IMAD.MOV.U32 R48, RZ, RZ, R14 ;  /* 0x000000ffff307224 */ /* 0x000fce00078e000e */
[----:B------:R-:W-:Y:S05]  /*31e70*/  WARPSYNC.COLLECTIVE R15, `(.L_x_3117) ;  /* 0x000000000f087348 */ /* 0x000fea0003c00000 */
[----:B------:R0:W1:Y:S02]  /*31e80*/  SHFL.IDX P6, R14, R13, R12, R11 ;  /* 0x0000000c0d0e7389 */ /* 0x00006400000c000b */
[----:B01----:R-:W-:Y:S01]  /*31e90*/  ENDCOLLECTIVE ;  /* 0x000000000000791b */ /* 0x003fe20003800000 */
.L_x_3117:
[----:B------:R-:W-:Y:S01]  /*31ea0*/  IMAD.MOV.U32 R13, RZ, RZ, R87 ;  /* 0x000000ffff0d7224 */ /* 0x000fe200078e0057 */
[----:B------:R-:W-:-:S07]  /*31eb0*/  MOV R113, R14 ;  /* 0x0000000e00717202 */ /* 0x000fce0000000f00 */
[----:B------:R-:W-:Y:S05]  /*31ec0*/  WARPSYNC.COLLECTIVE R15, `(.L_x_3118) ;  /* 0x000000000f087348 */ /* 0x000fea0003c00000 */
[----:B------:R0:W1:Y:S02]  /*31ed0*/  SHFL.IDX P6, R14, R13, R12, R11 ;  /* 0x0000000c0d0e7389 */ /* 0x00006400000c000b */
[----:B01----:R-:W-:Y:S01]  /*31ee0*/  ENDCOLLECTIVE ;  /* 0x000000000000791b */ /* 0x003fe20003800000 */
.L_x_3118:
[----:B------:R-:W-:Y:S02]  /*31ef0*/  IMAD.MOV.U32 R13, RZ, RZ, R50 ;  /* 0x000000ffff0d7224 */ /* 0x000fe400078e0032 */
[----:B------:R-:W-:Y:S02]  /*31f00*/  IMAD.MOV.U32 R12, RZ, RZ, R9 ;  /* 0x000000ffff0c7224 */ /* 0x000fe400078e0009 */
[----:B------:R-:W-:-:S07]  /*31f10*/  IMAD.MOV.U32 R87, RZ, RZ, R14 ;  /* 0x000000ffff577224 */ /* 0x000fce00078e000e */
[----:B------:R-:W-:Y:S05]  /*31f20*/  WARPSYNC.COLLECTIVE R15, `(.L_x_3119) ;  /* 0x000000000f087348 */ /* 0x000fea0003c00000 */
[----:B------:R0:W1:Y:S02]  /*31f30*/  SHFL.IDX P6, R14, R13, R12, R11 ;  /* 0x0000000c0d0e7389 */ /* 0x00006400000c000b */
[----:B01----:R-:W-:Y:S01]  /*31f40*/  ENDCOLLECTIVE ;  /* 0x000000000000791b */ /* 0x003fe20003800000 */
.L_x_3119:
[----:B------:R-:W-:Y:S02]  /*31f50*/  SEL R47, R48, R87, P0 ;  /* 0x00000057302f7207 */ /* 0x000fe40000000000 */
[----:B------:R-:W-:Y:S02]  /*31f60*/  SEL R48, R87, R48, P0 ;  /* 0x0000003057307207 */ /* 0x000fe40000000000 */
[----:B------:R-:W-:Y:S01]  /*31f70*/  MOV R13, R82 ;  /* 0x00000052000d7202 */ /* 0x000fe20000000f00 */
[----:B------:R-:W-:-:S07]  /*31f80*/  IMAD.MOV.U32 R50, RZ, RZ, R14 ;  /* 0x000000ffff327224 */ /* 0x000fce00078e000e */
[----:B------:R-:W-:Y:S05]  /*31f90*/  WARPSYNC.COLLECTIVE R15, `(.L_x_3120) ;  /* 0x000000000f087348 */ /* 0x000fea0003c00000 */
[----:B------:R0:W1:Y:S02]  /*31fa0*/  SHFL.IDX P6, R14, R13, R12, R11 ;  /* 0x0000000c0d0e7389 */ /* 0x00006400000c000b */
[----:B01----:R-:W-:Y:S01]  /*31fb0*/  ENDCOLLECTIVE ;  /* 0x000000000000791b */ /* 0x003fe20003800000 */
.L_x_3120:
[----:B------:R-:W-:Y:S02]  /*31fc0*/  IMAD.MOV.U32 R13, RZ, RZ, R115 ;  /* 0x000000ffff0d7224 */ /* 0x000fe400078e0073 */
[----:B------:R-:W-:Y:S02]  /*31fd0*/  IMAD.MOV.U32 R12, RZ, RZ, R10 ;  /* 0x000000ffff0c7224 */ /* 0x000fe400078e000a */
[----:B------:R-:W-:-:S07]  /*31fe0*/  IMAD.MOV.U32 R82, RZ, RZ, R14 ;  /* 0x000000ffff527224 */ /* 0x000fce00078e000e */
[----:B------:R-:W-:Y:S05]  /*31ff0*/  WARPSYNC.COLLECTIVE R15, `(.L_x_3121) ;  /* 0x000000000f087348 */ /* 0x000fea0003c00000 */
[----:B------:R0:W1:Y:S02]  /*32000*/  SHFL.IDX P6, R14, R13, R12, R11 ;  /* 0x0000000c0d0e7389 */ /* 0x00006400000c000b */
[----:B01----:R-:W-:Y:S01]  /*32010*/  ENDCOLLECTIVE ;  /* 0x000000000000791b */ /* 0x003fe20003800000 */
.L_x_3121:
[----:B------:R-:W-:Y:S02]  /*32020*/  IMAD.MOV.U32 R13, RZ, RZ, R85 ;  /* 0x000000ffff0d7224 */ /* 0x000fe400078e0055 */
[----:B------:R-:W-:-:S07]  /*32030*/  IMAD.MOV.U32 R115, RZ, RZ, R14 ;  /* 0x000000ffff737224 */ /* 0x000fce00078e000e */
[----:B------:R-:W-:Y:S05]  /*32040*/  WARPSYNC.COLLECTIVE R15, `(.L_x_3122) ;  /* 0x000000000f087348 */ /* 0x000fea0003c00000 */
[----:B------:R0:W1:Y:S02]  /*32050*/  SHFL.IDX P6, R14, R13, R12, R11 ;  /* 0x0000000c0d0e7389 */ /* 0x00006400000c000b */
[----:B01----:R-:W-:Y:S01]  /*32060*/  ENDCOLLECTIVE ;  /* 0x000000000000791b */ /* 0x003fe20003800000 */
.L_x_3122:
        /* <DEDUP_REMOVED lines=8> */
.L_x_3123:
[----:B------:R-:W-:Y:S02]  /*320f0*/  SEL R51, R82, R85, P0 ;  /* 0x0000005552337207 */ /* 0x000fe40000000000 */
[----:B------:R-:W-:Y:S01]  /*32100*/  SEL R82, R85, R82, P0 ;  /* 0x0000005255527207 */ /* 0x000fe20000000000 */
[----:B------:R-:W-:Y:S02]  /*32110*/  IMAD.MOV.U32 R13, RZ, RZ, R86 ;  /* 0x000000ffff0d7224 */ /* 0x000fe400078e0056 */
[----:B------:R-:W-:-:S07]  /*32120*/  IMAD.MOV.U32 R84, RZ, RZ, R14 ;  /* 0x000000ffff547224 */ /* 0x000fce00078e000e */
[----:B------:R-:W-:Y:S05]  /*32130*/  WARPSYNC.COLLECTIVE R15, `(.L_x_3124) ;  /* 0x000000000f087348 */ /* 0x000fea0003c00000 */
[----:B------:R0:W1:Y:S02]  /*32140*/  SHFL.IDX P6, R14, R13, R12, R11 ;  /* 0x0000000c0d0e7389 */ /* 0x00006400000c000b */
[----:B01----:R-:W-:Y:S01]  /*32150*/  ENDCOLLECTIVE ;  /* 0x000000000000791b */ /* 0x003fe20003800000 */
.L_x_3124:
[----:B------:R-:W-:Y:S01]  /*32160*/  MOV R13, R117 ;  /* 0x00000075000d7202 */ /* 0x000fe20000000f00 */
[----:B------:R-:W-:Y:S02]  /*32170*/  IMAD.MOV.U32 R12, RZ, RZ, R10 ;  /* 0x000000ffff0c7224 */ /* 0x000fe400078e000a */
[----:B------:R-:W-:-:S07]  /*32180*/  IMAD.MOV.U32 R86, RZ, RZ, R14 ;  /* 0x000000ffff567224 */ /* 0x000fce00078e000e */
[----:B------:R-:W-:Y:S05]  /*32190*/  WARPSYNC.COLLECTIVE R15, `(.L_x_3125) ;  /* 0x000000000f087348 */ /* 0x000fea0003c00000 */
[----:B------:R0:W1:Y:S02]  /*321a0*/  SHFL.IDX P6, R14, R13, R12, R11 ;  /* 0x0000000c0d0e7389 */ /* 0x00006400000c000b */
[----:B01----:R-:W-:Y:S01]  /*321b0*/  ENDCOLLECTIVE ;  /* 0x000000000000791b */ /* 0x003fe20003800000 */
.L_x_3125:
[----:B------:R-:W-:Y:S02]  /*321c0*/  IMAD.MOV.U32 R13, RZ, RZ, R67 ;  /* 0x000000ffff0d7224 */ /* 0x000fe400078e0043 */
[----:B------:R-:W-:-:S07]  /*321d0*/  IMAD.MOV.U32 R117, RZ, RZ, R14 ;  /* 0x000000ffff757224 */ /* 0x000fce00078e000e */
[----:B------:R-:W-:Y:S05]  /*321e0*/  WARPSYNC.COLLECTIVE R15, `(.L_x_3126) ;  /* 0x000000000f087348 */ /* 0x000fea0003c00000 */
[----:B------:R0:W1:Y:S02]  /*321f0*/  SHFL.IDX P6, R14, R13, R12, R11 ;  /* 0x0000000c0d0e7389 */ /* 0x00006400000c000b */
[----:B01----:R-:W-:Y:S01]  /*32200*/  ENDCOLLECTIVE ;  /* 0x000000000000791b */ /* 0x003fe20003800000 */
.L_x_3126:
[----:B------:R-:W-:Y:S01]  /*32210*/  IMAD.MOV.U32 R13, RZ, RZ, R90 ;  /* 0x000000ffff0d7224 */ /* 0x000fe200078e005a */
[----:B------:R-:W-:Y:S01]  /*32220*/  MOV R12, R9 ;  /* 0x00000009000c7202 */ /* 0x000fe20000000f00 */
[----:B------:R-:W-:-:S07]  /*32230*/  IMAD.MOV.U32 R67, RZ, RZ, R14 ;  /* 0x000000ffff437224 */ /* 0x000fce00078e000e */
[----:B------:R-:W-:Y:S05]  /*32240*/  WARPSYNC.COLLECTIVE R15, `(.L_x_3127) ;  /* 0x000000000f087348 */ /* 0x000fea0003c00000 */
[----:B------:R0:W1:Y:S02]  /*32250*/  SHFL.IDX P6, R14, R13, R12, R11 ;  /* 0x0000000c0d0e7389 */ /* 0x00006400000c000b */
[----:B01----:R-:W-:Y:S01]  /*32260*/  ENDCOLLECTIVE ;  /* 0x000000000000791b */ /* 0x003fe20003800000 */
.L_x_3127:
[----:B------:R-:W-:Y:S02]  /*32270*/  SEL R85, R86, R67, P0 ;  /* 0x0000004356557207 */ /* 0x000fe40000000000 */
[----:B------:R-:W-:Y:S01]  /*32280*/  SEL R86, R67, R86, P0 ;  /* 0x0000005643567207 */ /* 0x000fe20000000000 */
[----:B------:R-:W-:Y:S02]  /*32290*/  IMAD.MOV.U32 R13, RZ, RZ, R54 ;  /* 0x000000ffff0d7224 */ /* 0x000fe400078e0036 */
[----:B------:R-:W-:-:S07]  /*322a0*/  IMAD.MOV.U32 R90, RZ, RZ, R14 ;  /* 0x000000ffff5a7224 */ /* 0x000fce00078e000e */
[----:B------:R-:W-:Y:S05]  /*322b0*/  WARPSYNC.COLLECTIVE R15, `(.L_x_3128) ;  /* 0x000000000f087348 */ /* 0x000fea0003c00000 */
[----:B------:R0:W1:Y:S02]  /*322c0*/  SHFL.IDX P6, R14, R13, R12, R11 ;  /* 0x0000000c0d0e7389 */ /* 0x00006400000c000b */
[----:B01----:R-:W-:Y:S01]  /*322d0*/  ENDCOLLECTIVE ;  /* 0x000000000000791b */ /* 0x003fe20003800000 */
.L_x_3128:
        /* <DEDUP_REMOVED lines=8> */
.L_x_3129:
[----:B------:R-:W-:Y:S01]  /*32360*/  IMAD.MOV.U32 R13, RZ, RZ, R45 ;  /* 0x000000ffff0d7224 */ /* 0x000fe200078e002d */
[----:B------:R-:W-:Y:S02]  /*32370*/  SEL R45, R46, R113, P0 ;  /* 0x000000712e2d7207 */ /* 0x000fe40000000000 */
[----:B------:R-:W-:Y:S02]  /*32380*/  SEL R46, R113, R46, P0 ;  /* 0x0000002e712e7207 */ /* 0x000fe40000000000 */
[----:B------:R-:W-:-:S07]  /*32390*/  MOV R123, R14 ;  /* 0x0000000e007b7202 */ /* 0x000fce0000000f00 */
[----:B------:R-:W-:Y:S05]  /*323a0*/  WARPSYNC.COLLECTIVE R15, `(.L_x_3130) ;  /* 0x000000000f087348 */ /* 0x000fea0003c00000 */
[----:B------:R0:W1:Y:S02]  /*323b0*/  SHFL.IDX P6, R14, R13, R12, R11 ;  /* 0x0000000c0d0e7389 */ /* 0x00006400000c000b */
[----:B01----:R-:W-:Y:S01]  /*323c0*/  ENDCOLLECTIVE ;  /* 0x000000000000791b */ /* 0x003fe20003800000 */
.L_x_3130:
        /* <DEDUP_REMOVED lines=8> */
.L_x_3131:
[----:B------:R-:W-:Y:S01]  /*32450*/  MOV R13, R58 ;  /* 0x0000003a000d7202 */ /* 0x000fe20000000f00 */
[----:B------:R-:W-:-:S07]  /*32460*/  IMAD.MOV.U32 R60, RZ, RZ, R14 ;  /* 0x000000ffff3c7224 */ /* 0x000fce00078e000e */
[----:B------:R-:W-:Y:S05]  /*32470*/  WARPSYNC.COLLECTIVE R15, `(.L_x_3132) ;  /* 0x000000000f087348 */ /* 0x000fea0003c00000 */
[----:B------:R0:W1:Y:S02]  /*32480*/  SHFL.IDX P6, R14, R13, R12, R11 ;  /* 0x0000000c0d0e7389 */ /* 0x00006400000c000b */
[----:B01----:R-:W-:Y:S01]  /*32490*/  ENDCOLLECTIVE ;  /* 0x000000000000791b */ /* 0x003fe20003800000 */
.L_x_3132:
        /* <DEDUP_REMOVED lines=8> */
.L_x_3133:
[----:B------:R-:W-:Y:S02]  /*32520*/  IMAD.MOV.U32 R13, RZ, RZ, R61 ;  /* 0x000000ffff0d7224 */ /* 0x000fe400078e003d */
[----:B------:R-:W-:-:S07]  /*32530*/  IMAD.MOV.U32 R127, RZ, RZ, R14 ;  /* 0x000000ffff7f7224 */ /* 0x000fce00078e000e */
[----:B------:R-:W-:Y:S05]  /*32540*/  WARPSYNC.COLLECTIVE R15, `(.L_x_3134) ;  /* 0x000000000f087348 */ /* 0x000fea0003c00000 */
[----:B------:R0:W1:Y:S02]  /*32550*/  SHFL.IDX P6, R14, R13, R12, R11 ;  /* 0x0000000c0d0e7389 */ /* 0x00006400000c000b */
[----:B01----:R-:W-:Y:S01]  /*32560*/  ENDCOLLECTIVE ;  /* 0x000000000000791b */ /* 0x003fe20003800000 */
.L_x_3134:
[----:B------:R-:W-:Y:S02]  /*32570*/  IMAD.MOV.U32 R13, RZ, RZ, R64 ;  /* 0x000000ffff0d7224 */ /* 0x000fe400078e0040 */
[----:B------:R-:W-:Y:S01]  /*32580*/  IMAD.MOV.U32 R12, RZ, RZ, R9 ;  /* 0x000000ffff0c7224 */ /* 0x000fe200078e0009 */
[----:B------:R-:W-:-:S07]  /*32590*/  MOV R61, R14 ;  /* 0x0000000e003d7202 */ /* 0x000fce0000000f00 */
[----:B------:R-:W-:Y:S05]  /*325a0*/  WARPSYNC.COLLECTIVE R15, `(.L_x_3135) ;  /* 0x000000000f087348 */ /* 0x000fea0003c00000 */
[----:B------:R0:W1:Y:S02]  /*325b0*/  SHFL.IDX P6, R14, R13, R12, R11 ;  /* 0x0000000c0d0e7389 */ /* 0x00006400000c000b */
[----:B01----:R-:W-:Y:S01]  /*325c0*/  ENDCOLLECTIVE ;  /* 0x000000000000791b */ /* 0x003fe20003800000 */
.L_x_3135:
[----:B------:R-:W-:Y:S01]  /*325d0*/  SEL R56, R58, R61, P0 ;  /* 0x0000003d3a387207 */ /* 0x000fe20000000000 */
[----:B------:R-:W-:Y:S01]  /*325e0*/  IMAD.MOV.U32 R13, RZ, RZ, R52 ;  /* 0x000000ffff0d7224 */ /* 0x000fe200078e0034 */
[----:B------:R-:W-:Y:S01]  /*325f0*/  SEL R52, R54, R125, P0 ;  /* 0x0000007d36347207 */ /* 0x000fe20000000000 */
[----:B------:R-:W-:-:S07]  /*32600*/  IMAD.MOV.U32 R64, RZ, RZ, R14 ;  /* 0x000000ffff407224 */ /* 0x000fce00078e000e */
[----:B------:R-:W-:Y:S05]  /*32610*/  WARPSYNC.COLLECTIVE R15, `(.L_x_3136) ;  /* 0x000000000f087348 */ /* 0x000fea0003c00000 */
[----:B------:R0:W1:Y:S02]  /*32620*/  SHFL.IDX P6, R14, R13, R12, R11 ;  /* 0x0000000c0d0e7389 */ /* 0x00006400000c000b */
[----:B01----:R-:W-:Y:S01]  /*32630*/  ENDCOLLECTIVE ;  /* 0x000000000000791b */ /* 0x003fe20003800000 */
.L_x_3136:
[----:B------:R-:W-:Y:S01]  /*32640*/  MOV R13, R55 ;  /* 0x00000037000d7202 */ /* 0x000fe20000000f00 */
[----:B------:R-:W-:Y:S01]  /*32650*/  IMAD.MOV.U32 R12, RZ, RZ, R10 ;  /* 0x000000ffff0c7224 */ /* 0x000fe200078e000a */
[----:B------:R-:W-:Y:S01]  /*32660*/  SEL R55, R127, R60, P0 ;  /* 0x0000003c7f377207 */ /* 0x000fe20000000000 */
[----:B------:R-:W-:-:S07]  /*32670*/  IMAD.MOV.U32 R65, RZ, RZ, R14 ;  /* 0x000000ffff417224 */ /* 0x000fce00078e000e */
[----:B------:R-:W-:Y:S05]  /*32680*/  WARPSYNC.COLLECTIVE R15, `(.L_x_3137) ;  /* 0x000000000f087348 */ /* 0x000fea0003c00000 */
[----:B------:R0:W1:Y:S02]  /*32690*/  SHFL.IDX P6, R14, R13, R12, R11 ;  /* 0x0000000c0d0e7389 */ /* 0x00006400000c000b */
[----:B01----:R-:W-:Y:S01]  /*326a0*/  ENDCOLLECTIVE ;  /* 0x000000000000791b */ /* 0x003fe20003800000 */
.L_x_3137:
[----:B------:R-:W-:Y:S01]  /*326b0*/  IMAD.MOV.U32 R13, RZ, RZ, R53 ;  /* 0x000000ffff0d7224 */ /* 0x000fe200078e0035 */
[----:B------:R-:W-:Y:S02]  /*326c0*/  SEL R53, R125, R54, P0 ;  /* 0x000000367d357207 */ /* 0x000fe40000000000 */
[----:B------:R-:W-:Y:S01]  /*326d0*/  SEL R54, R60, R127, P0 ;  /* 0x0000007f3c367207 */ /* 0x000fe20000000000 */
[----:B------:R-:W-:-:S07]  /*326e0*/  IMAD.MOV.U32 R129, RZ, RZ, R14 ;  /* 0x000000ffff817224 */ /* 0x000fce00078e000e */
[----:B------:R-:W-:Y:S05]  /*326f0*/  WARPSYNC.COLLECTIVE R15, `(.L_x_3138) ;  /* 0x000000000f087348 */ /* 0x000fea0003c00000 */
[----:B------:R0:W1:Y:S02]  /*32700*/  SHFL.IDX P6, R14, R13, R12, R11 ;  /* 0x0000000c0d0e7389 */ /* 0x00006400000c000b */
[----:B01----:R-:W-:Y:S01]  /*32710*/  ENDCOLLECTIVE ;  /* 0x000000000000791b */ /* 0x003fe20003800000 */
.L_x_3138:
[----:B------:R-:W-:Y:S01]  /*32720*/  IMAD.MOV.U32 R13, RZ, RZ, R36 ;  /* 0x000000ffff0d7224 */ /* 0x000fe200078e0024 */
[----:B------:R-:W-:Y:S01]  /*32730*/  MOV R12, R9 ;  /* 0x00000009000c7202 */ /* 0x000fe20000000f00 */
[----:B------:R-:W-:-:S07]  /*32740*/  IMAD.MOV.U32 R68, RZ, RZ, R14 ;  /* 0x000000ffff447224 */ /* 0x000fce00078e000e */
[----:B------:R-:W-:Y:S05]  /*32750*/  WARPSYNC.COLLECTIVE R15, `(.L_x_3139) ;  /* 0x000000000f087348 */ /* 0x000fea0003c00000 */
[----:B------:R0:W1:Y:S02]  /*32760*/  SHFL.IDX P6, R14, R13, R12, R11 ;  /* 0x0000000c0d0e7389 */ /* 0x00006400000c000b */
[----:B01----:R-:W-:Y:S01]  /*32770*/  ENDCOLLECTIVE ;  /* 0x000000000000791b */ /* 0x003fe20003800000 */
.L_x_3139:
[----:B------:R-:W-:Y:S01]  /*32780*/  SEL R60, R65, R68, P0 ;  /* 0x00000044413c7207 */ /* 0x000fe20000000000 */
[----:B------:R-:W-:Y:S02]  /*32790*/  IMAD.MOV.U32 R13, RZ, RZ, R38 ;  /* 0x000000ffff0d7224 */ /* 0x000fe400078e0026 */
[----:B------:R-:W-:-:S07]  /*327a0*/  IMAD.MOV.U32 R69, RZ, RZ, R14 ;  /* 0x000000ffff457224 */ /* 0x000fce00078e000e */
[----:B------:R-:W-:Y:S05]  /*327b0*/  WARPSYNC.COLLECTIVE R15, `(.L_x_3140) ;  /* 0x000000000f087348 */ /* 0x000fea0003c00000 */
[----:B------:R0:W1:Y:S02]  /*327c0*/  SHFL.IDX P6, R14, R13, R12, R11 ;  /* 0x0000000c0d0e7389 */ /* 0x00006400000c000b */
[----:B01----:R-:W-:Y:S01]  /*327d0*/  ENDCOLLECTIVE ;  /* 0x000000000000791b */ /* 0x003fe20003800000 */
.L_x_3140:
        /* <DEDUP_REMOVED lines=9> */
.L_x_3141:
[----:B------:R-:W-:Y:S01]  /*32870*/  IMAD.MOV.U32 R13, RZ, RZ, R59 ;  /* 0x000000ffff0d7224 */ /* 0x000fe200078e003b */
[----:B------:R-:W-:Y:S02]  /*32880*/  SEL R59, R129, R64, P0 ;  /* 0x00000040813b7207 */ /* 0x000fe40000000000 */
[----:B------:R-:W-:-:S07]  /*32890*/  MOV R36, R14 ;  /* 0x0000000e00247202 */ /* 0x000fce0000000f00 */
[----:B------:R-:W-:Y:S05]  /*328a0*/  WARPSYNC.COLLECTIVE R15, `(.L_x_3142) ;  /* 0x000000000f087348 */ /* 0x000fea0003c00000 */
[----:B------:R0:W1:Y:S02]  /*328b0*/  SHFL.IDX P6, R14, R13, R12, R11 ;  /* 0x0000000c0d0e7389 */ /* 0x00006400000c000b */
[----:B01----:R-:W-:Y:S01]  /*328c0*/  ENDCOLLECTIVE ;  /* 0x000000000000791b */ /* 0x003fe20003800000 */
.L_x_3142:
        /* <DEDUP_REMOVED lines=8> */
.L_x_3143:
[----:B------:R-:W-:Y:S02]  /*32950*/  SEL R70, R71, R38, P0 ;  /* 0x0000002647467207 */ /* 0x000fe40000000000 */
[----:B------:R-:W-:Y:S02]  /*32960*/  SEL R71, R38, R71, P0 ;  /* 0x0000004726477207 */ /* 0x000fe40000000000 */
[----:B------:R-:W-:Y:S01]  /*32970*/  MOV R13, R34 ;  /* 0x00000022000d7202 */ /* 0x000fe20000000f00 */
[----:B------:R-:W-:-:S07]  /*32980*/  IMAD.MOV.U32 R73, RZ, RZ, R14 ;  /* 0x000000ffff497224 */ /* 0x000fce00078e000e */
[----:B------:R-:W-:Y:S05]  /*32990*/  WARPSYNC.COLLECTIVE R15, `(.L_x_3144) ;  /* 0x000000000f087348 */ /* 0x000fea0003c00000 */
[----:B------:R0:W1:Y:S02]  /*329a0*/  SHFL.IDX P6, R14, R13, R12, R11 ;  /* 0x0000000c0d0e7389 */ /* 0x00006400000c000b */
[----:B01----:R-:W-:Y:S01]  /*329b0*/  ENDCOLLECTIVE ;  /* 0x000000000000791b */ /* 0x003fe20003800000 */
.L_x_3144:
[----:B------:R-:W-:Y:S02]  /*329c0*/  IMAD.MOV.U32 R13, RZ, RZ, R37 ;  /* 0x000000ffff0d7224 */ /* 0x000fe400078e0025 */
[----:B------:R-:W-:Y:S02]  /*329d0*/  IMAD.MOV.U32 R12, RZ, RZ, R10 ;  /* 0x000000ffff0c7224 */ /* 0x000fe400078e000a */
[----:B------:R-:W-:-:S07]  /*329e0*/  IMAD.MOV.U32 R75, RZ, RZ, R14 ;  /* 0x000000ffff4b7224 */ /* 0x000fce00078e000e */
[----:B------:R-:W-:Y:S05]  /*329f0*/  WARPSYNC.COLLECTIVE R15, `(.L_x_3145) ;  /* 0x000000000f087348 */ /* 0x000fea0003c00000 */
[----:B------:R0:W1:Y:S02]  /*32a00*/  SHFL.IDX P6, R14, R13, R12, R11 ;  /* 0x0000000c0d0e7389 */ /* 0x00006400000c000b */
[----:B01----:R-:W-:Y:S01]  /*32a10*/  ENDCOLLECTIVE ;  /* 0x000000000000791b */ /* 0x003fe20003800000 */
.L_x_3145:
[----:B------:R-:W-:Y:S02]  /*32a20*/  IMAD.MOV.U32 R13, RZ, RZ, R39 ;  /* 0x000000ffff0d7224 */ /* 0x000fe400078e0027 */
[----:B------:R-:W-:-:S07]  /*32a30*/  IMAD.MOV.U32 R32, RZ, RZ, R14 ;  /* 0x000000ffff207224 */ /* 0x000fce00078e000e */
[----:B------:R-:W-:Y:S05]  /*32a40*/  WARPSYNC.COLLECTIVE R15, `(.L_x_3146) ;  /* 0x000000000f087348 */ /* 0x000fea0003c00000 */
[----:B------:R0:W1:Y:S02]  /*32a50*/  SHFL.IDX P6, R14, R13, R12, R11 ;  /* 0x0000000c0d0e7389 */ /* 0x00006400000c000b */
[----:B01----:R-:W-:Y:S01]  /*32a60*/  ENDCOLLECTIVE ;  /* 0x000000000000791b */ /* 0x003fe20003800000 */
.L_x_3146:
        /* <DEDUP_REMOVED lines=8> */
.L_x_3147:
[----:B------:R-:W-:Y:S02]  /*32af0*/  SEL R74, R75, R34, P0 ;  /* 0x000000224b4a7207 */ /* 0x000fe40000000000 */
[----:B------:R-:W-:Y:S01]  /*32b00*/  SEL R75, R34, R75, P0 ;  /* 0x0000004b224b7207 */ /* 0x000fe20000000000 */
[----:B------:R-:W-:Y:S02]  /*32b10*/  IMAD.MOV.U32 R13, RZ, RZ, R30 ;  /* 0x000000ffff0d7224 */ /* 0x000fe400078e001e */
[----:B------:R-:W-:-:S07]  /*32b20*/  IMAD.MOV.U32 R91, RZ, RZ, R14 ;  /* 0x000000ffff5b7224 */ /* 0x000fce00078e000e */
[----:B------:R-:W-:Y:S05]  /*32b30*/  WARPSYNC.COLLECTIVE R15, `(.L_x_3148) ;  /* 0x000000000f087348 */ /* 0x000fea0003c00000 */
[----:B------:R0:W1:Y:S02]  /*32b40*/  SHFL.IDX P6, R14, R13, R12, R11 ;  /* 0x0000000c0d0e7389 */ /* 0x00006400000c000b */
[----:B01----:R-:W-:Y:S01]  /*32b50*/  ENDCOLLECTIVE ;  /* 0x000000000000791b */ /* 0x003fe20003800000 */
.L_x_3148:
[----:B------:R-:W-:Y:S01]  /*32b60*/  MOV R13, R33 ;  /* 0x00000021000d7202 */ /* 0x000fe20000000f00 */
[----:B------:R-:W-:Y:S02]  /*32b70*/  IMAD.MOV.U32 R12, RZ, RZ, R10 ;  /* 0x000000ffff0c7224 */ /* 0x000fe400078e000a */
[----:B------:R-:W-:-:S07]  /*32b80*/  IMAD.MOV.U32 R93, RZ, RZ, R14 ;  /* 0x000000ffff5d7224 */ /* 0x000fce00078e000e */
[----:B------:R-:W-:Y:S05]  /*32b90*/  WARPSYNC.COLLECTIVE R15, `(.L_x_3149) ;  /* 0x000000000f087348 */ /* 0x000fea0003c00000 */
[----:B------:R0:W1:Y:S02]  /*32ba0*/  SHFL.IDX P6, R14, R13, R12, R11 ;  /* 0x0000000c0d0e7389 */ /* 0x00006400000c000b */
[----:B01----:R-:W-:Y:S01]  /*32bb0*/  ENDCOLLECTIVE ;  /* 0x000000000000791b */ /* 0x003fe20003800000 */
.L_x_3149:
[----:B------:R-:W-:Y:S02]  /*32bc0*/  IMAD.MOV.U32 R13, RZ, RZ, R35 ;  /* 0x000000ffff0d7224 */ /* 0x000fe400078e0023 */
[----:B------:R-:W-:-:S07]  /*32bd0*/  IMAD.MOV.U32 R28, RZ, RZ, R14 ;  /* 0x000000ffff1c7224 */ /* 0x000fce00078e000e */
[----:B------:R-:W-:Y:S05]  /*32be0*/  WARPSYNC.COLLECTIVE R15, `(.L_x_3150) ;  /* 0x000000000f087348 */ /* 0x000fea0003c00000 */
[----:B------:R0:W1:Y:S02]  /*32bf0*/  SHFL.IDX P6, R14, R13, R12, R11 ;  /* 0x0000000c0d0e7389 */ /* 0x00006400000c000b */
[----:B01----:R-:W-:Y:S01]  /*32c00*/  ENDCOLLECTIVE ;  /* 0x000000000000791b */ /* 0x003fe20003800000 */
.L_x_3150:
        /* <DEDUP_REMOVED lines=8> */
.L_x_3151:
[----:B------:R-:W-:Y:S02]  /*32c90*/  SEL R92, R93, R30, P0 ;  /* 0x0000001e5d5c7207 */ /* 0x000fe40000000000 */
[----:B------:R-:W-:Y:S01]  /*32ca0*/  SEL R93, R30, R93, P0 ;  /* 0x0000005d1e5d7207 */ /* 0x000fe20000000000 */
[----:B------:R-:W-:Y:S02]  /*32cb0*/  IMAD.MOV.U32 R13, RZ, RZ, R26 ;  /* 0x000000ffff0d7224 */ /* 0x000fe400078e001a */
[----:B------:R-:W-:-:S07]  /*32cc0*/  IMAD.MOV.U32 R95, RZ, RZ, R14 ;  /* 0x000000ffff5f7224 */ /* 0x000fce00078e000e */
[----:B------:R-:W-:Y:S05]  /*32cd0*/  WARPSYNC.COLLECTIVE R15, `(.L_x_3152) ;  /* 0x000000000f087348 */ /* 0x000fea0003c00000 */
[----:B------:R0:W1:Y:S02]  /*32ce0*/  SHFL.IDX P6, R14, R13, R12, R11 ;  /* 0x0000000c0d0e7389 */ /* 0x00006400000c000b */
[----:B01----:R-:W-:Y:S01]  /*32cf0*/  ENDCOLLECTIVE ;  /* 0x000000000000791b */ /* 0x003fe20003800000 */
.L_x_3152:
[----:B------:R-:W-:Y:S02]  /*32d00*/  IMAD.MOV.U32 R13, RZ, RZ, R31 ;  /* 0x000000ffff0d7224 */ /* 0x000fe400078e001f */
[----:B------:R-:W-:Y:S02]  /*32d10*/  IMAD.MOV.U32 R12, RZ, RZ, R10 ;  /* 0x000000ffff0c7224 */ /* 0x000fe400078e000a */
[----:B------:R-:W-:-:S07]  /*32d20*/  IMAD.MOV.U32 R97, RZ, RZ, R14 ;  /* 0x000000ffff617224 */ /* 0x000fce00078e000e */
[----:B------:R-:W-:Y:S05]  /*32d30*/  WARPSYNC.COLLECTIVE R15, `(.L_x_3153) ;  /* 0x000000000f087348 */ /* 0x000fea0003c00000 */
[----:B------:R0:W1:Y:S02]  /*32d40*/  SHFL.IDX P6, R14, R13, R12, R11 ;  /* 0x0000000c0d0e7389 */ /* 0x00006400000c000b */
[----:B01----:R-:W-:Y:S01]  /*32d50*/  ENDCOLLECTIVE ;  /* 0x000000000000791b */ /* 0x003fe20003800000 */
.L_x_3153:
[----:B------:R-:W-:Y:S01]  /*32d60*/  IMAD.MOV.U32 R13, RZ, RZ, R29 ;  /* 0x000000ffff0d7224 */ /* 0x000fe200078e001d */
[----:B------:R-:W-:-:S07]  /*32d70*/  MOV R24, R14 ;  /* 0x0000000e00187202 */ /* 0x000fce0000000f00 */
[----:B------:R-:W-:Y:S05]  /*32d80*/  WARPSYNC.COLLECTIVE R15, `(.L_x_3154) ;  /* 0x000000000f087348 */ /* 0x000fea0003c00000 */
[----:B------:R0:W1:Y:S02]  /*32d90*/  SHFL.IDX P6, R14, R13, R12, R11 ;  /* 0x0000000c0d0e7389 */ /* 0x00006400000c000b */
[----:B01----:R-:W-:Y:S01]  /*32da0*/  ENDCOLLECTIVE ;  /* 0x000000000000791b */ /* 0x003fe20003800000 */
.L_x_3154:
        /* <DEDUP_REMOVED lines=8> */
.L_x_3155:
[----:B------:R-:W-:Y:S02]  /*32e30*/  SEL R96, R97, R26, P0 ;  /* 0x0000001a61607207 */ /* 0x000fe40000000000 */
[----:B------:R-:W-:Y:S02]  /*32e40*/  SEL R97, R26, R97, P0 ;  /* 0x000000611a617207 */ /* 0x000fe40000000000 */
[----:B------:R-:W-:Y:S01]  /*32e50*/  MOV R13, R66 ;  /* 0x00000042000d7202 */ /* 0x000fe20000000f00 */
[----:B------:R-:W-:-:S07]  /*32e60*/  IMAD.MOV.U32 R8, RZ, RZ, R14 ;  /* 0x000000ffff087224 */ /* 0x000fce00078e000e */
[----:B------:R-:W-:Y:S05]  /*32e70*/  WARPSYNC.COLLECTIVE R15, `(.L_x_3156) ;  /* 0x000000000f087348 */ /* 0x000fea0003c00000 */
[----:B------:R0:W1:Y:S02]  /*32e80*/  SHFL.IDX P6, R14, R13, R12, R11 ;  /* 0x0000000c0d0e7389 */ /* 0x00006400000c000b */
[----:B01----:R-:W-:Y:S01]  /*32e90*/  ENDCOLLECTIVE ;  /* 0x000000000000791b */ /* 0x003fe20003800000 */
.L_x_3156:
[----:B------:R-:W-:Y:S02]  /*32ea0*/  IMAD.MOV.U32 R13, RZ, RZ, R27 ;  /* 0x000000ffff0d7224 */ /* 0x000fe400078e001b */
[----:B------:R-:W-:Y:S02]  /*32eb0*/  IMAD.MOV.U32 R12, RZ, RZ, R10 ;  /* 0x000000ffff0c7224 */ /* 0x000fe400078e000a */
[----:B------:R-:W-:-:S07]  /*32ec0*/  IMAD.MOV.U32 R66, RZ, RZ, R14 ;  /* 0x000000ffff427224 */ /* 0x000fce00078e000e */
[----:B------:R-:W-:Y:S05]  /*32ed0*/  WARPSYNC.COLLECTIVE R15, `(.L_x_3157) ;  /* 0x000000000f087348 */ /* 0x000fea0003c00000 */
[----:B------:R0:W1:Y:S02]  /*32ee0*/  SHFL.IDX P6, R14, R13, R12, R11 ;  /* 0x0000000c0d0e7389 */ /* 0x00006400000c000b */
[----:B01----:R-:W-:Y:S01]  /*32ef0*/  ENDCOLLECTIVE ;  /* 0x000000000000791b */ /* 0x003fe20003800000 */
.L_x_3157:
[----:B------:R-:W-:Y:S02]  /*32f00*/  IMAD.MOV.U32 R13, RZ, RZ, R25 ;  /* 0x000000ffff0d7224 */ /* 0x000fe400078e0019 */
[----:B------:R-:W-:-:S07]  /*32f10*/  IMAD.MOV.U32 R27, RZ, RZ, R14 ;  /* 0x000000ffff1b7224 */ /* 0x000fce00078e000e */
[----:B------:R-:W-:Y:S05]  /*32f20*/  WARPSYNC.COLLECTIVE R15, `(.L_x_3158) ;  /* 0x000000000f087348 */ /* 0x000fea0003c00000 */
[----:B------:R0:W1:Y:S02]  /*32f30*/  SHFL.IDX P6, R14, R13, R12, R11 ;  /* 0x0000000c0d0e7389 */ /* 0x00006400000c000b */
[----:B01----:R-:W-:Y:S01]  /*32f40*/  ENDCOLLECTIVE ;  /* 0x000000000000791b */ /* 0x003fe20003800000 */
.L_x_3158:
[----:B------:R-:W-:Y:S05]  /*32f50*/  BRA `(.L_x_3159) ;  /* 0xffffff14002c7947 */ /* 0x000fea000383ffff */
.L_x_2877:
[----:B------:R-:W-:Y:S02]  /*32f60*/  IMAD.MOV.U32 R13, RZ, RZ, R3 ;  /* 0x000000ffff0d7224 */ /* 0x000fe400078e0003 */
[----:B------:R-:W-:Y:S02]  /*32f70*/  IMAD.MOV.U32 R12, RZ, RZ, RZ ;  /* 0x000000ffff0c7224 */ /* 0x000fe400078e00ff */
[----:B------:R-:W-:Y:S02]  /*32f80*/  IMAD.MOV.U32 R11, RZ, RZ, 0x181f ;  /* 0x0000181fff0b7424 */ /* 0x000fe400078e00ff */
[----:B------:R-:W-:-:S07]  /*32f90*/  IMAD.MOV.U32 R15, RZ, RZ, -0x1 ;  /* 0xffffffffff0f7424 */ /* 0x000fce00078e00ff */
[----:B-1---5:R-:W-:Y:S05]  /*32fa0*/  WARPSYNC.COLLECTIVE R15, `(.L_x_3160) ;  /* 0x000000000f087348 */ /* 0x022fea0003c00000 */
[----:B------:R0:W2:Y:S02]  /*32fb0*/  SHFL.IDX P6, R14, R13, R12, R11 ;  /* 0x0000000c0d0e7389 */ /* 0x0000a400000c000b */
[----:B012--5:R-:W-:Y:S01]  /*32fc0*/  ENDCOLLECTIVE ;  /* 0x000000000000791b */ /* 0x027fe20003800000 */
.L_x_3160:
[----:B------:R-:W-:Y:S01]  /*32fd0*/  MOV R13, R2 ;  /* 0x00000002000d7202 */ /* 0x000fe20000000f00 */
[----:B------:R-:W-:-:S07]  /*32fe0*/  IMAD.MOV.U32 R0, RZ, RZ, R14 ;  /* 0x000000ffff007224 */ /* 0x000fce00078e000e */
[----:B------:R-:W-:Y:S05]  /*32ff0*/  WARPSYNC.COLLECTIVE R15, `(.L_x_3161) ;  /* 0x000000000f087348 */ /* 0x000fea0003c00000 */
[----:B------:R0:W1:Y:S02]  /*33000*/  SHFL.IDX P6, R14, R13, R12, R11 ;  /* 0x0000000c0d0e7389 */ /* 0x00006400000c000b */
[----:B01----:R-:W-:Y:S01]  /*33010*/  ENDCOLLECTIVE ;  /* 0x000000000000791b */ /* 0x003fe20003800000 */
.L_x_3161:
[----:B------:R-:W-:Y:S05]  /*33020*/  BRA `(.L_x_3162) ;  /* 0xffffff2000c47947 */ /* 0x000fea000383ffff */
.L_x_2880:
        /* <DEDUP_REMOVED lines=8> */
.L_x_3164:
[----:B------:R-:W-:Y:S05]  /*330b0*/  BSYNC B1 ;  /* 0x0000000000017941 */ /* 0x000fea0003800000 */
.L_x_3163:
        /* <DEDUP_REMOVED lines=8> */
.L_x_3165:
[----:B------:R-:W-:Y:S05]  /*33140*/  BRA `(.L_x_3166) ;  /* 0xffffff2000c47947 */ /* 0x000fea000383ffff */
.L_x_2883:
[----:B------:R-:W-:Y:S01]  /*33150*/  BSSY B1, `(.L_x_3167) ;  /* 0x0000008000017945 */ /* 0x000fe20003800000 */
[----:B------:R-:W-:Y:S01]  /*33160*/  IMAD.MOV.U32 R13, RZ, RZ, R3 ;  /* 0x000000ffff0d7224 */ /* 0x000fe200078e0003 */
[----:B------:R-:W-:Y:S01]  /*33170*/  MOV R11, 0x181f ;  /* 0x0000181f000b7802 */ /* 0x000fe20000000f00 */
[----:B------:R-:W-:Y:S02]  /*33180*/  IMAD.MOV.U32 R12, RZ, RZ, 0x2 ;  /* 0x00000002ff0c7424 */ /* 0x000fe400078e00ff */
[----:B---3--:R-:W-:-:S07]  /*33190*/  IMAD.MOV.U32 R15, RZ, RZ, -0x1 ;  /* 0xffffffffff0f7424 */ /* 0x008fce00078e00ff */
[----:B012-45:R-:W-:Y:S05]  /*331a0*/  WARPSYNC.COLLECTIVE R15, `(.L_x_3168) ;  /* 0x000000000f087348 */ /* 0x037fea0003c00000 */
[----:B--2---:R2:W3:Y:S02]  /*331b0*/  SHFL.IDX P6, R14, R13, R12, R11 ;  /* 0x0000000c0d0e7389 */ /* 0x0044e400000c000b */
[----:B012345:R-:W-:Y:S01]  /*331c0*/  ENDCOLLECTIVE ;  /* 0x000000000000791b */ /* 0x03ffe20003800000 */
.L_x_3168:
[----:B------:R-:W-:Y:S05]  /*331d0*/  BSYNC B1 ;  /* 0x0000000000017941 */ /* 0x000fea0003800000 */
.L_x_3167:
        /* <DEDUP_REMOVED lines=8> */
.L_x_3169:
[----:B------:R-:W-:Y:S05]  /*33260*/  BRA `(.L_x_3170) ;  /* 0xffffff2000c47947 */ /* 0x000fea000383ffff */
.L_x_2886:
[----:B------:R-:W-:Y:S01]  /*33270*/  BSSY B1, `(.L_x_3171) ;  /* 0x0000008000017945 */ /* 0x000fe20003800000 */
[----:B------:R-:W-:Y:S02]  /*33280*/  IMAD.MOV.U32 R13, RZ, RZ, R3 ;  /* 0x000000ffff0d7224 */ /* 0x000fe400078e0003 */
[----:B------:R-:W-:Y:S02]  /*33290*/  IMAD.MOV.U32 R12, RZ, RZ, 0x3 ;  /* 0x00000003ff0c7424 */ /* 0x000fe400078e00ff */
[----:B------:R-:W-:Y:S02]  /*332a0*/  IMAD.MOV.U32 R11, RZ, RZ, 0x181f ;  /* 0x0000181fff0b7424 */ /* 0x000fe400078e00ff */
[----:B---3--:R-:W-:-:S07]  /*332b0*/  IMAD.MOV.U32 R15, RZ, RZ, -0x1 ;  /* 0xffffffffff0f7424 */ /* 0x008fce00078e00ff */
[----:B012-45:R-:W-:Y:S05]  /*332c0*/  WARPSYNC.COLLECTIVE R15, `(.L_x_3172) ;  /* 0x000000000f087348 */ /* 0x037fea0003c00000 */
[----:B--2---:R2:W3:Y:S02]  /*332d0*/  SHFL.IDX P6, R14, R13, R12, R11 ;  /* 0x0000000c0d0e7389 */ /* 0x0044e400000c000b */
[----:B012345:R-:W-:Y:S01]  /*332e0*/  ENDCOLLECTIVE ;  /* 0x000000000000791b */ /* 0x03ffe20003800000 */
.L_x_3172:
[----:B------:R-:W-:Y:S05]  /*332f0*/  BSYNC B1 ;  /* 0x0000000000017941 */ /* 0x000fea0003800000 */
.L_x_3171:
        /* <DEDUP_REMOVED lines=8> */
.L_x_3173:
[----:B------:R-:W-:Y:S05]  /*33380*/  BRA `(.L_x_3174) ;  /* 0xffffff2000c47947 */ /* 0x000fea000383ffff */
.L_x_2888:
[----:B------:R-:W-:Y:S01]  /*33390*/  IMAD.MOV.U32 R13, RZ, RZ, R37 ;  /* 0x000000ffff0d7224 */ /* 0x000fe200078e0025 */
[----:B------:R-:W-:Y:S01]  /*333a0*/  MOV R11, 0x1c1f ;  /* 0x00001c1f000b7802 */ /* 0x000fe20000000f00 */
[----:B------:R-:W-:Y:S01]  /*333b0*/  IMAD.MOV.U32 R12, RZ, RZ, RZ ;  /* 0x000000ffff0c7224 */ /* 0x000fe200078e00ff */
[C---:B------:R-:W-:Y:S01]  /*333c0*/  IADD3 R31, R216.reuse, 0x18, RZ ;  /* 0x00000018d81f7810 */ /* 0x040fe20007ffe0ff */
[----:B------:R-:W-:Y:S02]  /*333d0*/  IMAD.MOV.U32 R15, RZ, RZ, -0x1 ;  /* 0xffffffffff0f7424 */ /* 0x000fe400078e00ff */
[C---:B------:R-:W-:Y:S02]  /*333e0*/  VIADD R33, R216.reuse, 0x10 ;  /* 0x00000010d8217836 */ /* 0x040fe40000000000 */
[----:B------:R-:W-:-:S07]  /*333f0*/  VIADD R28, R216, 0x20 ;  /* 0x00000020d81c7836 */ /* 0x000fce0000000000 */
[----:B------:R-:W-:Y:S05]  /*33400*/  WARPSYNC.COLLECTIVE R15, `(.L_x_3175) ;  /* 0x000000000f087348 */ /* 0x000fea0003c00000 */
[----:B------:R0:W1:Y:S02]  /*33410*/  SHFL.IDX P6, R14, R13, R12, R11 ;  /* 0x0000000c0d0e7389 */ /* 0x00006400000c000b */
[----:B01----:R-:W-:Y:S01]  /*33420*/  ENDCOLLECTIVE ;  /* 0x000000000000791b */ /* 0x003fe20003800000 */
.L_x_3175:
[C---:B------:R-:W-:Y:S02]  /*33430*/  VIADD R30, R216.reuse, 0x28 ;  /* 0x00000028d81e7836 */ /* 0x040fe40000000000 */
[C---:B------:R-:W-:Y:S02]  /*33440*/  VIADD R29, R216.reuse, 0x30 ;  /* 0x00000030d81d7836 */ /* 0x040fe40000000000 */
[C---:B------:R-:W-:Y:S02]  /*33450*/  VIADD R24, R216.reuse, 0x38 ;  /* 0x00000038d8187836 */ /* 0x040fe40000000000 */
[----:B------:R-:W-:Y:S02]  /*33460*/  VIADD R25, R216, 0x40 ;  /* 0x00000040d8197836 */ /* 0x000fe40000000000 */
[----:B------:R-:W-:Y:S02]  /*33470*/  IMAD.MOV.U32 R13, RZ, RZ, R32 ;  /* 0x000000ffff0d7224 */ /* 0x000fe400078e0020 */
[----:B------:R-:W-:-:S07]  /*33480*/  IMAD.MOV.U32 R36, RZ, RZ, R14 ;  /* 0x000000ffff247224 */ /* 0x000fce00078e000e */
[----:B------:R-:W-:Y:S05]  /*33490*/  WARPSYNC.COLLECTIVE R15, `(.L_x_3176) ;  /* 0x000000000f087348 */ /* 0x000fea0003c00000 */
[----:B------:R0:W1:Y:S02]  /*334a0*/  SHFL.IDX P6, R14, R13, R12, R11 ;  /* 0x0000000c0d0e7389 */ /* 0x00006400000c000b */
[----:B01----:R-:W-:Y:S01]  /*334b0*/  ENDCOLLECTIVE ;  /* 0x000000000000791b */ /* 0x003fe20003800000 */
.L_x_3176:
[----:B------:R-:W-:Y:S01]  /*334c0*/  IMAD.MOV.U32 R35, RZ, RZ, R14 ;  /* 0x000000ffff237224 */ /* 0x000fe200078e000e */
[----:B------:R-:W-:Y:S06]  /*334d0*/  BRA `(.L_x_3177) ;  /* 0xffffff24007c7947 */ /* 0x000fec000383ffff */
.L_x_2891:
[----:B------:R-:W-:Y:S01]  /*334e0*/  BSSY B1, `(.L_x_3178) ;  /* 0x0000008000017945 */ /* 0x000fe20003800000 */
[----:B-1----:R-:W-:Y:S01]  /*334f0*/  MOV R13, R37 ;  /* 0x00000025000d7202 */ /* 0x002fe20000000f00 */
[----:B------:R-:W-:Y:S02]  /*33500*/  IMAD.MOV.U32 R12, RZ, RZ, 0x1 ;  /* 0x00000001ff0c7424 */ /* 0x000fe400078e00ff */
[----:B------:R-:W-:Y:S02]  /*33510*/  IMAD.MOV.U32 R11, RZ, RZ, 0x1c1f ;  /* 0x00001c1fff0b7424 */ /* 0x000fe400078e00ff */
[----:B------:R-:W-:-:S07]  /*33520*/  IMAD.MOV.U32 R15, RZ, RZ, -0x1 ;  /* 0xffffffffff0f7424 */ /* 0x000fce00078e00ff */
[----:B0-2---:R-:W-:Y:S05]  /*33530*/  WARPSYNC.COLLECTIVE R15, `(.L_x_3179) ;  /* 0x000000000f087348 */ /* 0x005fea0003c00000 */
[----:B------:R1:W3:Y:S02]  /*33540*/  SHFL.IDX P6, R14, R13, R12, R11 ;  /* 0x0000000c0d0e7389 */ /* 0x0002e400000c000b */
[----:B0123--:R-:W-:Y:S01]  /*33550*/  ENDCOLLECTIVE ;  /* 0x000000000000791b */ /* 0x00ffe20003800000 */
.L_x_3179:
[----:B------:R-:W-:Y:S05]  /*33560*/  BSYNC B1 ;  /* 0x0000000000017941 */ /* 0x000fea0003800000 */
.L_x_3178:
        /* <DEDUP_REMOVED lines=8> */
.L_x_3180:
[----:B------:R-:W-:Y:S05]  /*335f0*/  BRA `(.L_x_3181) ;  /* 0xffffff2c00387947 */ /* 0x000fea000383ffff */
.L_x_2895:
[----:B------:R-:W-:Y:S01]  /*33600*/  IMAD.MOV.U32 R13, RZ, RZ, R3 ;  /* 0x000000ffff0d7224 */ /* 0x000fe200078e0003 */
[----:B------:R-:W-:Y:S01]  /*33610*/  MOV R15, 0xffffffff ;  /* 0xffffffff000f7802 */ /* 0x000fe20000000f00 */
[----:B------:R-:W-:Y:S02]  /*33620*/  IMAD.MOV.U32 R12, RZ, RZ, RZ ;  /* 0x000000ffff0c7224 */ /* 0x000fe400078e00ff */
[----:B------:R-:W-:-:S07]  /*33630*/  IMAD.MOV.U32 R11, RZ, RZ, 0x181f ;  /* 0x0000181fff0b7424 */ /* 0x000fce00078e00ff */
[----:B0-----:R-:W-:Y:S05]  /*33640*/  WARPSYNC.COLLECTIVE R15, `(.L_x_3182) ;  /* 0x000000000f087348 */ /* 0x001fea0003c00000 */
[----:B------:R1:W2:Y:S02]  /*33650*/  SHFL.IDX P6, R14, R13, R12, R11 ;  /* 0x0000000c0d0e7389 */ /* 0x0002a400000c000b */
[----:B012---:R-:W-:Y:S01]  /*33660*/  ENDCOLLECTIVE ;  /* 0x000000000000791b */ /* 0x007fe20003800000 */
.L_x_3182:
[----:B------:R-:W-:Y:S02]  /*33670*/  IMAD.MOV.U32 R13, RZ, RZ, R2 ;  /* 0x000000ffff0d7224 */ /* 0x000fe400078e0002 */
[----:B------:R-:W-:-:S07]  /*33680*/  IMAD.MOV.U32 R0, RZ, RZ, R14 ;  /* 0x000000ffff007224 */ /* 0x000fce00078e000e */
[----:B------:R-:W-:Y:S05]  /*33690*/  WARPSYNC.COLLECTIVE R15, `(.L_x_3183) ;  /* 0x000000000f087348 */ /* 0x000fea0003c00000 */
[----:B------:R0:W1:Y:S02]  /*336a0*/  SHFL.IDX P6, R14, R13, R12, R11 ;  /* 0x0000000c0d0e7389 */ /* 0x00006400000c000b */
[----:B01----:R-:W-:Y:S01]  /*336b0*/  ENDCOLLECTIVE ;  /* 0x000000000000791b */ /* 0x003fe20003800000 */
.L_x_3183:
[----:B------:R-:W-:Y:S05]  /*336c0*/  BRA `(.L_x_3184) ;  /* 0xffffff3800e07947 */ /* 0x000fea000383ffff */
.L_x_2898:
[----:B------:R-:W-:Y:S01]  /*336d0*/  BSSY B1, `(.L_x_3185) ;  /* 0x0000008000017945 */ /* 0x000fe20003800000 */
[----:B----4-:R-:W-:Y:S01]  /*336e0*/  IMAD.MOV.U32 R13, RZ, RZ, R3 ;  /* 0x000000ffff0d7224 */ /* 0x010fe200078e0003 */
[----:B------:R-:W-:Y:S01]  /*336f0*/  MOV R15, 0xffffffff ;  /* 0xffffffff000f7802 */ /* 0x000fe20000000f00 */
[----:B------:R-:W-:Y:S02]  /*33700*/  IMAD.MOV.U32 R12, RZ, RZ, 0x1 ;  /* 0x00000001ff0c7424 */ /* 0x000fe400078e00ff */
[----:B------:R-:W-:-:S07]  /*33710*/  IMAD.MOV.U32 R11, RZ, RZ, 0x181f ;  /* 0x0000181fff0b7424 */ /* 0x000fce00078e00ff */
[----:B0123--:R-:W-:Y:S05]  /*33720*/  WARPSYNC.COLLECTIVE R15, `(.L_x_3186) ;  /* 0x000000000f087348 */ /* 0x00ffea0003c00000 */
[----:B---3--:R3:W4:Y:S02]  /*33730*/  SHFL.IDX P6, R14, R13, R12, R11 ;  /* 0x0000000c0d0e7389 */ /* 0x00872400000c000b */
[----:B01234-:R-:W-:Y:S01]  /*33740*/  ENDCOLLECTIVE ;  /* 0x000000000000791b */ /* 0x01ffe20003800000 */
.L_x_3186:
[----:B------:R-:W-:Y:S05]  /*33750*/  BSYNC B1 ;  /* 0x0000000000017941 */ /* 0x000fea0003800000 */
.L_x_3185:
        /* <DEDUP_REMOVED lines=8> */
.L_x_3187:
[----:B------:R-:W-:Y:S05]  /*337e0*/  BRA `(.L_x_3188) ;  /* 0xffffff3800e47947 */ /* 0x000fea000383ffff */
.L_x_2901:
[----:B------:R-:W-:Y:S01]  /*337f0*/  BSSY B1, `(.L_x_3189) ;  /* 0x0000008000017945 */ /* 0x000fe20003800000 */
[----:B----4-:R-:W-:Y:S01]  /*33800*/  MOV R13, R3 ;  /* 0x00000003000d7202 */ /* 0x010fe20000000f00 */
[----:B------:R-:W-:Y:S02]  /*33810*/  IMAD.MOV.U32 R12, RZ, RZ, 0x2 ;  /* 0x00000002ff0c7424 */ /* 0x000fe400078e00ff */
[----:B------:R-:W-:Y:S02]  /*33820*/  IMAD.MOV.U32 R11, RZ, RZ, 0x181f ;  /* 0x0000181fff0b7424 */ /* 0x000fe400078e00ff */
[----:B------:R-:W-:-:S07]  /*33830*/  IMAD.MOV.U32 R15, RZ, RZ, -0x1 ;  /* 0xffffffffff0f7424 */ /* 0x000fce00078e00ff */
[----:B0123--:R-:W-:Y:S05]  /*33840*/  WARPSYNC.COLLECTIVE R15, `(.L_x_3190) ;  /* 0x000000000f087348 */ /* 0x00ffea0003c00000 */
[----:B---3--:R3:W4:Y:S02]  /*33850*/  SHFL.IDX P6, R14, R13, R12, R11 ;  /* 0x0000000c0d0e7389 */ /* 0x00872400000c000b */
[----:B01234-:R-:W-:Y:S01]  /*33860*/  ENDCOLLECTIVE ;  /* 0x000000000000791b */ /* 0x01ffe20003800000 */
.L_x_3190:
[----:B------:R-:W-:Y:S05]  /*33870*/  BSYNC B1 ;  /* 0x0000000000017941 */ /* 0x000fea0003800000 */
.L_x_3189:
        /* <DEDUP_REMOVED lines=8> */
.L_x_3191:
[----:B------:R-:W-:Y:S05]  /*33900*/  BRA `(.L_x_3192) ;  /* 0xffffff3800e47947 */ /* 0x000fea000383ffff */
.L_x_2904:
[----:B------:R-:W-:Y:S01]  /*33910*/  BSSY B1, `(.L_x_3193) ;  /* 0x0000008000017945 */ /* 0x000fe20003800000 */
[----:B0-----:R-:W-:Y:S01]  /*33920*/  IMAD.MOV.U32 R13, RZ, RZ, R3 ;  /* 0x000000ffff0d7224 */ /* 0x001fe200078e0003 */
[----:B------:R-:W-:Y:S01]  /*33930*/  MOV R15, 0xffffffff ;  /* 0xffffffff000f7802 */ /* 0x000fe20000000f00 */
[----:B------:R-:W-:Y:S02]  /*33940*/  IMAD.MOV.U32 R12, RZ, RZ, 0x3 ;  /* 0x00000003ff0c7424 */ /* 0x000fe400078e00ff */
[----:B------:R-:W-:-:S07]  /*33950*/  IMAD.MOV.U32 R11, RZ, RZ, 0x181f ;  /* 0x0000181fff0b7424 */ /* 0x000fce00078e00ff */
[----:B-1234-:R-:W-:Y:S05]  /*33960*/  WARPSYNC.COLLECTIVE R15, `(.L_x_3194) ;  /* 0x000000000f087348 */ /* 0x01efea0003c00000 */
[----:B----4-:R0:W4:Y:S02]  /*33970*/  SHFL.IDX P6, R14, R13, R12, R11 ;  /* 0x0000000c0d0e7389 */ /* 0x01012400000c000b */
[----:B01234-:R-:W-:Y:S01]  /*33980*/  ENDCOLLECTIVE ;  /* 0x000000000000791b */ /* 0x01ffe20003800000 */
.L_x_3194:
[----:B------:R-:W-:Y:S05]  /*33990*/  BSYNC B1 ;  /* 0x0000000000017941 */ /* 0x000fea0003800000 */
.L_x_3193:
        /* <DEDUP_REMOVED lines=8> */
.L_x_3195:
[----:B------:R-:W-:Y:S05]  /*33a20*/  BRA `(.L_x_3196) ;  /* 0xffffff3800e47947 */ /* 0x000fea000383ffff */
.L_x_2922:
[----:B------:R-:W1:Y:S01]  /*33a30*/  S2R R7, SR_TID.X ;  /* 0x0000000000077919 */ /* 0x000e620000002100 */
[----:B------:R-:W-:Y:S01]  /*33a40*/  BSSY B1, `(.L_x_3197) ;  /* 0x000000a000017945 */ /* 0x000fe20003800000 */
[----:B------:R-:W-:Y:S02]  /*33a50*/  IMAD.MOV.U32 R12, RZ, RZ, RZ ;  /* 0x000000ffff0c7224 */ /* 0x000fe400078e00ff */
[----:B------:R-:W-:Y:S02]  /*33a60*/  IMAD.MOV.U32 R11, RZ, RZ, 0x1f ;  /* 0x0000001fff0b7424 */ /* 0x000fe400078e00ff */
[----:B------:R-:W-:Y:S01]  /*33a70*/  IMAD.MOV.U32 R15, RZ, RZ, -0x1 ;  /* 0xffffffffff0f7424 */ /* 0x000fe200078e00ff */
[----:B-1----:R-:W-:-:S04]  /*33a80*/  SHF.R.U32.HI R7, RZ, 0x5, R7 ;  /* 0x00000005ff077819 */ /* 0x002fc80000011607 */
[----:B------:R-:W-:-:S04]  /*33a90*/  LOP3.LUT R7, R7, 0x3, RZ, 0xc0, !PT ;  /* 0x0000000307077812 */ /* 0x000fc800078ec0ff */
[----:B------:R-:W-:-:S07]  /*33aa0*/  MOV R13, R7 ;  /* 0x00000007000d7202 */ /* 0x000fce0000000f00 */
[----:B0-----:R-:W-:Y:S05]  /*33ab0*/  WARPSYNC.COLLECTIVE R15, `(.L_x_3198) ;  /* 0x000000000f087348 */ /* 0x001fea0003c00000 */
[----:B------:R1:W2:Y:S02]  /*33ac0*/  SHFL.IDX P6, R14, R13, R12, R11 ;  /* 0x0000000c0d0e7389 */ /* 0x0002a400000c000b */
[----:B012---:R-:W-:Y:S01]  /*33ad0*/  ENDCOLLECTIVE ;  /* 0x000000000000791b */ /* 0x007fe20003800000 */
.L_x_3198:
[----:B------:R-:W-:Y:S05]  /*33ae0*/  BSYNC B1 ;  /* 0x0000000000017941 */ /* 0x000fea0003800000 */
.L_x_3197:
[----:B------:R-:W-:Y:S05]  /*33af0*/  BRA `(.L_x_3199) ;  /* 0xffffff5800447947 */ /* 0x000fea000383ffff */
.L_x_2924:
[----:B------:R-:W-:Y:S01]  /*33b00*/  BSSY B1, `(.L_x_3200) ;  /* 0x0000006000017945 */ /* 0x000fe20003800000 */
[----:B------:R-:W-:-:S07]  /*33b10*/  IMAD.MOV.U32 R15, RZ, RZ, -0x1 ;  /* 0xffffffffff0f7424 */ /* 0x000fce00078e00ff */
[----:B01----:R-:W-:Y:S05]  /*33b20*/  WARPSYNC.COLLECTIVE R15, `(.L_x_3201) ;  /* 0x000000000f0c7348 */ /* 0x003fea0003c00000 */
[----:B------:R-:W-:Y:S02]  /*33b30*/  ELECT P6, UR62, PT ;  /* 0x00000000003e782f */ /* 0x000fe400038c0000 */
[----:B------:R-:W-:Y:S01]  /*33b40*/  MOV R14, UR62 ;  /* 0x0000003e000e7c02 */ /* 0x000fe20008000f00 */
[----:B01----:R-:W-:Y:S10]  /*33b50*/  ENDCOLLECTIVE ;  /* 0x000000000000791b */ /* 0x003ff40003800000 */
.L_x_3201:
[----:B------:R-:W-:Y:S05]  /*33b60*/  BSYNC B1 ;  /* 0x0000000000017941 */ /* 0x000fea0003800000 */
.L_x_3200:
[----:B------:R-:W-:Y:S05]  /*33b70*/  BRA `(.L_x_2923) ;  /* 0xffffff58003c7947 */ /* 0x000fea000383ffff */
.L_x_2926:
[----:B-1----:R1:W2:Y:S02]  /*33b80*/  SYNCS.PHASECHK.TRANS64.TRYWAIT P0, [R23+URZ+0x29820], R6 ;  /* 0x02982006170075a7 */ /* 0x0022a4000800017f */
[----:B--2---:R-:W-:Y:S05]  /*33b90*/  @!P0 NANOSLEEP.SYNCS 0x989680 ;  /* 0x009896800000895d */ /* 0x004fea0003900000 */
[----:B------:R-:W2:Y:S02]  /*33ba0*/  @!P0 SYNCS.PHASECHK.TRANS64 P0, [R23+URZ+0x29820], R6 ;  /* 0x02982006170085a7 */ /* 0x000ea4000800007f */
[----:B--2---:R-:W-:Y:S05]  /*33bb0*/  @!P0 BRA `(.L_x_2926) ;  /* 0xfffffffc00f08947 */ /* 0x004fea000383ffff */
[----:B------:R-:W-:Y:S05]  /*33bc0*/  BRA `(.L_x_3202) ;  /* 0xffffff58004c7947 */ /* 0x000fea000383ffff */
.L_x_2930:
[----:B0-----:R0:W2:Y:S02]  /*33bd0*/  SYNCS.PHASECHK.TRANS64.TRYWAIT P0, [R9+URZ+0x298a0], R11 ;  /* 0x0298a00b090075a7 */ /* 0x0010a4000800017f */
[----:B--2---:R-:W-:Y:S05]  /*33be0*/  @!P0 NANOSLEEP.SYNCS 0x989680 ;  /* 0x009896800000895d */ /* 0x004fea0003900000 */
[----:B------:R-:W2:Y:S02]  /*33bf0*/  @!P0 SYNCS.PHASECHK.TRANS64 P0, [R9+URZ+0x298a0], R11 ;  /* 0x0298a00b090085a7 */ /* 0x000ea4000800007f */
[----:B--2---:R-:W-:Y:S05]  /*33c00*/  @!P0 BRA `(.L_x_2930) ;  /* 0xfffffffc00f08947 */ /* 0x004fea000383ffff */
[----:B------:R-:W-:Y:S05]  /*33c10*/  BRA `(.L_x_3203) ;  /* 0xffffff5800647947 */ /* 0x000fea000383ffff */
.L_x_2937:
[----:B-1----:R1:W2:Y:S02]  /*33c20*/  SYNCS.PHASECHK.TRANS64.TRYWAIT P0, [R9+URZ+0x298c0], R11 ;  /* 0x0298c00b090075a7 */ /* 0x0022a4000800017f */
[----:B--2---:R-:W-:Y:S05]  /*33c30*/  @!P0 NANOSLEEP.SYNCS 0x989680 ;  /* 0x009896800000895d */ /* 0x004fea0003900000 */
[----:B------:R-:W2:Y:S02]  /*33c40*/  @!P0 SYNCS.PHASECHK.TRANS64 P0, [R9+URZ+0x298c0], R11 ;  /* 0x0298c00b090085a7 */ /* 0x000ea4000800007f */
[----:B--2---:R-:W-:Y:S05]  /*33c50*/  @!P0 BRA `(.L_x_2937) ;  /* 0xfffffffc00f08947 */ /* 0x004fea000383ffff */
[----:B------:R-:W-:Y:S05]  /*33c60*/  BRA `(.L_x_3204) ;  /* 0xffffff5c00587947 */ /* 0x000fea000383ffff */
.L_x_2944:
[----:B0-----:R0:W2:Y:S02]  /*33c70*/  SYNCS.PHASECHK.TRANS64.TRYWAIT P1, [R9+URZ+0x298a0], R8 ;  /* 0x0298a008090075a7 */ /* 0x0010a4000802017f */
[----:B--2---:R-:W-:Y:S05]  /*33c80*/  @!P1 NANOSLEEP.SYNCS 0x989680 ;  /* 0x009896800000995d */ /* 0x004fea0003900000 */
[----:B------:R-:W2:Y:S02]  /*33c90*/  @!P1 SYNCS.PHASECHK.TRANS64 P1, [R9+URZ+0x298a0], R8 ;  /* 0x0298a008090095a7 */ /* 0x000ea4000802007f */
[----:B--2---:R-:W-:Y:S05]  /*33ca0*/  @!P1 BRA `(.L_x_2944) ;  /* 0xfffffffc00f09947 */ /* 0x004fea000383ffff */
[----:B------:R-:W-:Y:S05]  /*33cb0*/  BRA `(.L_x_3205) ;  /* 0xffffff6000187947 */ /* 0x000fea000383ffff */
.L_x_2951:
[----:B-1----:R1:W2:Y:S02]  /*33cc0*/  SYNCS.PHASECHK.TRANS64.TRYWAIT P1, [R9+URZ+0x298c0], R8 ;  /* 0x0298c008090075a7 */ /* 0x0022a4000802017f */
[----:B--2---:R-:W-:Y:S05]  /*33cd0*/  @!P1 NANOSLEEP.SYNCS 0x989680 ;  /* 0x009896800000995d */ /* 0x004fea0003900000 */
[----:B------:R-:W2:Y:S02]  /*33ce0*/  @!P1 SYNCS.PHASECHK.TRANS64 P1, [R9+URZ+0x298c0], R8 ;  /* 0x0298c008090095a7 */ /* 0x000ea4000802007f */
[----:B--2---:R-:W-:Y:S05]  /*33cf0*/  @!P1 BRA `(.L_x_2951) ;  /* 0xfffffffc00f09947 */ /* 0x004fea000383ffff */
[----:B------:R-:W-:Y:S05]  /*33d00*/  BRA `(.L_x_3206) ;  /* 0xffffff6400087947 */ /* 0x000fea000383ffff */
.L_x_2968:
[----:B------:R-:W-:Y:S01]  /*33d10*/  SHF.R.U32.HI R8, RZ, 0x5, R21 ;  /* 0x00000005ff087819 */ /* 0x000fe20000011615 */
[----:B------:R-:W-:Y:S01]  /*33d20*/  BSSY B0, `(.L_x_3207) ;  /* 0x0000009000007945 */ /* 0x000fe20003800000 */
[----:B------:R-:W-:Y:S01]  /*33d30*/  MOV R12, RZ ;  /* 0x000000ff000c7202 */ /* 0x000fe20000000f00 */
[----:B------:R-:W-:Y:S01]  /*33d40*/  IMAD.MOV.U32 R11, RZ, RZ, 0x1f ;  /* 0x0000001fff0b7424 */ /* 0x000fe200078e00ff */
[----:B------:R-:W-:Y:S01]  /*33d50*/  LOP3.LUT R8, R8, 0x3, RZ, 0xc0, !PT ;  /* 0x0000000308087812 */ /* 0x000fe200078ec0ff */
[----:B------:R-:W-:-:S04]  /*33d60*/  IMAD.MOV.U32 R15, RZ, RZ, -0x1 ;  /* 0xffffffffff0f7424 */ /* 0x000fc800078e00ff */
[----:B------:R-:W-:-:S07]  /*33d70*/  IMAD.MOV.U32 R13, RZ, RZ, R8 ;  /* 0x000000ffff0d7224 */ /* 0x000fce00078e0008 */
[----:B-----5:R-:W-:Y:S05]  /*33d80*/  WARPSYNC.COLLECTIVE R15, `(.L_x_3208) ;  /* 0x000000000f087348 */ /* 0x020fea0003c00000 */
[----:B------:R0:W1:Y:S02]  /*33d90*/  SHFL.IDX P6, R14, R13, R12, R11 ;  /* 0x0000000c0d0e7389 */ /* 0x00006400000c000b */
[----:B01---5:R-:W-:Y:S01]  /*33da0*/  ENDCOLLECTIVE ;  /* 0x000000000000791b */ /* 0x023fe20003800000 */
.L_x_3208:
[----:B------:R-:W-:Y:S05]  /*33db0*/  BSYNC B0 ;  /* 0x0000000000007941 */ /* 0x000fea0003800000 */
.L_x_3207:
[----:B------:R-:W-:Y:S05]  /*33dc0*/  BRA `(.L_x_3209) ;  /* 0xffffff7400707947 */ /* 0x000fea000383ffff */
.L_x_2971:
[----:B0-----:R-:W2:Y:S02]  /*33dd0*/  LDL R2, [R1+0x34] ;  /* 0x0000340001027983 */ /* 0x001ea40000100800 */
[----:B--2---:R0:W1:Y:S02]  /*33de0*/  SYNCS.PHASECHK.TRANS64.TRYWAIT P0, [R0+URZ+0x29880], R2 ;  /* 0x02988002000075a7 */ /* 0x004064000800017f */
[----:B-1----:R-:W-:Y:S05]  /*33df0*/  @!P0 NANOSLEEP.SYNCS 0x989680 ;  /* 0x009896800000895d */ /* 0x002fea0003900000 */
[----:B------:R-:W1:Y:S02]  /*33e00*/  @!P0 SYNCS.PHASECHK.TRANS64 P0, [R0+URZ+0x29880], R2 ;  /* 0x02988002000085a7 */ /* 0x000e64000800007f */
[----:B-1----:R-:W-:Y:S05]  /*33e10*/  @!P0 BRA `(.L_x_2971) ;  /* 0xfffffffc00ec8947 */ /* 0x002fea000383ffff */
[----:B------:R-:W-:Y:S05]  /*33e20*/  BRA `(.L_x_3210) ;  /* 0xffffff74008c7947 */ /* 0x000fea000383ffff */
.L_x_2972:
[----:B------:R-:W-:Y:S01]  /*33e30*/  BSSY B0, `(.L_x_3211) ;  /* 0x0000008000007945 */ /* 0x000fe20003800000 */
[----:B------:R-:W-:Y:S01]  /*33e40*/  IMAD.MOV.U32 R13, RZ, RZ, R3 ;  /* 0x000000ffff0d7224 */ /* 0x000fe200078e0003 */
[----:B------:R-:W-:Y:S01]  /*33e50*/  MOV R15, 0xffffffff ;  /* 0xffffffff000f7802 */ /* 0x000fe20000000f00 */
[----:B------:R-:W-:Y:S02]  /*33e60*/  IMAD.MOV.U32 R12, RZ, RZ, RZ ;  /* 0x000000ffff0c7224 */ /* 0x000fe400078e00ff */
[----:B------:R-:W-:-:S07]  /*33e70*/  IMAD.MOV.U32 R11, RZ, RZ, 0x1c1f ;  /* 0x00001c1fff0b7424 */ /* 0x000fce00078e00ff */
[----:B------:R-:W-:Y:S05]  /*33e80*/  WARPSYNC.COLLECTIVE R15, `(.L_x_3212) ;  /* 0x000000000f087348 */ /* 0x000fea0003c00000 */
[----:B------:R0:W1:Y:S02]  /*33e90*/  SHFL.IDX P6, R14, R13, R12, R11 ;  /* 0x0000000c0d0e7389 */ /* 0x00006400000c000b */
[----:B01----:R-:W-:Y:S01]  /*33ea0*/  ENDCOLLECTIVE ;  /* 0x000000000000791b */ /* 0x003fe20003800000 */
.L_x_3212:
[----:B------:R-:W-:Y:S05]  /*33eb0*/  BSYNC B0 ;  /* 0x0000000000007941 */ /* 0x000fea0003800000 */
.L_x_3211:
[----:B------:R-:W-:Y:S01]  /*33ec0*/  IMAD.MOV.U32 R13, RZ, RZ, R2 ;  /* 0x000000ffff0d7224 */ /* 0x000fe200078e0002 */
[----:B------:R-:W0:Y:S01]  /*33ed0*/  S2R R20, SR_TID.X ;  /* 0x0000000000147919 */ /* 0x000e220000002100 */
[----:B------:R-:W-:Y:S01]  /*33ee0*/  IMAD.MOV.U32 R12, RZ, RZ, RZ ;  /* 0x000000ffff0c7224 */ /* 0x000fe200078e00ff */
[----:B------:R-:W-:Y:S01]  /*33ef0*/  LOP3.LUT P2, RZ, R22, 0x2, RZ, 0xc0, !PT ;  /* 0x0000000216ff7812 */ /* 0x000fe2000784c0ff */
[----:B------:R-:W-:Y:S02]  /*33f00*/  IMAD.MOV.U32 R11, RZ, RZ, 0x1c1f ;  /* 0x00001c1fff0b7424 */ /* 0x000fe400078e00ff */
[----:B------:R-:W-:Y:S02]  /*33f10*/  IMAD.MOV.U32 R15, RZ, RZ, -0x1 ;  /* 0xffffffffff0f7424 */ /* 0x000fe400078e00ff */
[----:B------:R-:W-:-:S08]  /*33f20*/  IMAD.MOV.U32 R4, RZ, RZ, R14 ;  /* 0x000000ffff047224 */ /* 0x000fd000078e000e */
[----:B0-----:R-:W-:Y:S05]  /*33f30*/  WARPSYNC.COLLECTIVE R15, `(.L_x_3213) ;  /* 0x000000000f087348 */ /* 0x001fea0003c00000 */
[----:B------:R1:W2:Y:S02]  /*33f40*/  SHFL.IDX P6, R14, R13, R12, R11 ;  /* 0x0000000c0d0e7389 */ /* 0x0002a400000c000b */
[----:B012---:R-:W-:Y:S01]  /*33f50*/  ENDCOLLECTIVE ;  /* 0x000000000000791b */ /* 0x007fe20003800000 */
.L_x_3213:
[----:B------:R-:W2:Y:S01]  /*33f60*/  LDL R15, [R1] ;  /* 0x00000000010f7983 */ /* 0x000ea20000100800 */
[----:B------:R-:W-:Y:S01]  /*33f70*/  SHF.L.U32 R20, R20, 0x4, RZ ;  /* 0x0000000414147819 */ /* 0x000fe200000006ff */
[----:B------:R-:W-:-:S03]  /*33f80*/  IMAD.MOV.U32 R12, RZ, RZ, R14 ;  /* 0x000000ffff0c7224 */ /* 0x000fc600078e000e */
[----:B------:R-:W-:-:S04]  /*33f90*/  LOP3.LUT R20, R20, 0x30, RZ, 0xc0, !PT ;  /* 0x0000003014147812 */ /* 0x000fc800078ec0ff */
[----:B------:R-:W-:-:S05]  /*33fa0*/  IADD3 R20, P0, R20, R12, RZ ;  /* 0x0000000c14147210 */ /* 0x000fca0007f1e0ff */
[----:B------:R-:W-:Y:S01]  /*33fb0*/  IMAD.X R21, RZ, RZ, R4, P0 ;  /* 0x000000ffff157224 */ /* 0x000fe200000e0604 */
[----:B------:R-:W-:Y:S02]  /*33fc0*/  ISETP.LT.OR P0, PT, R8, 0x1, P2 ;  /* 0x000000010800780c */ /* 0x000fe40001701670 */
[----:B------:R-:W-:Y:S01]  /*33fd0*/  IADD3 R4, R23, R5, R37 ;  /* 0x0000000517047210 */ /* 0x000fe20007ffe025 */
[----:B------:R-:W-:Y:S02]  /*33fe0*/  IMAD.MOV.U32 R13, RZ, RZ, R3 ;  /* 0x000000ffff0d7224 */ /* 0x000fe400078e0003 */
[----:B------:R-:W-:-:S08]  /*33ff0*/  IMAD.MOV.U32 R12, RZ, RZ, 0x1 ;  /* 0x00000001ff0c7424 */ /* 0x000fd000078e00ff */
[----:B------:R-:W-:Y:S01]  /*34000*/  @!PT LDS RZ, [RZ] ;  /* 0x00000000fffff984 */ /* 0x000fe20000000800 */
[----:B------:R-:W-:Y:S01]  /*34010*/  @!PT LDS RZ, [RZ] ;  /* 0x00000000fffff984 */ /* 0x000fe20000000800 */
[----:B------:R-:W-:Y:S01]  /*34020*/  @!PT LDS RZ, [RZ] ;  /* 0x00000000fffff984 */ /* 0x000fe20000000800 */
[----:B------:R0:W-:Y:S01]  /*34030*/  LDGSTS.E.BYPASS.LTC128B.128 [R4+0xa400], desc[UR50][R20.64], !P0 ;  /* 0x0a40000014047fae */ /* 0x0001e2000c101d72 */
[----:B------:R-:W-:Y:S01]  /*34040*/  ISETP.LT.OR P0, PT, R8, 0x1, P1 ;  /* 0x000000010800780c */ /* 0x000fe20000f01670 */
[----:B--2---:R-:W-:Y:S01]  /*34050*/  IMAD.IADD R5, R15, 0x1, R4 ;  /* 0x000000010f057824 */ /* 0x004fe200078e0204 */
[----:B------:R-:W-:-:S11]  /*34060*/  MOV R15, 0xffffffff ;  /* 0xffffffff000f7802 */ /* 0x000fd60000000f00 */
[----:B------:R0:W-:Y:S02]  /*34070*/  LDGSTS.E.BYPASS.LTC128B.128 [R5+0xa400], desc[UR50][R20.64+0x40], !P0 ;  /* 0x0a40004014057fae */ /* 0x0001e4000c101d72 */
[----:B0-----:R-:W-:Y:S05]  /*34080*/  WARPSYNC.COLLECTIVE R15, `(.L_x_3214) ;  /* 0x000000000f087348 */ /* 0x001fea0003c00000 */
[----:B------:R1:W2:Y:S02]  /*34090*/  SHFL.IDX P6, R14, R13, R12, R11 ;  /* 0x0000000c0d0e7389 */ /* 0x0002a400000c000b */
[----:B012---:R-:W-:Y:S01]  /*340a0*/  ENDCOLLECTIVE ;  /* 0x000000000000791b */ /* 0x007fe20003800000 */
.L_x_3214:
[----:B------:R-:W0:Y:S01]  /*340b0*/  S2R R20, SR_TID.X ;  /* 0x0000000000147919 */ /* 0x000e220000002100 */
[----:B------:R-:W-:Y:S02]  /*340c0*/  IMAD.MOV.U32 R13, RZ, RZ, R2 ;  /* 0x000000ffff0d7224 */ /* 0x000fe400078e0002 */
[----:B------:R-:W-:-:S07]  /*340d0*/  IMAD.MOV.U32 R21, RZ, RZ, R14 ;  /* 0x000000ffff157224 */ /* 0x000fce00078e000e */
[----:B0-----:R-:W-:Y:S05]  /*340e0*/  WARPSYNC.COLLECTIVE R15, `(.L_x_3215) ;  /* 0x000000000f087348 */ /* 0x001fea0003c00000 */
[----:B------:R1:W2:Y:S02]  /*340f0*/  SHFL.IDX P6, R14, R13, R12, R11 ;  /* 0x0000000c0d0e7389 */ /* 0x0002a400000c000b */
[----:B012---:R-:W-:Y:S01]  /*34100*/  ENDCOLLECTIVE ;  /* 0x000000000000791b */ /* 0x007fe20003800000 */
.L_x_3215:
[----:B------:R-:W-:-:S05]  /*34110*/  IMAD.SHL.U32 R20, R20, 0x10, RZ ;  /* 0x0000001014147824 */ /* 0x000fca00078e00ff */
[----:B------:R-:W-:Y:S01]  /*34120*/  LOP3.LUT R20, R20, 0x30, RZ, 0xc0, !PT ;  /* 0x0000003014147812 */ /* 0x000fe200078ec0ff */
[----:B------:R-:W-:-:S05]  /*34130*/  IMAD.MOV.U32 R12, RZ, RZ, R14 ;  /* 0x000000ffff0c7224 */ /* 0x000fca00078e000e */
[----:B------:R-:W-:-:S05]  /*34140*/  IADD3 R20, P0, R20, R12, RZ ;  /* 0x0000000c14147210 */ /* 0x000fca0007f1e0ff */
[----:B------:R-:W-:Y:S01]  /*34150*/  IMAD.X R21, RZ, RZ, R21, P0 ;  /* 0x000000ffff157224 */ /* 0x000fe200000e0615 */
[----:B------:R-:W-:Y:S01]  /*34160*/  ISETP.LT.OR P0, PT, R8, 0x21, P2 ;  /* 0x000000210800780c */ /* 0x000fe20001701670 */
[----:B------:R-:W-:Y:S01]  /*34170*/  IMAD.MOV.U32 R12, RZ, RZ, 0x2 ;  /* 0x00000002ff0c7424 */ /* 0x000fe200078e00ff */
[----:B------:R-:W-:-:S11]  /*34180*/  MOV R13, R3 ;  /* 0x00000003000d7202 */ /* 0x000fd60000000f00 */
[----:B------:R-:W-:Y:S05]  /*34190*/  WARPSYNC.COLLECTIVE R15, `(.L_x_3216) ;  /* 0x000000000f087348 */ /* 0x000fea0003c00000 */
[----:B------:R0:W1:Y:S02]  /*341a0*/  SHFL.IDX P6, R14, R13, R12, R11 ;  /* 0x0000000c0d0e7389 */ /* 0x00006400000c000b */
[----:B01----:R-:W-:Y:S01]  /*341b0*/  ENDCOLLECTIVE ;  /* 0x000000000000791b */ /* 0x003fe20003800000 */
.L_x_3216:
[----:B------:R-:W-:Y:S01]  /*341c0*/  @!PT LDS RZ, [RZ] ;  /* 0x00000000fffff984 */ /* 0x000fe20000000800 */
[----:B------:R-:W-:Y:S01]  /*341d0*/  @!PT LDS RZ, [RZ] ;  /* 0x00000000fffff984 */ /* 0x000fe20000000800 */
[----:B------:R-:W-:Y:S01]  /*341e0*/  @!PT LDS RZ, [RZ] ;  /* 0x00000000fffff984 */ /* 0x000fe20000000800 */
[----:B------:R-:W-:Y:S01]  /*341f0*/  LDGSTS.E.BYPASS.LTC128B.128 [R4+0xb400], desc[UR50][R20.64], !P0 ;  /* 0x0b40000014047fae */ /* 0x000fe2000c101d72 */
[----:B------:R-:W-:-:S13]  /*34200*/  ISETP.LT.OR P0, PT, R8, 0x21, P1 ;  /* 0x000000210800780c */ /* 0x000fda0000f01670 */
[----:B------:R0:W-:Y:S01]  /*34210*/  LDGSTS.E.BYPASS.LTC128B.128 [R5+0xb400], desc[UR50][R20.64+0x40], !P0 ;  /* 0x0b40004014057fae */ /* 0x0001e2000c101d72 */
[----:B------:R-:W-:Y:S01]  /*34220*/  IMAD.MOV.U32 R13, RZ, RZ, R2 ;  /* 0x000000ffff0d7224 */ /* 0x000fe200078e0002 */
[----:B0-----:R-:W0:Y:S01]  /*34230*/  S2R R20, SR_TID.X ;  /* 0x0000000000147919 */ /* 0x001e220000002100 */
[----:B------:R-:W-:-:S07]  /*34240*/  IMAD.MOV.U32 R21, RZ, RZ, R14 ;  /* 0x000000ffff157224 */ /* 0x000fce00078e000e */
[----:B0-----:R-:W-:Y:S05]  /*34250*/  WARPSYNC.COLLECTIVE R15, `(.L_x_3217) ;  /* 0x000000000f087348 */ /* 0x001fea0003c00000 */
[----:B------:R1:W2:Y:S02]  /*34260*/  SHFL.IDX P6, R14, R13, R12, R11 ;  /* 0x0000000c0d0e7389 */ /* 0x0002a400000c000b */
[----:B012---:R-:W-:Y:S01]  /*34270*/  ENDCOLLECTIVE ;  /* 0x000000000000791b */ /* 0x007fe20003800000 */
.L_x_3217:
[----:B------:R-:W-:Y:S02]  /*34280*/  IMAD.MOV.U32 R12, RZ, RZ, R14 ;  /* 0x000000ffff0c7224 */ /* 0x000fe400078e000e */
[----:B------:R-:W-:-:S05]  /*34290*/  IMAD.SHL.U32 R20, R20, 0x10, RZ ;  /* 0x0000001014147824 */ /* 0x000fca00078e00ff */
[----:B------:R-:W-:-:S04]  /*342a0*/  LOP3.LUT R20, R20, 0x30, RZ, 0xc0, !PT ;  /* 0x0000003014147812 */ /* 0x000fc800078ec0ff */
[----:B------:R-:W-:-:S04]  /*342b0*/  IADD3 R20, P0, R20, R12, RZ ;  /* 0x0000000c14147210 */ /* 0x000fc80007f1e0ff */
[----:B------:R-:W-:Y:S02]  /*342c0*/  IADD3.X R21, RZ, R21, RZ, P0, !PT ;  /* 0x00000015ff157210 */ /* 0x000fe400007fe4ff */
[----:B------:R-:W-:Y:S01]  /*342d0*/  ISETP.LT.OR P0, PT, R8, 0x41, P2 ;  /* 0x000000410800780c */ /* 0x000fe20001701670 */
[----:B------:R-:W-:Y:S02]  /*342e0*/  IMAD.MOV.U32 R13, RZ, RZ, R3 ;  /* 0x000000ffff0d7224 */ /* 0x000fe400078e0003 */
[----:B------:R-:W-:-:S10]  /*342f0*/  IMAD.MOV.U32 R12, RZ, RZ, 0x3 ;  /* 0x00000003ff0c7424 */ /* 0x000fd400078e00ff */
[----:B------:R-:W-:Y:S05]  /*34300*/  WARPSYNC.COLLECTIVE R15, `(.L_x_3218) ;  /* 0x000000000f087348 */ /* 0x000fea0003c00000 */
[----:B------:R0:W1:Y:S02]  /*34310*/  SHFL.IDX P6, R14, R13, R12, R11 ;  /* 0x0000000c0d0e7389 */ /* 0x00006400000c000b */
[----:B01----:R-:W-:Y:S01]  /*34320*/  ENDCOLLECTIVE ;  /* 0x000000000000791b */ /* 0x003fe20003800000 */
.L_x_3218:
        /* <DEDUP_REMOVED lines=12> */
.L_x_3219:
[----:B------:R-:W-:Y:S02]  /*343f0*/  IMAD.MOV.U32 R13, RZ, RZ, R25 ;  /* 0x000000ffff0d7224 */ /* 0x000fe400078e0019 */
[----:B------:R-:W-:Y:S01]  /*34400*/  IMAD.SHL.U32 R21, R21, 0x10, RZ ;  /* 0x0000001015157824 */ /* 0x000fe200078e00ff */
[----:B------:R-:W-:-:S04]  /*34410*/  MOV R2, R14 ;  /* 0x0000000e00027202 */ /* 0x000fc80000000f00 */
[----:B------:R-:W-:-:S04]  /*34420*/  LOP3.LUT R21, R21, 0x30, RZ, 0xc0, !PT ;  /* 0x0000003015157812 */ /* 0x000fc800078ec0ff */
[----:B------:R-:W-:Y:S01]  /*34430*/  IADD3 R2, P0, R21, R2, RZ ;  /* 0x0000000215027210 */ /* 0x000fe20007f1e0ff */
[----:B------:R-:W-:-:S04]  /*34440*/  IMAD.MOV.U32 R12, RZ, RZ, RZ ;  /* 0x000000ffff0c7224 */ /* 0x000fc800078e00ff */
[----:B------:R-:W-:Y:S01]  /*34450*/  IMAD.X R3, RZ, RZ, R3, P0 ;  /* 0x000000ffff037224 */ /* 0x000fe200000e0603 */
[----:B------:R-:W-:-:S13]  /*34460*/  ISETP.LT.OR P0, PT, R8, 0x61, P2 ;  /* 0x000000610800780c */ /* 0x000fda0001701670 */
[----:B------:R-:W-:Y:S05]  /*34470*/  WARPSYNC.COLLECTIVE R15, `(.L_x_3220) ;  /* 0x000000000f087348 */ /* 0x000fea0003c00000 */
[----:B------:R0:W1:Y:S02]  /*34480*/  SHFL.IDX P6, R14, R13, R12, R11 ;  /* 0x0000000c0d0e7389 */ /* 0x00006400000c000b */
[----:B01----:R-:W-:Y:S01]  /*34490*/  ENDCOLLECTIVE ;  /* 0x000000000000791b */ /* 0x003fe20003800000 */
.L_x_3220:
        /* <DEDUP_REMOVED lines=11> */
.L_x_3221:
[----:B------:R-:W-:Y:S02]  /*34550*/  ISETP.GE.AND P0, PT, R8, 0x81, PT ;  /* 0x000000810800780c */ /* 0x000fe40003f06270 */
[----:B------:R-:W-:Y:S02]  /*34560*/  LOP3.LUT R22, R22, 0xffffff7f, RZ, 0xc0, !PT ;  /* 0xffffff7f16167812 */ /* 0x000fe400078ec0ff */
[C---:B------:R-:W-:Y:S02]  /*34570*/  ISETP.GE.AND P4, PT, R8.reuse, 0x21, PT ;  /* 0x000000210800780c */ /* 0x040fe40003f86270 */
[C---:B------:R-:W-:Y:S02]  /*34580*/  ISETP.GE.AND P3, PT, R8.reuse, 0x41, PT ;  /* 0x000000410800780c */ /* 0x040fe40003f66270 */
[----:B------:R-:W-:-:S05]  /*34590*/  ISETP.GE.AND P2, PT, R8, 0x61, PT ;  /* 0x000000610800780c */ /* 0x000fca0003f46270 */
[----:B------:R-:W-:Y:S02]  /*345a0*/  @P0 LOP3.LUT R22, R22, 0x80, RZ, 0xfc, !PT ;  /* 0x0000008016160812 */ /* 0x000fe400078efcff */
[----:B------:R-:W-:Y:S01]  /*345b0*/  MOV R2, R14 ;  /* 0x0000000e00027202 */ /* 0x000fe20000000f00 */
[----:B------:R-:W-:Y:S06]  /*345c0*/  BRA `(.L_x_3222) ;  /* 0xffffff7400207947 */ /* 0x000fec000383ffff */
.L_x_2977:
[----:B--2---:R-:W2:Y:S02]  /*345d0*/  LDL R2, [R1+0x34] ;  /* 0x0000340001027983 */ /* 0x004ea40000100800 */
[----:B--2---:R2:W3:Y:S02]  /*345e0*/  SYNCS.PHASECHK.TRANS64.TRYWAIT P0, [R0+URZ+0x29840], R2 ;  /* 0x02984002000075a7 */ /* 0x0044e4000800017f */
[----:B---3--:R-:W-:Y:S05]  /*345f0*/  @!P0 NANOSLEEP.SYNCS 0x989680 ;  /* 0x009896800000895d */ /* 0x008fea0003900000 */
[----:B------:R-:W3:Y:S02]  /*34600*/  @!P0 SYNCS.PHASECHK.TRANS64 P0, [R0+URZ+0x29840], R2 ;  /* 0x02984002000085a7 */ /* 0x000ee4000800007f */
[----:B---3--:R-:W-:Y:S05]  /*34610*/  @!P0 BRA `(.L_x_2977) ;  /* 0xfffffffc00ec8947 */ /* 0x008fea000383ffff */
[----:B------:R-:W-:Y:S05]  /*34620*/  BRA `(.L_x_3223) ;  /* 0xffffff74008c7947 */ /* 0x000fea000383ffff */
.L_x_2978:
[----:B------:R-:W-:Y:S01]  /*34630*/  BSSY B0, `(.L_x_3224) ;  /* 0x0000008000007945 */ /* 0x000fe20003800000 */
[----:B------:R-:W-:Y:S02]  /*34640*/  IMAD.MOV.U32 R13, RZ, RZ, R6 ;  /* 0x000000ffff0d7224 */ /* 0x000fe400078e0006 */
[----:B------:R-:W-:Y:S02]  /*34650*/  IMAD.MOV.U32 R12, RZ, RZ, RZ ;  /* 0x000000ffff0c7224 */ /* 0x000fe400078e00ff */
[----:B------:R-:W-:Y:S02]  /*34660*/  IMAD.MOV.U32 R11, RZ, RZ, 0x1c1f ;  /* 0x00001c1fff0b7424 */ /* 0x000fe400078e00ff */
[----:B------:R-:W-:-:S07]  /*34670*/  IMAD.MOV.U32 R15, RZ, RZ, -0x1 ;  /* 0xffffffffff0f7424 */ /* 0x000fce00078e00ff */
[----:B01----:R-:W-:Y:S05]  /*34680*/  WARPSYNC.COLLECTIVE R15, `(.L_x_3225) ;  /* 0x000000000f087348 */ /* 0x003fea0003c00000 */
[----:B------:R2:W3:Y:S02]  /*34690*/  SHFL.IDX P6, R14, R13, R12, R11 ;  /* 0x0000000c0d0e7389 */ /* 0x0004e400000c000b */
[----:B0123--:R-:W-:Y:S01]  /*346a0*/  ENDCOLLECTIVE ;  /* 0x000000000000791b */ /* 0x00ffe20003800000 */
.L_x_3225:
[----:B------:R-:W-:Y:S05]  /*346b0*/  BSYNC B0 ;  /* 0x0000000000007941 */ /* 0x000fea0003800000 */
.L_x_3224:
        /* <DEDUP_REMOVED lines=11> */
.L_x_3226:
[----:B------:R-:W-:Y:S02]  /*34770*/  IMAD.MOV.U32 R13, RZ, RZ, R6 ;  /* 0x000000ffff0d7224 */ /* 0x000fe400078e0006 */
[----:B------:R-:W-:Y:S02]  /*34780*/  IMAD.MOV.U32 R12, RZ, RZ, 0x1 ;  /* 0x00000001ff0c7424 */ /* 0x000fe400078e00ff */
[----:B------:R-:W-:Y:S02]  /*34790*/  IMAD.SHL.U32 R10, R9, 0x10, RZ ;  /* 0x00000010090a7824 */ /* 0x000fe400078e00ff */
[----:B------:R-:W-:Y:S01]  /*347a0*/  @P5 IMAD.IADD R9, R23, 0x1, R4 ;  /* 0x0000000117095824 */ /* 0x000fe200078e0204 */
[----:B------:R-:W-:Y:S01]  /*347b0*/  LOP3.LUT P6, RZ, R22, 0x8, RZ, 0xc0, !PT ;  /* 0x0000000816ff7812 */ /* 0x000fe200078cc0ff */
[----:B------:R-:W-:Y:S01]  /*347c0*/  IMAD.MOV.U32 R3, RZ, RZ, R14 ;  /* 0x000000ffff037224 */ /* 0x000fe200078e000e */
[----:B------:R-:W-:-:S04]  /*347d0*/  LOP3.LUT R10, R10, 0x30, RZ, 0xc0, !PT ;  /* 0x000000300a0a7812 */ /* 0x000fc800078ec0ff */
[----:B------:R-:W-:-:S04]  /*347e0*/  @P5 IADD3 R3, P0, R10, R3, RZ ;  /* 0x000000030a035210 */ /* 0x000fc80007f1e0ff */
[----:B------:R-:W-:Y:S02]  /*347f0*/  @P5 IADD3.X R2, RZ, R2, RZ, P0, !PT ;  /* 0x00000002ff025210 */ /* 0x000fe400007fe4ff */
[----:B------:R-:W-:Y:S02]  /*34800*/  LOP3.LUT P0, RZ, R22, 0x10, RZ, 0xc0, !PT ;  /* 0x0000001016ff7812 */ /* 0x000fe4000780c0ff */
        /* <DEDUP_REMOVED lines=11> */
.L_x_3227:
        /* <DEDUP_REMOVED lines=11> */
.L_x_3228:
[----:B------:R-:W-:Y:S02]  /*34970*/  IMAD.MOV.U32 R13, RZ, RZ, R6 ;  /* 0x000000ffff0d7224 */ /* 0x000fe400078e0006 */
[----:B------:R-:W-:Y:S01]  /*34980*/  IMAD.MOV.U32 R12, RZ, RZ, 0x2 ;  /* 0x00000002ff0c7424 */ /* 0x000fe200078e00ff */
[----:B------:R-:W-:Y:S02]  /*34990*/  MOV R3, R14 ;  /* 0x0000000e00037202 */ /* 0x000fe40000000f00 */
[----:B------:R-:W-:Y:S02]  /*349a0*/  LOP3.LUT P6, RZ, R22, 0x10, RZ, 0xc0, !PT ;  /* 0x0000001016ff7812 */ /* 0x000fe400078cc0ff */
        /* <DEDUP_REMOVED lines=12> */
.L_x_3229:
        /* <DEDUP_REMOVED lines=12> */
.L_x_3230:
[----:B------:R-:W-:Y:S02]  /*34b30*/  IMAD.MOV.U32 R13, RZ, RZ, R6 ;  /* 0x000000ffff0d7224 */ /* 0x000fe400078e0006 */
[----:B------:R-:W-:Y:S02]  /*34b40*/  IMAD.MOV.U32 R12, RZ, RZ, 0x3 ;  /* 0x00000003ff0c7424 */ /* 0x000fe400078e00ff */
[----:B------:R-:W-:-:S07]  /*34b50*/  IMAD.MOV.U32 R3, RZ, RZ, R14 ;  /* 0x000000ffff037224 */ /* 0x000fce00078e000e */
[----:B------:R-:W-:Y:S05]  /*34b60*/  WARPSYNC.COLLECTIVE R15, `(.L_x_3231) ;  /* 0x000000000f087348 */ /* 0x000fea0003c00000 */
[----:B------:R0:W1:Y:S02]  /*34b70*/  SHFL.IDX P6, R14, R13, R12, R11 ;  /* 0x0000000c0d0e7389 */ /* 0x00006400000c000b */
[----:B01----:R-:W-:Y:S01]  /*34b80*/  ENDCOLLECTIVE ;  /* 0x000000000000791b */ /* 0x003fe20003800000 */
.L_x_3231:
[----:B------:R-:W-:-:S05]  /*34b90*/  @P3 IADD3 R3, P0, R10, R3, RZ ;  /* 0x000000030a033210 */ /* 0x000fca0007f1e0ff */
[----:B------:R-:W-:-:S05]  /*34ba0*/  @P3 IMAD.X R2, RZ, RZ, R2, P0 ;  /* 0x000000ffff023224 */ /* 0x000fca00000e0602 */
[----:B------:R-:W-:Y:S01]  /*34bb0*/  @P3 LOP3.LUT R3, R3, R2, RZ, 0x3c, !PT ;  /* 0x0000000203033212 */ /* 0x000fe200078e3cff */
[----:B------:R-:W-:-:S03]  /*34bc0*/  IMAD.MOV.U32 R13, RZ, RZ, R5 ;  /* 0x000000ffff0d7224 */ /* 0x000fc600078e0005 */
[----:B------:R-:W-:-:S04]  /*34bd0*/  @P3 LOP3.LUT R2, R3, R2, RZ, 0x3c, !PT ;  /* 0x0000000203023212 */ /* 0x000fc800078e3cff */
[----:B------:R-:W-:Y:S02]  /*34be0*/  @P3 LOP3.LUT R3, R3, R2, RZ, 0x3c, !PT ;  /* 0x0000000203033212 */ /* 0x000fe400078e3cff */
[----:B------:R-:W-:-:S07]  /*34bf0*/  MOV R6, R14 ;  /* 0x0000000e00067202 */ /* 0x000fce0000000f00 */
[----:B------:R-:W-:Y:S05]  /*34c00*/  WARPSYNC.COLLECTIVE R15, `(.L_x_3232) ;  /* 0x000000000f087348 */ /* 0x000fea0003c00000 */
[----:B------:R0:W1:Y:S02]  /*34c10*/  SHFL.IDX P6, R14, R13, R12, R11 ;  /* 0x0000000c0d0e7389 */ /* 0x00006400000c000b */
[----:B01----:R-:W-:Y:S01]  /*34c20*/  ENDCOLLECTIVE ;  /* 0x000000000000791b */ /* 0x003fe20003800000 */
.L_x_3232:
[----:B------:R-:W-:Y:S01]  /*34c30*/  @!PT LDS RZ, [RZ] ;  /* 0x00000000fffff984 */ /* 0x000fe20000000800 */
[----:B------:R-:W-:Y:S01]  /*34c40*/  @!PT LDS RZ, [RZ] ;  /* 0x00000000fffff984 */ /* 0x000fe20000000800 */
[----:B------:R-:W-:Y:S01]  /*34c50*/  @!PT LDS RZ, [RZ] ;  /* 0x00000000fffff984 */ /* 0x000fe20000000800 */
[----:B------:R-:W-:Y:S04]  /*34c60*/  @P3 LDGSTS.E.BYPASS.LTC128B.128 [R9+0x1b400], desc[UR50][R2.64], !P4 ;  /* 0x1b40000002093fae */ /* 0x000fe8000e101d72 */
[----:B------:R-:W-:Y:S04]  /*34c70*/  @P3 LDGSTS.E.BYPASS.LTC128B.128 [R9+0x1dc00], desc[UR50][R2.64+0x40], !P5 ;  /* 0x1dc0004002093fae */ /* 0x000fe8000e901d72 */
[----:B------:R0:W-:Y:S01]  /*34c80*/  @P3 LDGSTS.E.BYPASS.LTC128B.128 [R9+0x20400], desc[UR50][R2.64+0x80], !P1 ;  /* 0x2040008002093fae */ /* 0x0001e2000c901d72 */
[----:B------:R-:W-:Y:S01]  /*34c90*/  IMAD.MOV.U32 R13, RZ, RZ, R7 ;  /* 0x000000ffff0d7224 */ /* 0x000fe200078e0007 */
[----:B------:R-:W-:Y:S01]  /*34ca0*/  MOV R12, RZ ;  /* 0x000000ff000c7202 */ /* 0x000fe20000000f00 */
[----:B0-----:R-:W-:-:S07]  /*34cb0*/  IMAD.MOV.U32 R2, RZ, RZ, R14 ;  /* 0x000000ffff027224 */ /* 0x001fce00078e000e */
[----:B------:R-:W-:Y:S05]  /*34cc0*/  WARPSYNC.COLLECTIVE R15, `(.L_x_3233) ;  /* 0x000000000f087348 */ /* 0x000fea0003c00000 */
[----:B------:R0:W1:Y:S02]  /*34cd0*/  SHFL.IDX P6, R14, R13, R12, R11 ;  /* 0x0000000c0d0e7389 */ /* 0x00006400000c000b */
[----:B01----:R-:W-:Y:S01]  /*34ce0*/  ENDCOLLECTIVE ;  /* 0x000000000000791b */ /* 0x003fe20003800000 */
.L_x_3233:
        /* <DEDUP_REMOVED lines=13> */
.L_x_3234:
[----:B------:R-:W-:Y:S01]  /*34dc0*/  IMAD.MOV.U32 R2, RZ, RZ, R14 ;  /* 0x000000ffff027224 */ /* 0x000fe200078e000e */
[----:B------:R-:W-:Y:S06]  /*34dd0*/  BRA `(.L_x_3235) ;  /* 0xffffff7000f47947 */ /* 0x000fec000383ffff */
.L_x_2985:
[----:B------:R-:W-:Y:S01]  /*34de0*/  IMAD.MOV.U32 R13, RZ, RZ, R0 ;  /* 0x000000ffff0d7224 */ /* 0x000fe200078e0000 */
[----:B------:R-:W-:Y:S01]  /*34df0*/  MOV R11, 0x1c1f ;  /* 0x00001c1f000b7802 */ /* 0x000fe20000000f00 */
[----:B------:R-:W-:Y:S02]  /*34e00*/  IMAD.MOV.U32 R12, RZ, RZ, RZ ;  /* 0x000000ffff0c7224 */ /* 0x000fe400078e00ff */
[----:B------:R-:W-:Y:S02]  /*34e10*/  IMAD.MOV.U32 R15, RZ, RZ, -0x1 ;  /* 0xffffffffff0f7424 */ /* 0x000fe400078e00ff */
[----:B------:R-:W-:Y:S02]  /*34e20*/  IMAD R5, R32, R7, RZ ;  /* 0x0000000720057224 */ /* 0x000fe400078e02ff */
[----:B------:R-:W-:-:S07]  /*34e30*/  IMAD R17, R17, 0x80, R9 ;  /* 0x0000008011117824 */ /* 0x000fce00078e0209 */
[----:B-----5:R-:W-:Y:S05]  /*34e40*/  WARPSYNC.COLLECTIVE R15, `(.L_x_3236) ;  /* 0x000000000f087348 */ /* 0x020fea0003c00000 */
[----:B------:R0:W1:Y:S02]  /*34e50*/  SHFL.IDX P6, R14, R13, R12, R11 ;  /* 0x0000000c0d0e7389 */ /* 0x00006400000c000b */
[----:B01---5:R-:W-:Y:S01]  /*34e60*/  ENDCOLLECTIVE ;  /* 0x000000000000791b */ /* 0x023fe20003800000 */
.L_x_3236:
[C---:B------:R-:W-:Y:S01]  /*34e70*/  VIADD R6, R17.reuse, 0x20 ;  /* 0x0000002011067836 */ /* 0x040fe20000000000 */
[----:B------:R-:W-:Y:S01]  /*34e80*/  ISETP.GE.AND P0, PT, R17, R5, PT ;  /* 0x000000051100720c */ /* 0x000fe20003f06270 */
[----:B------:R-:W-:Y:S02]  /*34e90*/  IMAD.MOV.U32 R13, RZ, RZ, R4 ;  /* 0x000000ffff0d7224 */ /* 0x000fe400078e0004 */
[----:B------:R-:W-:-:S10]  /*34ea0*/  IMAD.MOV.U32 R2, RZ, RZ, R14 ;  /* 0x000000ffff027224 */ /* 0x000fd400078e000e */
[----:B------:R-:W-:Y:S05]  /*34eb0*/  WARPSYNC.COLLECTIVE R15, `(.L_x_3237) ;  /* 0x000000000f087348 */ /* 0x000fea0003c00000 */
[----:B------:R0:W1:Y:S02]  /*34ec0*/  SHFL.IDX P6, R14, R13, R12, R11 ;  /* 0x0000000c0d0e7389 */ /* 0x00006400000c000b */
[----:B01----:R-:W-:Y:S01]  /*34ed0*/  ENDCOLLECTIVE ;  /* 0x000000000000791b */ /* 0x003fe20003800000 */
.L_x_3237:
[----:B------:R-:W-:Y:S02]  /*34ee0*/  IMAD.MOV.U32 R13, RZ, RZ, R0 ;  /* 0x000000ffff0d7224 */ /* 0x000fe400078e0000 */
[----:B------:R-:W-:Y:S02]  /*34ef0*/  IMAD.MOV.U32 R12, RZ, RZ, 0x1 ;  /* 0x00000001ff0c7424 */ /* 0x000fe400078e00ff */
[----:B------:R-:W-:-:S07]  /*34f00*/  IMAD.MOV.U32 R3, RZ, RZ, R14 ;  /* 0x000000ffff037224 */ /* 0x000fce00078e000e */
[----:B------:R-:W-:Y:S05]  /*34f10*/  WARPSYNC.COLLECTIVE R15, `(.L_x_3238) ;  /* 0x000000000f087348 */ /* 0x000fea0003c00000 */
[----:B------:R0:W1:Y:S02]  /*34f20*/  SHFL.IDX P6, R14, R13, R12, R11 ;  /* 0x0000000c0d0e7389 */ /* 0x00006400000c000b */
[----:B01----:R-:W-:Y:S01]  /*34f30*/  ENDCOLLECTIVE ;  /* 0x000000000000791b */ /* 0x003fe20003800000 */
.L_x_3238:
        /* <DEDUP_REMOVED lines=17> */
.L_x_3239:
[----:B------:R-:W-:Y:S02]  /*35050*/  IMAD.MOV.U32 R13, RZ, RZ, R0 ;  /* 0x000000ffff0d7224 */ /* 0x000fe400078e0000 */
[----:B------:R-:W-:Y:S01]  /*35060*/  IMAD.MOV.U32 R12, RZ, RZ, 0x2 ;  /* 0x00000002ff0c7424 */ /* 0x000fe200078e00ff */
[----:B------:R-:W-:-:S07]  /*35070*/  MOV R3, R14 ;  /* 0x0000000e00037202 */ /* 0x000fce0000000f00 */
[----:B------:R-:W-:Y:S05]  /*35080*/  WARPSYNC.COLLECTIVE R15, `(.L_x_3240) ;  /* 0x000000000f087348 */ /* 0x000fea0003c00000 */
[----:B------:R0:W1:Y:S02]  /*35090*/  SHFL.IDX P6, R14, R13, R12, R11 ;  /* 0x0000000c0d0e7389 */ /* 0x00006400000c000b */
[----:B01----:R-:W-:Y:S01]  /*350a0*/  ENDCOLLECTIVE ;  /* 0x000000000000791b */ /* 0x003fe20003800000 */
.L_x_3240:
        /* <DEDUP_REMOVED lines=18> */
.L_x_3241:
[----:B------:R-:W-:Y:S02]  /*351d0*/  IMAD.MOV.U32 R13, RZ, RZ, R0 ;  /* 0x000000ffff0d7224 */ /* 0x000fe400078e0000 */
[----:B------:R-:W-:Y:S02]  /*351e0*/  IMAD.MOV.U32 R12, RZ, RZ, 0x3 ;  /* 0x00000003ff0c7424 */ /* 0x000fe400078e00ff */
[----:B------:R-:W-:-:S07]  /*351f0*/  IMAD.MOV.U32 R3, RZ, RZ, R14 ;  /* 0x000000ffff037224 */ /* 0x000fce00078e000e */
[----:B------:R-:W-:Y:S05]  /*35200*/  WARPSYNC.COLLECTIVE R15, `(.L_x_3242) ;  /* 0x000000000f087348 */ /* 0x000fea0003c00000 */
[----:B------:R0:W1:Y:S02]  /*35210*/  SHFL.IDX P6, R14, R13, R12, R11 ;  /* 0x0000000c0d0e7389 */ /* 0x00006400000c000b */
[----:B01----:R-:W-:Y:S01]  /*35220*/  ENDCOLLECTIVE ;  /* 0x000000000000791b */ /* 0x003fe20003800000 */
.L_x_3242:
[----:B------:R-:W-:-:S05]  /*35230*/  @!P0 IADD3 R3, P4, R20, R3, RZ ;  /* 0x0000000314038210 */ /* 0x000fca0007f9e0ff */
[----:B------:R-:W-:-:S05]  /*35240*/  @!P0 IMAD.X R2, RZ, RZ, R2, P4 ;  /* 0x000000ffff028224 */ /* 0x000fca00020e0602 */
[----:B------:R-:W-:Y:S02]  /*35250*/  @!P0 LOP3.LUT R3, R3, R2, RZ, 0x3c, !PT ;  /* 0x0000000203038212 */ /* 0x000fe400078e3cff */
[----:B------:R-:W-:Y:S02]  /*35260*/  MOV R13, R4 ;  /* 0x00000004000d7202 */ /* 0x000fe40000000f00 */
[----:B------:R-:W-:-:S04]  /*35270*/  @!P0 LOP3.LUT R2, R3, R2, RZ, 0x3c, !PT ;  /* 0x0000000203028212 */ /* 0x000fc800078e3cff */
[----:B------:R-:W-:Y:S01]  /*35280*/  @!P0 LOP3.LUT R3, R3, R2, RZ, 0x3c, !PT ;  /* 0x0000000203038212 */ /* 0x000fe200078e3cff */
[----:B------:R-:W-:-:S07]  /*35290*/  IMAD.MOV.U32 R0, RZ, RZ, R14 ;  /* 0x000000ffff007224 */ /* 0x000fce00078e000e */
[----:B------:R-:W-:Y:S05]  /*352a0*/  WARPSYNC.COLLECTIVE R15, `(.L_x_3243) ;  /* 0x000000000f087348 */ /* 0x000fea0003c00000 */
[----:B------:R0:W1:Y:S02]  /*352b0*/  SHFL.IDX P6, R14, R13, R12, R11 ;  /* 0x0000000c0d0e7389 */ /* 0x00006400000c000b */
[----:B01----:R-:W-:Y:S01]  /*352c0*/  ENDCOLLECTIVE ;  /* 0x000000000000791b */ /* 0x003fe20003800000 */
.L_x_3243:
        /* <DEDUP_REMOVED lines=8> */
.L_x_2990:
[----:B-1----:R1:W2:Y:S02]  /*35350*/  SYNCS.PHASECHK.TRANS64.TRYWAIT P0, [R23+URZ+0x29820], R0 ;  /* 0x02982000170075a7 */ /* 0x0022a4000800017f */
[----:B--2---:R-:W-:Y:S05]  /*35360*/  @!P0 NANOSLEEP.SYNCS 0x989680 ;  /* 0x009896800000895d */ /* 0x004fea0003900000 */
[----:B------:R-:W2:Y:S02]  /*35370*/  @!P0 SYNCS.PHASECHK.TRANS64 P0, [R23+URZ+0x29820], R0 ;  /* 0x02982000170085a7 */ /* 0x000ea4000800007f */
[----:B--2---:R-:W-:Y:S05]  /*35380*/  @!P0 BRA `(.L_x_2990) ;  /* 0xfffffffc00f08947 */ /* 0x004fea000383ffff */
[----:B------:R-:W-:Y:S05]  /*35390*/  BRA `(.L_x_3245) ;  /* 0xffffff7800987947 */ /* 0x000fea000383ffff */
.L_x_2994:
[----:B0-----:R0:W1:Y:S02]  /*353a0*/  SYNCS.PHASECHK.TRANS64.TRYWAIT P0, [R0+URZ+0x29880], R32 ;  /* 0x02988020000075a7 */ /* 0x001064000800017f */
[----:B-1----:R-:W-:Y:S05]  /*353b0*/  @!P0 NANOSLEEP.SYNCS 0x989680 ;  /* 0x009896800000895d */ /* 0x002fea0003900000 */
[----:B------:R-:W1:Y:S02]  /*353c0*/  @!P0 SYNCS.PHASECHK.TRANS64 P0, [R0+URZ+0x29880], R32 ;  /* 0x02988020000085a7 */ /* 0x000e64000800007f */
[----:B-1----:R-:W-:Y:S05]  /*353d0*/  @!P0 BRA `(.L_x_2994) ;  /* 0xfffffffc00f08947 */ /* 0x002fea000383ffff */
[----:B------:R-:W-:Y:S05]  /*353e0*/  BRA `(.L_x_3246) ;  /* 0xffffff7c00bc7947 */ /* 0x000fea000383ffff */
.L_x_2995:
        /* <DEDUP_REMOVED lines=8> */
.L_x_3248:
[----:B------:R-:W-:Y:S05]  /*35470*/  BSYNC B0 ;  /* 0x0000000000007941 */ /* 0x000fea0003800000 */
.L_x_3247:
[----:B------:R0:W5:Y:S01]  /*35480*/  LDL R10, [R1] ;  /* 0x00000000010a7983 */ /* 0x0001620000100800 */
[----:B------:R-:W-:Y:S01]  /*35490*/  IMAD.MOV.U32 R13, RZ, RZ, R7 ;  /* 0x000000ffff0d7224 */ /* 0x000fe200078e0007 */
[----:B------:R-:W-:Y:S01]  /*354a0*/  MOV R3, R14 ;  /* 0x0000000e00037202 */ /* 0x000fe20000000f00 */
[----:B------:R-:W-:Y:S01]  /*354b0*/  IMAD.MOV.U32 R12, RZ, RZ, RZ ;  /* 0x000000ffff0c7224 */ /* 0x000fe200078e00ff */
[----:B------:R-:W1:Y:S01]  /*354c0*/  S2R R2, SR_TID.X ;  /* 0x0000000000027919 */ /* 0x000e620000002100 */
[----:B------:R-:W-:Y:S01]  /*354d0*/  IMAD.MOV.U32 R11, RZ, RZ, 0x1c1f ;  /* 0x00001c1fff0b7424 */ /* 0x000fe200078e00ff */
[----:B------:R-:W-:Y:S01]  /*354e0*/  IADD3 R9, R23, R9, R37 ;  /* 0x0000000917097210 */ /* 0x000fe20007ffe025 */
[----:B------:R-:W-:-:S07]  /*354f0*/  IMAD.MOV.U32 R15, RZ, RZ, -0x1 ;  /* 0xffffffffff0f7424 */ /* 0x000fce00078e00ff */
[----:B01---5:R-:W-:Y:S05]  /*35500*/  WARPSYNC.COLLECTIVE R15, `(.L_x_3249) ;  /* 0x000000000f087348 */ /* 0x023fea0003c00000 */
[----:B------:R2:W3:Y:S02]  /*35510*/  SHFL.IDX P6, R14, R13, R12, R11 ;  /* 0x0000000c0d0e7389 */ /* 0x0004e400000c000b */
[----:B0123-5:R-:W-:Y:S01]  /*35520*/  ENDCOLLECTIVE ;  /* 0x000000000000791b */ /* 0x02ffe20003800000 */
.L_x_3249:
[----:B------:R-:W-:Y:S02]  /*35530*/  IMAD.MOV.U32 R13, RZ, RZ, R20 ;  /* 0x000000ffff0d7224 */ /* 0x000fe400078e0014 */
[----:B------:R-:W-:Y:S02]  /*35540*/  IMAD.MOV.U32 R12, RZ, RZ, 0x1 ;  /* 0x00000001ff0c7424 */ /* 0x000fe400078e00ff */
[----:B------:R-:W-:Y:S01]  /*35550*/  IMAD.SHL.U32 R15, R2, 0x10, RZ ;  /* 0x00000010020f7824 */ /* 0x000fe200078e00ff */
[----:B------:R-:W-:-:S04]  /*35560*/  MOV R2, R14 ;  /* 0x0000000e00027202 */ /* 0x000fc80000000f00 */
[----:B------:R-:W-:-:S04]  /*35570*/  LOP3.LUT R15, R15, 0x30, RZ, 0xc0, !PT ;  /* 0x000000300f0f7812 */ /* 0x000fc800078ec0ff */
[----:B------:R-:W-:Y:S01]  /*35580*/  IADD3 R2, P0, R15, R2, RZ ;  /* 0x000000020f027210 */ /* 0x000fe20007f1e0ff */
[----:B------:R-:W-:-:S04]  /*35590*/  IMAD.MOV.U32 R15, RZ, RZ, -0x1 ;  /* 0xffffffffff0f7424 */ /* 0x000fc800078e00ff */
[----:B------:R-:W-:-:S08]  /*355a0*/  IMAD.X R3, RZ, RZ, R3, P0 ;  /* 0x000000ffff037224 */ /* 0x000fd000000e0603 */
[----:B------:R-:W-:Y:S05]  /*355b0*/  WARPSYNC.COLLECTIVE R15, `(.L_x_3250) ;  /* 0x000000000f087348 */ /* 0x000fea0003c00000 */
[----:B------:R0:W1:Y:S02]  /*355c0*/  SHFL.IDX P6, R14, R13, R12, R11 ;  /* 0x0000000c0d0e7389 */ /* 0x00006400000c000b */
[----:B01----:R-:W-:Y:S01]  /*355d0*/  ENDCOLLECTIVE ;  /* 0x000000000000791b */ /* 0x003fe20003800000 */
.L_x_3250:
[----:B------:R-:W-:Y:S01]  /*355e0*/  @!PT LDS RZ, [RZ] ;  /* 0x00000000fffff984 */ /* 0x000fe20000000800 */
[----:B------:R-:W-:Y:S01]  /*355f0*/  @!PT LDS RZ, [RZ] ;  /* 0x00000000fffff984 */ /* 0x000fe20000000800 */
[----:B------:R-:W-:Y:S01]  /*35600*/  @!PT LDS RZ, [RZ] ;  /* 0x00000000fffff984 */ /* 0x000fe20000000800 */
[----:B------:R-:W-:Y:S01]  /*35610*/  LDGSTS.E.BYPASS.LTC128B.128 [R9+0xa400], desc[UR50][R2.64], !P3 ;  /* 0x0a40000002097fae */ /* 0x000fe2000d901d72 */
[----:B------:R-:W-:Y:S02]  /*35620*/  IMAD.MOV.U32 R13, RZ, RZ, R7 ;  /* 0x000000ffff0d7224 */ /* 0x000fe400078e0007 */
[----:B------:R-:W-:-:S05]  /*35630*/  IMAD.IADD R10, R10, 0x1, R9 ;  /* 0x000000010a0a7824 */ /* 0x000fca00078e0209 */
[----:B------:R0:W-:Y:S02]  /*35640*/  LDGSTS.E.BYPASS.LTC128B.128 [R10+0xa400], desc[UR50][R2.64+0x40], !P1 ;  /* 0x0a400040020a7fae */ /* 0x0001e4000c901d72 */
[----:B0-----:R-:W0:Y:S01]  /*35650*/  S2R R2, SR_TID.X ;  /* 0x0000000000027919 */ /* 0x001e220000002100 */
[----:B------:R-:W-:-:S07]  /*35660*/  MOV R3, R14 ;  /* 0x0000000e00037202 */ /* 0x000fce0000000f00 */
[----:B0-----:R-:W-:Y:S05]  /*35670*/  WARPSYNC.COLLECTIVE R15, `(.L_x_3251) ;  /* 0x000000000f087348 */ /* 0x001fea0003c00000 */
[----:B------:R1:W2:Y:S02]  /*35680*/  SHFL.IDX P6, R14, R13, R12, R11 ;  /* 0x0000000c0d0e7389 */ /* 0x0002a400000c000b */
[----:B012---:R-:W-:Y:S01]  /*35690*/  ENDCOLLECTIVE ;  /* 0x000000000000791b */ /* 0x007fe20003800000 */
.L_x_3251:
[----:B------:R-:W-:Y:S01]  /*356a0*/  IMAD.MOV.U32 R13, RZ, RZ, R20 ;  /* 0x000000ffff0d7224 */ /* 0x000fe200078e0014 */
[----:B------:R-:W-:Y:S01]  /*356b0*/  MOV R12, 0x2 ;  /* 0x00000002000c7802 */ /* 0x000fe20000000f00 */
        /* <DEDUP_REMOVED lines=9> */
.L_x_3252:
[----:B------:R-:W-:Y:S01]  /*35750*/  @!PT LDS RZ, [RZ] ;  /* 0x00000000fffff984 */ /* 0x000fe20000000800 */
[----:B------:R-:W-:Y:S01]  /*35760*/  @!PT LDS RZ, [RZ] ;  /* 0x00000000fffff984 */ /* 0x000fe20000000800 */
[----:B------:R-:W-:Y:S01]  /*35770*/  @!PT LDS RZ, [RZ] ;  /* 0x00000000fffff984 */ /* 0x000fe20000000800 */
[----:B------:R-:W-:Y:S04]  /*35780*/  LDGSTS.E.BYPASS.LTC128B.128 [R9+0xb400], desc[UR50][R2.64], !P3 ;  /* 0x0b40000002097fae */ /* 0x000fe8000d901d72 */
[----:B------:R0:W-:Y:S01]  /*35790*/  LDGSTS.E.BYPASS.LTC128B.128 [R10+0xb400], desc[UR50][R2.64+0x40], !P1 ;  /* 0x0b400040020a7fae */ /* 0x0001e2000c901d72 */
[----:B------:R-:W-:Y:S01]  /*357a0*/  IMAD.MOV.U32 R13, RZ, RZ, R7 ;  /* 0x000000ffff0d7224 */ /* 0x000fe200078e0007 */
[----:B0-----:R-:W0:Y:S01]  /*357b0*/  S2R R2, SR_TID.X ;  /* 0x0000000000027919 */ /* 0x001e220000002100 */
[----:B------:R-:W-:-:S07]  /*357c0*/  IMAD.MOV.U32 R3, RZ, RZ, R14 ;  /* 0x000000ffff037224 */ /* 0x000fce00078e000e */
[----:B0-----:R-:W-:Y:S05]  /*357d0*/  WARPSYNC.COLLECTIVE R15, `(.L_x_3253) ;  /* 0x000000000f087348 */ /* 0x001fea0003c00000 */
[----:B------:R1:W2:Y:S02]  /*357e0*/  SHFL.IDX P6, R14, R13, R12, R11 ;  /* 0x0000000c0d0e7389 */ /* 0x0002a400000c000b */
[----:B012---:R-:W-:Y:S01]  /*357f0*/  ENDCOLLECTIVE ;  /* 0x000000000000791b */ /* 0x007fe20003800000 */
.L_x_3253:
[----:B------:R-:W-:Y:S02]  /*35800*/  IMAD.MOV.U32 R13, RZ, RZ, R20 ;  /* 0x000000ffff0d7224 */ /* 0x000fe400078e0014 */
[----:B------:R-:W-:Y:S02]  /*35810*/  IMAD.MOV.U32 R12, RZ, RZ, 0x3 ;  /* 0x00000003ff0c7424 */ /* 0x000fe400078e00ff */
[----:B------:R-:W-:Y:S02]  /*35820*/  IMAD.SHL.U32 R15, R2, 0x10, RZ ;  /* 0x00000010020f7824 */ /* 0x000fe400078e00ff */
[----:B------:R-:W-:-:S03]  /*35830*/  IMAD.MOV.U32 R2, RZ, RZ, R14 ;  /* 0x000000ffff027224 */ /* 0x000fc600078e000e */
[----:B------:R-:W-:-:S04]  /*35840*/  LOP3.LUT R15, R15, 0x30, RZ, 0xc0, !PT ;  /* 0x000000300f0f7812 */ /* 0x000fc800078ec0ff */
[----:B------:R-:W-:Y:S01]  /*35850*/  IADD3 R2, P0, R15, R2, RZ ;  /* 0x000000020f027210 */ /* 0x000fe20007f1e0ff */
[----:B------:R-:W-:-:S03]  /*35860*/  IMAD.MOV.U32 R15, RZ, RZ, -0x1 ;  /* 0xffffffffff0f7424 */ /* 0x000fc600078e00ff */
[----:B------:R-:W-:-:S09]  /*35870*/  IADD3.X R3, RZ, R3, RZ, P0, !PT ;  /* 0x00000003ff037210 */ /* 0x000fd200007fe4ff */
[----:B------:R-:W-:Y:S05]  /*35880*/  WARPSYNC.COLLECTIVE R15, `(.L_x_3254) ;  /* 0x000000000f087348 */ /* 0x000fea0003c00000 */
[----:B------:R0:W1:Y:S02]  /*35890*/  SHFL.IDX P6, R14, R13, R12, R11 ;  /* 0x0000000c0d0e7389 */ /* 0x00006400000c000b */
[----:B01----:R-:W-:Y:S01]  /*358a0*/  ENDCOLLECTIVE ;  /* 0x000000000000791b */ /* 0x003fe20003800000 */
.L_x_3254:
        /* <DEDUP_REMOVED lines=11> */
.L_x_3255:
[----:B------:R-:W-:Y:S02]  /*35960*/  IMAD.MOV.U32 R13, RZ, RZ, R24 ;  /* 0x000000ffff0d7224 */ /* 0x000fe400078e0018 */
[----:B------:R-:W-:Y:S02]  /*35970*/  IMAD.MOV.U32 R12, RZ, RZ, RZ ;  /* 0x000000ffff0c7224 */ /* 0x000fe400078e00ff */
[----:B------:R-:W-:-:S07]  /*35980*/  IMAD.MOV.U32 R2, RZ, RZ, R14 ;  /* 0x000000ffff027224 */ /* 0x000fce00078e000e */
[----:B------:R-:W-:Y:S05]  /*35990*/  WARPSYNC.COLLECTIVE R15, `(.L_x_3256) ;  /* 0x000000000f087348 */ /* 0x000fea0003c00000 */
[----:B------:R0:W1:Y:S02]  /*359a0*/  SHFL.IDX P6, R14, R13, R12, R11 ;  /* 0x0000000c0d0e7389 */ /* 0x00006400000c000b */
[----:B01----:R-:W-:Y:S01]  /*359b0*/  ENDCOLLECTIVE ;  /* 0x000000000000791b */ /* 0x003fe20003800000 */
.L_x_3256:
[----:B------:R-:W-:-:S04]  /*359c0*/  SHF.L.U32 R3, R3, 0x4, RZ ;  /* 0x0000000403037819 */ /* 0x000fc800000006ff */
[----:B------:R-:W-:-:S04]  /*359d0*/  LOP3.LUT R3, R3, 0x30, RZ, 0xc0, !PT ;  /* 0x0000003003037812 */ /* 0x000fc800078ec0ff */
[----:B------:R-:W-:Y:S02]  /*359e0*/  IADD3 R2, P0, R3, R2, RZ ;  /* 0x0000000203027210 */ /* 0x000fe40007f1e0ff */
[----:B------:R-:W-:-:S03]  /*359f0*/  MOV R13, R25 ;  /* 0x00000019000d7202 */ /* 0x000fc60000000f00 */
        /* <DEDUP_REMOVED lines=10> */
.L_x_3257:
[----:B------:R-:W-:Y:S01]  /*35aa0*/  IMAD.MOV.U32 R2, RZ, RZ, R14 ;  /* 0x000000ffff027224 */ /* 0x000fe200078e000e */
[----:B------:R-:W-:Y:S06]  /*35ab0*/  BRA `(.L_x_3258) ;  /* 0xffffff7c002c7947 */ /* 0x000fec000383ffff */
.L_x_3000:
[----:B---3--:R3:W4:Y:S02]  /*35ac0*/  SYNCS.PHASECHK.TRANS64.TRYWAIT P0, [R0+URZ+0x29840], R32 ;  /* 0x02984020000075a7 */ /* 0x008724000800017f */
[----:B----4-:R-:W-:Y:S05]  /*35ad0*/  @!P0 NANOSLEEP.SYNCS 0x989680 ;  /* 0x009896800000895d */ /* 0x010fea0003900000 */
[----:B------:R-:W4:Y:S02]  /*35ae0*/  @!P0 SYNCS.PHASECHK.TRANS64 P0, [R0+URZ+0x29840], R32 ;  /* 0x02984020000085a7 */ /* 0x000f24000800007f */
[----:B----4-:R-:W-:Y:S05]  /*35af0*/  @!P0 BRA `(.L_x_3000) ;  /* 0xfffffffc00f08947 */ /* 0x010fea000383ffff */
[----:B------:R-:W-:Y:S05]  /*35b00*/  BRA `(.L_x_3259) ;  /* 0xffffff7c008c7947 */ /* 0x000fea000383ffff */
.L_x_3001:
        /* <DEDUP_REMOVED lines=8> */
.L_x_3261:
[----:B------:R-:W-:Y:S05]  /*35b90*/  BSYNC B0 ;  /* 0x0000000000007941 */ /* 0x000fea0003800000 */
.L_x_3260:
[----:B------:R-:W-:Y:S01]  /*35ba0*/  IMAD.MOV.U32 R13, RZ, RZ, R4 ;  /* 0x000000ffff0d7224 */ /* 0x000fe200078e0004 */
[----:B------:R-:W-:Y:S01]  /*35bb0*/  MOV R3, R14 ;  /* 0x0000000e00037202 */ /* 0x000fe20000000f00 */
[----:B------:R-:W-:Y:S02]  /*35bc0*/  IMAD.MOV.U32 R12, RZ, RZ, RZ ;  /* 0x000000ffff0c7224 */ /* 0x000fe400078e00ff */
[----:B------:R-:W-:Y:S02]  /*35bd0*/  IMAD.MOV.U32 R11, RZ, RZ, 0x1c1f ;  /* 0x00001c1fff0b7424 */ /* 0x000fe400078e00ff */
[----:B------:R-:W-:Y:S02]  /*35be0*/  IMAD.MOV.U32 R15, RZ, RZ, -0x1 ;  /* 0xffffffffff0f7424 */ /* 0x000fe400078e00ff */
[----:B------:R-:W-:-:S07]  /*35bf0*/  IMAD.IADD R7, R23, 0x1, R7 ;  /* 0x0000000117077824 */ /* 0x000fce00078e0207 */
[----:B------:R-:W-:Y:S05]  /*35c00*/  WARPSYNC.COLLECTIVE R15, `(.L_x_3262) ;  /* 0x000000000f087348 */ /* 0x000fea0003c00000 */
[----:B------:R0:W1:Y:S02]  /*35c10*/  SHFL.IDX P6, R14, R13, R12, R11 ;  /* 0x0000000c0d0e7389 */ /* 0x00006400000c000b */
[----:B01----:R-:W-:Y:S01]  /*35c20*/  ENDCOLLECTIVE ;  /* 0x000000000000791b */ /* 0x003fe20003800000 */
.L_x_3262:
[----:B------:R-:W-:Y:S02]  /*35c30*/  IMAD.MOV.U32 R13, RZ, RZ, R6 ;  /* 0x000000ffff0d7224 */ /* 0x000fe400078e0006 */
[----:B------:R-:W-:Y:S02]  /*35c40*/  IMAD.MOV.U32 R12, RZ, RZ, 0x1 ;  /* 0x00000001ff0c7424 */ /* 0x000fe400078e00ff */
[----:B------:R-:W-:-:S07]  /*35c50*/  IMAD.MOV.U32 R2, RZ, RZ, R14 ;  /* 0x000000ffff027224 */ /* 0x000fce00078e000e */
[----:B------:R-:W-:Y:S05]  /*35c60*/  WARPSYNC.COLLECTIVE R15, `(.L_x_3263) ;  /* 0x000000000f087348 */ /* 0x000fea0003c00000 */
[----:B------:R0:W1:Y:S02]  /*35c70*/  SHFL.IDX P6, R14, R13, R12, R11 ;  /* 0x0000000c0d0e7389 */ /* 0x00006400000c000b */
[----:B01----:R-:W-:Y:S01]  /*35c80*/  ENDCOLLECTIVE ;  /* 0x000000000000791b */ /* 0x003fe20003800000 */
.L_x_3263:
[----:B------:R-:W-:-:S04]  /*35c90*/  IADD3 R2, P0, R10, R2, RZ ;  /* 0x000000020a027210 */ /* 0x000fc80007f1e0ff */
[----:B------:R-:W-:-:S05]  /*35ca0*/  IADD3.X R3, RZ, R3, RZ, P0, !PT ;  /* 0x00000003ff037210 */ /* 0x000fca00007fe4ff */
        /* <DEDUP_REMOVED lines=11> */
.L_x_3264:
[----:B------:R-:W-:Y:S02]  /*35d60*/  IMAD.MOV.U32 R13, RZ, RZ, R6 ;  /* 0x000000ffff0d7224 */ /* 0x000fe400078e0006 */
[----:B------:R-:W-:Y:S01]  /*35d70*/  IMAD.MOV.U32 R12, RZ, RZ, 0x2 ;  /* 0x00000002ff0c7424 */ /* 0x000fe200078e00ff */
[----:B------:R-:W-:-:S07]  /*35d80*/  MOV R2, R14 ;  /* 0x0000000e00027202 */ /* 0x000fce0000000f00 */
[----:B------:R-:W-:Y:S05]  /*35d90*/  WARPSYNC.COLLECTIVE R15, `(.L_x_3265) ;  /* 0x000000000f087348 */ /* 0x000fea0003c00000 */
[----:B------:R0:W1:Y:S02]  /*35da0*/  SHFL.IDX P6, R14, R13, R12, R11 ;  /* 0x0000000c0d0e7389 */ /* 0x00006400000c000b */
[----:B01----:R-:W-:Y:S01]  /*35db0*/  ENDCOLLECTIVE ;  /* 0x000000000000791b */ /* 0x003fe20003800000 */
.L_x_3265:
        /* <DEDUP_REMOVED lines=13> */
.L_x_3266:
[----:B------:R-:W-:Y:S02]  /*35e90*/  IMAD.MOV.U32 R13, RZ, RZ, R6 ;  /* 0x000000ffff0d7224 */ /* 0x000fe400078e0006 */
[----:B------:R-:W-:Y:S01]  /*35ea0*/  IMAD.MOV.U32 R12, RZ, RZ, 0x3 ;  /* 0x00000003ff0c7424 */ /* 0x000fe200078e00ff */
[----:B------:R-:W-:-:S07]  /*35eb0*/  MOV R2, R14 ;  /* 0x0000000e00027202 */ /* 0x000fce0000000f00 */
[----:B------:R-:W-:Y:S05]  /*35ec0*/  WARPSYNC.COLLECTIVE R15, `(.L_x_3267) ;  /* 0x000000000f087348 */ /* 0x000fea0003c00000 */
[----:B------:R0:W1:Y:S02]  /*35ed0*/  SHFL.IDX P6, R14, R13, R12, R11 ;  /* 0x0000000c0d0e7389 */ /* 0x00006400000c000b */
[----:B01----:R-:W-:Y:S01]  /*35ee0*/  ENDCOLLECTIVE ;  /* 0x000000000000791b */ /* 0x003fe20003800000 */
.L_x_3267:
        /* <DEDUP_REMOVED lines=13> */
.L_x_3268:
[----:B------:R-:W-:Y:S02]  /*35fc0*/  IMAD.MOV.U32 R13, RZ, RZ, R8 ;  /* 0x000000ffff0d7224 */ /* 0x000fe400078e0008 */
[----:B------:R-:W-:Y:S01]  /*35fd0*/  IMAD.MOV.U32 R12, RZ, RZ, RZ ;  /* 0x000000ffff0c7224 */ /* 0x000fe200078e00ff */
[----:B------:R-:W-:-:S07]  /*35fe0*/  MOV R2, R14 ;  /* 0x0000000e00027202 */ /* 0x000fce0000000f00 */
[----:B------:R-:W-:Y:S05]  /*35ff0*/  WARPSYNC.COLLECTIVE R15, `(.L_x_3269) ;  /* 0x000000000f087348 */ /* 0x000fea0003c00000 */
[----:B------:R0:W1:Y:S02]  /*36000*/  SHFL.IDX P6, R14, R13, R12, R11 ;  /* 0x0000000c0d0e7389 */ /* 0x00006400000c000b */
[----:B01----:R-:W-:Y:S01]  /*36010*/  ENDCOLLECTIVE ;  /* 0x000000000000791b */ /* 0x003fe20003800000 */
.L_x_3269:
        /* <DEDUP_REMOVED lines=13> */
.L_x_3270:
[----:B------:R-:W-:Y:S01]  /*360f0*/  MOV R2, R14 ;  /* 0x0000000e00027202 */ /* 0x000fe20000000f00 */
[----:B------:R-:W-:Y:S06]  /*36100*/  BRA `(.L_x_3271) ;  /* 0xffffff7c00247947 */ /* 0x000fec000383ffff */
.L_x_3006:
[----:B0-----:R0:W2:Y:S02]  /*36110*/  SYNCS.PHASECHK.TRANS64.TRYWAIT P0, [R3+URZ+0x29870], R0 ;  /* 0x02987000030075a7 */ /* 0x0010a4000800017f */
[----:B--2---:R-:W-:Y:S05]  /*36120*/  @!P0 NANOSLEEP.SYNCS 0x989680 ;  /* 0x009896800000895d */ /* 0x004fea0003900000 */
[----:B------:R-:W2:Y:S02]  /*36130*/  @!P0 SYNCS.PHASECHK.TRANS64 P0, [R3+URZ+0x29870], R0 ;  /* 0x02987000030085a7 */ /* 0x000ea4000800007f */
[----:B--2---:R-:W-:Y:S05]  /*36140*/  @!P0 BRA `(.L_x_3006) ;  /* 0xfffffffc00f08947 */ /* 0x004fea000383ffff */
[----:B------:R-:W-:Y:S05]  /*36150*/  BRA `(.L_x_3272) ;  /* 0xffffff7c00907947 */ /* 0x000fea000383ffff */
.L_x_3008:
[----:B0-----:R0:W2:Y:S02]  /*36160*/  SYNCS.PHASECHK.TRANS64.TRYWAIT P0, [R3+URZ+0x29860], R0 ;  /* 0x02986000030075a7 */ /* 0x0010a4000800017f */
[----:B--2---:R-:W-:Y:S05]  /*36170*/  @!P0 NANOSLEEP.SYNCS 0x989680 ;  /* 0x009896800000895d */ /* 0x004fea0003900000 */
[----:B------:R-:W2:Y:S02]  /*36180*/  @!P0 SYNCS.PHASECHK.TRANS64 P0, [R3+URZ+0x29860], R0 ;  /* 0x02986000030085a7 */ /* 0x000ea4000800007f */
[----:B--2---:R-:W-:Y:S05]  /*36190*/  @!P0 BRA `(.L_x_3008) ;  /* 0xfffffffc00f08947 */ /* 0x004fea000383ffff */
[----:B------:R-:W-:Y:S05]  /*361a0*/  BRA `(.L_x_3273) ;  /* 0xffffff7c00a07947 */ /* 0x000fea000383ffff */
.L_x_3016:
[----:B-1----:R1:W3:Y:S02]  /*361b0*/  SYNCS.PHASECHK.TRANS64.TRYWAIT P1, [R17+URZ+0x29870], R0 ;  /* 0x02987000110075a7 */ /* 0x0022e4000802017f */
[----:B---3--:R-:W-:Y:S05]  /*361c0*/  @!P1 NANOSLEEP.SYNCS 0x989680 ;  /* 0x009896800000995d */ /* 0x008fea0003900000 */
[----:B------:R-:W3:Y:S02]  /*361d0*/  @!P1 SYNCS.PHASECHK.TRANS64 P1, [R17+URZ+0x29870], R0 ;  /* 0x02987000110095a7 */ /* 0x000ee4000802007f */
[----:B---3--:R-:W-:Y:S05]  /*361e0*/  @!P1 BRA `(.L_x_3016) ;  /* 0xfffffffc00f09947 */ /* 0x008fea000383ffff */
[----:B------:R-:W-:Y:S05]  /*361f0*/  BRA `(.L_x_3274) ;  /* 0xffffff8400647947 */ /* 0x000fea000383ffff */
.L_x_3018:
[----:B-1----:R1:W3:Y:S02]  /*36200*/  SYNCS.PHASECHK.TRANS64.TRYWAIT P1, [R17+URZ+0x29860], R0 ;  /* 0x02986000110075a7 */ /* 0x0022e4000802017f */
[----:B---3--:R-:W-:Y:S05]  /*36210*/  @!P1 NANOSLEEP.SYNCS 0x989680 ;  /* 0x009896800000995d */ /* 0x008fea0003900000 */
[----:B------:R-:W3:Y:S02]  /*36220*/  @!P1 SYNCS.PHASECHK.TRANS64 P1, [R17+URZ+0x29860], R0 ;  /* 0x02986000110095a7 */ /* 0x000ee4000802007f */
[----:B---3--:R-:W-:Y:S05]  /*36230*/  @!P1 BRA `(.L_x_3018) ;  /* 0xfffffffc00f09947 */ /* 0x008fea000383ffff */
[----:B------:R-:W-:Y:S05]  /*36240*/  BRA `(.L_x_3275) ;  /* 0xffffff8400707947 */ /* 0x000fea000383ffff */
.L_x_3023:
        /* <DEDUP_REMOVED lines=8> */
.L_x_3277:
[----:B------:R-:W-:Y:S05]  /*362d0*/  BSYNC B0 ;  /* 0x0000000000007941 */ /* 0x000fea0003800000 */
.L_x_3276:
[----:B------:R-:W-:Y:S01]  /*362e0*/  MOV R13, R16 ;  /* 0x00000010000d7202 */ /* 0x000fe20000000f00 */
        /* <DEDUP_REMOVED lines=8> */
.L_x_3278:
        /* <DEDUP_REMOVED lines=15> */
[C---:B------:R-:W-:Y:S02]  /*36460*/  ISETP.GE.U32.AND P5, PT, R8.reuse, 0x10, PT ;  /* 0x000000100800780c */ /* 0x040fe40003fa6070 */
[----:B--2---:R-:W-:Y:S01]  /*36470*/  @!P1 MOV R17, R7 ;  /* 0x0000000700119202 */ /* 0x004fe20000000f00 */
[----:B---3--:R-:W-:Y:S01]  /*36480*/  @!P1 IMAD.MOV.U32 R5, RZ, RZ, R4 ;  /* 0x000000ffff059224 */ /* 0x008fe200078e0004 */
[----:B------:R-:W-:-:S03]  /*36490*/  ISETP.NE.AND P1, PT, R8, RZ, PT ;  /* 0x000000ff0800720c */ /* 0x000fc60003f25270 */
[----:B------:R-:W-:-:S10]  /*364a0*/  IMAD R13, R5, R17, RZ ;  /* 0x00000011050d7224 */ /* 0x000fd400078e02ff */
[----:B------:R-:W-:Y:S05]  /*364b0*/  WARPSYNC.COLLECTIVE R15, `(.L_x_3279) ;  /* 0x000000000f087348 */ /* 0x000fea0003c00000 */
[----:B------:R0:W1:Y:S02]  /*364c0*/  SHFL.UP P6, R14, R13, R12, R11 ;  /* 0x0400000c0d0e7389 */ /* 0x00006400000c000b */
[----:B01----:R-:W-:Y:S01]  /*364d0*/  ENDCOLLECTIVE ;  /* 0x000000000000791b */ /* 0x003fe20003800000 */
.L_x_3279:
[----:B------:R-:W-:Y:S02]  /*364e0*/  MOV R12, 0x2 ;  /* 0x00000002000c7802 */ /* 0x000fe40000000f00 */
[----:B------:R-:W-:-:S05]  /*364f0*/  SEL R4, R14, RZ, P1 ;  /* 0x000000ff0e047207 */ /* 0x000fca0000800000 */
[----:B------:R-:W-:-:S04]  /*36500*/  IMAD.IADD R4, R13, 0x1, R4 ;  /* 0x000000010d047824 */ /* 0x000fc800078e0204 */
[----:B------:R-:W-:-:S07]  /*36510*/  IMAD.MOV.U32 R13, RZ, RZ, R4 ;  /* 0x000000ffff0d7224 */ /* 0x000fce00078e0004 */
[----:B------:R-:W-:Y:S05]  /*36520*/  WARPSYNC.COLLECTIVE R15, `(.L_x_3280) ;  /* 0x000000000f087348 */ /* 0x000fea0003c00000 */
[----:B------:R0:W1:Y:S02]  /*36530*/  SHFL.UP P6, R14, R13, R12, R11 ;  /* 0x0400000c0d0e7389 */ /* 0x00006400000c000b */
[----:B01----:R-:W-:Y:S01]  /*36540*/  ENDCOLLECTIVE ;  /* 0x000000000000791b */ /* 0x003fe20003800000 */
.L_x_3280:
[----:B------:R-:W-:Y:S01]  /*36550*/  IMAD.MOV.U32 R12, RZ, RZ, 0x4 ;  /* 0x00000004ff0c7424 */ /* 0x000fe200078e00ff */
[----:B------:R-:W-:-:S05]  /*36560*/  SEL R3, R14, RZ, P2 ;  /* 0x000000ff0e037207 */ /* 0x000fca0001000000 */
[----:B------:R-:W-:-:S04]  /*36570*/  IMAD.IADD R2, R4, 0x1, R3 ;  /* 0x0000000104027824 */ /* 0x000fc800078e0203 */
[----:B------:R-:W-:-:S07]  /*36580*/  IMAD.MOV.U32 R13, RZ, RZ, R2 ;  /* 0x000000ffff0d7224 */ /* 0x000fce00078e0002 */
[----:B------:R-:W-:Y:S05]  /*36590*/  WARPSYNC.COLLECTIVE R15, `(.L_x_3281) ;  /* 0x000000000f087348 */ /* 0x000fea0003c00000 */
[----:B------:R0:W1:Y:S02]  /*365a0*/  SHFL.UP P6, R14, R13, R12, R11 ;  /* 0x0400000c0d0e7389 */ /* 0x00006400000c000b */
[----:B01----:R-:W-:Y:S01]  /*365b0*/  ENDCOLLECTIVE ;  /* 0x000000000000791b */ /* 0x003fe20003800000 */
.L_x_3281:
[----:B------:R-:W-:Y:S02]  /*365c0*/  MOV R12, 0x8 ;  /* 0x00000008000c7802 */ /* 0x000fe40000000f00 */
[----:B------:R-:W-:-:S05]  /*365d0*/  SEL R3, R14, RZ, P3 ;  /* 0x000000ff0e037207 */ /* 0x000fca0001800000 */
[----:B------:R-:W-:-:S04]  /*365e0*/  IMAD.IADD R3, R2, 0x1, R3 ;  /* 0x0000000102037824 */ /* 0x000fc800078e0203 */
[----:B------:R-:W-:-:S07]  /*365f0*/  IMAD.MOV.U32 R13, RZ, RZ, R3 ;  /* 0x000000ffff0d7224 */ /* 0x000fce00078e0003 */
[----:B------:R-:W-:Y:S05]  /*36600*/  WARPSYNC.COLLECTIVE R15, `(.L_x_3282) ;  /* 0x000000000f087348 */ /* 0x000fea0003c00000 */
[----:B------:R0:W1:Y:S02]  /*36610*/  SHFL.UP P6, R14, R13, R12, R11 ;  /* 0x0400000c0d0e7389 */ /* 0x00006400000c000b */
[----:B01----:R-:W-:Y:S01]  /*36620*/  ENDCOLLECTIVE ;  /* 0x000000000000791b */ /* 0x003fe20003800000 */
.L_x_3282:
[----:B------:R-:W-:Y:S01]  /*36630*/  IMAD.MOV.U32 R12, RZ, RZ, 0x10 ;  /* 0x00000010ff0c7424 */ /* 0x000fe200078e00ff */
[----:B------:R-:W-:-:S05]  /*36640*/  SEL R4, R14, RZ, P4 ;  /* 0x000000ff0e047207 */ /* 0x000fca0002000000 */
[----:B------:R-:W-:-:S04]  /*36650*/  IMAD.IADD R4, R3, 0x1, R4 ;  /* 0x0000000103047824 */ /* 0x000fc800078e0204 */
[----:B------:R-:W-:-:S07]  /*36660*/  IMAD.MOV.U32 R13, RZ, RZ, R4 ;  /* 0x000000ffff0d7224 */ /* 0x000fce00078e0004 */
[----:B------:R-:W-:Y:S05]  /*36670*/  WARPSYNC.COLLECTIVE R15, `(.L_x_3283) ;  /* 0x000000000f087348 */ /* 0x000fea0003c00000 */
[----:B------:R0:W1:Y:S02]  /*36680*/  SHFL.UP P6, R14, R13, R12, R11 ;  /* 0x0400000c0d0e7389 */ /* 0x00006400000c000b */
[----:B01----:R-:W-:Y:S01]  /*36690*/  ENDCOLLECTIVE ;  /* 0x000000000000791b */ /* 0x003fe20003800000 */
.L_x_3283:
[----:B------:R-:W-:Y:S01]  /*366a0*/  MOV R12, 0x1f ;  /* 0x0000001f000c7802 */ /* 0x000fe20000000f00 */
[----:B------:R-:W-:Y:S01]  /*366b0*/  IMAD.MOV.U32 R11, RZ, RZ, 0x1f ;  /* 0x0000001fff0b7424 */ /* 0x000fe200078e00ff */
[----:B------:R-:W-:-:S05]  /*366c0*/  SEL R3, R14, RZ, P5 ;  /* 0x000000ff0e037207 */ /* 0x000fca0002800000 */
[----:B------:R-:W-:-:S04]  /*366d0*/  IMAD.IADD R2, R4, 0x1, R3 ;  /* 0x0000000104027824 */ /* 0x000fc800078e0203 */
[----:B------:R-:W-:-:S07]  /*366e0*/  IMAD.MOV.U32 R13, RZ, RZ, R2 ;  /* 0x000000ffff0d7224 */ /* 0x000fce00078e0002 */
[----:B------:R-:W-:Y:S05]  /*366f0*/  WARPSYNC.COLLECTIVE R15, `(.L_x_3284) ;  /* 0x000000000f087348 */ /* 0x000fea0003c00000 */
[----:B------:R0:W1:Y:S02]  /*36700*/  SHFL.IDX P6, R14, R13, R12, R11 ;  /* 0x0000000c0d0e7389 */ /* 0x00006400000c000b */
[----:B01----:R-:W-:Y:S01]  /*36710*/  ENDCOLLECTIVE ;  /* 0x000000000000791b */ /* 0x003fe20003800000 */
.L_x_3284:
[----:B------:R-:W-:Y:S05]  /*36720*/  BRA `(.L_x_3285) ;  /* 0xffffff8800887947 */ /* 0x000fea000383ffff */
.L_x_3026:
[----:B------:R-:W-:Y:S01]  /*36730*/  BSSY B0, `(.L_x_3286) ;  /* 0x0000007000007945 */ /* 0x000fe20003800000 */
[----:B------:R-:W-:Y:S02]  /*36740*/  IMAD.MOV.U32 R12, RZ, RZ, 0x1 ;  /* 0x00000001ff0c7424 */ /* 0x000fe400078e00ff */
[----:B------:R-:W-:Y:S02]  /*36750*/  IMAD.MOV.U32 R11, RZ, RZ, RZ ;  /* 0x000000ffff0b7224 */ /* 0x000fe400078e00ff */
[----:B------:R-:W-:-:S07]  /*36760*/  IMAD.MOV.U32 R15, RZ, RZ, -0x1 ;  /* 0xffffffffff0f7424 */ /* 0x000fce00078e00ff */
[----:B------:R-:W-:Y:S05]  /*36770*/  WARPSYNC.COLLECTIVE R15, `(.L_x_3287) ;  /* 0x000000000f087348 */ /* 0x000fea0003c00000 */
[----:B------:R0:W1:Y:S02]  /*36780*/  SHFL.UP P6, R14, R13, R12, R11 ;  /* 0x0400000c0d0e7389 */ /* 0x00006400000c000b */
[----:B01----:R-:W-:Y:S01]  /*36790*/  ENDCOLLECTIVE ;  /* 0x000000000000791b */ /* 0x003fe20003800000 */
.L_x_3287:
[----:B------:R-:W-:Y:S05]  /*367a0*/  BSYNC B0 ;  /* 0x0000000000007941 */ /* 0x000fea0003800000 */
.L_x_3286:
[----:B------:R-:W-:Y:S01]  /*367b0*/  SEL R14, R14, RZ, P1 ;  /* 0x000000ff0e0e7207 */ /* 0x000fe20000800000 */
[----:B------:R-:W-:Y:S01]  /*367c0*/  IMAD.MOV.U32 R11, RZ, RZ, RZ ;  /* 0x000000ffff0b7224 */ /* 0x000fe200078e00ff */
[----:B------:R-:W-:Y:S01]  /*367d0*/  MOV R12, 0x2 ;  /* 0x00000002000c7802 */ /* 0x000fe20000000f00 */
[----:B------:R-:W-:Y:S02]  /*367e0*/  IMAD.MOV.U32 R15, RZ, RZ, -0x1 ;  /* 0xffffffffff0f7424 */ /* 0x000fe400078e00ff */
[----:B------:R-:W-:-:S07]  /*367f0*/  IMAD.IADD R13, R13, 0x1, R14 ;  /* 0x000000010d0d7824 */ /* 0x000fce00078e020e */
[----:B------:R-:W-:Y:S05]  /*36800*/  WARPSYNC.COLLECTIVE R15, `(.L_x_3288) ;  /* 0x000000000f087348 */ /* 0x000fea0003c00000 */
[----:B------:R0:W1:Y:S02]  /*36810*/  SHFL.UP P6, R14, R13, R12, R11 ;  /* 0x0400000c0d0e7389 */ /* 0x00006400000c000b */
[----:B01----:R-:W-:Y:S01]  /*36820*/  ENDCOLLECTIVE ;  /* 0x000000000000791b */ /* 0x003fe20003800000 */
.L_x_3288:
[----:B------:R-:W-:Y:S01]  /*36830*/  IMAD.MOV.U32 R12, RZ, RZ, 0x4 ;  /* 0x00000004ff0c7424 */ /* 0x000fe200078e00ff */
[----:B------:R-:W-:-:S05]  /*36840*/  SEL R14, R14, RZ, P2 ;  /* 0x000000ff0e0e7207 */ /* 0x000fca0001000000 */
[----:B------:R-:W-:-:S04]  /*36850*/  IMAD.IADD R3, R13, 0x1, R14 ;  /* 0x000000010d037824 */ /* 0x000fc800078e020e */
[----:B------:R-:W-:-:S07]  /*36860*/  IMAD.MOV.U32 R13, RZ, RZ, R3 ;  /* 0x000000ffff0d7224 */ /* 0x000fce00078e0003 */
[----:B------:R-:W-:Y:S05]  /*36870*/  WARPSYNC.COLLECTIVE R15, `(.L_x_3289) ;  /* 0x000000000f087348 */ /* 0x000fea0003c00000 */
[----:B------:R0:W1:Y:S02]  /*36880*/  SHFL.UP P6, R14, R13, R12, R11 ;  /* 0x0400000c0d0e7389 */ /* 0x00006400000c000b */
[----:B01----:R-:W-:Y:S01]  /*36890*/  ENDCOLLECTIVE ;  /* 0x000000000000791b */ /* 0x003fe20003800000 */
.L_x_3289:
[----:B------:R-:W-:Y:S01]  /*368a0*/  IMAD.MOV.U32 R12, RZ, RZ, 0x8 ;  /* 0x00000008ff0c7424 */ /* 0x000fe200078e00ff */
[----:B------:R-:W-:-:S04]  /*368b0*/  SEL R4, R14, RZ, P3 ;  /* 0x000000ff0e047207 */ /* 0x000fc80001800000 */
[----:B------:R-:W-:-:S05]  /*368c0*/  IADD3 R4, R3, R4, RZ ;  /* 0x0000000403047210 */ /* 0x000fca0007ffe0ff */
[----:B------:R-:W-:-:S07]  /*368d0*/  IMAD.MOV.U32 R13, RZ, RZ, R4 ;  /* 0x000000ffff0d7224 */ /* 0x000fce00078e0004 */
[----:B------:R-:W-:Y:S05]  /*368e0*/  WARPSYNC.COLLECTIVE R15, `(.L_x_3290) ;  /* 0x000000000f087348 */ /* 0x000fea0003c00000 */
[----:B------:R0:W1:Y:S02]  /*368f0*/  SHFL.UP P6, R14, R13, R12, R11 ;  /* 0x0400000c0d0e7389 */ /* 0x00006400000c000b */
[----:B01----:R-:W-:Y:S01]  /*36900*/  ENDCOLLECTIVE ;  /* 0x000000000000791b */ /* 0x003fe20003800000 */
.L_x_3290:
[----:B------:R-:W-:Y:S01]  /*36910*/  IMAD.MOV.U32 R12, RZ, RZ, 0x10 ;  /* 0x00000010ff0c7424 */ /* 0x000fe200078e00ff */
[----:B------:R-:W-:-:S05]  /*36920*/  SEL R7, R14, RZ, P4 ;  /* 0x000000ff0e077207 */ /* 0x000fca0002000000 */
[----:B------:R-:W-:-:S04]  /*36930*/  IMAD.IADD R7, R4, 0x1, R7 ;  /* 0x0000000104077824 */ /* 0x000fc800078e0207 */
[----:B------:R-:W-:-:S07]  /*36940*/  IMAD.MOV.U32 R13, RZ, RZ, R7 ;  /* 0x000000ffff0d7224 */ /* 0x000fce00078e0007 */
[----:B------:R-:W-:Y:S05]  /*36950*/  WARPSYNC.COLLECTIVE R15, `(.L_x_3291) ;  /* 0x000000000f087348 */ /* 0x000fea0003c00000 */
[----:B------:R0:W1:Y:S02]  /*36960*/  SHFL.UP P6, R14, R13, R12, R11 ;  /* 0x0400000c0d0e7389 */ /* 0x00006400000c000b */
[----:B01----:R-:W-:Y:S01]  /*36970*/  ENDCOLLECTIVE ;  /* 0x000000000000791b */ /* 0x003fe20003800000 */
.L_x_3291:
        /* <DEDUP_REMOVED lines=8> */
.L_x_3292:
[----:B------:R-:W-:Y:S05]  /*36a00*/  BRA `(.L_x_3293) ;  /* 0xffffff8800747947 */ /* 0x000fea000383ffff */
.L_x_3028:
[----:B------:R-:W-:Y:S01]  /*36a10*/  BSSY B0, `(.L_x_3294) ;  /* 0x0000006000007945 */ /* 0x000fe20003800000 */
[----:B------:R-:W-:Y:S01]  /*36a20*/  PLOP3.LUT P6, PT, P6, PT, PT, 0x8, 0x0 ;  /* 0x000000000000781c */ /* 0x000fe200037ce170 */
[----:B------:R-:W-:-:S12]  /*36a30*/  IMAD.MOV.U32 R15, RZ, RZ, -0x1 ;  /* 0xffffffffff0f7424 */ /* 0x000fd800078e00ff */
[----:B0-----:R-:W-:Y:S05]  /*36a40*/  WARPSYNC.COLLECTIVE R15, `(.L_x_3295) ;  /* 0x000000000f087348 */ /* 0x001fea0003c00000 */
[----:B------:R-:W-:Y:S01]  /*36a50*/  VOTE.ANY R14, PT, P6 ;  /* 0x00000000000e7806 */ /* 0x000fe200030e0100 */
[----:B0-----:R-:W-:Y:S06]  /*36a60*/  ENDCOLLECTIVE ;  /* 0x000000000000791b */ /* 0x001fec0003800000 */
.L_x_3295:
[----:B------:R-:W-:Y:S05]  /*36a70*/  BSYNC B0 ;  /* 0x0000000000007941 */ /* 0x000fea0003800000 */
.L_x_3294:
[----:B------:R-:W-:Y:S01]  /*36a80*/  IMAD.MOV.U32 R3, RZ, RZ, R14 ;  /* 0x000000ffff037224 */ /* 0x000fe200078e000e */
[----:B------:R-:W-:Y:S01]  /*36a90*/  MOV R13, R17 ;  /* 0x00000011000d7202 */ /* 0x000fe20000000f00 */
[----:B------:R-:W-:Y:S02]  /*36aa0*/  IMAD.MOV.U32 R11, RZ, RZ, 0x1f ;  /* 0x0000001fff0b7424 */ /* 0x000fe400078e00ff */
[----:B------:R-:W0:Y:S01]  /*36ab0*/  POPC R7, R3 ;  /* 0x0000000300077309 */ /* 0x000e220000000000 */
[----:B------:R-:W-:Y:S02]  /*36ac0*/  IMAD.MOV.U32 R15, RZ, RZ, -0x1 ;  /* 0xffffffffff0f7424 */ /* 0x000fe400078e00ff */
[----:B0-----:R-:W-:Y:S02]  /*36ad0*/  IMAD.MOV.U32 R12, RZ, RZ, R7 ;  /* 0x000000ffff0c7224 */ /* 0x001fe400078e0007 */
[----:B------:R-:W-:-:S07]  /*36ae0*/  IMAD.IADD R19, R7, 0x1, R19 ;  /* 0x0000000107137824 */ /* 0x000fce00078e0213 */
[----:B------:R-:W-:Y:S05]  /*36af0*/  WARPSYNC.COLLECTIVE R15, `(.L_x_3296) ;  /* 0x000000000f087348 */ /* 0x000fea0003c00000 */
[----:B------:R0:W1:Y:S02]  /*36b00*/  SHFL.IDX P6, R14, R13, R12, R11 ;  /* 0x0000000c0d0e7389 */ /* 0x00006400000c000b */
[----:B01----:R-:W-:Y:S01]  /*36b10*/  ENDCOLLECTIVE ;  /* 0x000000000000791b */ /* 0x003fe20003800000 */
.L_x_3296:
[----:B------:R-:W-:Y:S02]  /*36b20*/  IMAD.MOV.U32 R13, RZ, RZ, R5 ;  /* 0x000000ffff0d7224 */ /* 0x000fe400078e0005 */
[----:B------:R-:W-:-:S07]  /*36b30*/  IMAD.MOV.U32 R17, RZ, RZ, R14 ;  /* 0x000000ffff117224 */ /* 0x000fce00078e000e */
[----:B------:R-:W-:Y:S05]  /*36b40*/  WARPSYNC.COLLECTIVE R15, `(.L_x_3297) ;  /* 0x000000000f087348 */ /* 0x000fea0003c00000 */
[----:B------:R0:W1:Y:S02]  /*36b50*/  SHFL.IDX P6, R14, R13, R12, R11 ;  /* 0x0000000c0d0e7389 */ /* 0x00006400000c000b */
[----:B01----:R-:W-:Y:S01]  /*36b60*/  ENDCOLLECTIVE ;  /* 0x000000000000791b */ /* 0x003fe20003800000 */
.L_x_3297:
[----:B------:R-:W-:Y:S01]  /*36b70*/  MOV R5, R14 ;  /* 0x0000000e00057202 */ /* 0x000fe20000000f00 */
[----:B------:R-:W-:Y:S06]  /*36b80*/  BRA `(.L_x_3298) ;  /* 0xffffff8800547947 */ /* 0x000fec000383ffff */
.L_x_3030:
[----:B------:R-:W-:Y:S01]  /*36b90*/  BSSY B0, `(.L_x_3299) ;  /* 0x0000007000007945 */ /* 0x000fe20003800000 */
[----:B------:R-:W-:Y:S02]  /*36ba0*/  IMAD.MOV.U32 R13, RZ, RZ, R2 ;  /* 0x000000ffff0d7224 */ /* 0x000fe400078e0002 */
[----:B------:R-:W-:Y:S02]  /*36bb0*/  IMAD.MOV.U32 R11, RZ, RZ, 0x1f ;  /* 0x0000001fff0b7424 */ /* 0x000fe400078e00ff */
[----:B------:R-:W-:-:S07]  /*36bc0*/  IMAD.MOV.U32 R15, RZ, RZ, -0x1 ;  /* 0xffffffffff0f7424 */ /* 0x000fce00078e00ff */
[----:B0123--:R-:W-:Y:S05]  /*36bd0*/  WARPSYNC.COLLECTIVE R15, `(.L_x_3300) ;  /* 0x000000000f087348 */ /* 0x00ffea0003c00000 */
[----:B------:R4:W0:Y:S02]  /*36be0*/  SHFL.IDX P6, R14, R13, R12, R11 ;  /* 0x0000000c0d0e7389 */ /* 0x00082400000c000b */
[----:B01234-:R-:W-:Y:S01]  /*36bf0*/  ENDCOLLECTIVE ;  /* 0x000000000000791b */ /* 0x01ffe20003800000 */
.L_x_3300:
[----:B------:R-:W-:Y:S05]  /*36c00*/  BSYNC B0 ;  /* 0x0000000000007941 */ /* 0x000fea0003800000 */
.L_x_3299:
[----:B------:R-:W-:Y:S01]  /*36c10*/  IMAD.MOV.U32 R16, RZ, RZ, R14 ;  /* 0x000000ffff107224 */ /* 0x000fe200078e000e */
[----:B------:R-:W-:Y:S06]  /*36c20*/  BRA `(.L_x_3029) ;  /* 0xffffff8800447947 */ /* 0x000fec000383ffff */
.L_x_3036:
[----:B0-----:R0:W1:Y:S02]  /*36c30*/  SYNCS.PHASECHK.TRANS64.TRYWAIT P0, [R5+URZ+0x29820], R0 ;  /* 0x02982000050075a7 */ /* 0x001064000800017f */
[----:B-1----:R-:W-:Y:S05]  /*36c40*/  @!P0 NANOSLEEP.SYNCS 0x989680 ;  /* 0x009896800000895d */ /* 0x002fea0003900000 */
[----:B------:R-:W1:Y:S02]  /*36c50*/  @!P0 SYNCS.PHASECHK.TRANS64 P0, [R5+URZ+0x29820], R0 ;  /* 0x02982000050085a7 */ /* 0x000e64000800007f */
[----:B-1----:R-:W-:Y:S05]  /*36c60*/  @!P0 BRA `(.L_x_3036) ;  /* 0xfffffffc00f08947 */ /* 0x002fea000383ffff */
[----:B------:R-:W-:Y:S05]  /*36c70*/  BRA `(.L_x_3301) ;  /* 0xffffff9000a47947 */ /* 0x000fea000383ffff */
.L_x_3037:
        /* <DEDUP_REMOVED lines=11> */
.L_x_3303:
[----:B------:R-:W-:Y:S05]  /*36d30*/  BSYNC B0 ;  /* 0x0000000000007941 */ /* 0x000fea0003800000 */
.L_x_3302:
[----:B------:R-:W-:Y:S05]  /*36d40*/  BRA `(.L_x_3304) ;  /* 0xffffff90008c7947 */ /* 0x000fea000383ffff */
.L_x_3038:
[----:B------:R-:W-:Y:S01]  /*36d50*/  BSSY B0, `(.L_x_3305) ;  /* 0x0000006000007945 */ /* 0x000fe20003800000 */
[----:B------:R-:W-:-:S07]  /*36d60*/  IMAD.MOV.U32 R15, RZ, RZ, -0x1 ;  /* 0xffffffffff0f7424 */ /* 0x000fce00078e00ff */
[----:B0-----:R-:W-:Y:S05]  /*36d70*/  WARPSYNC.COLLECTIVE R15, `(.L_x_3306) ;  /* 0x000000000f0c7348 */ /* 0x001fea0003c00000 */
[----:B------:R-:W-:Y:S02]  /*36d80*/  ELECT P6, UR62, PT ;  /* 0x00000000003e782f */ /* 0x000fe400038c0000 */
[----:B------:R-:W-:Y:S01]  /*36d90*/  MOV R14, UR62 ;  /* 0x0000003e000e7c02 */ /* 0x000fe20008000f00 */
[----:B0-----:R-:W-:Y:S10]  /*36da0*/  ENDCOLLECTIVE ;  /* 0x000000000000791b */ /* 0x001ff40003800000 */
.L_x_3306:
[----:B------:R-:W-:Y:S05]  /*36db0*/  BSYNC B0 ;  /* 0x0000000000007941 */ /* 0x000fea0003800000 */
.L_x_3305:
[----:B------:R-:W-:Y:S05]  /*36dc0*/  BRA `(.L_x_3307) ;  /* 0xffffff9000807947 */ /* 0x000fea000383ffff */
.L_x_3040:
[----:B0-----:R0:W1:Y:S02]  /*36dd0*/  SYNCS.PHASECHK.TRANS64.TRYWAIT P1, [R3+URZ+0x29840], R2 ;  /* 0x02984002030075a7 */ /* 0x001064000802017f */
[----:B-1----:R-:W-:Y:S05]  /*36de0*/  @!P1 NANOSLEEP.SYNCS 0x989680 ;  /* 0x009896800000995d */ /* 0x002fea0003900000 */
[----:B------:R-:W1:Y:S02]  /*36df0*/  @!P1 SYNCS.PHASECHK.TRANS64 P1, [R3+URZ+0x29840], R2 ;  /* 0x02984002030095a7 */ /* 0x000e64000802007f */
[----:B-1----:R-:W-:Y:S05]  /*36e00*/  @!P1 BRA `(.L_x_3040) ;  /* 0xfffffffc00f09947 */ /* 0x002fea000383ffff */
[----:B------:R-:W-:Y:S05]  /*36e10*/  BRA `(.L_x_3308) ;  /* 0xffffff9000a07947 */ /* 0x000fea000383ffff */
.L_x_3042:
[----:B-1----:R1:W2:Y:S02]  /*36e20*/  SYNCS.PHASECHK.TRANS64.TRYWAIT P1, [R5+URZ+0x29840], R0 ;  /* 0x02984000050075a7 */ /* 0x0022a4000802017f */
[----:B--2---:R-:W-:Y:S05]  /*36e30*/  @!P1 NANOSLEEP.SYNCS 0x989680 ;  /* 0x009896800000995d */ /* 0x004fea0003900000 */
[----:B------:R-:W2:Y:S02]  /*36e40*/  @!P1 SYNCS.PHASECHK.TRANS64 P1, [R5+URZ+0x29840], R0 ;  /* 0x02984000050095a7 */ /* 0x000ea4000802007f */
[----:B--2---:R-:W-:Y:S05]  /*36e50*/  @!P1 BRA `(.L_x_3042) ;  /* 0xfffffffc00f09947 */ /* 0x004fea000383ffff */
[----:B------:R-:W-:Y:S05]  /*36e60*/  BRA `(.L_x_3309) ;  /* 0xffffff9000ac7947 */ /* 0x000fea000383ffff */
.L_x_3044:
[----:B--2---:R2:W3:Y:S02]  /*36e70*/  SYNCS.PHASECHK.TRANS64.TRYWAIT P1, [R3+URZ+0x29860], R2 ;  /* 0x02986002030075a7 */ /* 0x0044e4000802017f */
[----:B---3--:R-:W-:Y:S05]  /*36e80*/  @!P1 NANOSLEEP.SYNCS 0x989680 ;  /* 0x009896800000995d */ /* 0x008fea0003900000 */
[----:B------:R-:W3:Y:S02]  /*36e90*/  @!P1 SYNCS.PHASECHK.TRANS64 P1, [R3+URZ+0x29860], R2 ;  /* 0x02986002030095a7 */ /* 0x000ee4000802007f */
[----:B---3--:R-:W-:Y:S05]  /*36ea0*/  @!P1 BRA `(.L_x_3044) ;  /* 0xfffffffc00f09947 */ /* 0x008fea000383ffff */
[----:B------:R-:W-:Y:S05]  /*36eb0*/  BRA `(.L_x_3310) ;  /* 0xffffff9000a87947 */ /* 0x000fea000383ffff */
.L_x_3046:
[----:B---3--:R3:W4:Y:S02]  /*36ec0*/  SYNCS.PHASECHK.TRANS64.TRYWAIT P1, [R5+URZ+0x29860], R0 ;  /* 0x02986000050075a7 */ /* 0x008724000802017f */
[----:B----4-:R-:W-:Y:S05]  /*36ed0*/  @!P1 NANOSLEEP.SYNCS 0x989680 ;  /* 0x009896800000995d */ /* 0x010fea0003900000 */
[----:B------:R-:W4:Y:S02]  /*36ee0*/  @!P1 SYNCS.PHASECHK.TRANS64 P1, [R5+URZ+0x29860], R0 ;  /* 0x02986000050095a7 */ /* 0x000f24000802007f */
[----:B----4-:R-:W-:Y:S05]  /*36ef0*/  @!P1 BRA `(.L_x_3046) ;  /* 0xfffffffc00f09947 */ /* 0x010fea000383ffff */
[----:B------:R-:W-:Y:S05]  /*36f00*/  BRA `(.L_x_3311) ;  /* 0xffffff9000a47947 */ /* 0x000fea000383ffff */
.L_x_3048:
[----:B----4-:R4:W0:Y:S02]  /*36f10*/  SYNCS.PHASECHK.TRANS64.TRYWAIT P1, [R3+URZ+0x29880], R2 ;  /* 0x02988002030075a7 */ /* 0x010824000802017f */
[----:B0-----:R-:W-:Y:S05]  /*36f20*/  @!P1 NANOSLEEP.SYNCS 0x989680 ;  /* 0x009896800000995d */ /* 0x001fea0003900000 */
[----:B------:R-:W0:Y:S02]  /*36f30*/  @!P1 SYNCS.PHASECHK.TRANS64 P1, [R3+URZ+0x29880], R2 ;  /* 0x02988002030095a7 */ /* 0x000e24000802007f */
[----:B0-----:R-:W-:Y:S05]  /*36f40*/  @!P1 BRA `(.L_x_3048) ;  /* 0xfffffffc00f09947 */ /* 0x001fea000383ffff */
[----:B------:R-:W-:Y:S05]  /*36f50*/  BRA `(.L_x_3312) ;  /* 0xffffff9000a07947 */ /* 0x000fea000383ffff */
.L_x_3313:
        /* <DEDUP_REMOVED lines=10> */
.L_x_3322:


//--------------------- .nv.global.init           --------------------------
	.section	.nv.global.init,"aw",@progbits
	.align	4
.nv.global.init:
	.type		_ZZN5flash28permute_output_fp8_VcolmajorIN4cute6TensorINS1_11ArrayEngineIfLm64EEENS1_6LayoutINS1_5tupleIJNS6_IJNS1_1CILi2EEES8_NS7_ILi16EEEEEENS7_ILi1EEESB_EEENS6_IJNS6_IJSB_S8_NS7_ILi4EEEEEENS7_ILi0EEESF_EEEEEEEEEvRT_E9upper_map,@object
	.size		_ZZN5flash28permute_output_fp8_VcolmajorIN4cute6TensorINS1_11ArrayEngineIfLm64EEENS1_6LayoutINS1_5tupleIJNS6_IJNS1_1CILi2EEES8_NS7_ILi16EEEEEENS7_ILi1EEESB_EEENS6_IJNS6_IJSB_S8_NS7_ILi4EEEEEENS7_ILi0EEESF_EEEEEEEEEvRT_E9upper_map,($str$23 - _ZZN5flash28permute_output_fp8_VcolmajorIN4cute6TensorINS1_11ArrayEngineIfLm64EEENS1_6LayoutINS1_5tupleIJNS6_IJNS1_1CILi2EEES8_NS7_ILi16EEEEEENS7_ILi1EEESB_EEENS6_IJNS6_IJSB_S8_NS7_ILi4EEEEEENS7_ILi0EEESF_EEEEEEEEEvRT_E9upper_map)
_ZZN5flash28permute_output_fp8_VcolmajorIN4cute6TensorINS1_11ArrayEngineIfLm64EEENS1_6LayoutINS1_5tupleIJNS6_IJNS1_1CILi2EEES8_NS7_ILi16EEEEEENS7_ILi1EEESB_EEENS6_IJNS6_IJSB_S8_NS7_ILi4EEEEEENS7_ILi0EEESF_EEEEEEEEEvRT_E9upper_map:
        /*0000*/ 	.byte	0x00, 0x00, 0x00, 0x00, 0x02, 0x00, 0x00, 0x00, 0x03, 0x00, 0x00, 0x00, 0x01, 0x00, 0x00, 0x00
	.type		$str$23,@object
	.size		$str$23,($str$24 - $str$23)
$str$23:
        /*0010*/ 	.byte	0x28, 0x61, 0x64, 0x64, 0x72, 0x65, 0x73, 0x73, 0x20, 0x26, 0x20, 0x6d, 0x61, 0x73, 0x6b, 0x29
        /*0020*/ 	.byte	0x20, 0x3d, 0x3d, 0x20, 0x30, 0x00
	.type		$str$24,@object
	.size		$str$24,(__unnamed_7 - $str$24)
$str$24:
        /*0026*/ 	.byte	0x2f, 0x74, 0x6d, 0x70, 0x2f, 0x6f, 0x73, 0x73, 0x5f, 0x6b, 0x65, 0x72, 0x6e, 0x65, 0x6c, 0x73
        /*0036*/ 	.byte	0x5f, 0x73, 0x72, 0x63, 0x2f, 0x66, 0x6c, 0x61, 0x73, 0x68, 0x5f, 0x61, 0x74, 0x74, 0x65, 0x6e
        /*0046*/ 	.byte	0x74, 0x69, 0x6f, 0x6e, 0x2f, 0x63, 0x73, 0x72, 0x63, 0x2f, 0x63, 0x75, 0x74, 0x6c, 0x61, 0x73
        /*0056*/ 	.byte	0x73, 0x2f, 0x69, 0x6e, 0x63, 0x6c, 0x75, 0x64, 0x65, 0x2f, 0x63, 0x75, 0x74, 0x65, 0x2f, 0x70
        /*0066*/ 	.byte	0x6f, 0x69, 0x6e, 0x74, 0x65, 0x72, 0x5f, 0x66, 0x6c, 0x61, 0x67, 0x67, 0x65, 0x64, 0x2e, 0x68
        /*0076*/ 	.byte	0x70, 0x70, 0x00
	.type		__unnamed_7,@object
	.size		__unnamed_7,(__unnamed_12 - __unnamed_7)
__unnamed_7:
        /* <DEDUP_REMOVED lines=24> */
        /*01f9*/ 	.byte	0x3e, 0x3e, 0x20, 0x26, 0x5d, 0x00
	.type		__unnamed_12,@object
	.size		__unnamed_12,(__unnamed_5 - __unnamed_12)
__unnamed_12:
        /* <DEDUP_REMOVED lines=25> */
	.type		__unnamed_5,@object
	.size		__unnamed_5,(__unnamed_10 - __unnamed_5)
__unnamed_5:
        /* <DEDUP_REMOVED lines=25> */
	.type		__unnamed_10,@object
	.size		__unnamed_10,(__unnamed_3 - __unnamed_10)
__unnamed_10:
        /* <DEDUP_REMOVED lines=29> */
        /*06db*/ 	.byte	0x5d, 0x00
	.type		__unnamed_3,@object
	.size		__unnamed_3,(__unnamed_9 - __unnamed_3)
__unnamed_3:
        /* <DEDUP_REMOVED lines=30> */
	.type		__unnamed_9,@object
	.size		__unnamed_9,(__unnamed_2 - __unnamed_9)
__unnamed_9:
        /* <DEDUP_REMOVED lines=30> */
	.type		__unnamed_2,@object
	.size		__unnamed_2,(__unnamed_11 - __unnamed_2)
__unnamed_2:
        /* <DEDUP_REMOVED lines=30> */
	.type		__unnamed_11,@object
	.size		__unnamed_11,(__unnamed_4 - __unnamed_11)
__unnamed_11:
        /* <DEDUP_REMOVED lines=30> */
	.type		__unnamed_4,@object
	.size		__unnamed_4,(__unnamed_6 - __unnamed_4)
__unnamed_4:
        /* <DEDUP_REMOVED lines=30> */
	.type		__unnamed_6,@object
	.size		__unnamed_6,(__unnamed_8 - __unnamed_6)
__unnamed_6:
        /* <DEDUP_REMOVED lines=29> */
        /*11c7*/ 	.byte	0x3e, 0x5d, 0x00
	.type		__unnamed_8,@object
	.size		__unnamed_8,(__unnamed_1 - __unnamed_8)
__unnamed_8:
        /* <DEDUP_REMOVED lines=30> */
	.type		__unnamed_1,@object
	.size		__unnamed_1,(.L_0 - __unnamed_1)
__unnamed_1:
        /* <DEDUP_REMOVED lines=29> */
        /*156e*/ 	.byte	0x3e, 0x20, 0x26, 0x5d, 0x00
.L_0:


//--------------------- .nv.shared._ZN7cutlass13device_kernelIN5flash11enable_sm90INS1_16FlashAttnFwdSm90INS1_25CollectiveMainloopFwdSm90ILi2EN4cute5tupleIJNS5_1CILi1EEES8_S8_EEENS6_IJNS7_ILi128EEENS7_ILi160EEENS7_ILi192EEEEEELi128ENS_12float_e4m3_tEfNS_4arch4Sm90ELb0ELb0ELb0ELb0ELb1ELb0ELb0ELb1ELb1ELb1ELb1ELb0EEENS1_21CollectiveEpilogueFwdINS6_IJSA_SA_SB_EEES9_NS_10bfloat16_tESG_Li256ELb0ELb1ELb1ELb1EEENS1_19SingleTileSchedulerILb0ELb1ELb1ELi128EEEEEEEEEvNT_6ParamsE --------------------------
	.section	.nv.shared._ZN7cutlass13device_kernelIN5flash11enable_sm90INS1_16FlashAttnFwdSm90INS1_25CollectiveMainloopFwdSm90ILi2EN4cute5tupleIJNS5_1CILi1EEES8_S8_EEENS6_IJNS7_ILi128EEENS7_ILi160EEENS7_ILi192EEEEEELi128ENS_12float_e4m3_tEfNS_4arch4Sm90ELb0ELb0ELb0ELb0ELb1ELb0ELb0ELb1ELb1ELb1ELb1ELb0EEENS1_21CollectiveEpilogueFwdINS6_IJSA_SA_SB_EEES9_NS_10bfloat16_tESG_Li256ELb0ELb1ELb1ELb1EEENS1_19SingleTileSchedulerILb0ELb1ELb1ELi128EEEEEEEEEvNT_6ParamsE,"aw",@nobits
	.sectionflags	@""
	.align	16
	.zero		1024


//--------------------- .nv.shared.reserved.0     --------------------------
	.section	.nv.shared.reserved.0,"aw",@nobits
	.weak		__nv_reservedSMEM_offset_0_alias
	.size		__nv_reservedSMEM_offset_0_alias, 0, 0
	.other		__nv_reservedSMEM_offset_0_alias,@"STO_CUDA_RESERVED_SHARED STV_DEFAULT"
__nv_reservedSMEM_offset_0_alias:
	.zero		0


//--------------------- .nv.global                --------------------------
	.section	.nv.global,"aw",@nobits
.nv.global:
	.type		_ZN82_INTERNAL_aa131164_46_flash_fwd_hdim192_128_e4m3_paged_split_sm90_cu_49158569_31494cute1_E,@object
	.size		_ZN82_INTERNAL_aa131164_46_flash_fwd_hdim192_128_e4m3_paged_split_sm90_cu_49158569_31494cute1_E,(_ZN82_INTERNAL_aa131164_46_flash_fwd_hdim192_128_e4m3_paged_split_sm90_cu_49158569_31494cuda3std3__45__cpo6cbeginE - _ZN82_INTERNAL_aa131164_46_flash_fwd_hdim192_128_e4m3_paged_split_sm90_cu_49158569_31494cute1_E)
_ZN82_INTERNAL_aa131164_46_flash_fwd_hdim192_128_e4m3_paged_split_sm90_cu_49158569_31494cute1_E:
	.zero		1
	.type		_ZN82_INTERNAL_aa131164_46_flash_fwd_hdim192_128_e4m3_paged_split_sm90_cu_49158569_31494cuda3std3__45__cpo6cbeginE,@object
	.size		_ZN82_INTERNAL_aa131164_46_flash_fwd_hdim192_128_e4m3_paged_split_sm90_cu_49158569_31494cuda3std3__45__cpo6cbeginE,(_ZN82_INTERNAL_aa131164_46_flash_fwd_hdim192_128_e4m3_paged_split_sm90_cu_49158569_31494cuda3std3__48in_placeE - _ZN82_INTERNAL_aa131164_46_flash_fwd_hdim192_128_e4m3_paged_split_sm90_cu_49158569_31494cuda3std3__45__cpo6cbeginE)
_ZN82_INTERNAL_aa131164_46_flash_fwd_hdim192_128_e4m3_paged_split_sm90_cu_49158569_31494cuda3std3__45__cpo6cbeginE:
	.zero		1
	.type		_ZN82_INTERNAL_aa131164_46_flash_fwd_hdim192_128_e4m3_paged_split_sm90_cu_49158569_31494cuda3std3__48in_placeE,@object
	.size		_ZN82_INTERNAL_aa131164_46_flash_fwd_hdim192_128_e4m3_paged_split_sm90_cu_49158569_31494cuda3std3__48in_placeE,(_ZN82_INTERNAL_aa131164_46_flash_fwd_hdim192_128_e4m3_paged_split_sm90_cu_49158569_31494cuda3std6ranges3__45__cpo9iter_moveE - _ZN82_INTERNAL_aa131164_46_flash_fwd_hdim192_128_e4m3_paged_split_sm90_cu_49158569_31494cuda3std3__48in_placeE)
_ZN82_INTERNAL_aa131164_46_flash_fwd_hdim192_128_e4m3_paged_split_sm90_cu_49158569_31494cuda3std3__48in_placeE:
	.zero		1
	.type		_ZN82_INTERNAL_aa131164_46_flash_fwd_hdim192_128_e4m3_paged_split_sm90_cu_49158569_31494cuda3std6ranges3__45__cpo9iter_moveE,@object
	.size		_ZN82_INTERNAL_aa131164_46_flash_fwd_hdim192_128_e4m3_paged_split_sm90_cu_49158569_31494cuda3std6ranges3__45__cpo9iter_moveE,(_ZN82_INTERNAL_aa131164_46_flash_fwd_hdim192_128_e4m3_paged_split_sm90_cu_49158569_31494cuda3std3__45__cpo5beginE - _ZN82_INTERNAL_aa131164_46_flash_fwd_hdim192_128_e4m3_paged_split_sm90_cu_49158569_31494cuda3std6ranges3__45__cpo9iter_moveE)
_ZN82_INTERNAL_aa131164_46_flash_fwd_hdim192_128_e4m3_paged_split_sm90_cu_49158569_31494cuda3std6ranges3__45__cpo9iter_moveE:
	.zero		1
	.type		_ZN82_INTERNAL_aa131164_46_flash_fwd_hdim192_128_e4m3_paged_split_sm90_cu_49158569_31494cuda3std3__45__cpo5beginE,@object
	.size		_ZN82_INTERNAL_aa131164_46_flash_fwd_hdim192_128_e4m3_paged_split_sm90_cu_49158569_31494cuda3std3__45__cpo5beginE,(_ZN82_INTERNAL_aa131164_46_flash_fwd_hdim192_128_e4m3_paged_split_sm90_cu_49158569_31494cuda3std3__484_GLOBAL__N__aa131164_46_flash_fwd_hdim192_128_e4m3_paged_split_sm90_cu_49158569_31496ignoreE - _ZN82_INTERNAL_aa131164_46_flash_fwd_hdim192_128_e4m3_paged_split_sm90_cu_49158569_31494cuda3std3__45__cpo5beginE)
_ZN82_INTERNAL_aa131164_46_flash_fwd_hdim192_128_e4m3_paged_split_sm90_cu_49158569_31494cuda3std3__45__cpo5beginE:
	.zero		1
	.type		_ZN82_INTERNAL_aa131164_46_flash_fwd_hdim192_128_e4m3_paged_split_sm90_cu_49158569_31494cuda3std3__484_GLOBAL__N__aa131164_46_flash_fwd_hdim192_128_e4m3_paged_split_sm90_cu_49158569_31496ignoreE,@object
	.size		_ZN82_INTERNAL_aa131164_46_flash_fwd_hdim192_128_e4m3_paged_split_sm90_cu_49158569_31494cuda3std3__484_GLOBAL__N__aa131164_46_flash_fwd_hdim192_128_e4m3_paged_split_sm90_cu_49158569_31496ignoreE,(_ZN82_INTERNAL_aa131164_46_flash_fwd_hdim192_128_e4m3_paged_split_sm90_cu_49158569_31494cute7productE - _ZN82_INTERNAL_aa131164_46_flash_fwd_hdim192_128_e4m3_paged_split_sm90_cu_49158569_31494cuda3std3__484_GLOBAL__N__aa131164_46_flash_fwd_hdim192_128_e4m3_paged_split_sm90_cu_49158569_31496ignoreE)
_ZN82_INTERNAL_aa131164_46_flash_fwd_hdim192_128_e4m3_paged_split_sm90_cu_49158569_31494cuda3std3__484_GLOBAL__N__aa131164_46_flash_fwd_hdim192_128_e4m3_paged_split_sm90_cu_49158569_31496ignoreE:
	.zero		1
	.type		_ZN82_INTERNAL_aa131164_46_flash_fwd_hdim192_128_e4m3_paged_split_sm90_cu_49158569_31494cute7productE,@object
	.size		_ZN82_INTERNAL_aa131164_46_flash_fwd_hdim192_128_e4m3_paged_split_sm90_cu_49158569_31494cute7productE,(_ZN82_INTERNAL_aa131164_46_flash_fwd_hdim192_128_e4m3_paged_split_sm90_cu_49158569_31494cuda3std3__45__cpo3endE - _ZN82_INTERNAL_aa131164_46_flash_fwd_hdim192_128_e4m3_paged_split_sm90_cu_49158569_31494cute7productE)
_ZN82_INTERNAL_aa131164_46_flash_fwd_hdim192_128_e4m3_paged_split_sm90_cu_49158569_31494cute7productE:
	.zero		1
	.type		_ZN82_INTERNAL_aa131164_46_flash_fwd_hdim192_128_e4m3_paged_split_sm90_cu_49158569_31494cuda3std3__45__cpo3endE,@object
	.size		_ZN82_INTERNAL_aa131164_46_flash_fwd_hdim192_128_e4m3_paged_split_sm90_cu_49158569_31494cuda3std3__45__cpo3endE,(_ZN82_INTERNAL_aa131164_46_flash_fwd_hdim192_128_e4m3_paged_split_sm90_cu_49158569_31494cuda3std3__419piecewise_constructE - _ZN82_INTERNAL_aa131164_46_flash_fwd_hdim192_128_e4m3_paged_split_sm90_cu_49158569_31494cuda3std3__45__cpo3endE)
_ZN82_INTERNAL_aa131164_46_flash_fwd_hdim192_128_e4m3_paged_split_sm90_cu_49158569_31494cuda3std3__45__cpo3endE:
	.zero		1
	.type		_ZN82_INTERNAL_aa131164_46_flash_fwd_hdim192_128_e4m3_paged_split_sm90_cu_49158569_31494cuda3std3__419piecewise_constructE,@object
	.size		_ZN82_INTERNAL_aa131164_46_flash_fwd_hdim192_128_e4m3_paged_split_sm90_cu_49158569_31494cuda3std3__419piecewise_constructE,(_ZN82_INTERNAL_aa131164_46_flash_fwd_hdim192_128_e4m3_paged_split_sm90_cu_49158569_31494cuda3std3__45__cpo4cendE - _ZN82_INTERNAL_aa131164_46_flash_fwd_hdim192_128_e4m3_paged_split_sm90_cu_49158569_31494cuda3std3__419piecewise_constructE)
_ZN82_INTERNAL_aa131164_46_flash_fwd_hdim192_128_e4m3_paged_split_sm90_cu_49158569_31494cuda3std3__419piecewise_constructE:
	.zero		1
	.type		_ZN82_INTERNAL_aa131164_46_flash_fwd_hdim192_128_e4m3_paged_split_sm90_cu_49158569_31494cuda3std3__45__cpo4cendE,@object
	.size		_ZN82_INTERNAL_aa131164_46_flash_fwd_hdim192_128_e4m3_paged_split_sm90_cu_49158569_31494cuda3std3__45__cpo4cendE,(_ZN82_INTERNAL_aa131164_46_flash_fwd_hdim192_128_e4m3_paged_split_sm90_cu_49158569_31494cuda3std6ranges3__45__cpo4swapE - _ZN82_INTERNAL_aa131164_46_flash_fwd_hdim192_128_e4m3_paged_split_sm90_cu_49158569_31494cuda3std3__45__cpo4cendE)
_ZN82_INTERNAL_aa131164_46_flash_fwd_hdim192_128_e4m3_paged_split_sm90_cu_49158569_31494cuda3std3__45__cpo4cendE:
	.zero		1
	.type		_ZN82_INTERNAL_aa131164_46_flash_fwd_hdim192_128_e4m3_paged_split_sm90_cu_49158569_31494cuda3std6ranges3__45__cpo4swapE,@object
	.size		_ZN82_INTERNAL_aa131164_46_flash_fwd_hdim192_128_e4m3_paged_split_sm90_cu_49158569_31494cuda3std6ranges3__45__cpo4swapE,(.L_20 - _ZN82_INTERNAL_aa131164_46_flash_fwd_hdim192_128_e4m3_paged_split_sm90_cu_49158569_31494cuda3std6ranges3__45__cpo4swapE)
_ZN82_INTERNAL_aa131164_46_flash_fwd_hdim192_128_e4m3_paged_split_sm90_cu_49158569_31494cuda3std6ranges3__45__cpo4swapE:
	.zero		1
.L_20:


//--------------------- .nv.shared._ZN7cutlass13device_kernelIN5flash11enable_sm90INS1_16FlashAttnFwdSm90INS1_25CollectiveMainloopFwdSm90ILi2EN4cute5tupleIJNS5_1CILi1EEES8_S8_EEENS6_IJNS7_ILi128EEENS7_ILi160EEENS7_ILi192EEEEEELi128ENS_12float_e4m3_tEfNS_4arch4Sm90ELb0ELb0ELb0ELb1ELb1ELb0ELb0ELb1ELb1ELb1ELb1ELb0EEENS1_21CollectiveEpilogueFwdINS6_IJSA_SA_SB_EEES9_NS_10bfloat16_tESG_Li256ELb1ELb1ELb1ELb1EEENS1_36VarlenDynamicPersistentTileSchedulerILi128ELi160ELi256ELi128ELb1ELb1ELb1ELb0ELb1ELb1EEEEEEEEEvNT_6ParamsE --------------------------
	.section	.nv.shared._ZN7cutlass13device_kernelIN5flash11enable_sm90INS1_16FlashAttnFwdSm90INS1_25CollectiveMainloopFwdSm90ILi2EN4cute5tupleIJNS5_1CILi1EEES8_S8_EEENS6_IJNS7_ILi128EEENS7_ILi160EEENS7_ILi192EEEEEELi128ENS_12float_e4m3_tEfNS_4arch4Sm90ELb0ELb0ELb0ELb1ELb1ELb0ELb0ELb1ELb1ELb1ELb1ELb0EEENS1_21CollectiveEpilogueFwdINS6_IJSA_SA_SB_EEES9_NS_10bfloat16_tESG_Li256ELb1ELb1ELb1ELb1EEENS1_36VarlenDynamicPersistentTileSchedulerILi128ELi160ELi256ELi128ELb1ELb1ELb1ELb0ELb1ELb1EEEEEEEEEvNT_6ParamsE,"aw",@nobits
	.sectionflags	@""
	.align	16
	.zero		1024


//--------------------- .nv.shared._ZN7cutlass13device_kernelIN5flash11enable_sm90INS1_16FlashAttnFwdSm90INS1_25CollectiveMainloopFwdSm90ILi2EN4cute5tupleIJNS5_1CILi1EEES8_S8_EEENS6_IJNS7_ILi128EEENS7_ILi160EEENS7_ILi192EEEEEELi128ENS_12float_e4m3_tEfNS_4arch4Sm90ELb0ELb0ELb0ELb1ELb1ELb1ELb0ELb1ELb1ELb1ELb1ELb0EEENS1_21CollectiveEpilogueFwdINS6_IJSA_SA_SB_EEES9_NS_10bfloat16_tESG_Li256ELb1ELb1ELb1ELb1EEENS1_36VarlenDynamicPersistentTileSchedulerILi128ELi160ELi256ELi128ELb1ELb1ELb1ELb0ELb1ELb1EEEEEEEEEvNT_6ParamsE --------------------------
	.section	.nv.shared._ZN7cutlass13device_kernelIN5flash11enable_sm90INS1_16FlashAttnFwdSm90INS1_25CollectiveMainloopFwdSm90ILi2EN4cute5tupleIJNS5_1CILi1EEES8_S8_EEENS6_IJNS7_ILi128EEENS7_ILi160EEENS7_ILi192EEEEEELi128ENS_12float_e4m3_tEfNS_4arch4Sm90ELb0ELb0ELb0ELb1ELb1ELb1ELb0ELb1ELb1ELb1ELb1ELb0EEENS1_21CollectiveEpilogueFwdINS6_IJSA_SA_SB_EEES9_NS_10bfloat16_tESG_Li256ELb1ELb1ELb1ELb1EEENS1_36VarlenDynamicPersistentTileSchedulerILi128ELi160ELi256ELi128ELb1ELb1ELb1ELb0ELb1ELb1EEEEEEEEEvNT_6ParamsE,"aw",@nobits
	.sectionflags	@""
	.align	16
	.zero		1024


//--------------------- .nv.shared._ZN7cutlass13device_kernelIN5flash11enable_sm90INS1_16FlashAttnFwdSm90INS1_25CollectiveMainloopFwdSm90ILi2EN4cute5tupleIJNS5_1CILi1EEES8_S8_EEENS6_IJNS7_ILi128EEESA_NS7_ILi192EEEEEELi128ENS_12float_e4m3_tEfNS_4arch4Sm90ELb0ELb1ELb0ELb0ELb1ELb0ELb0ELb1ELb1ELb1ELb1ELb0EEENS1_21CollectiveEpilogueFwdINS6_IJSA_SA_SA_EEES9_NS_10bfloat16_tESF_Li256ELb0ELb1ELb1ELb1EEENS1_19SingleTileSchedulerILb0ELb1ELb1ELi128EEEEEEEEEvNT_6ParamsE --------------------------
	.section	.nv.shared._ZN7cutlass13device_kernelIN5flash11enable_sm90INS1_16FlashAttnFwdSm90INS1_25CollectiveMainloopFwdSm90ILi2EN4cute5tupleIJNS5_1CILi1EEES8_S8_EEENS6_IJNS7_ILi128EEESA_NS7_ILi192EEEEEELi128ENS_12float_e4m3_tEfNS_4arch4Sm90ELb0ELb1ELb0ELb0ELb1ELb0ELb0ELb1ELb1ELb1ELb1ELb0EEENS1_21CollectiveEpilogueFwdINS6_IJSA_SA_SA_EEES9_NS_10bfloat16_tESF_Li256ELb0ELb1ELb1ELb1EEENS1_19SingleTileSchedulerILb0ELb1ELb1ELi128EEEEEEEEEvNT_6ParamsE,"aw",@nobits
	.sectionflags	@""
	.align	16
	.zero		1024


//--------------------- .nv.shared._ZN7cutlass13device_kernelIN5flash11enable_sm90INS1_16FlashAttnFwdSm90INS1_25CollectiveMainloopFwdSm90ILi2EN4cute5tupleIJNS5_1CILi1EEES8_S8_EEENS6_IJNS7_ILi128EEESA_NS7_ILi192EEEEEELi128ENS_12float_e4m3_tEfNS_4arch4Sm90ELb0ELb1ELb0ELb1ELb1ELb0ELb0ELb1ELb1ELb1ELb1ELb0EEENS1_21CollectiveEpilogueFwdINS6_IJSA_SA_SA_EEES9_NS_10bfloat16_tESF_Li256ELb1ELb1ELb1ELb1EEENS1_36VarlenDynamicPersistentTileSchedulerILi128ELi128ELi256ELi128ELb1ELb1ELb1ELb1ELb0ELb1EEEEEEEEEvNT_6ParamsE --------------------------
	.section	.nv.shared._ZN7cutlass13device_kernelIN5flash11enable_sm90INS1_16FlashAttnFwdSm90INS1_25CollectiveMainloopFwdSm90ILi2EN4cute5tupleIJNS5_1CILi1EEES8_S8_EEENS6_IJNS7_ILi128EEESA_NS7_ILi192EEEEEELi128ENS_12float_e4m3_tEfNS_4arch4Sm90ELb0ELb1ELb0ELb1ELb1ELb0ELb0ELb1ELb1ELb1ELb1ELb0EEENS1_21CollectiveEpilogueFwdINS6_IJSA_SA_SA_EEES9_NS_10bfloat16_tESF_Li256ELb1ELb1ELb1ELb1EEENS1_36VarlenDynamicPersistentTileSchedulerILi128ELi128ELi256ELi128ELb1ELb1ELb1ELb1ELb0ELb1EEEEEEEEEvNT_6ParamsE,"aw",@nobits
	.sectionflags	@""
	.align	16
	.zero		1024


//--------------------- .nv.shared._ZN7cutlass13device_kernelIN5flash11enable_sm90INS1_16FlashAttnFwdSm90INS1_25CollectiveMainloopFwdSm90ILi2EN4cute5tupleIJNS5_1CILi1EEES8_S8_EEENS6_IJNS7_ILi128EEESA_NS7_ILi192EEEEEELi128ENS_12float_e4m3_tEfNS_4arch4Sm90ELb0ELb1ELb0ELb1ELb1ELb1ELb0ELb1ELb1ELb1ELb1ELb0EEENS1_21CollectiveEpilogueFwdINS6_IJSA_SA_SA_EEES9_NS_10bfloat16_tESF_Li256ELb1ELb1ELb1ELb1EEENS1_36VarlenDynamicPersistentTileSchedulerILi128ELi128ELi256ELi128ELb1ELb1ELb1ELb1ELb0ELb1EEEEEEEEEvNT_6ParamsE --------------------------
	.section	.nv.shared._ZN7cutlass13device_kernelIN5flash11enable_sm90INS1_16FlashAttnFwdSm90INS1_25CollectiveMainloopFwdSm90ILi2EN4cute5tupleIJNS5_1CILi1EEES8_S8_EEENS6_IJNS7_ILi128EEESA_NS7_ILi192EEEEEELi128ENS_12float_e4m3_tEfNS_4arch4Sm90ELb0ELb1ELb0ELb1ELb1ELb1ELb0ELb1ELb1ELb1ELb1ELb0EEENS1_21CollectiveEpilogueFwdINS6_IJSA_SA_SA_EEES9_NS_10bfloat16_tESF_Li256ELb1ELb1ELb1ELb1EEENS1_36VarlenDynamicPersistentTileSchedulerILi128ELi128ELi256ELi128ELb1ELb1ELb1ELb1ELb0ELb1EEEEEEEEEvNT_6ParamsE,"aw",@nobits
	.sectionflags	@""
	.align	16
	.zero		1024


//--------------------- .nv.shared._ZN7cutlass13device_kernelIN5flash11enable_sm90INS1_16FlashAttnFwdSm90INS1_25CollectiveMainloopFwdSm90ILi2EN4cute5tupleIJNS5_1CILi1EEES8_S8_EEENS6_IJNS7_ILi128EEENS7_ILi160EEENS7_ILi192EEEEEELi128ENS_12float_e4m3_tEfNS_4arch4Sm90ELb1ELb0ELb0ELb0ELb1ELb0ELb0ELb1ELb1ELb1ELb1ELb0EEENS1_21CollectiveEpilogueFwdINS6_IJSA_SA_SB_EEES9_NS_10bfloat16_tESG_Li256ELb0ELb1ELb1ELb1EEENS1_19SingleTileSchedulerILb0ELb1ELb1ELi128EEEEEEEEEvNT_6ParamsE --------------------------
	.section	.nv.shared._ZN7cutlass13device_kernelIN5flash11enable_sm90INS1_16FlashAttnFwdSm90INS1_25CollectiveMainloopFwdSm90ILi2EN4cute5tupleIJNS5_1CILi1EEES8_S8_EEENS6_IJNS7_ILi128EEENS7_ILi160EEENS7_ILi192EEEEEELi128ENS_12float_e4m3_tEfNS_4arch4Sm90ELb1ELb0ELb0ELb0ELb1ELb0ELb0ELb1ELb1ELb1ELb1ELb0EEENS1_21CollectiveEpilogueFwdINS6_IJSA_SA_SB_EEES9_NS_10bfloat16_tESG_Li256ELb0ELb1ELb1ELb1EEENS1_19SingleTileSchedulerILb0ELb1ELb1ELi128EEEEEEEEEvNT_6ParamsE,"aw",@nobits
	.sectionflags	@""
	.align	16
	.zero		1024


//--------------------- .nv.shared._ZN7cutlass13device_kernelIN5flash11enable_sm90INS1_16FlashAttnFwdSm90INS1_25CollectiveMainloopFwdSm90ILi2EN4cute5tupleIJNS5_1CILi1EEES8_S8_EEENS6_IJNS7_ILi128EEENS7_ILi160EEENS7_ILi192EEEEEELi128ENS_12float_e4m3_tEfNS_4arch4Sm90ELb1ELb0ELb0ELb1ELb1ELb0ELb0ELb1ELb1ELb1ELb1ELb0EEENS1_21CollectiveEpilogueFwdINS6_IJSA_SA_SB_EEES9_NS_10bfloat16_tESG_Li256ELb1ELb1ELb1ELb1EEENS1_36VarlenDynamicPersistentTileSchedulerILi128ELi160ELi256ELi128ELb1ELb1ELb1ELb1ELb1ELb1EEEEEEEEEvNT_6ParamsE --------------------------
	.section	.nv.shared._ZN7cutlass13device_kernelIN5flash11enable_sm90INS1_16FlashAttnFwdSm90INS1_25CollectiveMainloopFwdSm90ILi2EN4cute5tupleIJNS5_1CILi1EEES8_S8_EEENS6_IJNS7_ILi128EEENS7_ILi160EEENS7_ILi192EEEEEELi128ENS_12float_e4m3_tEfNS_4arch4Sm90ELb1ELb0ELb0ELb1ELb1ELb0ELb0ELb1ELb1ELb1ELb1ELb0EEENS1_21CollectiveEpilogueFwdINS6_IJSA_SA_SB_EEES9_NS_10bfloat16_tESG_Li256ELb1ELb1ELb1ELb1EEENS1_36VarlenDynamicPersistentTileSchedulerILi128ELi160ELi256ELi128ELb1ELb1ELb1ELb1ELb1ELb1EEEEEEEEEvNT_6ParamsE,"aw",@nobits
	.sectionflags	@""
	.align	16
	.zero		1024


//--------------------- .nv.shared._ZN7cutlass13device_kernelIN5flash11enable_sm90INS1_16FlashAttnFwdSm90INS1_25CollectiveMainloopFwdSm90ILi2EN4cute5tupleIJNS5_1CILi1EEES8_S8_EEENS6_IJNS7_ILi128EEENS7_ILi160EEENS7_ILi192EEEEEELi128ENS_12float_e4m3_tEfNS_4arch4Sm90ELb1ELb0ELb0ELb1ELb1ELb1ELb0ELb1ELb1ELb1ELb1ELb0EEENS1_21CollectiveEpilogueFwdINS6_IJSA_SA_SB_EEES9_NS_10bfloat16_tESG_Li256ELb1ELb1ELb1ELb1EEENS1_36VarlenDynamicPersistentTileSchedulerILi128ELi160ELi256ELi128ELb1ELb1ELb1ELb1ELb1ELb1EEEEEEEEEvNT_6ParamsE --------------------------
	.section	.nv.shared._ZN7cutlass13device_kernelIN5flash11enable_sm90INS1_16FlashAttnFwdSm90INS1_25CollectiveMainloopFwdSm90ILi2EN4cute5tupleIJNS5_1CILi1EEES8_S8_EEENS6_IJNS7_ILi128EEENS7_ILi160EEENS7_ILi192EEEEEELi128ENS_12float_e4m3_tEfNS_4arch4Sm90ELb1ELb0ELb0ELb1ELb1ELb1ELb0ELb1ELb1ELb1ELb1ELb0EEENS1_21CollectiveEpilogueFwdINS6_IJSA_SA_SB_EEES9_NS_10bfloat16_tESG_Li256ELb1ELb1ELb1ELb1EEENS1_36VarlenDynamicPersistentTileSchedulerILi128ELi160ELi256ELi128ELb1ELb1ELb1ELb1ELb1ELb1EEEEEEEEEvNT_6ParamsE,"aw",@nobits
	.sectionflags	@""
	.align	16
	.zero		1024


//--------------------- .nv.constant0._ZN7cutlass13device_kernelIN5flash11enable_sm90INS1_16FlashAttnFwdSm90INS1_25CollectiveMainloopFwdSm90ILi2EN4cute5tupleIJNS5_1CILi1EEES8_S8_EEENS6_IJNS7_ILi128EEENS7_ILi160EEENS7_ILi192EEEEEELi128ENS_12float_e4m3_tEfNS_4arch4Sm90ELb0ELb0ELb0ELb0ELb1ELb0ELb0ELb1ELb1ELb1ELb1ELb0EEENS1_21CollectiveEpilogueFwdINS6_IJSA_SA_SB_EEES9_NS_10bfloat16_tESG_Li256ELb0ELb1ELb1ELb1EEENS1_19SingleTileSchedulerILb0ELb1ELb1ELi128EEEEEEEEEvNT_6ParamsE --------------------------
	.section	.nv.constant0._ZN7cutlass13device_kernelIN5flash11enable_sm90INS1_16FlashAttnFwdSm90INS1_25CollectiveMainloopFwdSm90ILi2EN4cute5tupleIJNS5_1CILi1EEES8_S8_EEENS6_IJNS7_ILi128EEENS7_ILi160EEENS7_ILi192EEEEEELi128ENS_12float_e4m3_tEfNS_4arch4Sm90ELb0ELb0ELb0ELb0ELb1ELb0ELb0ELb1ELb1ELb1ELb1ELb0EEENS1_21CollectiveEpilogueFwdINS6_IJSA_SA_SB_EEES9_NS_10bfloat16_tESG_Li256ELb0ELb1ELb1ELb1EEENS1_19SingleTileSchedulerILb0ELb1ELb1ELi128EEEEEEEEEvNT_6ParamsE,"a",@progbits
	.sectionflags	@""
	.align	4
.nv.constant0._ZN7cutlass13device_kernelIN5flash11enable_sm90INS1_16FlashAttnFwdSm90INS1_25CollectiveMainloopFwdSm90ILi2EN4cute5tupleIJNS5_1CILi1EEES8_S8_EEENS6_IJNS7_ILi128EEENS7_ILi160EEENS7_ILi192EEEEEELi128ENS_12float_e4m3_tEfNS_4arch4Sm90ELb0ELb0ELb0ELb0ELb1ELb0ELb0ELb1ELb1ELb1ELb1ELb0EEENS1_21CollectiveEpilogueFwdINS6_IJSA_SA_SB_EEES9_NS_10bfloat16_tESG_Li256ELb0ELb1ELb1ELb1EEENS1_19SingleTileSchedulerILb0ELb1ELb1ELi128EEEEEEEEEvNT_6ParamsE:
	.zero		3200


//--------------------- .nv.constant0._ZN7cutlass13device_kernelIN5flash11enable_sm90INS1_16FlashAttnFwdSm90INS1_25CollectiveMainloopFwdSm90ILi2EN4cute5tupleIJNS5_1CILi1EEES8_S8_EEENS6_IJNS7_ILi128EEENS7_ILi160EEENS7_ILi192EEEEEELi128ENS_12float_e4m3_tEfNS_4arch4Sm90ELb0ELb0ELb0ELb1ELb1ELb0ELb0ELb1ELb1ELb1ELb1ELb0EEENS1_21CollectiveEpilogueFwdINS6_IJSA_SA_SB_EEES9_NS_10bfloat16_tESG_Li256ELb1ELb1ELb1ELb1EEENS1_36VarlenDynamicPersistentTileSchedulerILi128ELi160ELi256ELi128ELb1ELb1ELb1ELb0ELb1ELb1EEEEEEEEEvNT_6ParamsE --------------------------
	.section	.nv.constant0._ZN7cutlass13device_kernelIN5flash11enable_sm90INS1_16FlashAttnFwdSm90INS1_25CollectiveMainloopFwdSm90ILi2EN4cute5tupleIJNS5_1CILi1EEES8_S8_EEENS6_IJNS7_ILi128EEENS7_ILi160EEENS7_ILi192EEEEEELi128ENS_12float_e4m3_tEfNS_4arch4Sm90ELb0ELb0ELb0ELb1ELb1ELb0ELb0ELb1ELb1ELb1ELb1ELb0EEENS1_21CollectiveEpilogueFwdINS6_IJSA_SA_SB_EEES9_NS_10bfloat16_tESG_Li256ELb1ELb1ELb1ELb1EEENS1_36VarlenDynamicPersistentTileSchedulerILi128ELi160ELi256ELi128ELb1ELb1ELb1ELb0ELb1ELb1EEEEEEEEEvNT_6ParamsE,"a",@progbits
	.sectionflags	@""
	.align	4
.nv.constant0._ZN7cutlass13device_kernelIN5flash11enable_sm90INS1_16FlashAttnFwdSm90INS1_25CollectiveMainloopFwdSm90ILi2EN4cute5tupleIJNS5_1CILi1EEES8_S8_EEENS6_IJNS7_ILi128EEENS7_ILi160EEENS7_ILi192EEEEEELi128ENS_12float_e4m3_tEfNS_4arch4Sm90ELb0ELb0ELb0ELb1ELb1ELb0ELb0ELb1ELb1ELb1ELb1ELb0EEENS1_21CollectiveEpilogueFwdINS6_IJSA_SA_SB_EEES9_NS_10bfloat16_tESG_Li256ELb1ELb1ELb1ELb1EEENS1_36VarlenDynamicPersistentTileSchedulerILi128ELi160ELi256ELi128ELb1ELb1ELb1ELb0ELb1ELb1EEEEEEEEEvNT_6ParamsE:
	.zero		3328


//--------------------- .nv.constant0._ZN7cutlass13device_kernelIN5flash11enable_sm90INS1_16FlashAttnFwdSm90INS1_25CollectiveMainloopFwdSm90ILi2EN4cute5tupleIJNS5_1CILi1EEES8_S8_EEENS6_IJNS7_ILi128EEENS7_ILi160EEENS7_ILi192EEEEEELi128ENS_12float_e4m3_tEfNS_4arch4Sm90ELb0ELb0ELb0ELb1ELb1ELb1ELb0ELb1ELb1ELb1ELb1ELb0EEENS1_21CollectiveEpilogueFwdINS6_IJSA_SA_SB_EEES9_NS_10bfloat16_tESG_Li256ELb1ELb1ELb1ELb1EEENS1_36VarlenDynamicPersistentTileSchedulerILi128ELi160ELi256ELi128ELb1ELb1ELb1ELb0ELb1ELb1EEEEEEEEEvNT_6ParamsE --------------------------
	.section	.nv.constant0._ZN7cutlass13device_kernelIN5flash11enable_sm90INS1_16FlashAttnFwdSm90INS1_25CollectiveMainloopFwdSm90ILi2EN4cute5tupleIJNS5_1CILi1EEES8_S8_EEENS6_IJNS7_ILi128EEENS7_ILi160EEENS7_ILi192EEEEEELi128ENS_12float_e4m3_tEfNS_4arch4Sm90ELb0ELb0ELb0ELb1ELb1ELb1ELb0ELb1ELb1ELb1ELb1ELb0EEENS1_21CollectiveEpilogueFwdINS6_IJSA_SA_SB_EEES9_NS_10bfloat16_tESG_Li256ELb1ELb1ELb1ELb1EEENS1_36VarlenDynamicPersistentTileSchedulerILi128ELi160ELi256ELi128ELb1ELb1ELb1ELb0ELb1ELb1EEEEEEEEEvNT_6ParamsE,"a",@progbits
	.sectionflags	@""
	.align	4
.nv.constant0._ZN7cutlass13device_kernelIN5flash11enable_sm90INS1_16FlashAttnFwdSm90INS1_25CollectiveMainloopFwdSm90ILi2EN4cute5tupleIJNS5_1CILi1EEES8_S8_EEENS6_IJNS7_ILi128EEENS7_ILi160EEENS7_ILi192EEEEEELi128ENS_12float_e4m3_tEfNS_4arch4Sm90ELb0ELb0ELb0ELb1ELb1ELb1ELb0ELb1ELb1ELb1ELb1ELb0EEENS1_21CollectiveEpilogueFwdINS6_IJSA_SA_SB_EEES9_NS_10bfloat16_tESG_Li256ELb1ELb1ELb1ELb1EEENS1_36VarlenDynamicPersistentTileSchedulerILi128ELi160ELi256ELi128ELb1ELb1ELb1ELb0ELb1ELb1EEEEEEEEEvNT_6ParamsE:
	.zero		3328


//--------------------- .nv.constant0._ZN7cutlass13device_kernelIN5flash11enable_sm90INS1_16FlashAttnFwdSm90INS1_25CollectiveMainloopFwdSm90ILi2EN4cute5tupleIJNS5_1CILi1EEES8_S8_EEENS6_IJNS7_ILi128EEESA_NS7_ILi192EEEEEELi128ENS_12float_e4m3_tEfNS_4arch4Sm90ELb0ELb1ELb0ELb0ELb1ELb0ELb0ELb1ELb1ELb1ELb1ELb0EEENS1_21CollectiveEpilogueFwdINS6_IJSA_SA_SA_EEES9_NS_10bfloat16_tESF_Li256ELb0ELb1ELb1ELb1EEENS1_19SingleTileSchedulerILb0ELb1ELb1ELi128EEEEEEEEEvNT_6ParamsE --------------------------
	.section	.nv.constant0._ZN7cutlass13device_kernelIN5flash11enable_sm90INS1_16FlashAttnFwdSm90INS1_25CollectiveMainloopFwdSm90ILi2EN4cute5tupleIJNS5_1CILi1EEES8_S8_EEENS6_IJNS7_ILi128EEESA_NS7_ILi192EEEEEELi128ENS_12float_e4m3_tEfNS_4arch4Sm90ELb0ELb1ELb0ELb0ELb1ELb0ELb0ELb1ELb1ELb1ELb1ELb0EEENS1_21CollectiveEpilogueFwdINS6_IJSA_SA_SA_EEES9_NS_10bfloat16_tESF_Li256ELb0ELb1ELb1ELb1EEENS1_19SingleTileSchedulerILb0ELb1ELb1ELi128EEEEEEEEEvNT_6ParamsE,"a",@progbits
	.sectionflags	@""
	.align	4
.nv.constant0._ZN7cutlass13device_kernelIN5flash11enable_sm90INS1_16FlashAttnFwdSm90INS1_25CollectiveMainloopFwdSm90ILi2EN4cute5tupleIJNS5_1CILi1EEES8_S8_EEENS6_IJNS7_ILi128EEESA_NS7_ILi192EEEEEELi128ENS_12float_e4m3_tEfNS_4arch4Sm90ELb0ELb1ELb0ELb0ELb1ELb0ELb0ELb1ELb1ELb1ELb1ELb0EEENS1_21CollectiveEpilogueFwdINS6_IJSA_SA_SA_EEES9_NS_10bfloat16_tESF_Li256ELb0ELb1ELb1ELb1EEENS1_19SingleTileSchedulerILb0ELb1ELb1ELi128EEEEEEEEEvNT_6ParamsE:
	.zero		3200


//--------------------- .nv.constant0._ZN7cutlass13device_kernelIN5flash11enable_sm90INS1_16FlashAttnFwdSm90INS1_25CollectiveMainloopFwdSm90ILi2EN4cute5tupleIJNS5_1CILi1EEES8_S8_EEENS6_IJNS7_ILi128EEESA_NS7_ILi192EEEEEELi128ENS_12float_e4m3_tEfNS_4arch4Sm90ELb0ELb1ELb0ELb1ELb1ELb0ELb0ELb1ELb1ELb1ELb1ELb0EEENS1_21CollectiveEpilogueFwdINS6_IJSA_SA_SA_EEES9_NS_10bfloat16_tESF_Li256ELb1ELb1ELb1ELb1EEENS1_36VarlenDynamicPersistentTileSchedulerILi128ELi128ELi256ELi128ELb1ELb1ELb1ELb1ELb0ELb1EEEEEEEEEvNT_6ParamsE --------------------------
	.section	.nv.constant0._ZN7cutlass13device_kernelIN5flash11enable_sm90INS1_16FlashAttnFwdSm90INS1_25CollectiveMainloopFwdSm90ILi2EN4cute5tupleIJNS5_1CILi1EEES8_S8_EEENS6_IJNS7_ILi128EEESA_NS7_ILi192EEEEEELi128ENS_12float_e4m3_tEfNS_4arch4Sm90ELb0ELb1ELb0ELb1ELb1ELb0ELb0ELb1ELb1ELb1ELb1ELb0EEENS1_21CollectiveEpilogueFwdINS6_IJSA_SA_SA_EEES9_NS_10bfloat16_tESF_Li256ELb1ELb1ELb1ELb1EEENS1_36VarlenDynamicPersistentTileSchedulerILi128ELi128ELi256ELi128ELb1ELb1ELb1ELb1ELb0ELb1EEEEEEEEEvNT_6ParamsE,"a",@progbits
	.sectionflags	@""
	.align	4
.nv.constant0._ZN7cutlass13device_kernelIN5flash11enable_sm90INS1_16FlashAttnFwdSm90INS1_25CollectiveMainloopFwdSm90ILi2EN4cute5tupleIJNS5_1CILi1EEES8_S8_EEENS6_IJNS7_ILi128EEESA_NS7_ILi192EEEEEELi128ENS_12float_e4m3_tEfNS_4arch4Sm90ELb0ELb1ELb0ELb1ELb1ELb0ELb0ELb1ELb1ELb1ELb1ELb0EEENS1_21CollectiveEpilogueFwdINS6_IJSA_SA_SA_EEES9_NS_10bfloat16_tESF_Li256ELb1ELb1ELb1ELb1EEENS1_36VarlenDynamicPersistentTileSchedulerILi128ELi128ELi256ELi128ELb1ELb1ELb1ELb1ELb0ELb1EEEEEEEEEvNT_6ParamsE:
	.zero		3328


//--------------------- .nv.constant0._ZN7cutlass13device_kernelIN5flash11enable_sm90INS1_16FlashAttnFwdSm90INS1_25CollectiveMainloopFwdSm90ILi2EN4cute5tupleIJNS5_1CILi1EEES8_S8_EEENS6_IJNS7_ILi128EEESA_NS7_ILi192EEEEEELi128ENS_12float_e4m3_tEfNS_4arch4Sm90ELb0ELb1ELb0ELb1ELb1ELb1ELb0ELb1ELb1ELb1ELb1ELb0EEENS1_21CollectiveEpilogueFwdINS6_IJSA_SA_SA_EEES9_NS_10bfloat16_tESF_Li256ELb1ELb1ELb1ELb1EEENS1_36VarlenDynamicPersistentTileSchedulerILi128ELi128ELi256ELi128ELb1ELb1ELb1ELb1ELb0ELb1EEEEEEEEEvNT_6ParamsE --------------------------
	.section	.nv.constant0._ZN7cutlass13device_kernelIN5flash11enable_sm90INS1_16FlashAttnFwdSm90INS1_25CollectiveMainloopFwdSm90ILi2EN4cute5tupleIJNS5_1CILi1EEES8_S8_EEENS6_IJNS7_ILi128EEESA_NS7_ILi192EEEEEELi128ENS_12float_e4m3_tEfNS_4arch4Sm90ELb0ELb1ELb0ELb1ELb1ELb1ELb0ELb1ELb1ELb1ELb1ELb0EEENS1_21CollectiveEpilogueFwdINS6_IJSA_SA_SA_EEES9_NS_10bfloat16_tESF_Li256ELb1ELb1ELb1ELb1EEENS1_36VarlenDynamicPersistentTileSchedulerILi128ELi128ELi256ELi128ELb1ELb1ELb1ELb1ELb0ELb1EEEEEEEEEvNT_6ParamsE,"a",@progbits
	.sectionflags	@""
	.align	4
.nv.constant0._ZN7cutlass13device_kernelIN5flash11enable_sm90INS1_16FlashAttnFwdSm90INS1_25CollectiveMainloopFwdSm90ILi2EN4cute5tupleIJNS5_1CILi1EEES8_S8_EEENS6_IJNS7_ILi128EEESA_NS7_ILi192EEEEEELi128ENS_12float_e4m3_tEfNS_4arch4Sm90ELb0ELb1ELb0ELb1ELb1ELb1ELb0ELb1ELb1ELb1ELb1ELb0EEENS1_21CollectiveEpilogueFwdINS6_IJSA_SA_SA_EEES9_NS_10bfloat16_tESF_Li256ELb1ELb1ELb1ELb1EEENS1_36VarlenDynamicPersistentTileSchedulerILi128ELi128ELi256ELi128ELb1ELb1ELb1ELb1ELb0ELb1EEEEEEEEEvNT_6ParamsE:
	.zero		3328


//--------------------- .nv.constant0._ZN7cutlass13device_kernelIN5flash11enable_sm90INS1_16FlashAttnFwdSm90INS1_25CollectiveMainloopFwdSm90ILi2EN4cute5tupleIJNS5_1CILi1EEES8_S8_EEENS6_IJNS7_ILi128EEENS7_ILi160EEENS7_ILi192EEEEEELi128ENS_12float_e4m3_tEfNS_4arch4Sm90ELb1ELb0ELb0ELb0ELb1ELb0ELb0ELb1ELb1ELb1ELb1ELb0EEENS1_21CollectiveEpilogueFwdINS6_IJSA_SA_SB_EEES9_NS_10bfloat16_tESG_Li256ELb0ELb1ELb1ELb1EEENS1_19SingleTileSchedulerILb0ELb1ELb1ELi128EEEEEEEEEvNT_6ParamsE --------------------------
	.section	.nv.constant0._ZN7cutlass13device_kernelIN5flash11enable_sm90INS1_16FlashAttnFwdSm90INS1_25CollectiveMainloopFwdSm90ILi2EN4cute5tupleIJNS5_1CILi1EEES8_S8_EEENS6_IJNS7_ILi128EEENS7_ILi160EEENS7_ILi192EEEEEELi128ENS_12float_e4m3_tEfNS_4arch4Sm90ELb1ELb0ELb0ELb0ELb1ELb0ELb0ELb1ELb1ELb1ELb1ELb0EEENS1_21CollectiveEpilogueFwdINS6_IJSA_SA_SB_EEES9_NS_10bfloat16_tESG_Li256ELb0ELb1ELb1ELb1EEENS1_19SingleTileSchedulerILb0ELb1ELb1ELi128EEEEEEEEEvNT_6ParamsE,"a",@progbits
	.sectionflags	@""
	.align	4
.nv.constant0._ZN7cutlass13device_kernelIN5flash11enable_sm90INS1_16FlashAttnFwdSm90INS1_25CollectiveMainloopFwdSm90ILi2EN4cute5tupleIJNS5_1CILi1EEES8_S8_EEENS6_IJNS7_ILi128EEENS7_ILi160EEENS7_ILi192EEEEEELi128ENS_12float_e4m3_tEfNS_4arch4Sm90ELb1ELb0ELb0ELb0ELb1ELb0ELb0ELb1ELb1ELb1ELb1ELb0EEENS1_21CollectiveEpilogueFwdINS6_IJSA_SA_SB_EEES9_NS_10bfloat16_tESG_Li256ELb0ELb1ELb1ELb1EEENS1_19SingleTileSchedulerILb0ELb1ELb1ELi128EEEEEEEEEvNT_6ParamsE:
	.zero		3200


//--------------------- .nv.constant0._ZN7cutlass13device_kernelIN5flash11enable_sm90INS1_16FlashAttnFwdSm90INS1_25CollectiveMainloopFwdSm90ILi2EN4cute5tupleIJNS5_1CILi1EEES8_S8_EEENS6_IJNS7_ILi128EEENS7_ILi160EEENS7_ILi192EEEEEELi128ENS_12float_e4m3_tEfNS_4arch4Sm90ELb1ELb0ELb0ELb1ELb1ELb0ELb0ELb1ELb1ELb1ELb1ELb0EEENS1_21CollectiveEpilogueFwdINS6_IJSA_SA_SB_EEES9_NS_10bfloat16_tESG_Li256ELb1ELb1ELb1ELb1EEENS1_36VarlenDynamicPersistentTileSchedulerILi128ELi160ELi256ELi128ELb1ELb1ELb1ELb1ELb1ELb1EEEEEEEEEvNT_6ParamsE --------------------------
	.section	.nv.constant0._ZN7cutlass13device_kernelIN5flash11enable_sm90INS1_16FlashAttnFwdSm90INS1_25CollectiveMainloopFwdSm90ILi2EN4cute5tupleIJNS5_1CILi1EEES8_S8_EEENS6_IJNS7_ILi128EEENS7_ILi160EEENS7_ILi192EEEEEELi128ENS_12float_e4m3_tEfNS_4arch4Sm90ELb1ELb0ELb0ELb1ELb1ELb0ELb0ELb1ELb1ELb1ELb1ELb0EEENS1_21CollectiveEpilogueFwdINS6_IJSA_SA_SB_EEES9_NS_10bfloat16_tESG_Li256ELb1ELb1ELb1ELb1EEENS1_36VarlenDynamicPersistentTileSchedulerILi128ELi160ELi256ELi128ELb1ELb1ELb1ELb1ELb1ELb1EEEEEEEEEvNT_6ParamsE,"a",@progbits
	.sectionflags	@""
	.align	4
.nv.constant0._ZN7cutlass13device_kernelIN5flash11enable_sm90INS1_16FlashAttnFwdSm90INS1_25CollectiveMainloopFwdSm90ILi2EN4cute5tupleIJNS5_1CILi1EEES8_S8_EEENS6_IJNS7_ILi128EEENS7_ILi160EEENS7_ILi192EEEEEELi128ENS_12float_e4m3_tEfNS_4arch4Sm90ELb1ELb0ELb0ELb1ELb1ELb0ELb0ELb1ELb1ELb1ELb1ELb0EEENS1_21CollectiveEpilogueFwdINS6_IJSA_SA_SB_EEES9_NS_10bfloat16_tESG_Li256ELb1ELb1ELb1ELb1EEENS1_36VarlenDynamicPersistentTileSchedulerILi128ELi160ELi256ELi128ELb1ELb1ELb1ELb1ELb1ELb1EEEEEEEEEvNT_6ParamsE:
	.zero		3328


//--------------------- .nv.constant0._ZN7cutlass13device_kernelIN5flash11enable_sm90INS1_16FlashAttnFwdSm90INS1_25CollectiveMainloopFwdSm90ILi2EN4cute5tupleIJNS5_1CILi1EEES8_S8_EEENS6_IJNS7_ILi128EEENS7_ILi160EEENS7_ILi192EEEEEELi128ENS_12float_e4m3_tEfNS_4arch4Sm90ELb1ELb0ELb0ELb1ELb1ELb1ELb0ELb1ELb1ELb1ELb1ELb0EEENS1_21CollectiveEpilogueFwdINS6_IJSA_SA_SB_EEES9_NS_10bfloat16_tESG_Li256ELb1ELb1ELb1ELb1EEENS1_36VarlenDynamicPersistentTileSchedulerILi128ELi160ELi256ELi128ELb1ELb1ELb1ELb1ELb1ELb1EEEEEEEEEvNT_6ParamsE --------------------------
	.section	.nv.constant0._ZN7cutlass13device_kernelIN5flash11enable_sm90INS1_16FlashAttnFwdSm90INS1_25CollectiveMainloopFwdSm90ILi2EN4cute5tupleIJNS5_1CILi1EEES8_S8_EEENS6_IJNS7_ILi128EEENS7_ILi160EEENS7_ILi192EEEEEELi128ENS_12float_e4m3_tEfNS_4arch4Sm90ELb1ELb0ELb0ELb1ELb1ELb1ELb0ELb1ELb1ELb1ELb1ELb0EEENS1_21CollectiveEpilogueFwdINS6_IJSA_SA_SB_EEES9_NS_10bfloat16_tESG_Li256ELb1ELb1ELb1ELb1EEENS1_36VarlenDynamicPersistentTileSchedulerILi128ELi160ELi256ELi128ELb1ELb1ELb1ELb1ELb1ELb1EEEEEEEEEvNT_6ParamsE,"a",@progbits
	.sectionflags	@""
	.align	4
.nv.constant0._ZN7cutlass13device_kernelIN5flash11enable_sm90INS1_16FlashAttnFwdSm90INS1_25CollectiveMainloopFwdSm90ILi2EN4cute5tupleIJNS5_1CILi1EEES8_S8_EEENS6_IJNS7_ILi128EEENS7_ILi160EEENS7_ILi192EEEEEELi128ENS_12float_e4m3_tEfNS_4arch4Sm90ELb1ELb0ELb0ELb1ELb1ELb1ELb0ELb1ELb1ELb1ELb1ELb0EEENS1_21CollectiveEpilogueFwdINS6_IJSA_SA_SB_EEES9_NS_10bfloat16_tESG_Li256ELb1ELb1ELb1ELb1EEENS1_36VarlenDynamicPersistentTileSchedulerILi128ELi160ELi256ELi128ELb1ELb1ELb1ELb1ELb1ELb1EEEEEEEEEvNT_6ParamsE:
	.zero		3328


//--------------------- SYMBOLS --------------------------

	.type		.nv.reservedSmem.offset0,@object
	.size		.nv.reservedSmem.offset0,0x4
	.type		__assertfail,@function
